//
// Generated by NVIDIA NVVM Compiler
//
// Compiler Build ID: CL-36424714
// Cuda compilation tools, release 13.0, V13.0.88
// Based on NVVM 20.0.0
//

.version 9.0
.target sm_100
.address_size 64

	// .globl	trace_f32
// _ZZ13transpose_f32E4tile has been demoted
// _ZZ13transpose_f64E4tile has been demoted
.extern .shared .align 16 .b8 sdata_f32[];
.extern .shared .align 16 .b8 sdata_f64[];
.extern .shared .align 16 .b8 scount[];
.extern .shared .align 16 .b8 scount_64[];
.extern .shared .align 16 .b8 smax_f32[];
.extern .shared .align 16 .b8 smax_f64[];

.visible .entry trace_f32(
	.param .u64 .ptr .align 1 trace_f32_param_0,
	.param .u64 .ptr .align 1 trace_f32_param_1,
	.param .u32 trace_f32_param_2,
	.param .u32 trace_f32_param_3
)
{
	.reg .pred 	%p<6>;
	.reg .b32 	%r<16>;
	.reg .b32 	%f<10>;
	.reg .b64 	%rd<7>;

	ld.param.u64 	%rd1, [trace_f32_param_0];
	ld.param.u64 	%rd2, [trace_f32_param_1];
	ld.param.u32 	%r8, [trace_f32_param_2];
	ld.param.u32 	%r7, [trace_f32_param_3];
	mov.u32 	%r1, %tid.x;
	mov.u32 	%r9, %ctaid.x;
	mov.u32 	%r15, %ntid.x;
	mad.lo.s32 	%r3, %r9, %r15, %r1;
	setp.ge.u32 	%p1, %r3, %r8;
	mov.f32 	%f9, 0f00000000;
	@%p1 bra 	$L__BB0_2;
	cvta.to.global.u64 	%rd3, %rd1;
	mad.lo.s32 	%r10, %r7, %r3, %r3;
	mul.wide.u32 	%rd4, %r10, 4;
	add.s64 	%rd5, %rd3, %rd4;
	ld.global.nc.f32 	%f9, [%rd5];
$L__BB0_2:
	shl.b32 	%r11, %r1, 2;
	mov.u32 	%r12, sdata_f32;
	add.s32 	%r4, %r12, %r11;
	st.shared.f32 	[%r4], %f9;
	bar.sync 	0;
	setp.lt.u32 	%p2, %r15, 2;
	@%p2 bra 	$L__BB0_6;
$L__BB0_3:
	shr.u32 	%r6, %r15, 1;
	setp.ge.u32 	%p3, %r1, %r6;
	@%p3 bra 	$L__BB0_5;
	shl.b32 	%r13, %r6, 2;
	add.s32 	%r14, %r4, %r13;
	ld.shared.f32 	%f4, [%r14];
	ld.shared.f32 	%f5, [%r4];
	add.f32 	%f6, %f4, %f5;
	st.shared.f32 	[%r4], %f6;
$L__BB0_5:
	bar.sync 	0;
	setp.gt.u32 	%p4, %r15, 3;
	mov.u32 	%r15, %r6;
	@%p4 bra 	$L__BB0_3;
$L__BB0_6:
	setp.ne.s32 	%p5, %r1, 0;
	@%p5 bra 	$L__BB0_8;
	ld.shared.f32 	%f7, [sdata_f32];
	cvta.to.global.u64 	%rd6, %rd2;
	atom.global.add.f32 	%f8, [%rd6], %f7;
$L__BB0_8:
	ret;

}
	// .globl	trace_f64
.visible .entry trace_f64(
	.param .u64 .ptr .align 1 trace_f64_param_0,
	.param .u64 .ptr .align 1 trace_f64_param_1,
	.param .u32 trace_f64_param_2,
	.param .u32 trace_f64_param_3
)
{
	.reg .pred 	%p<6>;
	.reg .b32 	%r<16>;
	.reg .b64 	%rd<7>;
	.reg .b64 	%fd<10>;

	ld.param.u64 	%rd1, [trace_f64_param_0];
	ld.param.u64 	%rd2, [trace_f64_param_1];
	ld.param.u32 	%r8, [trace_f64_param_2];
	ld.param.u32 	%r7, [trace_f64_param_3];
	mov.u32 	%r1, %tid.x;
	mov.u32 	%r9, %ctaid.x;
	mov.u32 	%r15, %ntid.x;
	mad.lo.s32 	%r3, %r9, %r15, %r1;
	setp.ge.u32 	%p1, %r3, %r8;
	mov.f64 	%fd9, 0d0000000000000000;
	@%p1 bra 	$L__BB1_2;
	cvta.to.global.u64 	%rd3, %rd1;
	mad.lo.s32 	%r10, %r7, %r3, %r3;
	mul.wide.u32 	%rd4, %r10, 8;
	add.s64 	%rd5, %rd3, %rd4;
	ld.global.nc.f64 	%fd9, [%rd5];
$L__BB1_2:
	shl.b32 	%r11, %r1, 3;
	mov.u32 	%r12, sdata_f64;
	add.s32 	%r4, %r12, %r11;
	st.shared.f64 	[%r4], %fd9;
	bar.sync 	0;
	setp.lt.u32 	%p2, %r15, 2;
	@%p2 bra 	$L__BB1_6;
$L__BB1_3:
	shr.u32 	%r6, %r15, 1;
	setp.ge.u32 	%p3, %r1, %r6;
	@%p3 bra 	$L__BB1_5;
	shl.b32 	%r13, %r6, 3;
	add.s32 	%r14, %r4, %r13;
	ld.shared.f64 	%fd4, [%r14];
	ld.shared.f64 	%fd5, [%r4];
	add.f64 	%fd6, %fd4, %fd5;
	st.shared.f64 	[%r4], %fd6;
$L__BB1_5:
	bar.sync 	0;
	setp.gt.u32 	%p4, %r15, 3;
	mov.u32 	%r15, %r6;
	@%p4 bra 	$L__BB1_3;
$L__BB1_6:
	setp.ne.s32 	%p5, %r1, 0;
	@%p5 bra 	$L__BB1_8;
	ld.shared.f64 	%fd7, [sdata_f64];
	cvta.to.global.u64 	%rd6, %rd2;
	atom.global.add.f64 	%fd8, [%rd6], %fd7;
$L__BB1_8:
	ret;

}
	// .globl	diag_f32
.visible .entry diag_f32(
	.param .u64 .ptr .align 1 diag_f32_param_0,
	.param .u64 .ptr .align 1 diag_f32_param_1,
	.param .u32 diag_f32_param_2,
	.param .u32 diag_f32_param_3
)
{
	.reg .pred 	%p<2>;
	.reg .b32 	%r<8>;
	.reg .b32 	%f<2>;
	.reg .b64 	%rd<9>;

	ld.param.u64 	%rd1, [diag_f32_param_0];
	ld.param.u64 	%rd2, [diag_f32_param_1];
	ld.param.u32 	%r3, [diag_f32_param_2];
	ld.param.u32 	%r2, [diag_f32_param_3];
	mov.u32 	%r4, %ctaid.x;
	mov.u32 	%r5, %ntid.x;
	mov.u32 	%r6, %tid.x;
	mad.lo.s32 	%r1, %r4, %r5, %r6;
	setp.ge.u32 	%p1, %r1, %r3;
	@%p1 bra 	$L__BB2_2;
	cvta.to.global.u64 	%rd3, %rd1;
	cvta.to.global.u64 	%rd4, %rd2;
	mad.lo.s32 	%r7, %r2, %r1, %r1;
	mul.wide.u32 	%rd5, %r7, 4;
	add.s64 	%rd6, %rd3, %rd5;
	ld.global.nc.f32 	%f1, [%rd6];
	mul.wide.u32 	%rd7, %r1, 4;
	add.s64 	%rd8, %rd4, %rd7;
	st.global.f32 	[%rd8], %f1;
$L__BB2_2:
	ret;

}
	// .globl	diag_f64
.visible .entry diag_f64(
	.param .u64 .ptr .align 1 diag_f64_param_0,
	.param .u64 .ptr .align 1 diag_f64_param_1,
	.param .u32 diag_f64_param_2,
	.param .u32 diag_f64_param_3
)
{
	.reg .pred 	%p<2>;
	.reg .b32 	%r<8>;
	.reg .b64 	%rd<9>;
	.reg .b64 	%fd<2>;

	ld.param.u64 	%rd1, [diag_f64_param_0];
	ld.param.u64 	%rd2, [diag_f64_param_1];
	ld.param.u32 	%r3, [diag_f64_param_2];
	ld.param.u32 	%r2, [diag_f64_param_3];
	mov.u32 	%r4, %ctaid.x;
	mov.u32 	%r5, %ntid.x;
	mov.u32 	%r6, %tid.x;
	mad.lo.s32 	%r1, %r4, %r5, %r6;
	setp.ge.u32 	%p1, %r1, %r3;
	@%p1 bra 	$L__BB3_2;
	cvta.to.global.u64 	%rd3, %rd1;
	cvta.to.global.u64 	%rd4, %rd2;
	mad.lo.s32 	%r7, %r2, %r1, %r1;
	mul.wide.u32 	%rd5, %r7, 8;
	add.s64 	%rd6, %rd3, %rd5;
	ld.global.nc.f64 	%fd1, [%rd6];
	mul.wide.u32 	%rd7, %r1, 8;
	add.s64 	%rd8, %rd4, %rd7;
	st.global.f64 	[%rd8], %fd1;
$L__BB3_2:
	ret;

}
	// .globl	diagflat_f32
.visible .entry diagflat_f32(
	.param .u64 .ptr .align 1 diagflat_f32_param_0,
	.param .u64 .ptr .align 1 diagflat_f32_param_1,
	.param .u32 diagflat_f32_param_2
)
{
	.reg .pred 	%p<3>;
	.reg .b32 	%r<10>;
	.reg .b32 	%f<5>;
	.reg .b64 	%rd<9>;

	ld.param.u64 	%rd1, [diagflat_f32_param_0];
	ld.param.u64 	%rd2, [diagflat_f32_param_1];
	ld.param.u32 	%r3, [diagflat_f32_param_2];
	mov.u32 	%r4, %ctaid.x;
	mov.u32 	%r5, %ntid.x;
	mov.u32 	%r6, %tid.x;
	mad.lo.s32 	%r1, %r4, %r5, %r6;
	mul.lo.s32 	%r7, %r3, %r3;
	setp.ge.u32 	%p1, %r1, %r7;
	@%p1 bra 	$L__BB4_4;
	div.u32 	%r2, %r1, %r3;
	mul.lo.s32 	%r8, %r2, %r3;
	sub.s32 	%r9, %r1, %r8;
	setp.ne.s32 	%p2, %r2, %r9;
	mov.f32 	%f4, 0f00000000;
	@%p2 bra 	$L__BB4_3;
	cvta.to.global.u64 	%rd3, %rd1;
	mul.wide.u32 	%rd4, %r2, 4;
	add.s64 	%rd5, %rd3, %rd4;
	ld.global.nc.f32 	%f4, [%rd5];
$L__BB4_3:
	cvta.to.global.u64 	%rd6, %rd2;
	mul.wide.u32 	%rd7, %r1, 4;
	add.s64 	%rd8, %rd6, %rd7;
	st.global.f32 	[%rd8], %f4;
$L__BB4_4:
	ret;

}
	// .globl	diagflat_f64
.visible .entry diagflat_f64(
	.param .u64 .ptr .align 1 diagflat_f64_param_0,
	.param .u64 .ptr .align 1 diagflat_f64_param_1,
	.param .u32 diagflat_f64_param_2
)
{
	.reg .pred 	%p<3>;
	.reg .b32 	%r<10>;
	.reg .b64 	%rd<9>;
	.reg .b64 	%fd<5>;

	ld.param.u64 	%rd1, [diagflat_f64_param_0];
	ld.param.u64 	%rd2, [diagflat_f64_param_1];
	ld.param.u32 	%r3, [diagflat_f64_param_2];
	mov.u32 	%r4, %ctaid.x;
	mov.u32 	%r5, %ntid.x;
	mov.u32 	%r6, %tid.x;
	mad.lo.s32 	%r1, %r4, %r5, %r6;
	mul.lo.s32 	%r7, %r3, %r3;
	setp.ge.u32 	%p1, %r1, %r7;
	@%p1 bra 	$L__BB5_4;
	div.u32 	%r2, %r1, %r3;
	mul.lo.s32 	%r8, %r2, %r3;
	sub.s32 	%r9, %r1, %r8;
	setp.ne.s32 	%p2, %r2, %r9;
	mov.f64 	%fd4, 0d0000000000000000;
	@%p2 bra 	$L__BB5_3;
	cvta.to.global.u64 	%rd3, %rd1;
	mul.wide.u32 	%rd4, %r2, 8;
	add.s64 	%rd5, %rd3, %rd4;
	ld.global.nc.f64 	%fd4, [%rd5];
$L__BB5_3:
	cvta.to.global.u64 	%rd6, %rd2;
	mul.wide.u32 	%rd7, %r1, 8;
	add.s64 	%rd8, %rd6, %rd7;
	st.global.f64 	[%rd8], %fd4;
$L__BB5_4:
	ret;

}
	// .globl	forward_sub_f32
.visible .entry forward_sub_f32(
	.param .u64 .ptr .align 1 forward_sub_f32_param_0,
	.param .u64 .ptr .align 1 forward_sub_f32_param_1,
	.param .u64 .ptr .align 1 forward_sub_f32_param_2,
	.param .u32 forward_sub_f32_param_3,
	.param .u32 forward_sub_f32_param_4
)
{
	.reg .pred 	%p<27>;
	.reg .b16 	%rs<17>;
	.reg .b32 	%r<125>;
	.reg .b32 	%f<291>;
	.reg .b64 	%rd<157>;

	ld.param.u64 	%rd6, [forward_sub_f32_param_0];
	ld.param.u64 	%rd7, [forward_sub_f32_param_1];
	ld.param.u64 	%rd8, [forward_sub_f32_param_2];
	ld.param.u32 	%r29, [forward_sub_f32_param_3];
	ld.param.u32 	%r30, [forward_sub_f32_param_4];
	cvta.to.global.u64 	%rd1, %rd6;
	cvta.to.global.u64 	%rd2, %rd8;
	cvta.to.global.u64 	%rd3, %rd7;
	mov.u32 	%r31, %tid.x;
	mov.u32 	%r32, %ctaid.x;
	or.b32  	%r33, %r31, %r32;
	setp.ne.s32 	%p1, %r33, 0;
	setp.eq.s32 	%p2, %r29, 0;
	or.pred  	%p3, %p1, %p2;
	@%p3 bra 	$L__BB6_18;
	setp.eq.s32 	%p4, %r30, 0;
	@%p4 bra 	$L__BB6_19;
	mov.b32 	%r120, 0;
	mov.b16 	%rs15, 0;
	mov.u16 	%rs16, %rs15;
$L__BB6_3:
	mul.wide.u32 	%rd9, %r120, 4;
	add.s64 	%rd10, %rd3, %rd9;
	ld.global.nc.f32 	%f290, [%rd10];
	setp.eq.s32 	%p5, %r120, 0;
	@%p5 bra 	$L__BB6_17;
	mul.lo.s32 	%r16, %r120, %r29;
	setp.lt.u32 	%p6, %r120, 16;
	mov.b32 	%r123, 0;
	@%p6 bra 	$L__BB6_7;
	and.b32  	%r123, %r120, -16;
	mov.b32 	%r121, 0;
$L__BB6_6:
	.pragma "nounroll";
	add.s32 	%r37, %r121, %r16;
	mul.wide.u32 	%rd11, %r37, 4;
	add.s64 	%rd12, %rd1, %rd11;
	ld.global.nc.f32 	%f32, [%rd12];
	mul.wide.u32 	%rd13, %r121, 4;
	add.s64 	%rd14, %rd2, %rd13;
	ld.global.f32 	%f33, [%rd14];
	mul.f32 	%f34, %f32, %f33;
	sub.f32 	%f35, %f290, %f34;
	add.s32 	%r38, %r37, 1;
	mul.wide.u32 	%rd15, %r38, 4;
	add.s64 	%rd16, %rd1, %rd15;
	ld.global.nc.f32 	%f36, [%rd16];
	ld.global.f32 	%f37, [%rd14+4];
	mul.f32 	%f38, %f36, %f37;
	sub.f32 	%f39, %f35, %f38;
	add.s32 	%r39, %r37, 2;
	mul.wide.u32 	%rd17, %r39, 4;
	add.s64 	%rd18, %rd1, %rd17;
	ld.global.nc.f32 	%f40, [%rd18];
	ld.global.f32 	%f41, [%rd14+8];
	mul.f32 	%f42, %f40, %f41;
	sub.f32 	%f43, %f39, %f42;
	add.s32 	%r40, %r37, 3;
	mul.wide.u32 	%rd19, %r40, 4;
	add.s64 	%rd20, %rd1, %rd19;
	ld.global.nc.f32 	%f44, [%rd20];
	ld.global.f32 	%f45, [%rd14+12];
	mul.f32 	%f46, %f44, %f45;
	sub.f32 	%f47, %f43, %f46;
	add.s32 	%r41, %r37, 4;
	mul.wide.u32 	%rd21, %r41, 4;
	add.s64 	%rd22, %rd1, %rd21;
	ld.global.nc.f32 	%f48, [%rd22];
	ld.global.f32 	%f49, [%rd14+16];
	mul.f32 	%f50, %f48, %f49;
	sub.f32 	%f51, %f47, %f50;
	add.s32 	%r42, %r37, 5;
	mul.wide.u32 	%rd23, %r42, 4;
	add.s64 	%rd24, %rd1, %rd23;
	ld.global.nc.f32 	%f52, [%rd24];
	ld.global.f32 	%f53, [%rd14+20];
	mul.f32 	%f54, %f52, %f53;
	sub.f32 	%f55, %f51, %f54;
	add.s32 	%r43, %r37, 6;
	mul.wide.u32 	%rd25, %r43, 4;
	add.s64 	%rd26, %rd1, %rd25;
	ld.global.nc.f32 	%f56, [%rd26];
	ld.global.f32 	%f57, [%rd14+24];
	mul.f32 	%f58, %f56, %f57;
	sub.f32 	%f59, %f55, %f58;
	add.s32 	%r44, %r37, 7;
	mul.wide.u32 	%rd27, %r44, 4;
	add.s64 	%rd28, %rd1, %rd27;
	ld.global.nc.f32 	%f60, [%rd28];
	ld.global.f32 	%f61, [%rd14+28];
	mul.f32 	%f62, %f60, %f61;
	sub.f32 	%f63, %f59, %f62;
	add.s32 	%r45, %r37, 8;
	mul.wide.u32 	%rd29, %r45, 4;
	add.s64 	%rd30, %rd1, %rd29;
	ld.global.nc.f32 	%f64, [%rd30];
	ld.global.f32 	%f65, [%rd14+32];
	mul.f32 	%f66, %f64, %f65;
	sub.f32 	%f67, %f63, %f66;
	add.s32 	%r46, %r37, 9;
	mul.wide.u32 	%rd31, %r46, 4;
	add.s64 	%rd32, %rd1, %rd31;
	ld.global.nc.f32 	%f68, [%rd32];
	ld.global.f32 	%f69, [%rd14+36];
	mul.f32 	%f70, %f68, %f69;
	sub.f32 	%f71, %f67, %f70;
	add.s32 	%r47, %r37, 10;
	mul.wide.u32 	%rd33, %r47, 4;
	add.s64 	%rd34, %rd1, %rd33;
	ld.global.nc.f32 	%f72, [%rd34];
	ld.global.f32 	%f73, [%rd14+40];
	mul.f32 	%f74, %f72, %f73;
	sub.f32 	%f75, %f71, %f74;
	add.s32 	%r48, %r37, 11;
	mul.wide.u32 	%rd35, %r48, 4;
	add.s64 	%rd36, %rd1, %rd35;
	ld.global.nc.f32 	%f76, [%rd36];
	ld.global.f32 	%f77, [%rd14+44];
	mul.f32 	%f78, %f76, %f77;
	sub.f32 	%f79, %f75, %f78;
	add.s32 	%r49, %r37, 12;
	mul.wide.u32 	%rd37, %r49, 4;
	add.s64 	%rd38, %rd1, %rd37;
	ld.global.nc.f32 	%f80, [%rd38];
	ld.global.f32 	%f81, [%rd14+48];
	mul.f32 	%f82, %f80, %f81;
	sub.f32 	%f83, %f79, %f82;
	add.s32 	%r50, %r37, 13;
	mul.wide.u32 	%rd39, %r50, 4;
	add.s64 	%rd40, %rd1, %rd39;
	ld.global.nc.f32 	%f84, [%rd40];
	ld.global.f32 	%f85, [%rd14+52];
	mul.f32 	%f86, %f84, %f85;
	sub.f32 	%f87, %f83, %f86;
	add.s32 	%r51, %r37, 14;
	mul.wide.u32 	%rd41, %r51, 4;
	add.s64 	%rd42, %rd1, %rd41;
	ld.global.nc.f32 	%f88, [%rd42];
	ld.global.f32 	%f89, [%rd14+56];
	mul.f32 	%f90, %f88, %f89;
	sub.f32 	%f91, %f87, %f90;
	add.s32 	%r52, %r37, 15;
	mul.wide.u32 	%rd43, %r52, 4;
	add.s64 	%rd44, %rd1, %rd43;
	ld.global.nc.f32 	%f92, [%rd44];
	ld.global.f32 	%f93, [%rd14+60];
	mul.f32 	%f94, %f92, %f93;
	sub.f32 	%f290, %f91, %f94;
	add.s32 	%r121, %r121, 16;
	setp.ne.s32 	%p7, %r121, %r123;
	@%p7 bra 	$L__BB6_6;
$L__BB6_7:
	and.b32  	%r53, %r120, 15;
	setp.eq.s32 	%p8, %r53, 0;
	@%p8 bra 	$L__BB6_17;
	cvt.u32.u16 	%r54, %rs16;
	and.b32  	%r21, %r54, 15;
	add.s32 	%r55, %r21, -1;
	setp.lt.u32 	%p9, %r55, 7;
	@%p9 bra 	$L__BB6_10;
	add.s32 	%r56, %r123, %r16;
	mul.wide.u32 	%rd45, %r56, 4;
	add.s64 	%rd46, %rd1, %rd45;
	ld.global.nc.f32 	%f96, [%rd46];
	mul.wide.u32 	%rd47, %r123, 4;
	add.s64 	%rd48, %rd2, %rd47;
	ld.global.f32 	%f97, [%rd48];
	mul.f32 	%f98, %f96, %f97;
	sub.f32 	%f99, %f290, %f98;
	add.s32 	%r57, %r56, 1;
	mul.wide.u32 	%rd49, %r57, 4;
	add.s64 	%rd50, %rd1, %rd49;
	ld.global.nc.f32 	%f100, [%rd50];
	ld.global.f32 	%f101, [%rd48+4];
	mul.f32 	%f102, %f100, %f101;
	sub.f32 	%f103, %f99, %f102;
	add.s32 	%r58, %r56, 2;
	mul.wide.u32 	%rd51, %r58, 4;
	add.s64 	%rd52, %rd1, %rd51;
	ld.global.nc.f32 	%f104, [%rd52];
	ld.global.f32 	%f105, [%rd48+8];
	mul.f32 	%f106, %f104, %f105;
	sub.f32 	%f107, %f103, %f106;
	add.s32 	%r59, %r56, 3;
	mul.wide.u32 	%rd53, %r59, 4;
	add.s64 	%rd54, %rd1, %rd53;
	ld.global.nc.f32 	%f108, [%rd54];
	ld.global.f32 	%f109, [%rd48+12];
	mul.f32 	%f110, %f108, %f109;
	sub.f32 	%f111, %f107, %f110;
	add.s32 	%r60, %r56, 4;
	mul.wide.u32 	%rd55, %r60, 4;
	add.s64 	%rd56, %rd1, %rd55;
	ld.global.nc.f32 	%f112, [%rd56];
	ld.global.f32 	%f113, [%rd48+16];
	mul.f32 	%f114, %f112, %f113;
	sub.f32 	%f115, %f111, %f114;
	add.s32 	%r61, %r56, 5;
	mul.wide.u32 	%rd57, %r61, 4;
	add.s64 	%rd58, %rd1, %rd57;
	ld.global.nc.f32 	%f116, [%rd58];
	ld.global.f32 	%f117, [%rd48+20];
	mul.f32 	%f118, %f116, %f117;
	sub.f32 	%f119, %f115, %f118;
	add.s32 	%r62, %r56, 6;
	mul.wide.u32 	%rd59, %r62, 4;
	add.s64 	%rd60, %rd1, %rd59;
	ld.global.nc.f32 	%f120, [%rd60];
	ld.global.f32 	%f121, [%rd48+24];
	mul.f32 	%f122, %f120, %f121;
	sub.f32 	%f123, %f119, %f122;
	add.s32 	%r63, %r56, 7;
	mul.wide.u32 	%rd61, %r63, 4;
	add.s64 	%rd62, %rd1, %rd61;
	ld.global.nc.f32 	%f124, [%rd62];
	ld.global.f32 	%f125, [%rd48+28];
	mul.f32 	%f126, %f124, %f125;
	sub.f32 	%f290, %f123, %f126;
	add.s32 	%r123, %r123, 8;
$L__BB6_10:
	and.b32  	%r64, %r21, 7;
	setp.eq.s32 	%p10, %r64, 0;
	@%p10 bra 	$L__BB6_17;
	cvt.u32.u16 	%r65, %rs15;
	and.b32  	%r66, %r65, 7;
	and.b32  	%r24, %r65, 3;
	add.s32 	%r67, %r66, -1;
	setp.lt.u32 	%p11, %r67, 3;
	@%p11 bra 	$L__BB6_13;
	add.s32 	%r68, %r123, %r16;
	mul.wide.u32 	%rd63, %r68, 4;
	add.s64 	%rd64, %rd1, %rd63;
	ld.global.nc.f32 	%f128, [%rd64];
	mul.wide.u32 	%rd65, %r123, 4;
	add.s64 	%rd66, %rd2, %rd65;
	ld.global.f32 	%f129, [%rd66];
	mul.f32 	%f130, %f128, %f129;
	sub.f32 	%f131, %f290, %f130;
	add.s32 	%r69, %r68, 1;
	mul.wide.u32 	%rd67, %r69, 4;
	add.s64 	%rd68, %rd1, %rd67;
	ld.global.nc.f32 	%f132, [%rd68];
	ld.global.f32 	%f133, [%rd66+4];
	mul.f32 	%f134, %f132, %f133;
	sub.f32 	%f135, %f131, %f134;
	add.s32 	%r70, %r68, 2;
	mul.wide.u32 	%rd69, %r70, 4;
	add.s64 	%rd70, %rd1, %rd69;
	ld.global.nc.f32 	%f136, [%rd70];
	ld.global.f32 	%f137, [%rd66+8];
	mul.f32 	%f138, %f136, %f137;
	sub.f32 	%f139, %f135, %f138;
	add.s32 	%r71, %r68, 3;
	mul.wide.u32 	%rd71, %r71, 4;
	add.s64 	%rd72, %rd1, %rd71;
	ld.global.nc.f32 	%f140, [%rd72];
	ld.global.f32 	%f141, [%rd66+12];
	mul.f32 	%f142, %f140, %f141;
	sub.f32 	%f290, %f139, %f142;
	add.s32 	%r123, %r123, 4;
$L__BB6_13:
	setp.eq.s32 	%p12, %r24, 0;
	@%p12 bra 	$L__BB6_17;
	add.s32 	%r27, %r123, %r16;
	mul.wide.u32 	%rd73, %r27, 4;
	add.s64 	%rd74, %rd1, %rd73;
	ld.global.nc.f32 	%f143, [%rd74];
	mul.wide.u32 	%rd75, %r123, 4;
	add.s64 	%rd5, %rd2, %rd75;
	ld.global.f32 	%f144, [%rd5];
	mul.f32 	%f145, %f143, %f144;
	sub.f32 	%f290, %f290, %f145;
	setp.eq.s32 	%p13, %r24, 1;
	@%p13 bra 	$L__BB6_17;
	add.s32 	%r72, %r27, 1;
	mul.wide.u32 	%rd76, %r72, 4;
	add.s64 	%rd77, %rd1, %rd76;
	ld.global.nc.f32 	%f146, [%rd77];
	ld.global.f32 	%f147, [%rd5+4];
	mul.f32 	%f148, %f146, %f147;
	sub.f32 	%f290, %f290, %f148;
	setp.eq.s32 	%p14, %r24, 2;
	@%p14 bra 	$L__BB6_17;
	add.s32 	%r73, %r27, 2;
	mul.wide.u32 	%rd78, %r73, 4;
	add.s64 	%rd79, %rd1, %rd78;
	ld.global.nc.f32 	%f149, [%rd79];
	ld.global.f32 	%f150, [%rd5+8];
	mul.f32 	%f151, %f149, %f150;
	sub.f32 	%f290, %f290, %f151;
$L__BB6_17:
	add.s64 	%rd81, %rd2, %rd9;
	st.global.f32 	[%rd81], %f290;
	add.s32 	%r120, %r120, 1;
	setp.ne.s32 	%p15, %r120, %r29;
	add.s16 	%rs16, %rs16, 1;
	add.s16 	%rs15, %rs15, 1;
	@%p15 bra 	$L__BB6_3;
$L__BB6_18:
	ret;
$L__BB6_19:
	mov.b32 	%r115, 0;
	mov.b16 	%rs13, 0;
	mov.u16 	%rs14, %rs13;
$L__BB6_20:
	mul.wide.u32 	%rd82, %r115, 4;
	add.s64 	%rd83, %rd3, %rd82;
	ld.global.nc.f32 	%f276, [%rd83];
	setp.eq.s32 	%p16, %r115, 0;
	@%p16 bra 	$L__BB6_21;
	bra.uni 	$L__BB6_22;
$L__BB6_21:
	mad.lo.s32 	%r114, %r115, %r29, %r115;
	mul.wide.u32 	%rd153, %r114, 4;
	add.s64 	%rd154, %rd1, %rd153;
	ld.global.nc.f32 	%f273, [%rd154];
	div.rn.f32 	%f274, %f276, %f273;
	add.s64 	%rd156, %rd2, %rd82;
	st.global.f32 	[%rd156], %f274;
	add.s32 	%r115, %r115, 1;
	setp.eq.s32 	%p26, %r115, %r29;
	add.s16 	%rs14, %rs14, 1;
	add.s16 	%rs13, %rs13, 1;
	@%p26 bra 	$L__BB6_18;
	bra.uni 	$L__BB6_20;
$L__BB6_22:
	mul.lo.s32 	%r5, %r115, %r29;
	setp.lt.u32 	%p17, %r115, 16;
	mov.b32 	%r117, 0;
	@%p17 bra 	$L__BB6_25;
	and.b32  	%r117, %r115, -16;
	mov.b32 	%r116, 0;
$L__BB6_24:
	.pragma "nounroll";
	add.s32 	%r77, %r116, %r5;
	mul.wide.u32 	%rd84, %r77, 4;
	add.s64 	%rd85, %rd1, %rd84;
	ld.global.nc.f32 	%f153, [%rd85];
	mul.wide.u32 	%rd86, %r116, 4;
	add.s64 	%rd87, %rd2, %rd86;
	ld.global.f32 	%f154, [%rd87];
	mul.f32 	%f155, %f153, %f154;
	sub.f32 	%f156, %f276, %f155;
	add.s32 	%r78, %r77, 1;
	mul.wide.u32 	%rd88, %r78, 4;
	add.s64 	%rd89, %rd1, %rd88;
	ld.global.nc.f32 	%f157, [%rd89];
	ld.global.f32 	%f158, [%rd87+4];
	mul.f32 	%f159, %f157, %f158;
	sub.f32 	%f160, %f156, %f159;
	add.s32 	%r79, %r77, 2;
	mul.wide.u32 	%rd90, %r79, 4;
	add.s64 	%rd91, %rd1, %rd90;
	ld.global.nc.f32 	%f161, [%rd91];
	ld.global.f32 	%f162, [%rd87+8];
	mul.f32 	%f163, %f161, %f162;
	sub.f32 	%f164, %f160, %f163;
	add.s32 	%r80, %r77, 3;
	mul.wide.u32 	%rd92, %r80, 4;
	add.s64 	%rd93, %rd1, %rd92;
	ld.global.nc.f32 	%f165, [%rd93];
	ld.global.f32 	%f166, [%rd87+12];
	mul.f32 	%f167, %f165, %f166;
	sub.f32 	%f168, %f164, %f167;
	add.s32 	%r81, %r77, 4;
	mul.wide.u32 	%rd94, %r81, 4;
	add.s64 	%rd95, %rd1, %rd94;
	ld.global.nc.f32 	%f169, [%rd95];
	ld.global.f32 	%f170, [%rd87+16];
	mul.f32 	%f171, %f169, %f170;
	sub.f32 	%f172, %f168, %f171;
	add.s32 	%r82, %r77, 5;
	mul.wide.u32 	%rd96, %r82, 4;
	add.s64 	%rd97, %rd1, %rd96;
	ld.global.nc.f32 	%f173, [%rd97];
	ld.global.f32 	%f174, [%rd87+20];
	mul.f32 	%f175, %f173, %f174;
	sub.f32 	%f176, %f172, %f175;
	add.s32 	%r83, %r77, 6;
	mul.wide.u32 	%rd98, %r83, 4;
	add.s64 	%rd99, %rd1, %rd98;
	ld.global.nc.f32 	%f177, [%rd99];
	ld.global.f32 	%f178, [%rd87+24];
	mul.f32 	%f179, %f177, %f178;
	sub.f32 	%f180, %f176, %f179;
	add.s32 	%r84, %r77, 7;
	mul.wide.u32 	%rd100, %r84, 4;
	add.s64 	%rd101, %rd1, %rd100;
	ld.global.nc.f32 	%f181, [%rd101];
	ld.global.f32 	%f182, [%rd87+28];
	mul.f32 	%f183, %f181, %f182;
	sub.f32 	%f184, %f180, %f183;
	add.s32 	%r85, %r77, 8;
	mul.wide.u32 	%rd102, %r85, 4;
	add.s64 	%rd103, %rd1, %rd102;
	ld.global.nc.f32 	%f185, [%rd103];
	ld.global.f32 	%f186, [%rd87+32];
	mul.f32 	%f187, %f185, %f186;
	sub.f32 	%f188, %f184, %f187;
	add.s32 	%r86, %r77, 9;
	mul.wide.u32 	%rd104, %r86, 4;
	add.s64 	%rd105, %rd1, %rd104;
	ld.global.nc.f32 	%f189, [%rd105];
	ld.global.f32 	%f190, [%rd87+36];
	mul.f32 	%f191, %f189, %f190;
	sub.f32 	%f192, %f188, %f191;
	add.s32 	%r87, %r77, 10;
	mul.wide.u32 	%rd106, %r87, 4;
	add.s64 	%rd107, %rd1, %rd106;
	ld.global.nc.f32 	%f193, [%rd107];
	ld.global.f32 	%f194, [%rd87+40];
	mul.f32 	%f195, %f193, %f194;
	sub.f32 	%f196, %f192, %f195;
	add.s32 	%r88, %r77, 11;
	mul.wide.u32 	%rd108, %r88, 4;
	add.s64 	%rd109, %rd1, %rd108;
	ld.global.nc.f32 	%f197, [%rd109];
	ld.global.f32 	%f198, [%rd87+44];
	mul.f32 	%f199, %f197, %f198;
	sub.f32 	%f200, %f196, %f199;
	add.s32 	%r89, %r77, 12;
	mul.wide.u32 	%rd110, %r89, 4;
	add.s64 	%rd111, %rd1, %rd110;
	ld.global.nc.f32 	%f201, [%rd111];
	ld.global.f32 	%f202, [%rd87+48];
	mul.f32 	%f203, %f201, %f202;
	sub.f32 	%f204, %f200, %f203;
	add.s32 	%r90, %r77, 13;
	mul.wide.u32 	%rd112, %r90, 4;
	add.s64 	%rd113, %rd1, %rd112;
	ld.global.nc.f32 	%f205, [%rd113];
	ld.global.f32 	%f206, [%rd87+52];
	mul.f32 	%f207, %f205, %f206;
	sub.f32 	%f208, %f204, %f207;
	add.s32 	%r91, %r77, 14;
	mul.wide.u32 	%rd114, %r91, 4;
	add.s64 	%rd115, %rd1, %rd114;
	ld.global.nc.f32 	%f209, [%rd115];
	ld.global.f32 	%f210, [%rd87+56];
	mul.f32 	%f211, %f209, %f210;
	sub.f32 	%f212, %f208, %f211;
	add.s32 	%r92, %r77, 15;
	mul.wide.u32 	%rd116, %r92, 4;
	add.s64 	%rd117, %rd1, %rd116;
	ld.global.nc.f32 	%f213, [%rd117];
	ld.global.f32 	%f214, [%rd87+60];
	mul.f32 	%f215, %f213, %f214;
	sub.f32 	%f276, %f212, %f215;
	add.s32 	%r116, %r116, 16;
	setp.eq.s32 	%p18, %r116, %r117;
	@%p18 bra 	$L__BB6_25;
	bra.uni 	$L__BB6_24;
$L__BB6_25:
	and.b32  	%r93, %r115, 15;
	setp.eq.s32 	%p19, %r93, 0;
	@%p19 bra 	$L__BB6_21;
	cvt.u32.u16 	%r94, %rs14;
	and.b32  	%r8, %r94, 15;
	add.s32 	%r95, %r8, -1;
	setp.lt.u32 	%p20, %r95, 7;
	@%p20 bra 	$L__BB6_28;
	add.s32 	%r96, %r117, %r5;
	mul.wide.u32 	%rd118, %r96, 4;
	add.s64 	%rd119, %rd1, %rd118;
	ld.global.nc.f32 	%f217, [%rd119];
	mul.wide.u32 	%rd120, %r117, 4;
	add.s64 	%rd121, %rd2, %rd120;
	ld.global.f32 	%f218, [%rd121];
	mul.f32 	%f219, %f217, %f218;
	sub.f32 	%f220, %f276, %f219;
	add.s32 	%r97, %r96, 1;
	mul.wide.u32 	%rd122, %r97, 4;
	add.s64 	%rd123, %rd1, %rd122;
	ld.global.nc.f32 	%f221, [%rd123];
	ld.global.f32 	%f222, [%rd121+4];
	mul.f32 	%f223, %f221, %f222;
	sub.f32 	%f224, %f220, %f223;
	add.s32 	%r98, %r96, 2;
	mul.wide.u32 	%rd124, %r98, 4;
	add.s64 	%rd125, %rd1, %rd124;
	ld.global.nc.f32 	%f225, [%rd125];
	ld.global.f32 	%f226, [%rd121+8];
	mul.f32 	%f227, %f225, %f226;
	sub.f32 	%f228, %f224, %f227;
	add.s32 	%r99, %r96, 3;
	mul.wide.u32 	%rd126, %r99, 4;
	add.s64 	%rd127, %rd1, %rd126;
	ld.global.nc.f32 	%f229, [%rd127];
	ld.global.f32 	%f230, [%rd121+12];
	mul.f32 	%f231, %f229, %f230;
	sub.f32 	%f232, %f228, %f231;
	add.s32 	%r100, %r96, 4;
	mul.wide.u32 	%rd128, %r100, 4;
	add.s64 	%rd129, %rd1, %rd128;
	ld.global.nc.f32 	%f233, [%rd129];
	ld.global.f32 	%f234, [%rd121+16];
	mul.f32 	%f235, %f233, %f234;
	sub.f32 	%f236, %f232, %f235;
	add.s32 	%r101, %r96, 5;
	mul.wide.u32 	%rd130, %r101, 4;
	add.s64 	%rd131, %rd1, %rd130;
	ld.global.nc.f32 	%f237, [%rd131];
	ld.global.f32 	%f238, [%rd121+20];
	mul.f32 	%f239, %f237, %f238;
	sub.f32 	%f240, %f236, %f239;
	add.s32 	%r102, %r96, 6;
	mul.wide.u32 	%rd132, %r102, 4;
	add.s64 	%rd133, %rd1, %rd132;
	ld.global.nc.f32 	%f241, [%rd133];
	ld.global.f32 	%f242, [%rd121+24];
	mul.f32 	%f243, %f241, %f242;
	sub.f32 	%f244, %f240, %f243;
	add.s32 	%r103, %r96, 7;
	mul.wide.u32 	%rd134, %r103, 4;
	add.s64 	%rd135, %rd1, %rd134;
	ld.global.nc.f32 	%f245, [%rd135];
	ld.global.f32 	%f246, [%rd121+28];
	mul.f32 	%f247, %f245, %f246;
	sub.f32 	%f276, %f244, %f247;
	add.s32 	%r117, %r117, 8;
$L__BB6_28:
	and.b32  	%r104, %r8, 7;
	setp.eq.s32 	%p21, %r104, 0;
	@%p21 bra 	$L__BB6_21;
	cvt.u32.u16 	%r105, %rs13;
	and.b32  	%r106, %r105, 7;
	and.b32  	%r11, %r105, 3;
	add.s32 	%r107, %r106, -1;
	setp.lt.u32 	%p22, %r107, 3;
	@%p22 bra 	$L__BB6_31;
	add.s32 	%r108, %r117, %r5;
	mul.wide.u32 	%rd136, %r108, 4;
	add.s64 	%rd137, %rd1, %rd136;
	ld.global.nc.f32 	%f249, [%rd137];
	mul.wide.u32 	%rd138, %r117, 4;
	add.s64 	%rd139, %rd2, %rd138;
	ld.global.f32 	%f250, [%rd139];
	mul.f32 	%f251, %f249, %f250;
	sub.f32 	%f252, %f276, %f251;
	add.s32 	%r109, %r108, 1;
	mul.wide.u32 	%rd140, %r109, 4;
	add.s64 	%rd141, %rd1, %rd140;
	ld.global.nc.f32 	%f253, [%rd141];
	ld.global.f32 	%f254, [%rd139+4];
	mul.f32 	%f255, %f253, %f254;
	sub.f32 	%f256, %f252, %f255;
	add.s32 	%r110, %r108, 2;
	mul.wide.u32 	%rd142, %r110, 4;
	add.s64 	%rd143, %rd1, %rd142;
	ld.global.nc.f32 	%f257, [%rd143];
	ld.global.f32 	%f258, [%rd139+8];
	mul.f32 	%f259, %f257, %f258;
	sub.f32 	%f260, %f256, %f259;
	add.s32 	%r111, %r108, 3;
	mul.wide.u32 	%rd144, %r111, 4;
	add.s64 	%rd145, %rd1, %rd144;
	ld.global.nc.f32 	%f261, [%rd145];
	ld.global.f32 	%f262, [%rd139+12];
	mul.f32 	%f263, %f261, %f262;
	sub.f32 	%f276, %f260, %f263;
	add.s32 	%r117, %r117, 4;
$L__BB6_31:
	setp.eq.s32 	%p23, %r11, 0;
	@%p23 bra 	$L__BB6_21;
	add.s32 	%r14, %r117, %r5;
	mul.wide.u32 	%rd146, %r14, 4;
	add.s64 	%rd147, %rd1, %rd146;
	ld.global.nc.f32 	%f264, [%rd147];
	mul.wide.u32 	%rd148, %r117, 4;
	add.s64 	%rd4, %rd2, %rd148;
	ld.global.f32 	%f265, [%rd4];
	mul.f32 	%f266, %f264, %f265;
	sub.f32 	%f276, %f276, %f266;
	setp.eq.s32 	%p24, %r11, 1;
	@%p24 bra 	$L__BB6_21;
	add.s32 	%r112, %r14, 1;
	mul.wide.u32 	%rd149, %r112, 4;
	add.s64 	%rd150, %rd1, %rd149;
	ld.global.nc.f32 	%f267, [%rd150];
	ld.global.f32 	%f268, [%rd4+4];
	mul.f32 	%f269, %f267, %f268;
	sub.f32 	%f276, %f276, %f269;
	setp.eq.s32 	%p25, %r11, 2;
	@%p25 bra 	$L__BB6_21;
	add.s32 	%r113, %r14, 2;
	mul.wide.u32 	%rd151, %r113, 4;
	add.s64 	%rd152, %rd1, %rd151;
	ld.global.nc.f32 	%f270, [%rd152];
	ld.global.f32 	%f271, [%rd4+8];
	mul.f32 	%f272, %f270, %f271;
	sub.f32 	%f276, %f276, %f272;
	bra.uni 	$L__BB6_21;

}
	// .globl	forward_sub_f64
.visible .entry forward_sub_f64(
	.param .u64 .ptr .align 1 forward_sub_f64_param_0,
	.param .u64 .ptr .align 1 forward_sub_f64_param_1,
	.param .u64 .ptr .align 1 forward_sub_f64_param_2,
	.param .u32 forward_sub_f64_param_3,
	.param .u32 forward_sub_f64_param_4
)
{
	.reg .pred 	%p<27>;
	.reg .b16 	%rs<17>;
	.reg .b32 	%r<125>;
	.reg .b64 	%rd<157>;
	.reg .b64 	%fd<291>;

	ld.param.u64 	%rd6, [forward_sub_f64_param_0];
	ld.param.u64 	%rd7, [forward_sub_f64_param_1];
	ld.param.u64 	%rd8, [forward_sub_f64_param_2];
	ld.param.u32 	%r29, [forward_sub_f64_param_3];
	ld.param.u32 	%r30, [forward_sub_f64_param_4];
	cvta.to.global.u64 	%rd1, %rd6;
	cvta.to.global.u64 	%rd2, %rd8;
	cvta.to.global.u64 	%rd3, %rd7;
	mov.u32 	%r31, %tid.x;
	mov.u32 	%r32, %ctaid.x;
	or.b32  	%r33, %r31, %r32;
	setp.ne.s32 	%p1, %r33, 0;
	setp.eq.s32 	%p2, %r29, 0;
	or.pred  	%p3, %p1, %p2;
	@%p3 bra 	$L__BB7_18;
	setp.eq.s32 	%p4, %r30, 0;
	@%p4 bra 	$L__BB7_19;
	mov.b32 	%r120, 0;
	mov.b16 	%rs15, 0;
	mov.u16 	%rs16, %rs15;
$L__BB7_3:
	mul.wide.u32 	%rd9, %r120, 8;
	add.s64 	%rd10, %rd3, %rd9;
	ld.global.nc.f64 	%fd290, [%rd10];
	setp.eq.s32 	%p5, %r120, 0;
	@%p5 bra 	$L__BB7_17;
	mul.lo.s32 	%r16, %r120, %r29;
	setp.lt.u32 	%p6, %r120, 16;
	mov.b32 	%r123, 0;
	@%p6 bra 	$L__BB7_7;
	and.b32  	%r123, %r120, -16;
	mov.b32 	%r121, 0;
$L__BB7_6:
	.pragma "nounroll";
	add.s32 	%r37, %r121, %r16;
	mul.wide.u32 	%rd11, %r37, 8;
	add.s64 	%rd12, %rd1, %rd11;
	ld.global.nc.f64 	%fd32, [%rd12];
	mul.wide.u32 	%rd13, %r121, 8;
	add.s64 	%rd14, %rd2, %rd13;
	ld.global.f64 	%fd33, [%rd14];
	mul.f64 	%fd34, %fd32, %fd33;
	sub.f64 	%fd35, %fd290, %fd34;
	add.s32 	%r38, %r37, 1;
	mul.wide.u32 	%rd15, %r38, 8;
	add.s64 	%rd16, %rd1, %rd15;
	ld.global.nc.f64 	%fd36, [%rd16];
	ld.global.f64 	%fd37, [%rd14+8];
	mul.f64 	%fd38, %fd36, %fd37;
	sub.f64 	%fd39, %fd35, %fd38;
	add.s32 	%r39, %r37, 2;
	mul.wide.u32 	%rd17, %r39, 8;
	add.s64 	%rd18, %rd1, %rd17;
	ld.global.nc.f64 	%fd40, [%rd18];
	ld.global.f64 	%fd41, [%rd14+16];
	mul.f64 	%fd42, %fd40, %fd41;
	sub.f64 	%fd43, %fd39, %fd42;
	add.s32 	%r40, %r37, 3;
	mul.wide.u32 	%rd19, %r40, 8;
	add.s64 	%rd20, %rd1, %rd19;
	ld.global.nc.f64 	%fd44, [%rd20];
	ld.global.f64 	%fd45, [%rd14+24];
	mul.f64 	%fd46, %fd44, %fd45;
	sub.f64 	%fd47, %fd43, %fd46;
	add.s32 	%r41, %r37, 4;
	mul.wide.u32 	%rd21, %r41, 8;
	add.s64 	%rd22, %rd1, %rd21;
	ld.global.nc.f64 	%fd48, [%rd22];
	ld.global.f64 	%fd49, [%rd14+32];
	mul.f64 	%fd50, %fd48, %fd49;
	sub.f64 	%fd51, %fd47, %fd50;
	add.s32 	%r42, %r37, 5;
	mul.wide.u32 	%rd23, %r42, 8;
	add.s64 	%rd24, %rd1, %rd23;
	ld.global.nc.f64 	%fd52, [%rd24];
	ld.global.f64 	%fd53, [%rd14+40];
	mul.f64 	%fd54, %fd52, %fd53;
	sub.f64 	%fd55, %fd51, %fd54;
	add.s32 	%r43, %r37, 6;
	mul.wide.u32 	%rd25, %r43, 8;
	add.s64 	%rd26, %rd1, %rd25;
	ld.global.nc.f64 	%fd56, [%rd26];
	ld.global.f64 	%fd57, [%rd14+48];
	mul.f64 	%fd58, %fd56, %fd57;
	sub.f64 	%fd59, %fd55, %fd58;
	add.s32 	%r44, %r37, 7;
	mul.wide.u32 	%rd27, %r44, 8;
	add.s64 	%rd28, %rd1, %rd27;
	ld.global.nc.f64 	%fd60, [%rd28];
	ld.global.f64 	%fd61, [%rd14+56];
	mul.f64 	%fd62, %fd60, %fd61;
	sub.f64 	%fd63, %fd59, %fd62;
	add.s32 	%r45, %r37, 8;
	mul.wide.u32 	%rd29, %r45, 8;
	add.s64 	%rd30, %rd1, %rd29;
	ld.global.nc.f64 	%fd64, [%rd30];
	ld.global.f64 	%fd65, [%rd14+64];
	mul.f64 	%fd66, %fd64, %fd65;
	sub.f64 	%fd67, %fd63, %fd66;
	add.s32 	%r46, %r37, 9;
	mul.wide.u32 	%rd31, %r46, 8;
	add.s64 	%rd32, %rd1, %rd31;
	ld.global.nc.f64 	%fd68, [%rd32];
	ld.global.f64 	%fd69, [%rd14+72];
	mul.f64 	%fd70, %fd68, %fd69;
	sub.f64 	%fd71, %fd67, %fd70;
	add.s32 	%r47, %r37, 10;
	mul.wide.u32 	%rd33, %r47, 8;
	add.s64 	%rd34, %rd1, %rd33;
	ld.global.nc.f64 	%fd72, [%rd34];
	ld.global.f64 	%fd73, [%rd14+80];
	mul.f64 	%fd74, %fd72, %fd73;
	sub.f64 	%fd75, %fd71, %fd74;
	add.s32 	%r48, %r37, 11;
	mul.wide.u32 	%rd35, %r48, 8;
	add.s64 	%rd36, %rd1, %rd35;
	ld.global.nc.f64 	%fd76, [%rd36];
	ld.global.f64 	%fd77, [%rd14+88];
	mul.f64 	%fd78, %fd76, %fd77;
	sub.f64 	%fd79, %fd75, %fd78;
	add.s32 	%r49, %r37, 12;
	mul.wide.u32 	%rd37, %r49, 8;
	add.s64 	%rd38, %rd1, %rd37;
	ld.global.nc.f64 	%fd80, [%rd38];
	ld.global.f64 	%fd81, [%rd14+96];
	mul.f64 	%fd82, %fd80, %fd81;
	sub.f64 	%fd83, %fd79, %fd82;
	add.s32 	%r50, %r37, 13;
	mul.wide.u32 	%rd39, %r50, 8;
	add.s64 	%rd40, %rd1, %rd39;
	ld.global.nc.f64 	%fd84, [%rd40];
	ld.global.f64 	%fd85, [%rd14+104];
	mul.f64 	%fd86, %fd84, %fd85;
	sub.f64 	%fd87, %fd83, %fd86;
	add.s32 	%r51, %r37, 14;
	mul.wide.u32 	%rd41, %r51, 8;
	add.s64 	%rd42, %rd1, %rd41;
	ld.global.nc.f64 	%fd88, [%rd42];
	ld.global.f64 	%fd89, [%rd14+112];
	mul.f64 	%fd90, %fd88, %fd89;
	sub.f64 	%fd91, %fd87, %fd90;
	add.s32 	%r52, %r37, 15;
	mul.wide.u32 	%rd43, %r52, 8;
	add.s64 	%rd44, %rd1, %rd43;
	ld.global.nc.f64 	%fd92, [%rd44];
	ld.global.f64 	%fd93, [%rd14+120];
	mul.f64 	%fd94, %fd92, %fd93;
	sub.f64 	%fd290, %fd91, %fd94;
	add.s32 	%r121, %r121, 16;
	setp.ne.s32 	%p7, %r121, %r123;
	@%p7 bra 	$L__BB7_6;
$L__BB7_7:
	and.b32  	%r53, %r120, 15;
	setp.eq.s32 	%p8, %r53, 0;
	@%p8 bra 	$L__BB7_17;
	cvt.u32.u16 	%r54, %rs16;
	and.b32  	%r21, %r54, 15;
	add.s32 	%r55, %r21, -1;
	setp.lt.u32 	%p9, %r55, 7;
	@%p9 bra 	$L__BB7_10;
	add.s32 	%r56, %r123, %r16;
	mul.wide.u32 	%rd45, %r56, 8;
	add.s64 	%rd46, %rd1, %rd45;
	ld.global.nc.f64 	%fd96, [%rd46];
	mul.wide.u32 	%rd47, %r123, 8;
	add.s64 	%rd48, %rd2, %rd47;
	ld.global.f64 	%fd97, [%rd48];
	mul.f64 	%fd98, %fd96, %fd97;
	sub.f64 	%fd99, %fd290, %fd98;
	add.s32 	%r57, %r56, 1;
	mul.wide.u32 	%rd49, %r57, 8;
	add.s64 	%rd50, %rd1, %rd49;
	ld.global.nc.f64 	%fd100, [%rd50];
	ld.global.f64 	%fd101, [%rd48+8];
	mul.f64 	%fd102, %fd100, %fd101;
	sub.f64 	%fd103, %fd99, %fd102;
	add.s32 	%r58, %r56, 2;
	mul.wide.u32 	%rd51, %r58, 8;
	add.s64 	%rd52, %rd1, %rd51;
	ld.global.nc.f64 	%fd104, [%rd52];
	ld.global.f64 	%fd105, [%rd48+16];
	mul.f64 	%fd106, %fd104, %fd105;
	sub.f64 	%fd107, %fd103, %fd106;
	add.s32 	%r59, %r56, 3;
	mul.wide.u32 	%rd53, %r59, 8;
	add.s64 	%rd54, %rd1, %rd53;
	ld.global.nc.f64 	%fd108, [%rd54];
	ld.global.f64 	%fd109, [%rd48+24];
	mul.f64 	%fd110, %fd108, %fd109;
	sub.f64 	%fd111, %fd107, %fd110;
	add.s32 	%r60, %r56, 4;
	mul.wide.u32 	%rd55, %r60, 8;
	add.s64 	%rd56, %rd1, %rd55;
	ld.global.nc.f64 	%fd112, [%rd56];
	ld.global.f64 	%fd113, [%rd48+32];
	mul.f64 	%fd114, %fd112, %fd113;
	sub.f64 	%fd115, %fd111, %fd114;
	add.s32 	%r61, %r56, 5;
	mul.wide.u32 	%rd57, %r61, 8;
	add.s64 	%rd58, %rd1, %rd57;
	ld.global.nc.f64 	%fd116, [%rd58];
	ld.global.f64 	%fd117, [%rd48+40];
	mul.f64 	%fd118, %fd116, %fd117;
	sub.f64 	%fd119, %fd115, %fd118;
	add.s32 	%r62, %r56, 6;
	mul.wide.u32 	%rd59, %r62, 8;
	add.s64 	%rd60, %rd1, %rd59;
	ld.global.nc.f64 	%fd120, [%rd60];
	ld.global.f64 	%fd121, [%rd48+48];
	mul.f64 	%fd122, %fd120, %fd121;
	sub.f64 	%fd123, %fd119, %fd122;
	add.s32 	%r63, %r56, 7;
	mul.wide.u32 	%rd61, %r63, 8;
	add.s64 	%rd62, %rd1, %rd61;
	ld.global.nc.f64 	%fd124, [%rd62];
	ld.global.f64 	%fd125, [%rd48+56];
	mul.f64 	%fd126, %fd124, %fd125;
	sub.f64 	%fd290, %fd123, %fd126;
	add.s32 	%r123, %r123, 8;
$L__BB7_10:
	and.b32  	%r64, %r21, 7;
	setp.eq.s32 	%p10, %r64, 0;
	@%p10 bra 	$L__BB7_17;
	cvt.u32.u16 	%r65, %rs15;
	and.b32  	%r66, %r65, 7;
	and.b32  	%r24, %r65, 3;
	add.s32 	%r67, %r66, -1;
	setp.lt.u32 	%p11, %r67, 3;
	@%p11 bra 	$L__BB7_13;
	add.s32 	%r68, %r123, %r16;
	mul.wide.u32 	%rd63, %r68, 8;
	add.s64 	%rd64, %rd1, %rd63;
	ld.global.nc.f64 	%fd128, [%rd64];
	mul.wide.u32 	%rd65, %r123, 8;
	add.s64 	%rd66, %rd2, %rd65;
	ld.global.f64 	%fd129, [%rd66];
	mul.f64 	%fd130, %fd128, %fd129;
	sub.f64 	%fd131, %fd290, %fd130;
	add.s32 	%r69, %r68, 1;
	mul.wide.u32 	%rd67, %r69, 8;
	add.s64 	%rd68, %rd1, %rd67;
	ld.global.nc.f64 	%fd132, [%rd68];
	ld.global.f64 	%fd133, [%rd66+8];
	mul.f64 	%fd134, %fd132, %fd133;
	sub.f64 	%fd135, %fd131, %fd134;
	add.s32 	%r70, %r68, 2;
	mul.wide.u32 	%rd69, %r70, 8;
	add.s64 	%rd70, %rd1, %rd69;
	ld.global.nc.f64 	%fd136, [%rd70];
	ld.global.f64 	%fd137, [%rd66+16];
	mul.f64 	%fd138, %fd136, %fd137;
	sub.f64 	%fd139, %fd135, %fd138;
	add.s32 	%r71, %r68, 3;
	mul.wide.u32 	%rd71, %r71, 8;
	add.s64 	%rd72, %rd1, %rd71;
	ld.global.nc.f64 	%fd140, [%rd72];
	ld.global.f64 	%fd141, [%rd66+24];
	mul.f64 	%fd142, %fd140, %fd141;
	sub.f64 	%fd290, %fd139, %fd142;
	add.s32 	%r123, %r123, 4;
$L__BB7_13:
	setp.eq.s32 	%p12, %r24, 0;
	@%p12 bra 	$L__BB7_17;
	add.s32 	%r27, %r123, %r16;
	mul.wide.u32 	%rd73, %r27, 8;
	add.s64 	%rd74, %rd1, %rd73;
	ld.global.nc.f64 	%fd143, [%rd74];
	mul.wide.u32 	%rd75, %r123, 8;
	add.s64 	%rd5, %rd2, %rd75;
	ld.global.f64 	%fd144, [%rd5];
	mul.f64 	%fd145, %fd143, %fd144;
	sub.f64 	%fd290, %fd290, %fd145;
	setp.eq.s32 	%p13, %r24, 1;
	@%p13 bra 	$L__BB7_17;
	add.s32 	%r72, %r27, 1;
	mul.wide.u32 	%rd76, %r72, 8;
	add.s64 	%rd77, %rd1, %rd76;
	ld.global.nc.f64 	%fd146, [%rd77];
	ld.global.f64 	%fd147, [%rd5+8];
	mul.f64 	%fd148, %fd146, %fd147;
	sub.f64 	%fd290, %fd290, %fd148;
	setp.eq.s32 	%p14, %r24, 2;
	@%p14 bra 	$L__BB7_17;
	add.s32 	%r73, %r27, 2;
	mul.wide.u32 	%rd78, %r73, 8;
	add.s64 	%rd79, %rd1, %rd78;
	ld.global.nc.f64 	%fd149, [%rd79];
	ld.global.f64 	%fd150, [%rd5+16];
	mul.f64 	%fd151, %fd149, %fd150;
	sub.f64 	%fd290, %fd290, %fd151;
$L__BB7_17:
	add.s64 	%rd81, %rd2, %rd9;
	st.global.f64 	[%rd81], %fd290;
	add.s32 	%r120, %r120, 1;
	setp.ne.s32 	%p15, %r120, %r29;
	add.s16 	%rs16, %rs16, 1;
	add.s16 	%rs15, %rs15, 1;
	@%p15 bra 	$L__BB7_3;
$L__BB7_18:
	ret;
$L__BB7_19:
	mov.b32 	%r115, 0;
	mov.b16 	%rs13, 0;
	mov.u16 	%rs14, %rs13;
$L__BB7_20:
	mul.wide.u32 	%rd82, %r115, 8;
	add.s64 	%rd83, %rd3, %rd82;
	ld.global.nc.f64 	%fd276, [%rd83];
	setp.eq.s32 	%p16, %r115, 0;
	@%p16 bra 	$L__BB7_21;
	bra.uni 	$L__BB7_22;
$L__BB7_21:
	mad.lo.s32 	%r114, %r115, %r29, %r115;
	mul.wide.u32 	%rd153, %r114, 8;
	add.s64 	%rd154, %rd1, %rd153;
	ld.global.nc.f64 	%fd273, [%rd154];
	div.rn.f64 	%fd274, %fd276, %fd273;
	add.s64 	%rd156, %rd2, %rd82;
	st.global.f64 	[%rd156], %fd274;
	add.s32 	%r115, %r115, 1;
	setp.eq.s32 	%p26, %r115, %r29;
	add.s16 	%rs14, %rs14, 1;
	add.s16 	%rs13, %rs13, 1;
	@%p26 bra 	$L__BB7_18;
	bra.uni 	$L__BB7_20;
$L__BB7_22:
	mul.lo.s32 	%r5, %r115, %r29;
	setp.lt.u32 	%p17, %r115, 16;
	mov.b32 	%r117, 0;
	@%p17 bra 	$L__BB7_25;
	and.b32  	%r117, %r115, -16;
	mov.b32 	%r116, 0;
$L__BB7_24:
	.pragma "nounroll";
	add.s32 	%r77, %r116, %r5;
	mul.wide.u32 	%rd84, %r77, 8;
	add.s64 	%rd85, %rd1, %rd84;
	ld.global.nc.f64 	%fd153, [%rd85];
	mul.wide.u32 	%rd86, %r116, 8;
	add.s64 	%rd87, %rd2, %rd86;
	ld.global.f64 	%fd154, [%rd87];
	mul.f64 	%fd155, %fd153, %fd154;
	sub.f64 	%fd156, %fd276, %fd155;
	add.s32 	%r78, %r77, 1;
	mul.wide.u32 	%rd88, %r78, 8;
	add.s64 	%rd89, %rd1, %rd88;
	ld.global.nc.f64 	%fd157, [%rd89];
	ld.global.f64 	%fd158, [%rd87+8];
	mul.f64 	%fd159, %fd157, %fd158;
	sub.f64 	%fd160, %fd156, %fd159;
	add.s32 	%r79, %r77, 2;
	mul.wide.u32 	%rd90, %r79, 8;
	add.s64 	%rd91, %rd1, %rd90;
	ld.global.nc.f64 	%fd161, [%rd91];
	ld.global.f64 	%fd162, [%rd87+16];
	mul.f64 	%fd163, %fd161, %fd162;
	sub.f64 	%fd164, %fd160, %fd163;
	add.s32 	%r80, %r77, 3;
	mul.wide.u32 	%rd92, %r80, 8;
	add.s64 	%rd93, %rd1, %rd92;
	ld.global.nc.f64 	%fd165, [%rd93];
	ld.global.f64 	%fd166, [%rd87+24];
	mul.f64 	%fd167, %fd165, %fd166;
	sub.f64 	%fd168, %fd164, %fd167;
	add.s32 	%r81, %r77, 4;
	mul.wide.u32 	%rd94, %r81, 8;
	add.s64 	%rd95, %rd1, %rd94;
	ld.global.nc.f64 	%fd169, [%rd95];
	ld.global.f64 	%fd170, [%rd87+32];
	mul.f64 	%fd171, %fd169, %fd170;
	sub.f64 	%fd172, %fd168, %fd171;
	add.s32 	%r82, %r77, 5;
	mul.wide.u32 	%rd96, %r82, 8;
	add.s64 	%rd97, %rd1, %rd96;
	ld.global.nc.f64 	%fd173, [%rd97];
	ld.global.f64 	%fd174, [%rd87+40];
	mul.f64 	%fd175, %fd173, %fd174;
	sub.f64 	%fd176, %fd172, %fd175;
	add.s32 	%r83, %r77, 6;
	mul.wide.u32 	%rd98, %r83, 8;
	add.s64 	%rd99, %rd1, %rd98;
	ld.global.nc.f64 	%fd177, [%rd99];
	ld.global.f64 	%fd178, [%rd87+48];
	mul.f64 	%fd179, %fd177, %fd178;
	sub.f64 	%fd180, %fd176, %fd179;
	add.s32 	%r84, %r77, 7;
	mul.wide.u32 	%rd100, %r84, 8;
	add.s64 	%rd101, %rd1, %rd100;
	ld.global.nc.f64 	%fd181, [%rd101];
	ld.global.f64 	%fd182, [%rd87+56];
	mul.f64 	%fd183, %fd181, %fd182;
	sub.f64 	%fd184, %fd180, %fd183;
	add.s32 	%r85, %r77, 8;
	mul.wide.u32 	%rd102, %r85, 8;
	add.s64 	%rd103, %rd1, %rd102;
	ld.global.nc.f64 	%fd185, [%rd103];
	ld.global.f64 	%fd186, [%rd87+64];
	mul.f64 	%fd187, %fd185, %fd186;
	sub.f64 	%fd188, %fd184, %fd187;
	add.s32 	%r86, %r77, 9;
	mul.wide.u32 	%rd104, %r86, 8;
	add.s64 	%rd105, %rd1, %rd104;
	ld.global.nc.f64 	%fd189, [%rd105];
	ld.global.f64 	%fd190, [%rd87+72];
	mul.f64 	%fd191, %fd189, %fd190;
	sub.f64 	%fd192, %fd188, %fd191;
	add.s32 	%r87, %r77, 10;
	mul.wide.u32 	%rd106, %r87, 8;
	add.s64 	%rd107, %rd1, %rd106;
	ld.global.nc.f64 	%fd193, [%rd107];
	ld.global.f64 	%fd194, [%rd87+80];
	mul.f64 	%fd195, %fd193, %fd194;
	sub.f64 	%fd196, %fd192, %fd195;
	add.s32 	%r88, %r77, 11;
	mul.wide.u32 	%rd108, %r88, 8;
	add.s64 	%rd109, %rd1, %rd108;
	ld.global.nc.f64 	%fd197, [%rd109];
	ld.global.f64 	%fd198, [%rd87+88];
	mul.f64 	%fd199, %fd197, %fd198;
	sub.f64 	%fd200, %fd196, %fd199;
	add.s32 	%r89, %r77, 12;
	mul.wide.u32 	%rd110, %r89, 8;
	add.s64 	%rd111, %rd1, %rd110;
	ld.global.nc.f64 	%fd201, [%rd111];
	ld.global.f64 	%fd202, [%rd87+96];
	mul.f64 	%fd203, %fd201, %fd202;
	sub.f64 	%fd204, %fd200, %fd203;
	add.s32 	%r90, %r77, 13;
	mul.wide.u32 	%rd112, %r90, 8;
	add.s64 	%rd113, %rd1, %rd112;
	ld.global.nc.f64 	%fd205, [%rd113];
	ld.global.f64 	%fd206, [%rd87+104];
	mul.f64 	%fd207, %fd205, %fd206;
	sub.f64 	%fd208, %fd204, %fd207;
	add.s32 	%r91, %r77, 14;
	mul.wide.u32 	%rd114, %r91, 8;
	add.s64 	%rd115, %rd1, %rd114;
	ld.global.nc.f64 	%fd209, [%rd115];
	ld.global.f64 	%fd210, [%rd87+112];
	mul.f64 	%fd211, %fd209, %fd210;
	sub.f64 	%fd212, %fd208, %fd211;
	add.s32 	%r92, %r77, 15;
	mul.wide.u32 	%rd116, %r92, 8;
	add.s64 	%rd117, %rd1, %rd116;
	ld.global.nc.f64 	%fd213, [%rd117];
	ld.global.f64 	%fd214, [%rd87+120];
	mul.f64 	%fd215, %fd213, %fd214;
	sub.f64 	%fd276, %fd212, %fd215;
	add.s32 	%r116, %r116, 16;
	setp.eq.s32 	%p18, %r116, %r117;
	@%p18 bra 	$L__BB7_25;
	bra.uni 	$L__BB7_24;
$L__BB7_25:
	and.b32  	%r93, %r115, 15;
	setp.eq.s32 	%p19, %r93, 0;
	@%p19 bra 	$L__BB7_21;
	cvt.u32.u16 	%r94, %rs14;
	and.b32  	%r8, %r94, 15;
	add.s32 	%r95, %r8, -1;
	setp.lt.u32 	%p20, %r95, 7;
	@%p20 bra 	$L__BB7_28;
	add.s32 	%r96, %r117, %r5;
	mul.wide.u32 	%rd118, %r96, 8;
	add.s64 	%rd119, %rd1, %rd118;
	ld.global.nc.f64 	%fd217, [%rd119];
	mul.wide.u32 	%rd120, %r117, 8;
	add.s64 	%rd121, %rd2, %rd120;
	ld.global.f64 	%fd218, [%rd121];
	mul.f64 	%fd219, %fd217, %fd218;
	sub.f64 	%fd220, %fd276, %fd219;
	add.s32 	%r97, %r96, 1;
	mul.wide.u32 	%rd122, %r97, 8;
	add.s64 	%rd123, %rd1, %rd122;
	ld.global.nc.f64 	%fd221, [%rd123];
	ld.global.f64 	%fd222, [%rd121+8];
	mul.f64 	%fd223, %fd221, %fd222;
	sub.f64 	%fd224, %fd220, %fd223;
	add.s32 	%r98, %r96, 2;
	mul.wide.u32 	%rd124, %r98, 8;
	add.s64 	%rd125, %rd1, %rd124;
	ld.global.nc.f64 	%fd225, [%rd125];
	ld.global.f64 	%fd226, [%rd121+16];
	mul.f64 	%fd227, %fd225, %fd226;
	sub.f64 	%fd228, %fd224, %fd227;
	add.s32 	%r99, %r96, 3;
	mul.wide.u32 	%rd126, %r99, 8;
	add.s64 	%rd127, %rd1, %rd126;
	ld.global.nc.f64 	%fd229, [%rd127];
	ld.global.f64 	%fd230, [%rd121+24];
	mul.f64 	%fd231, %fd229, %fd230;
	sub.f64 	%fd232, %fd228, %fd231;
	add.s32 	%r100, %r96, 4;
	mul.wide.u32 	%rd128, %r100, 8;
	add.s64 	%rd129, %rd1, %rd128;
	ld.global.nc.f64 	%fd233, [%rd129];
	ld.global.f64 	%fd234, [%rd121+32];
	mul.f64 	%fd235, %fd233, %fd234;
	sub.f64 	%fd236, %fd232, %fd235;
	add.s32 	%r101, %r96, 5;
	mul.wide.u32 	%rd130, %r101, 8;
	add.s64 	%rd131, %rd1, %rd130;
	ld.global.nc.f64 	%fd237, [%rd131];
	ld.global.f64 	%fd238, [%rd121+40];
	mul.f64 	%fd239, %fd237, %fd238;
	sub.f64 	%fd240, %fd236, %fd239;
	add.s32 	%r102, %r96, 6;
	mul.wide.u32 	%rd132, %r102, 8;
	add.s64 	%rd133, %rd1, %rd132;
	ld.global.nc.f64 	%fd241, [%rd133];
	ld.global.f64 	%fd242, [%rd121+48];
	mul.f64 	%fd243, %fd241, %fd242;
	sub.f64 	%fd244, %fd240, %fd243;
	add.s32 	%r103, %r96, 7;
	mul.wide.u32 	%rd134, %r103, 8;
	add.s64 	%rd135, %rd1, %rd134;
	ld.global.nc.f64 	%fd245, [%rd135];
	ld.global.f64 	%fd246, [%rd121+56];
	mul.f64 	%fd247, %fd245, %fd246;
	sub.f64 	%fd276, %fd244, %fd247;
	add.s32 	%r117, %r117, 8;
$L__BB7_28:
	and.b32  	%r104, %r8, 7;
	setp.eq.s32 	%p21, %r104, 0;
	@%p21 bra 	$L__BB7_21;
	cvt.u32.u16 	%r105, %rs13;
	and.b32  	%r106, %r105, 7;
	and.b32  	%r11, %r105, 3;
	add.s32 	%r107, %r106, -1;
	setp.lt.u32 	%p22, %r107, 3;
	@%p22 bra 	$L__BB7_31;
	add.s32 	%r108, %r117, %r5;
	mul.wide.u32 	%rd136, %r108, 8;
	add.s64 	%rd137, %rd1, %rd136;
	ld.global.nc.f64 	%fd249, [%rd137];
	mul.wide.u32 	%rd138, %r117, 8;
	add.s64 	%rd139, %rd2, %rd138;
	ld.global.f64 	%fd250, [%rd139];
	mul.f64 	%fd251, %fd249, %fd250;
	sub.f64 	%fd252, %fd276, %fd251;
	add.s32 	%r109, %r108, 1;
	mul.wide.u32 	%rd140, %r109, 8;
	add.s64 	%rd141, %rd1, %rd140;
	ld.global.nc.f64 	%fd253, [%rd141];
	ld.global.f64 	%fd254, [%rd139+8];
	mul.f64 	%fd255, %fd253, %fd254;
	sub.f64 	%fd256, %fd252, %fd255;
	add.s32 	%r110, %r108, 2;
	mul.wide.u32 	%rd142, %r110, 8;
	add.s64 	%rd143, %rd1, %rd142;
	ld.global.nc.f64 	%fd257, [%rd143];
	ld.global.f64 	%fd258, [%rd139+16];
	mul.f64 	%fd259, %fd257, %fd258;
	sub.f64 	%fd260, %fd256, %fd259;
	add.s32 	%r111, %r108, 3;
	mul.wide.u32 	%rd144, %r111, 8;
	add.s64 	%rd145, %rd1, %rd144;
	ld.global.nc.f64 	%fd261, [%rd145];
	ld.global.f64 	%fd262, [%rd139+24];
	mul.f64 	%fd263, %fd261, %fd262;
	sub.f64 	%fd276, %fd260, %fd263;
	add.s32 	%r117, %r117, 4;
$L__BB7_31:
	setp.eq.s32 	%p23, %r11, 0;
	@%p23 bra 	$L__BB7_21;
	add.s32 	%r14, %r117, %r5;
	mul.wide.u32 	%rd146, %r14, 8;
	add.s64 	%rd147, %rd1, %rd146;
	ld.global.nc.f64 	%fd264, [%rd147];
	mul.wide.u32 	%rd148, %r117, 8;
	add.s64 	%rd4, %rd2, %rd148;
	ld.global.f64 	%fd265, [%rd4];
	mul.f64 	%fd266, %fd264, %fd265;
	sub.f64 	%fd276, %fd276, %fd266;
	setp.eq.s32 	%p24, %r11, 1;
	@%p24 bra 	$L__BB7_21;
	add.s32 	%r112, %r14, 1;
	mul.wide.u32 	%rd149, %r112, 8;
	add.s64 	%rd150, %rd1, %rd149;
	ld.global.nc.f64 	%fd267, [%rd150];
	ld.global.f64 	%fd268, [%rd4+8];
	mul.f64 	%fd269, %fd267, %fd268;
	sub.f64 	%fd276, %fd276, %fd269;
	setp.eq.s32 	%p25, %r11, 2;
	@%p25 bra 	$L__BB7_21;
	add.s32 	%r113, %r14, 2;
	mul.wide.u32 	%rd151, %r113, 8;
	add.s64 	%rd152, %rd1, %rd151;
	ld.global.nc.f64 	%fd270, [%rd152];
	ld.global.f64 	%fd271, [%rd4+16];
	mul.f64 	%fd272, %fd270, %fd271;
	sub.f64 	%fd276, %fd276, %fd272;
	bra.uni 	$L__BB7_21;

}
	// .globl	backward_sub_f32
.visible .entry backward_sub_f32(
	.param .u64 .ptr .align 1 backward_sub_f32_param_0,
	.param .u64 .ptr .align 1 backward_sub_f32_param_1,
	.param .u64 .ptr .align 1 backward_sub_f32_param_2,
	.param .u32 backward_sub_f32_param_3
)
{
	.reg .pred 	%p<15>;
	.reg .b16 	%rs<9>;
	.reg .b32 	%r<77>;
	.reg .b32 	%f<147>;
	.reg .b64 	%rd<83>;

	ld.param.u64 	%rd6, [backward_sub_f32_param_0];
	ld.param.u64 	%rd5, [backward_sub_f32_param_1];
	ld.param.u64 	%rd7, [backward_sub_f32_param_2];
	ld.param.u32 	%r24, [backward_sub_f32_param_3];
	cvta.to.global.u64 	%rd1, %rd7;
	cvta.to.global.u64 	%rd2, %rd6;
	mov.u32 	%r25, %tid.x;
	mov.u32 	%r26, %ctaid.x;
	or.b32  	%r27, %r25, %r26;
	setp.ne.s32 	%p1, %r27, 0;
	setp.lt.s32 	%p2, %r24, 1;
	or.pred  	%p3, %p1, %p2;
	@%p3 bra 	$L__BB8_18;
	cvta.to.global.u64 	%rd3, %rd5;
	mov.b32 	%r69, 0;
	mov.b16 	%rs7, 0;
	mov.u16 	%rs8, %rs7;
	mov.u32 	%r70, %r24;
$L__BB8_2:
	mov.u32 	%r2, %r70;
	add.s32 	%r70, %r2, -1;
	mul.wide.u32 	%rd8, %r70, 4;
	add.s64 	%rd9, %rd3, %rd8;
	ld.global.nc.f32 	%f146, [%rd9];
	setp.ge.u32 	%p4, %r2, %r24;
	@%p4 bra 	$L__BB8_17;
	add.s32 	%r29, %r69, -1;
	mul.lo.s32 	%r4, %r70, %r24;
	setp.lt.u32 	%p5, %r29, 15;
	mov.u32 	%r75, %r2;
	@%p5 bra 	$L__BB8_7;
	add.s32 	%r73, %r2, 7;
	add.s32 	%r72, %r2, %r4;
	and.b32  	%r30, %r69, -16;
	neg.s32 	%r71, %r30;
$L__BB8_5:
	.pragma "nounroll";
	add.s32 	%r31, %r73, -7;
	mul.wide.u32 	%rd10, %r72, 4;
	add.s64 	%rd11, %rd2, %rd10;
	ld.global.nc.f32 	%f17, [%rd11];
	mul.wide.u32 	%rd12, %r31, 4;
	add.s64 	%rd13, %rd1, %rd12;
	ld.global.f32 	%f18, [%rd13];
	mul.f32 	%f19, %f17, %f18;
	sub.f32 	%f20, %f146, %f19;
	add.s32 	%r32, %r72, 1;
	mul.wide.u32 	%rd14, %r32, 4;
	add.s64 	%rd15, %rd2, %rd14;
	ld.global.nc.f32 	%f21, [%rd15];
	ld.global.f32 	%f22, [%rd13+4];
	mul.f32 	%f23, %f21, %f22;
	sub.f32 	%f24, %f20, %f23;
	add.s32 	%r33, %r72, 2;
	mul.wide.u32 	%rd16, %r33, 4;
	add.s64 	%rd17, %rd2, %rd16;
	ld.global.nc.f32 	%f25, [%rd17];
	ld.global.f32 	%f26, [%rd13+8];
	mul.f32 	%f27, %f25, %f26;
	sub.f32 	%f28, %f24, %f27;
	add.s32 	%r34, %r72, 3;
	mul.wide.u32 	%rd18, %r34, 4;
	add.s64 	%rd19, %rd2, %rd18;
	ld.global.nc.f32 	%f29, [%rd19];
	ld.global.f32 	%f30, [%rd13+12];
	mul.f32 	%f31, %f29, %f30;
	sub.f32 	%f32, %f28, %f31;
	add.s32 	%r35, %r72, 4;
	mul.wide.u32 	%rd20, %r35, 4;
	add.s64 	%rd21, %rd2, %rd20;
	ld.global.nc.f32 	%f33, [%rd21];
	ld.global.f32 	%f34, [%rd13+16];
	mul.f32 	%f35, %f33, %f34;
	sub.f32 	%f36, %f32, %f35;
	add.s32 	%r36, %r72, 5;
	mul.wide.u32 	%rd22, %r36, 4;
	add.s64 	%rd23, %rd2, %rd22;
	ld.global.nc.f32 	%f37, [%rd23];
	ld.global.f32 	%f38, [%rd13+20];
	mul.f32 	%f39, %f37, %f38;
	sub.f32 	%f40, %f36, %f39;
	add.s32 	%r37, %r72, 6;
	mul.wide.u32 	%rd24, %r37, 4;
	add.s64 	%rd25, %rd2, %rd24;
	ld.global.nc.f32 	%f41, [%rd25];
	ld.global.f32 	%f42, [%rd13+24];
	mul.f32 	%f43, %f41, %f42;
	sub.f32 	%f44, %f40, %f43;
	add.s32 	%r38, %r72, 7;
	mul.wide.u32 	%rd26, %r38, 4;
	add.s64 	%rd27, %rd2, %rd26;
	ld.global.nc.f32 	%f45, [%rd27];
	ld.global.f32 	%f46, [%rd13+28];
	mul.f32 	%f47, %f45, %f46;
	sub.f32 	%f48, %f44, %f47;
	add.s32 	%r39, %r72, 8;
	mul.wide.u32 	%rd28, %r39, 4;
	add.s64 	%rd29, %rd2, %rd28;
	ld.global.nc.f32 	%f49, [%rd29];
	ld.global.f32 	%f50, [%rd13+32];
	mul.f32 	%f51, %f49, %f50;
	sub.f32 	%f52, %f48, %f51;
	add.s32 	%r40, %r72, 9;
	mul.wide.u32 	%rd30, %r40, 4;
	add.s64 	%rd31, %rd2, %rd30;
	ld.global.nc.f32 	%f53, [%rd31];
	ld.global.f32 	%f54, [%rd13+36];
	mul.f32 	%f55, %f53, %f54;
	sub.f32 	%f56, %f52, %f55;
	add.s32 	%r41, %r72, 10;
	mul.wide.u32 	%rd32, %r41, 4;
	add.s64 	%rd33, %rd2, %rd32;
	ld.global.nc.f32 	%f57, [%rd33];
	ld.global.f32 	%f58, [%rd13+40];
	mul.f32 	%f59, %f57, %f58;
	sub.f32 	%f60, %f56, %f59;
	add.s32 	%r42, %r72, 11;
	mul.wide.u32 	%rd34, %r42, 4;
	add.s64 	%rd35, %rd2, %rd34;
	ld.global.nc.f32 	%f61, [%rd35];
	ld.global.f32 	%f62, [%rd13+44];
	mul.f32 	%f63, %f61, %f62;
	sub.f32 	%f64, %f60, %f63;
	add.s32 	%r43, %r72, 12;
	mul.wide.u32 	%rd36, %r43, 4;
	add.s64 	%rd37, %rd2, %rd36;
	ld.global.nc.f32 	%f65, [%rd37];
	ld.global.f32 	%f66, [%rd13+48];
	mul.f32 	%f67, %f65, %f66;
	sub.f32 	%f68, %f64, %f67;
	add.s32 	%r44, %r72, 13;
	mul.wide.u32 	%rd38, %r44, 4;
	add.s64 	%rd39, %rd2, %rd38;
	ld.global.nc.f32 	%f69, [%rd39];
	ld.global.f32 	%f70, [%rd13+52];
	mul.f32 	%f71, %f69, %f70;
	sub.f32 	%f72, %f68, %f71;
	add.s32 	%r45, %r72, 14;
	mul.wide.u32 	%rd40, %r45, 4;
	add.s64 	%rd41, %rd2, %rd40;
	ld.global.nc.f32 	%f73, [%rd41];
	ld.global.f32 	%f74, [%rd13+56];
	mul.f32 	%f75, %f73, %f74;
	sub.f32 	%f76, %f72, %f75;
	add.s32 	%r46, %r72, 15;
	mul.wide.u32 	%rd42, %r46, 4;
	add.s64 	%rd43, %rd2, %rd42;
	ld.global.nc.f32 	%f77, [%rd43];
	ld.global.f32 	%f78, [%rd13+60];
	mul.f32 	%f79, %f77, %f78;
	sub.f32 	%f146, %f76, %f79;
	add.s32 	%r73, %r73, 16;
	add.s32 	%r72, %r72, 16;
	add.s32 	%r71, %r71, 16;
	setp.ne.s32 	%p6, %r71, 0;
	@%p6 bra 	$L__BB8_5;
	add.s32 	%r75, %r73, -7;
$L__BB8_7:
	and.b32  	%r47, %r69, 15;
	setp.eq.s32 	%p7, %r47, 0;
	@%p7 bra 	$L__BB8_17;
	cvt.u32.u16 	%r48, %rs8;
	and.b32  	%r16, %r48, 15;
	add.s32 	%r49, %r16, -1;
	setp.lt.u32 	%p8, %r49, 7;
	@%p8 bra 	$L__BB8_10;
	add.s32 	%r50, %r75, %r4;
	mul.wide.u32 	%rd44, %r50, 4;
	add.s64 	%rd45, %rd2, %rd44;
	ld.global.nc.f32 	%f81, [%rd45];
	mul.wide.u32 	%rd46, %r75, 4;
	add.s64 	%rd47, %rd1, %rd46;
	ld.global.f32 	%f82, [%rd47];
	mul.f32 	%f83, %f81, %f82;
	sub.f32 	%f84, %f146, %f83;
	add.s32 	%r51, %r50, 1;
	mul.wide.u32 	%rd48, %r51, 4;
	add.s64 	%rd49, %rd2, %rd48;
	ld.global.nc.f32 	%f85, [%rd49];
	ld.global.f32 	%f86, [%rd47+4];
	mul.f32 	%f87, %f85, %f86;
	sub.f32 	%f88, %f84, %f87;
	add.s32 	%r52, %r50, 2;
	mul.wide.u32 	%rd50, %r52, 4;
	add.s64 	%rd51, %rd2, %rd50;
	ld.global.nc.f32 	%f89, [%rd51];
	ld.global.f32 	%f90, [%rd47+8];
	mul.f32 	%f91, %f89, %f90;
	sub.f32 	%f92, %f88, %f91;
	add.s32 	%r53, %r50, 3;
	mul.wide.u32 	%rd52, %r53, 4;
	add.s64 	%rd53, %rd2, %rd52;
	ld.global.nc.f32 	%f93, [%rd53];
	ld.global.f32 	%f94, [%rd47+12];
	mul.f32 	%f95, %f93, %f94;
	sub.f32 	%f96, %f92, %f95;
	add.s32 	%r54, %r50, 4;
	mul.wide.u32 	%rd54, %r54, 4;
	add.s64 	%rd55, %rd2, %rd54;
	ld.global.nc.f32 	%f97, [%rd55];
	ld.global.f32 	%f98, [%rd47+16];
	mul.f32 	%f99, %f97, %f98;
	sub.f32 	%f100, %f96, %f99;
	add.s32 	%r55, %r50, 5;
	mul.wide.u32 	%rd56, %r55, 4;
	add.s64 	%rd57, %rd2, %rd56;
	ld.global.nc.f32 	%f101, [%rd57];
	ld.global.f32 	%f102, [%rd47+20];
	mul.f32 	%f103, %f101, %f102;
	sub.f32 	%f104, %f100, %f103;
	add.s32 	%r56, %r50, 6;
	mul.wide.u32 	%rd58, %r56, 4;
	add.s64 	%rd59, %rd2, %rd58;
	ld.global.nc.f32 	%f105, [%rd59];
	ld.global.f32 	%f106, [%rd47+24];
	mul.f32 	%f107, %f105, %f106;
	sub.f32 	%f108, %f104, %f107;
	add.s32 	%r57, %r50, 7;
	mul.wide.u32 	%rd60, %r57, 4;
	add.s64 	%rd61, %rd2, %rd60;
	ld.global.nc.f32 	%f109, [%rd61];
	ld.global.f32 	%f110, [%rd47+28];
	mul.f32 	%f111, %f109, %f110;
	sub.f32 	%f146, %f108, %f111;
	add.s32 	%r75, %r75, 8;
$L__BB8_10:
	and.b32  	%r58, %r16, 7;
	setp.eq.s32 	%p9, %r58, 0;
	@%p9 bra 	$L__BB8_17;
	cvt.u32.u16 	%r59, %rs7;
	and.b32  	%r60, %r59, 7;
	and.b32  	%r19, %r59, 3;
	add.s32 	%r61, %r60, -1;
	setp.lt.u32 	%p10, %r61, 3;
	@%p10 bra 	$L__BB8_13;
	add.s32 	%r62, %r75, %r4;
	mul.wide.u32 	%rd62, %r62, 4;
	add.s64 	%rd63, %rd2, %rd62;
	ld.global.nc.f32 	%f113, [%rd63];
	mul.wide.u32 	%rd64, %r75, 4;
	add.s64 	%rd65, %rd1, %rd64;
	ld.global.f32 	%f114, [%rd65];
	mul.f32 	%f115, %f113, %f114;
	sub.f32 	%f116, %f146, %f115;
	add.s32 	%r63, %r62, 1;
	mul.wide.u32 	%rd66, %r63, 4;
	add.s64 	%rd67, %rd2, %rd66;
	ld.global.nc.f32 	%f117, [%rd67];
	ld.global.f32 	%f118, [%rd65+4];
	mul.f32 	%f119, %f117, %f118;
	sub.f32 	%f120, %f116, %f119;
	add.s32 	%r64, %r62, 2;
	mul.wide.u32 	%rd68, %r64, 4;
	add.s64 	%rd69, %rd2, %rd68;
	ld.global.nc.f32 	%f121, [%rd69];
	ld.global.f32 	%f122, [%rd65+8];
	mul.f32 	%f123, %f121, %f122;
	sub.f32 	%f124, %f120, %f123;
	add.s32 	%r65, %r62, 3;
	mul.wide.u32 	%rd70, %r65, 4;
	add.s64 	%rd71, %rd2, %rd70;
	ld.global.nc.f32 	%f125, [%rd71];
	ld.global.f32 	%f126, [%rd65+12];
	mul.f32 	%f127, %f125, %f126;
	sub.f32 	%f146, %f124, %f127;
	add.s32 	%r75, %r75, 4;
$L__BB8_13:
	setp.eq.s32 	%p11, %r19, 0;
	@%p11 bra 	$L__BB8_17;
	add.s32 	%r22, %r75, %r4;
	mul.wide.u32 	%rd72, %r22, 4;
	add.s64 	%rd73, %rd2, %rd72;
	ld.global.nc.f32 	%f128, [%rd73];
	mul.wide.u32 	%rd74, %r75, 4;
	add.s64 	%rd4, %rd1, %rd74;
	ld.global.f32 	%f129, [%rd4];
	mul.f32 	%f130, %f128, %f129;
	sub.f32 	%f146, %f146, %f130;
	setp.eq.s32 	%p12, %r19, 1;
	@%p12 bra 	$L__BB8_17;
	add.s32 	%r66, %r22, 1;
	mul.wide.u32 	%rd75, %r66, 4;
	add.s64 	%rd76, %rd2, %rd75;
	ld.global.nc.f32 	%f131, [%rd76];
	ld.global.f32 	%f132, [%rd4+4];
	mul.f32 	%f133, %f131, %f132;
	sub.f32 	%f146, %f146, %f133;
	setp.eq.s32 	%p13, %r19, 2;
	@%p13 bra 	$L__BB8_17;
	add.s32 	%r67, %r22, 2;
	mul.wide.u32 	%rd77, %r67, 4;
	add.s64 	%rd78, %rd2, %rd77;
	ld.global.nc.f32 	%f134, [%rd78];
	ld.global.f32 	%f135, [%rd4+8];
	mul.f32 	%f136, %f134, %f135;
	sub.f32 	%f146, %f146, %f136;
$L__BB8_17:
	mad.lo.s32 	%r68, %r70, %r24, %r70;
	mul.wide.u32 	%rd79, %r68, 4;
	add.s64 	%rd80, %rd2, %rd79;
	ld.global.nc.f32 	%f137, [%rd80];
	div.rn.f32 	%f138, %f146, %f137;
	add.s64 	%rd82, %rd1, %rd8;
	st.global.f32 	[%rd82], %f138;
	setp.gt.u32 	%p14, %r2, 1;
	add.s32 	%r69, %r69, 1;
	add.s16 	%rs8, %rs8, 1;
	add.s16 	%rs7, %rs7, 1;
	@%p14 bra 	$L__BB8_2;
$L__BB8_18:
	ret;

}
	// .globl	backward_sub_f64
.visible .entry backward_sub_f64(
	.param .u64 .ptr .align 1 backward_sub_f64_param_0,
	.param .u64 .ptr .align 1 backward_sub_f64_param_1,
	.param .u64 .ptr .align 1 backward_sub_f64_param_2,
	.param .u32 backward_sub_f64_param_3
)
{
	.reg .pred 	%p<15>;
	.reg .b16 	%rs<9>;
	.reg .b32 	%r<77>;
	.reg .b64 	%rd<83>;
	.reg .b64 	%fd<147>;

	ld.param.u64 	%rd6, [backward_sub_f64_param_0];
	ld.param.u64 	%rd5, [backward_sub_f64_param_1];
	ld.param.u64 	%rd7, [backward_sub_f64_param_2];
	ld.param.u32 	%r24, [backward_sub_f64_param_3];
	cvta.to.global.u64 	%rd1, %rd7;
	cvta.to.global.u64 	%rd2, %rd6;
	mov.u32 	%r25, %tid.x;
	mov.u32 	%r26, %ctaid.x;
	or.b32  	%r27, %r25, %r26;
	setp.ne.s32 	%p1, %r27, 0;
	setp.lt.s32 	%p2, %r24, 1;
	or.pred  	%p3, %p1, %p2;
	@%p3 bra 	$L__BB9_18;
	cvta.to.global.u64 	%rd3, %rd5;
	mov.b32 	%r69, 0;
	mov.b16 	%rs7, 0;
	mov.u16 	%rs8, %rs7;
	mov.u32 	%r70, %r24;
$L__BB9_2:
	mov.u32 	%r2, %r70;
	add.s32 	%r70, %r2, -1;
	mul.wide.u32 	%rd8, %r70, 8;
	add.s64 	%rd9, %rd3, %rd8;
	ld.global.nc.f64 	%fd146, [%rd9];
	setp.ge.u32 	%p4, %r2, %r24;
	@%p4 bra 	$L__BB9_17;
	add.s32 	%r29, %r69, -1;
	mul.lo.s32 	%r4, %r70, %r24;
	setp.lt.u32 	%p5, %r29, 15;
	mov.u32 	%r75, %r2;
	@%p5 bra 	$L__BB9_7;
	add.s32 	%r73, %r2, 7;
	add.s32 	%r72, %r2, %r4;
	and.b32  	%r30, %r69, -16;
	neg.s32 	%r71, %r30;
$L__BB9_5:
	.pragma "nounroll";
	add.s32 	%r31, %r73, -7;
	mul.wide.u32 	%rd10, %r72, 8;
	add.s64 	%rd11, %rd2, %rd10;
	ld.global.nc.f64 	%fd17, [%rd11];
	mul.wide.u32 	%rd12, %r31, 8;
	add.s64 	%rd13, %rd1, %rd12;
	ld.global.f64 	%fd18, [%rd13];
	mul.f64 	%fd19, %fd17, %fd18;
	sub.f64 	%fd20, %fd146, %fd19;
	add.s32 	%r32, %r72, 1;
	mul.wide.u32 	%rd14, %r32, 8;
	add.s64 	%rd15, %rd2, %rd14;
	ld.global.nc.f64 	%fd21, [%rd15];
	ld.global.f64 	%fd22, [%rd13+8];
	mul.f64 	%fd23, %fd21, %fd22;
	sub.f64 	%fd24, %fd20, %fd23;
	add.s32 	%r33, %r72, 2;
	mul.wide.u32 	%rd16, %r33, 8;
	add.s64 	%rd17, %rd2, %rd16;
	ld.global.nc.f64 	%fd25, [%rd17];
	ld.global.f64 	%fd26, [%rd13+16];
	mul.f64 	%fd27, %fd25, %fd26;
	sub.f64 	%fd28, %fd24, %fd27;
	add.s32 	%r34, %r72, 3;
	mul.wide.u32 	%rd18, %r34, 8;
	add.s64 	%rd19, %rd2, %rd18;
	ld.global.nc.f64 	%fd29, [%rd19];
	ld.global.f64 	%fd30, [%rd13+24];
	mul.f64 	%fd31, %fd29, %fd30;
	sub.f64 	%fd32, %fd28, %fd31;
	add.s32 	%r35, %r72, 4;
	mul.wide.u32 	%rd20, %r35, 8;
	add.s64 	%rd21, %rd2, %rd20;
	ld.global.nc.f64 	%fd33, [%rd21];
	ld.global.f64 	%fd34, [%rd13+32];
	mul.f64 	%fd35, %fd33, %fd34;
	sub.f64 	%fd36, %fd32, %fd35;
	add.s32 	%r36, %r72, 5;
	mul.wide.u32 	%rd22, %r36, 8;
	add.s64 	%rd23, %rd2, %rd22;
	ld.global.nc.f64 	%fd37, [%rd23];
	ld.global.f64 	%fd38, [%rd13+40];
	mul.f64 	%fd39, %fd37, %fd38;
	sub.f64 	%fd40, %fd36, %fd39;
	add.s32 	%r37, %r72, 6;
	mul.wide.u32 	%rd24, %r37, 8;
	add.s64 	%rd25, %rd2, %rd24;
	ld.global.nc.f64 	%fd41, [%rd25];
	ld.global.f64 	%fd42, [%rd13+48];
	mul.f64 	%fd43, %fd41, %fd42;
	sub.f64 	%fd44, %fd40, %fd43;
	add.s32 	%r38, %r72, 7;
	mul.wide.u32 	%rd26, %r38, 8;
	add.s64 	%rd27, %rd2, %rd26;
	ld.global.nc.f64 	%fd45, [%rd27];
	ld.global.f64 	%fd46, [%rd13+56];
	mul.f64 	%fd47, %fd45, %fd46;
	sub.f64 	%fd48, %fd44, %fd47;
	add.s32 	%r39, %r72, 8;
	mul.wide.u32 	%rd28, %r39, 8;
	add.s64 	%rd29, %rd2, %rd28;
	ld.global.nc.f64 	%fd49, [%rd29];
	ld.global.f64 	%fd50, [%rd13+64];
	mul.f64 	%fd51, %fd49, %fd50;
	sub.f64 	%fd52, %fd48, %fd51;
	add.s32 	%r40, %r72, 9;
	mul.wide.u32 	%rd30, %r40, 8;
	add.s64 	%rd31, %rd2, %rd30;
	ld.global.nc.f64 	%fd53, [%rd31];
	ld.global.f64 	%fd54, [%rd13+72];
	mul.f64 	%fd55, %fd53, %fd54;
	sub.f64 	%fd56, %fd52, %fd55;
	add.s32 	%r41, %r72, 10;
	mul.wide.u32 	%rd32, %r41, 8;
	add.s64 	%rd33, %rd2, %rd32;
	ld.global.nc.f64 	%fd57, [%rd33];
	ld.global.f64 	%fd58, [%rd13+80];
	mul.f64 	%fd59, %fd57, %fd58;
	sub.f64 	%fd60, %fd56, %fd59;
	add.s32 	%r42, %r72, 11;
	mul.wide.u32 	%rd34, %r42, 8;
	add.s64 	%rd35, %rd2, %rd34;
	ld.global.nc.f64 	%fd61, [%rd35];
	ld.global.f64 	%fd62, [%rd13+88];
	mul.f64 	%fd63, %fd61, %fd62;
	sub.f64 	%fd64, %fd60, %fd63;
	add.s32 	%r43, %r72, 12;
	mul.wide.u32 	%rd36, %r43, 8;
	add.s64 	%rd37, %rd2, %rd36;
	ld.global.nc.f64 	%fd65, [%rd37];
	ld.global.f64 	%fd66, [%rd13+96];
	mul.f64 	%fd67, %fd65, %fd66;
	sub.f64 	%fd68, %fd64, %fd67;
	add.s32 	%r44, %r72, 13;
	mul.wide.u32 	%rd38, %r44, 8;
	add.s64 	%rd39, %rd2, %rd38;
	ld.global.nc.f64 	%fd69, [%rd39];
	ld.global.f64 	%fd70, [%rd13+104];
	mul.f64 	%fd71, %fd69, %fd70;
	sub.f64 	%fd72, %fd68, %fd71;
	add.s32 	%r45, %r72, 14;
	mul.wide.u32 	%rd40, %r45, 8;
	add.s64 	%rd41, %rd2, %rd40;
	ld.global.nc.f64 	%fd73, [%rd41];
	ld.global.f64 	%fd74, [%rd13+112];
	mul.f64 	%fd75, %fd73, %fd74;
	sub.f64 	%fd76, %fd72, %fd75;
	add.s32 	%r46, %r72, 15;
	mul.wide.u32 	%rd42, %r46, 8;
	add.s64 	%rd43, %rd2, %rd42;
	ld.global.nc.f64 	%fd77, [%rd43];
	ld.global.f64 	%fd78, [%rd13+120];
	mul.f64 	%fd79, %fd77, %fd78;
	sub.f64 	%fd146, %fd76, %fd79;
	add.s32 	%r73, %r73, 16;
	add.s32 	%r72, %r72, 16;
	add.s32 	%r71, %r71, 16;
	setp.ne.s32 	%p6, %r71, 0;
	@%p6 bra 	$L__BB9_5;
	add.s32 	%r75, %r73, -7;
$L__BB9_7:
	and.b32  	%r47, %r69, 15;
	setp.eq.s32 	%p7, %r47, 0;
	@%p7 bra 	$L__BB9_17;
	cvt.u32.u16 	%r48, %rs8;
	and.b32  	%r16, %r48, 15;
	add.s32 	%r49, %r16, -1;
	setp.lt.u32 	%p8, %r49, 7;
	@%p8 bra 	$L__BB9_10;
	add.s32 	%r50, %r75, %r4;
	mul.wide.u32 	%rd44, %r50, 8;
	add.s64 	%rd45, %rd2, %rd44;
	ld.global.nc.f64 	%fd81, [%rd45];
	mul.wide.u32 	%rd46, %r75, 8;
	add.s64 	%rd47, %rd1, %rd46;
	ld.global.f64 	%fd82, [%rd47];
	mul.f64 	%fd83, %fd81, %fd82;
	sub.f64 	%fd84, %fd146, %fd83;
	add.s32 	%r51, %r50, 1;
	mul.wide.u32 	%rd48, %r51, 8;
	add.s64 	%rd49, %rd2, %rd48;
	ld.global.nc.f64 	%fd85, [%rd49];
	ld.global.f64 	%fd86, [%rd47+8];
	mul.f64 	%fd87, %fd85, %fd86;
	sub.f64 	%fd88, %fd84, %fd87;
	add.s32 	%r52, %r50, 2;
	mul.wide.u32 	%rd50, %r52, 8;
	add.s64 	%rd51, %rd2, %rd50;
	ld.global.nc.f64 	%fd89, [%rd51];
	ld.global.f64 	%fd90, [%rd47+16];
	mul.f64 	%fd91, %fd89, %fd90;
	sub.f64 	%fd92, %fd88, %fd91;
	add.s32 	%r53, %r50, 3;
	mul.wide.u32 	%rd52, %r53, 8;
	add.s64 	%rd53, %rd2, %rd52;
	ld.global.nc.f64 	%fd93, [%rd53];
	ld.global.f64 	%fd94, [%rd47+24];
	mul.f64 	%fd95, %fd93, %fd94;
	sub.f64 	%fd96, %fd92, %fd95;
	add.s32 	%r54, %r50, 4;
	mul.wide.u32 	%rd54, %r54, 8;
	add.s64 	%rd55, %rd2, %rd54;
	ld.global.nc.f64 	%fd97, [%rd55];
	ld.global.f64 	%fd98, [%rd47+32];
	mul.f64 	%fd99, %fd97, %fd98;
	sub.f64 	%fd100, %fd96, %fd99;
	add.s32 	%r55, %r50, 5;
	mul.wide.u32 	%rd56, %r55, 8;
	add.s64 	%rd57, %rd2, %rd56;
	ld.global.nc.f64 	%fd101, [%rd57];
	ld.global.f64 	%fd102, [%rd47+40];
	mul.f64 	%fd103, %fd101, %fd102;
	sub.f64 	%fd104, %fd100, %fd103;
	add.s32 	%r56, %r50, 6;
	mul.wide.u32 	%rd58, %r56, 8;
	add.s64 	%rd59, %rd2, %rd58;
	ld.global.nc.f64 	%fd105, [%rd59];
	ld.global.f64 	%fd106, [%rd47+48];
	mul.f64 	%fd107, %fd105, %fd106;
	sub.f64 	%fd108, %fd104, %fd107;
	add.s32 	%r57, %r50, 7;
	mul.wide.u32 	%rd60, %r57, 8;
	add.s64 	%rd61, %rd2, %rd60;
	ld.global.nc.f64 	%fd109, [%rd61];
	ld.global.f64 	%fd110, [%rd47+56];
	mul.f64 	%fd111, %fd109, %fd110;
	sub.f64 	%fd146, %fd108, %fd111;
	add.s32 	%r75, %r75, 8;
$L__BB9_10:
	and.b32  	%r58, %r16, 7;
	setp.eq.s32 	%p9, %r58, 0;
	@%p9 bra 	$L__BB9_17;
	cvt.u32.u16 	%r59, %rs7;
	and.b32  	%r60, %r59, 7;
	and.b32  	%r19, %r59, 3;
	add.s32 	%r61, %r60, -1;
	setp.lt.u32 	%p10, %r61, 3;
	@%p10 bra 	$L__BB9_13;
	add.s32 	%r62, %r75, %r4;
	mul.wide.u32 	%rd62, %r62, 8;
	add.s64 	%rd63, %rd2, %rd62;
	ld.global.nc.f64 	%fd113, [%rd63];
	mul.wide.u32 	%rd64, %r75, 8;
	add.s64 	%rd65, %rd1, %rd64;
	ld.global.f64 	%fd114, [%rd65];
	mul.f64 	%fd115, %fd113, %fd114;
	sub.f64 	%fd116, %fd146, %fd115;
	add.s32 	%r63, %r62, 1;
	mul.wide.u32 	%rd66, %r63, 8;
	add.s64 	%rd67, %rd2, %rd66;
	ld.global.nc.f64 	%fd117, [%rd67];
	ld.global.f64 	%fd118, [%rd65+8];
	mul.f64 	%fd119, %fd117, %fd118;
	sub.f64 	%fd120, %fd116, %fd119;
	add.s32 	%r64, %r62, 2;
	mul.wide.u32 	%rd68, %r64, 8;
	add.s64 	%rd69, %rd2, %rd68;
	ld.global.nc.f64 	%fd121, [%rd69];
	ld.global.f64 	%fd122, [%rd65+16];
	mul.f64 	%fd123, %fd121, %fd122;
	sub.f64 	%fd124, %fd120, %fd123;
	add.s32 	%r65, %r62, 3;
	mul.wide.u32 	%rd70, %r65, 8;
	add.s64 	%rd71, %rd2, %rd70;
	ld.global.nc.f64 	%fd125, [%rd71];
	ld.global.f64 	%fd126, [%rd65+24];
	mul.f64 	%fd127, %fd125, %fd126;
	sub.f64 	%fd146, %fd124, %fd127;
	add.s32 	%r75, %r75, 4;
$L__BB9_13:
	setp.eq.s32 	%p11, %r19, 0;
	@%p11 bra 	$L__BB9_17;
	add.s32 	%r22, %r75, %r4;
	mul.wide.u32 	%rd72, %r22, 8;
	add.s64 	%rd73, %rd2, %rd72;
	ld.global.nc.f64 	%fd128, [%rd73];
	mul.wide.u32 	%rd74, %r75, 8;
	add.s64 	%rd4, %rd1, %rd74;
	ld.global.f64 	%fd129, [%rd4];
	mul.f64 	%fd130, %fd128, %fd129;
	sub.f64 	%fd146, %fd146, %fd130;
	setp.eq.s32 	%p12, %r19, 1;
	@%p12 bra 	$L__BB9_17;
	add.s32 	%r66, %r22, 1;
	mul.wide.u32 	%rd75, %r66, 8;
	add.s64 	%rd76, %rd2, %rd75;
	ld.global.nc.f64 	%fd131, [%rd76];
	ld.global.f64 	%fd132, [%rd4+8];
	mul.f64 	%fd133, %fd131, %fd132;
	sub.f64 	%fd146, %fd146, %fd133;
	setp.eq.s32 	%p13, %r19, 2;
	@%p13 bra 	$L__BB9_17;
	add.s32 	%r67, %r22, 2;
	mul.wide.u32 	%rd77, %r67, 8;
	add.s64 	%rd78, %rd2, %rd77;
	ld.global.nc.f64 	%fd134, [%rd78];
	ld.global.f64 	%fd135, [%rd4+16];
	mul.f64 	%fd136, %fd134, %fd135;
	sub.f64 	%fd146, %fd146, %fd136;
$L__BB9_17:
	mad.lo.s32 	%r68, %r70, %r24, %r70;
	mul.wide.u32 	%rd79, %r68, 8;
	add.s64 	%rd80, %rd2, %rd79;
	ld.global.nc.f64 	%fd137, [%rd80];
	div.rn.f64 	%fd138, %fd146, %fd137;
	add.s64 	%rd82, %rd1, %rd8;
	st.global.f64 	[%rd82], %fd138;
	setp.gt.u32 	%p14, %r2, 1;
	add.s32 	%r69, %r69, 1;
	add.s16 	%rs8, %rs8, 1;
	add.s16 	%rs7, %rs7, 1;
	@%p14 bra 	$L__BB9_2;
$L__BB9_18:
	ret;

}
	// .globl	lu_decompose_f32
.visible .entry lu_decompose_f32(
	.param .u64 .ptr .align 1 lu_decompose_f32_param_0,
	.param .u64 .ptr .align 1 lu_decompose_f32_param_1,
	.param .u64 .ptr .align 1 lu_decompose_f32_param_2,
	.param .u32 lu_decompose_f32_param_3,
	.param .u32 lu_decompose_f32_param_4,
	.param .u64 .ptr .align 1 lu_decompose_f32_param_5
)
{
	.reg .pred 	%p<89>;
	.reg .b16 	%rs<27>;
	.reg .b32 	%r<439>;
	.reg .b32 	%f<331>;
	.reg .b64 	%rd<325>;

	ld.param.u64 	%rd6, [lu_decompose_f32_param_0];
	ld.param.u64 	%rd7, [lu_decompose_f32_param_1];
	ld.param.u64 	%rd4, [lu_decompose_f32_param_2];
	ld.param.u32 	%r145, [lu_decompose_f32_param_3];
	ld.param.u32 	%r146, [lu_decompose_f32_param_4];
	ld.param.u64 	%rd5, [lu_decompose_f32_param_5];
	cvta.to.global.u64 	%rd1, %rd7;
	cvta.to.global.u64 	%rd2, %rd6;
	mov.u32 	%r147, %tid.x;
	mov.u32 	%r148, %ctaid.x;
	or.b32  	%r149, %r147, %r148;
	setp.ne.s32 	%p1, %r149, 0;
	@%p1 bra 	$L__BB10_84;
	min.u32 	%r1, %r145, %r146;
	setp.eq.s32 	%p2, %r1, 0;
	mov.b32 	%r438, 0;
	@%p2 bra 	$L__BB10_83;
	setp.ne.s32 	%p3, %r146, 0;
	@%p3 bra 	$L__BB10_22;
	add.s32 	%r2, %r145, -1;
	ld.global.f32 	%f1, [%rd2];
	setp.lt.u32 	%p76, %r145, 17;
	@%p76 bra 	$L__BB10_6;
	and.b32  	%r373, %r2, -16;
	neg.s32 	%r391, %r373;
$L__BB10_5:
	.pragma "nounroll";
	add.s32 	%r391, %r391, 16;
	setp.ne.s32 	%p77, %r391, 0;
	@%p77 bra 	$L__BB10_5;
$L__BB10_6:
	mov.b64 	%rd322, 0;
	st.global.u64 	[%rd1], %rd322;
	abs.f32 	%f296, %f1;
	setp.lt.f32 	%p78, %f296, 0f2EDBE6FF;
	@%p78 bra 	$L__BB10_85;
	setp.lt.u32 	%p79, %r145, 2;
	@%p79 bra 	$L__BB10_83;
	add.s32 	%r375, %r145, -2;
	setp.lt.u32 	%p80, %r375, 15;
	mov.f32 	%f325, %f1;
	@%p80 bra 	$L__BB10_12;
	and.b32  	%r376, %r2, -16;
	neg.s32 	%r392, %r376;
	mov.f32 	%f325, %f1;
$L__BB10_10:
	.pragma "nounroll";
	div.rn.f32 	%f297, %f325, %f1;
	div.rn.f32 	%f298, %f297, %f1;
	div.rn.f32 	%f299, %f298, %f1;
	div.rn.f32 	%f300, %f299, %f1;
	div.rn.f32 	%f301, %f300, %f1;
	div.rn.f32 	%f302, %f301, %f1;
	div.rn.f32 	%f303, %f302, %f1;
	div.rn.f32 	%f304, %f303, %f1;
	div.rn.f32 	%f305, %f304, %f1;
	div.rn.f32 	%f306, %f305, %f1;
	div.rn.f32 	%f307, %f306, %f1;
	div.rn.f32 	%f308, %f307, %f1;
	div.rn.f32 	%f309, %f308, %f1;
	div.rn.f32 	%f310, %f309, %f1;
	div.rn.f32 	%f311, %f310, %f1;
	div.rn.f32 	%f325, %f311, %f1;
	add.s32 	%r392, %r392, 16;
	setp.eq.s32 	%p81, %r392, 0;
	@%p81 bra 	$L__BB10_11;
	bra.uni 	$L__BB10_10;
$L__BB10_11:
	st.global.f32 	[%rd2], %f325;
$L__BB10_12:
	and.b32  	%r378, %r2, 15;
	setp.eq.s32 	%p82, %r378, 0;
	@%p82 bra 	$L__BB10_83;
	add.s32 	%r9, %r145, 15;
	and.b32  	%r379, %r9, 15;
	add.s32 	%r380, %r379, -1;
	setp.lt.u32 	%p83, %r380, 7;
	@%p83 bra 	$L__BB10_15;
	div.rn.f32 	%f312, %f325, %f1;
	div.rn.f32 	%f313, %f312, %f1;
	div.rn.f32 	%f314, %f313, %f1;
	div.rn.f32 	%f315, %f314, %f1;
	div.rn.f32 	%f316, %f315, %f1;
	div.rn.f32 	%f317, %f316, %f1;
	div.rn.f32 	%f318, %f317, %f1;
	div.rn.f32 	%f325, %f318, %f1;
	st.global.f32 	[%rd2], %f325;
$L__BB10_15:
	and.b32  	%r382, %r9, 7;
	setp.eq.s32 	%p84, %r382, 0;
	@%p84 bra 	$L__BB10_83;
	add.s32 	%r383, %r145, 7;
	and.b32  	%r10, %r383, 3;
	and.b32  	%r384, %r383, 7;
	add.s32 	%r385, %r384, -1;
	setp.lt.u32 	%p85, %r385, 3;
	@%p85 bra 	$L__BB10_18;
	div.rn.f32 	%f319, %f325, %f1;
	div.rn.f32 	%f320, %f319, %f1;
	div.rn.f32 	%f321, %f320, %f1;
	div.rn.f32 	%f325, %f321, %f1;
	st.global.f32 	[%rd2], %f325;
$L__BB10_18:
	setp.eq.s32 	%p86, %r10, 0;
	@%p86 bra 	$L__BB10_83;
	div.rn.f32 	%f9, %f325, %f1;
	st.global.f32 	[%rd2], %f9;
	setp.eq.s32 	%p87, %r10, 1;
	@%p87 bra 	$L__BB10_83;
	div.rn.f32 	%f10, %f9, %f1;
	st.global.f32 	[%rd2], %f10;
	setp.eq.s32 	%p88, %r10, 2;
	@%p88 bra 	$L__BB10_83;
	div.rn.f32 	%f322, %f10, %f1;
	st.global.f32 	[%rd2], %f322;
	bra.uni 	$L__BB10_83;
$L__BB10_22:
	add.s32 	%r11, %r145, -2;
	cvt.u16.u32 	%rs1, %r145;
	add.s32 	%r12, %r146, -1;
	and.b32  	%r13, %r146, 15;
	cvt.u16.u32 	%rs3, %r146;
	and.b32  	%r14, %r146, 7;
	add.s32 	%r15, %r146, -2;
	and.b32  	%r16, %r146, -16;
	and.b32  	%r17, %r146, 3;
	shl.b32 	%r18, %r146, 4;
	mov.b32 	%r438, 0;
	mov.b16 	%rs24, 0;
	mov.u16 	%rs25, %rs24;
	mov.u16 	%rs26, %rs24;
	mov.u32 	%r394, %r438;
$L__BB10_23:
	mov.u32 	%r20, %r394;
	xor.b16  	%rs16, %rs24, 3;
	add.s16 	%rs8, %rs16, %rs3;
	not.b16 	%rs17, %rs25;
	add.s16 	%rs18, %rs17, %rs1;
	cvt.u32.u16 	%r152, %rs18;
	and.b32  	%r21, %r152, 7;
	add.s32 	%r22, %r21, -1;
	not.b16 	%rs19, %rs26;
	add.s16 	%rs20, %rs19, %rs1;
	cvt.u32.u16 	%r153, %rs20;
	and.b32  	%r23, %r153, 15;
	add.s32 	%r24, %r23, -1;
	not.b32 	%r25, %r20;
	add.s32 	%r26, %r145, %r25;
	sub.s32 	%r27, %r11, %r20;
	mul.lo.s32 	%r28, %r20, %r146;
	add.s32 	%r154, %r28, %r20;
	mul.wide.u32 	%rd8, %r154, 4;
	add.s64 	%rd3, %rd2, %rd8;
	add.s32 	%r394, %r20, 1;
	setp.ge.u32 	%p4, %r394, %r145;
	mov.u32 	%r423, %r20;
	@%p4 bra 	$L__BB10_38;
	ld.global.f32 	%f23, [%rd3];
	abs.f32 	%f329, %f23;
	setp.lt.u32 	%p5, %r27, 15;
	mov.u32 	%r418, %r394;
	mov.u32 	%r423, %r20;
	@%p5 bra 	$L__BB10_28;
	and.b32  	%r156, %r26, -16;
	neg.s32 	%r411, %r156;
	add.s32 	%r157, %r20, 2;
	mad.lo.s32 	%r410, %r146, %r157, %r20;
	add.s32 	%r158, %r20, 3;
	mad.lo.s32 	%r409, %r146, %r158, %r20;
	add.s32 	%r159, %r20, 4;
	mad.lo.s32 	%r408, %r146, %r159, %r20;
	add.s32 	%r160, %r20, 5;
	mad.lo.s32 	%r407, %r146, %r160, %r20;
	add.s32 	%r161, %r20, 6;
	mad.lo.s32 	%r406, %r146, %r161, %r20;
	add.s32 	%r162, %r20, 7;
	mad.lo.s32 	%r405, %r146, %r162, %r20;
	add.s32 	%r163, %r20, 8;
	mad.lo.s32 	%r404, %r146, %r163, %r20;
	add.s32 	%r164, %r20, 9;
	mad.lo.s32 	%r403, %r146, %r164, %r20;
	add.s32 	%r165, %r20, 10;
	mad.lo.s32 	%r402, %r146, %r165, %r20;
	add.s32 	%r166, %r20, 11;
	mad.lo.s32 	%r401, %r146, %r166, %r20;
	add.s32 	%r167, %r20, 12;
	mad.lo.s32 	%r400, %r146, %r167, %r20;
	add.s32 	%r168, %r20, 13;
	mad.lo.s32 	%r399, %r146, %r168, %r20;
	add.s32 	%r169, %r20, 14;
	mad.lo.s32 	%r398, %r146, %r169, %r20;
	add.s32 	%r170, %r20, 15;
	mad.lo.s32 	%r397, %r146, %r170, %r20;
	add.s32 	%r171, %r20, 16;
	mad.lo.s32 	%r396, %r146, %r171, %r20;
	mad.lo.s32 	%r395, %r146, %r394, %r20;
	mov.u32 	%r412, %r20;
	mov.u32 	%r423, %r20;
$L__BB10_26:
	.pragma "nounroll";
	add.s32 	%r172, %r412, 1;
	mul.wide.u32 	%rd9, %r395, 4;
	add.s64 	%rd10, %rd2, %rd9;
	ld.global.f32 	%f24, [%rd10];
	abs.f32 	%f25, %f24;
	setp.gt.f32 	%p6, %f25, %f329;
	selp.b32 	%r173, %r172, %r423, %p6;
	selp.f32 	%f26, %f25, %f329, %p6;
	mul.wide.u32 	%rd11, %r410, 4;
	add.s64 	%rd12, %rd2, %rd11;
	ld.global.f32 	%f27, [%rd12];
	abs.f32 	%f28, %f27;
	setp.gt.f32 	%p7, %f28, %f26;
	add.s32 	%r174, %r412, 2;
	selp.b32 	%r175, %r174, %r173, %p7;
	selp.f32 	%f29, %f28, %f26, %p7;
	mul.wide.u32 	%rd13, %r409, 4;
	add.s64 	%rd14, %rd2, %rd13;
	ld.global.f32 	%f30, [%rd14];
	abs.f32 	%f31, %f30;
	setp.gt.f32 	%p8, %f31, %f29;
	add.s32 	%r176, %r412, 3;
	selp.b32 	%r177, %r176, %r175, %p8;
	selp.f32 	%f32, %f31, %f29, %p8;
	mul.wide.u32 	%rd15, %r408, 4;
	add.s64 	%rd16, %rd2, %rd15;
	ld.global.f32 	%f33, [%rd16];
	abs.f32 	%f34, %f33;
	setp.gt.f32 	%p9, %f34, %f32;
	add.s32 	%r178, %r412, 4;
	selp.b32 	%r179, %r178, %r177, %p9;
	selp.f32 	%f35, %f34, %f32, %p9;
	mul.wide.u32 	%rd17, %r407, 4;
	add.s64 	%rd18, %rd2, %rd17;
	ld.global.f32 	%f36, [%rd18];
	abs.f32 	%f37, %f36;
	setp.gt.f32 	%p10, %f37, %f35;
	add.s32 	%r180, %r412, 5;
	selp.b32 	%r181, %r180, %r179, %p10;
	selp.f32 	%f38, %f37, %f35, %p10;
	mul.wide.u32 	%rd19, %r406, 4;
	add.s64 	%rd20, %rd2, %rd19;
	ld.global.f32 	%f39, [%rd20];
	abs.f32 	%f40, %f39;
	setp.gt.f32 	%p11, %f40, %f38;
	add.s32 	%r182, %r412, 6;
	selp.b32 	%r183, %r182, %r181, %p11;
	selp.f32 	%f41, %f40, %f38, %p11;
	mul.wide.u32 	%rd21, %r405, 4;
	add.s64 	%rd22, %rd2, %rd21;
	ld.global.f32 	%f42, [%rd22];
	abs.f32 	%f43, %f42;
	setp.gt.f32 	%p12, %f43, %f41;
	add.s32 	%r184, %r412, 7;
	selp.b32 	%r185, %r184, %r183, %p12;
	selp.f32 	%f44, %f43, %f41, %p12;
	mul.wide.u32 	%rd23, %r404, 4;
	add.s64 	%rd24, %rd2, %rd23;
	ld.global.f32 	%f45, [%rd24];
	abs.f32 	%f46, %f45;
	setp.gt.f32 	%p13, %f46, %f44;
	add.s32 	%r186, %r412, 8;
	selp.b32 	%r187, %r186, %r185, %p13;
	selp.f32 	%f47, %f46, %f44, %p13;
	mul.wide.u32 	%rd25, %r403, 4;
	add.s64 	%rd26, %rd2, %rd25;
	ld.global.f32 	%f48, [%rd26];
	abs.f32 	%f49, %f48;
	setp.gt.f32 	%p14, %f49, %f47;
	add.s32 	%r188, %r412, 9;
	selp.b32 	%r189, %r188, %r187, %p14;
	selp.f32 	%f50, %f49, %f47, %p14;
	mul.wide.u32 	%rd27, %r402, 4;
	add.s64 	%rd28, %rd2, %rd27;
	ld.global.f32 	%f51, [%rd28];
	abs.f32 	%f52, %f51;
	setp.gt.f32 	%p15, %f52, %f50;
	add.s32 	%r190, %r412, 10;
	selp.b32 	%r191, %r190, %r189, %p15;
	selp.f32 	%f53, %f52, %f50, %p15;
	mul.wide.u32 	%rd29, %r401, 4;
	add.s64 	%rd30, %rd2, %rd29;
	ld.global.f32 	%f54, [%rd30];
	abs.f32 	%f55, %f54;
	setp.gt.f32 	%p16, %f55, %f53;
	add.s32 	%r192, %r412, 11;
	selp.b32 	%r193, %r192, %r191, %p16;
	selp.f32 	%f56, %f55, %f53, %p16;
	mul.wide.u32 	%rd31, %r400, 4;
	add.s64 	%rd32, %rd2, %rd31;
	ld.global.f32 	%f57, [%rd32];
	abs.f32 	%f58, %f57;
	setp.gt.f32 	%p17, %f58, %f56;
	add.s32 	%r194, %r412, 12;
	selp.b32 	%r195, %r194, %r193, %p17;
	selp.f32 	%f59, %f58, %f56, %p17;
	mul.wide.u32 	%rd33, %r399, 4;
	add.s64 	%rd34, %rd2, %rd33;
	ld.global.f32 	%f60, [%rd34];
	abs.f32 	%f61, %f60;
	setp.gt.f32 	%p18, %f61, %f59;
	add.s32 	%r196, %r412, 13;
	selp.b32 	%r197, %r196, %r195, %p18;
	selp.f32 	%f62, %f61, %f59, %p18;
	mul.wide.u32 	%rd35, %r398, 4;
	add.s64 	%rd36, %rd2, %rd35;
	ld.global.f32 	%f63, [%rd36];
	abs.f32 	%f64, %f63;
	setp.gt.f32 	%p19, %f64, %f62;
	add.s32 	%r198, %r412, 14;
	selp.b32 	%r199, %r198, %r197, %p19;
	selp.f32 	%f65, %f64, %f62, %p19;
	mul.wide.u32 	%rd37, %r397, 4;
	add.s64 	%rd38, %rd2, %rd37;
	ld.global.f32 	%f66, [%rd38];
	abs.f32 	%f67, %f66;
	setp.gt.f32 	%p20, %f67, %f65;
	add.s32 	%r200, %r412, 15;
	selp.b32 	%r201, %r200, %r199, %p20;
	selp.f32 	%f68, %f67, %f65, %p20;
	mul.wide.u32 	%rd39, %r396, 4;
	add.s64 	%rd40, %rd2, %rd39;
	ld.global.f32 	%f69, [%rd40];
	abs.f32 	%f70, %f69;
	setp.gt.f32 	%p21, %f70, %f68;
	add.s32 	%r412, %r412, 16;
	selp.b32 	%r423, %r412, %r201, %p21;
	selp.f32 	%f329, %f70, %f68, %p21;
	add.s32 	%r411, %r411, 16;
	add.s32 	%r410, %r410, %r18;
	add.s32 	%r409, %r409, %r18;
	add.s32 	%r408, %r408, %r18;
	add.s32 	%r407, %r407, %r18;
	add.s32 	%r406, %r406, %r18;
	add.s32 	%r405, %r405, %r18;
	add.s32 	%r404, %r404, %r18;
	add.s32 	%r403, %r403, %r18;
	add.s32 	%r402, %r402, %r18;
	add.s32 	%r401, %r401, %r18;
	add.s32 	%r400, %r400, %r18;
	add.s32 	%r399, %r399, %r18;
	add.s32 	%r398, %r398, %r18;
	add.s32 	%r397, %r397, %r18;
	add.s32 	%r396, %r396, %r18;
	add.s32 	%r395, %r395, %r18;
	setp.ne.s32 	%p22, %r411, 0;
	@%p22 bra 	$L__BB10_26;
	add.s32 	%r418, %r412, 1;
$L__BB10_28:
	and.b32  	%r202, %r26, 15;
	setp.eq.s32 	%p23, %r202, 0;
	@%p23 bra 	$L__BB10_38;
	setp.lt.u32 	%p24, %r24, 7;
	@%p24 bra 	$L__BB10_31;
	mad.lo.s32 	%r204, %r418, %r146, %r20;
	mul.wide.u32 	%rd41, %r204, 4;
	add.s64 	%rd42, %rd2, %rd41;
	ld.global.f32 	%f71, [%rd42];
	abs.f32 	%f72, %f71;
	setp.gt.f32 	%p25, %f72, %f329;
	selp.b32 	%r205, %r418, %r423, %p25;
	selp.f32 	%f73, %f72, %f329, %p25;
	add.s32 	%r206, %r418, 1;
	add.s32 	%r207, %r204, %r146;
	mul.wide.u32 	%rd43, %r207, 4;
	add.s64 	%rd44, %rd2, %rd43;
	ld.global.f32 	%f74, [%rd44];
	abs.f32 	%f75, %f74;
	setp.gt.f32 	%p26, %f75, %f73;
	selp.b32 	%r208, %r206, %r205, %p26;
	selp.f32 	%f76, %f75, %f73, %p26;
	add.s32 	%r209, %r418, 2;
	add.s32 	%r210, %r207, %r146;
	mul.wide.u32 	%rd45, %r210, 4;
	add.s64 	%rd46, %rd2, %rd45;
	ld.global.f32 	%f77, [%rd46];
	abs.f32 	%f78, %f77;
	setp.gt.f32 	%p27, %f78, %f76;
	selp.b32 	%r211, %r209, %r208, %p27;
	selp.f32 	%f79, %f78, %f76, %p27;
	add.s32 	%r212, %r418, 3;
	add.s32 	%r213, %r210, %r146;
	mul.wide.u32 	%rd47, %r213, 4;
	add.s64 	%rd48, %rd2, %rd47;
	ld.global.f32 	%f80, [%rd48];
	abs.f32 	%f81, %f80;
	setp.gt.f32 	%p28, %f81, %f79;
	selp.b32 	%r214, %r212, %r211, %p28;
	selp.f32 	%f82, %f81, %f79, %p28;
	add.s32 	%r215, %r418, 4;
	add.s32 	%r216, %r213, %r146;
	mul.wide.u32 	%rd49, %r216, 4;
	add.s64 	%rd50, %rd2, %rd49;
	ld.global.f32 	%f83, [%rd50];
	abs.f32 	%f84, %f83;
	setp.gt.f32 	%p29, %f84, %f82;
	selp.b32 	%r217, %r215, %r214, %p29;
	selp.f32 	%f85, %f84, %f82, %p29;
	add.s32 	%r218, %r418, 5;
	add.s32 	%r219, %r216, %r146;
	mul.wide.u32 	%rd51, %r219, 4;
	add.s64 	%rd52, %rd2, %rd51;
	ld.global.f32 	%f86, [%rd52];
	abs.f32 	%f87, %f86;
	setp.gt.f32 	%p30, %f87, %f85;
	selp.b32 	%r220, %r218, %r217, %p30;
	selp.f32 	%f88, %f87, %f85, %p30;
	add.s32 	%r221, %r418, 6;
	add.s32 	%r222, %r219, %r146;
	mul.wide.u32 	%rd53, %r222, 4;
	add.s64 	%rd54, %rd2, %rd53;
	ld.global.f32 	%f89, [%rd54];
	abs.f32 	%f90, %f89;
	setp.gt.f32 	%p31, %f90, %f88;
	selp.b32 	%r223, %r221, %r220, %p31;
	selp.f32 	%f91, %f90, %f88, %p31;
	add.s32 	%r224, %r418, 7;
	add.s32 	%r225, %r222, %r146;
	mul.wide.u32 	%rd55, %r225, 4;
	add.s64 	%rd56, %rd2, %rd55;
	ld.global.f32 	%f92, [%rd56];
	abs.f32 	%f93, %f92;
	setp.gt.f32 	%p32, %f93, %f91;
	selp.b32 	%r423, %r224, %r223, %p32;
	selp.f32 	%f329, %f93, %f91, %p32;
	add.s32 	%r418, %r418, 8;
$L__BB10_31:
	and.b32  	%r226, %r23, 7;
	setp.eq.s32 	%p33, %r226, 0;
	@%p33 bra 	$L__BB10_38;
	and.b32  	%r94, %r21, 3;
	setp.lt.u32 	%p34, %r22, 3;
	@%p34 bra 	$L__BB10_34;
	mad.lo.s32 	%r228, %r418, %r146, %r20;
	mul.wide.u32 	%rd57, %r228, 4;
	add.s64 	%rd58, %rd2, %rd57;
	ld.global.f32 	%f94, [%rd58];
	abs.f32 	%f95, %f94;
	setp.gt.f32 	%p35, %f95, %f329;
	selp.b32 	%r229, %r418, %r423, %p35;
	selp.f32 	%f96, %f95, %f329, %p35;
	add.s32 	%r230, %r418, 1;
	add.s32 	%r231, %r228, %r146;
	mul.wide.u32 	%rd59, %r231, 4;
	add.s64 	%rd60, %rd2, %rd59;
	ld.global.f32 	%f97, [%rd60];
	abs.f32 	%f98, %f97;
	setp.gt.f32 	%p36, %f98, %f96;
	selp.b32 	%r232, %r230, %r229, %p36;
	selp.f32 	%f99, %f98, %f96, %p36;
	add.s32 	%r233, %r418, 2;
	add.s32 	%r234, %r231, %r146;
	mul.wide.u32 	%rd61, %r234, 4;
	add.s64 	%rd62, %rd2, %rd61;
	ld.global.f32 	%f100, [%rd62];
	abs.f32 	%f101, %f100;
	setp.gt.f32 	%p37, %f101, %f99;
	selp.b32 	%r235, %r233, %r232, %p37;
	selp.f32 	%f102, %f101, %f99, %p37;
	add.s32 	%r236, %r418, 3;
	add.s32 	%r237, %r234, %r146;
	mul.wide.u32 	%rd63, %r237, 4;
	add.s64 	%rd64, %rd2, %rd63;
	ld.global.f32 	%f103, [%rd64];
	abs.f32 	%f104, %f103;
	setp.gt.f32 	%p38, %f104, %f102;
	selp.b32 	%r423, %r236, %r235, %p38;
	selp.f32 	%f329, %f104, %f102, %p38;
	add.s32 	%r418, %r418, 4;
$L__BB10_34:
	setp.eq.s32 	%p39, %r94, 0;
	@%p39 bra 	$L__BB10_38;
	mad.lo.s32 	%r100, %r418, %r146, %r20;
	mul.wide.u32 	%rd65, %r100, 4;
	add.s64 	%rd66, %rd2, %rd65;
	ld.global.f32 	%f105, [%rd66];
	abs.f32 	%f106, %f105;
	setp.gt.f32 	%p40, %f106, %f329;
	selp.b32 	%r423, %r418, %r423, %p40;
	selp.f32 	%f19, %f106, %f329, %p40;
	setp.eq.s32 	%p41, %r94, 1;
	@%p41 bra 	$L__BB10_38;
	add.s32 	%r238, %r418, 1;
	add.s32 	%r102, %r100, %r146;
	mul.wide.u32 	%rd67, %r102, 4;
	add.s64 	%rd68, %rd2, %rd67;
	ld.global.f32 	%f107, [%rd68];
	abs.f32 	%f108, %f107;
	setp.gt.f32 	%p42, %f108, %f19;
	selp.b32 	%r423, %r238, %r423, %p42;
	selp.f32 	%f20, %f108, %f19, %p42;
	setp.eq.s32 	%p43, %r94, 2;
	@%p43 bra 	$L__BB10_38;
	add.s32 	%r239, %r418, 2;
	add.s32 	%r240, %r102, %r146;
	mul.wide.u32 	%rd69, %r240, 4;
	add.s64 	%rd70, %rd2, %rd69;
	ld.global.f32 	%f109, [%rd70];
	abs.f32 	%f110, %f109;
	setp.gt.f32 	%p44, %f110, %f20;
	selp.b32 	%r423, %r239, %r423, %p44;
$L__BB10_38:
	cvt.u64.u32 	%rd71, %r423;
	mul.wide.u32 	%rd72, %r20, 8;
	add.s64 	%rd73, %rd1, %rd72;
	st.global.u64 	[%rd73], %rd71;
	setp.eq.s32 	%p45, %r423, %r20;
	@%p45 bra 	$L__BB10_53;
	setp.lt.u32 	%p46, %r12, 15;
	mul.lo.s32 	%r106, %r423, %r146;
	mov.b32 	%r426, 0;
	@%p46 bra 	$L__BB10_42;
	mov.b32 	%r424, 0;
$L__BB10_41:
	.pragma "nounroll";
	add.s32 	%r243, %r424, %r28;
	mul.wide.u32 	%rd74, %r243, 4;
	add.s64 	%rd75, %rd2, %rd74;
	ld.global.f32 	%f111, [%rd75];
	add.s32 	%r244, %r424, %r106;
	mul.wide.u32 	%rd76, %r244, 4;
	add.s64 	%rd77, %rd2, %rd76;
	ld.global.f32 	%f112, [%rd77];
	st.global.f32 	[%rd75], %f112;
	st.global.f32 	[%rd77], %f111;
	add.s32 	%r245, %r243, 1;
	mul.wide.u32 	%rd78, %r245, 4;
	add.s64 	%rd79, %rd2, %rd78;
	ld.global.f32 	%f113, [%rd79];
	add.s32 	%r246, %r244, 1;
	mul.wide.u32 	%rd80, %r246, 4;
	add.s64 	%rd81, %rd2, %rd80;
	ld.global.f32 	%f114, [%rd81];
	st.global.f32 	[%rd79], %f114;
	st.global.f32 	[%rd81], %f113;
	add.s32 	%r247, %r243, 2;
	mul.wide.u32 	%rd82, %r247, 4;
	add.s64 	%rd83, %rd2, %rd82;
	ld.global.f32 	%f115, [%rd83];
	add.s32 	%r248, %r244, 2;
	mul.wide.u32 	%rd84, %r248, 4;
	add.s64 	%rd85, %rd2, %rd84;
	ld.global.f32 	%f116, [%rd85];
	st.global.f32 	[%rd83], %f116;
	st.global.f32 	[%rd85], %f115;
	add.s32 	%r249, %r243, 3;
	mul.wide.u32 	%rd86, %r249, 4;
	add.s64 	%rd87, %rd2, %rd86;
	ld.global.f32 	%f117, [%rd87];
	add.s32 	%r250, %r244, 3;
	mul.wide.u32 	%rd88, %r250, 4;
	add.s64 	%rd89, %rd2, %rd88;
	ld.global.f32 	%f118, [%rd89];
	st.global.f32 	[%rd87], %f118;
	st.global.f32 	[%rd89], %f117;
	add.s32 	%r251, %r243, 4;
	mul.wide.u32 	%rd90, %r251, 4;
	add.s64 	%rd91, %rd2, %rd90;
	ld.global.f32 	%f119, [%rd91];
	add.s32 	%r252, %r244, 4;
	mul.wide.u32 	%rd92, %r252, 4;
	add.s64 	%rd93, %rd2, %rd92;
	ld.global.f32 	%f120, [%rd93];
	st.global.f32 	[%rd91], %f120;
	st.global.f32 	[%rd93], %f119;
	add.s32 	%r253, %r243, 5;
	mul.wide.u32 	%rd94, %r253, 4;
	add.s64 	%rd95, %rd2, %rd94;
	ld.global.f32 	%f121, [%rd95];
	add.s32 	%r254, %r244, 5;
	mul.wide.u32 	%rd96, %r254, 4;
	add.s64 	%rd97, %rd2, %rd96;
	ld.global.f32 	%f122, [%rd97];
	st.global.f32 	[%rd95], %f122;
	st.global.f32 	[%rd97], %f121;
	add.s32 	%r255, %r243, 6;
	mul.wide.u32 	%rd98, %r255, 4;
	add.s64 	%rd99, %rd2, %rd98;
	ld.global.f32 	%f123, [%rd99];
	add.s32 	%r256, %r244, 6;
	mul.wide.u32 	%rd100, %r256, 4;
	add.s64 	%rd101, %rd2, %rd100;
	ld.global.f32 	%f124, [%rd101];
	st.global.f32 	[%rd99], %f124;
	st.global.f32 	[%rd101], %f123;
	add.s32 	%r257, %r243, 7;
	mul.wide.u32 	%rd102, %r257, 4;
	add.s64 	%rd103, %rd2, %rd102;
	ld.global.f32 	%f125, [%rd103];
	add.s32 	%r258, %r244, 7;
	mul.wide.u32 	%rd104, %r258, 4;
	add.s64 	%rd105, %rd2, %rd104;
	ld.global.f32 	%f126, [%rd105];
	st.global.f32 	[%rd103], %f126;
	st.global.f32 	[%rd105], %f125;
	add.s32 	%r259, %r243, 8;
	mul.wide.u32 	%rd106, %r259, 4;
	add.s64 	%rd107, %rd2, %rd106;
	ld.global.f32 	%f127, [%rd107];
	add.s32 	%r260, %r244, 8;
	mul.wide.u32 	%rd108, %r260, 4;
	add.s64 	%rd109, %rd2, %rd108;
	ld.global.f32 	%f128, [%rd109];
	st.global.f32 	[%rd107], %f128;
	st.global.f32 	[%rd109], %f127;
	add.s32 	%r261, %r243, 9;
	mul.wide.u32 	%rd110, %r261, 4;
	add.s64 	%rd111, %rd2, %rd110;
	ld.global.f32 	%f129, [%rd111];
	add.s32 	%r262, %r244, 9;
	mul.wide.u32 	%rd112, %r262, 4;
	add.s64 	%rd113, %rd2, %rd112;
	ld.global.f32 	%f130, [%rd113];
	st.global.f32 	[%rd111], %f130;
	st.global.f32 	[%rd113], %f129;
	add.s32 	%r263, %r243, 10;
	mul.wide.u32 	%rd114, %r263, 4;
	add.s64 	%rd115, %rd2, %rd114;
	ld.global.f32 	%f131, [%rd115];
	add.s32 	%r264, %r244, 10;
	mul.wide.u32 	%rd116, %r264, 4;
	add.s64 	%rd117, %rd2, %rd116;
	ld.global.f32 	%f132, [%rd117];
	st.global.f32 	[%rd115], %f132;
	st.global.f32 	[%rd117], %f131;
	add.s32 	%r265, %r243, 11;
	mul.wide.u32 	%rd118, %r265, 4;
	add.s64 	%rd119, %rd2, %rd118;
	ld.global.f32 	%f133, [%rd119];
	add.s32 	%r266, %r244, 11;
	mul.wide.u32 	%rd120, %r266, 4;
	add.s64 	%rd121, %rd2, %rd120;
	ld.global.f32 	%f134, [%rd121];
	st.global.f32 	[%rd119], %f134;
	st.global.f32 	[%rd121], %f133;
	add.s32 	%r267, %r243, 12;
	mul.wide.u32 	%rd122, %r267, 4;
	add.s64 	%rd123, %rd2, %rd122;
	ld.global.f32 	%f135, [%rd123];
	add.s32 	%r268, %r244, 12;
	mul.wide.u32 	%rd124, %r268, 4;
	add.s64 	%rd125, %rd2, %rd124;
	ld.global.f32 	%f136, [%rd125];
	st.global.f32 	[%rd123], %f136;
	st.global.f32 	[%rd125], %f135;
	add.s32 	%r269, %r243, 13;
	mul.wide.u32 	%rd126, %r269, 4;
	add.s64 	%rd127, %rd2, %rd126;
	ld.global.f32 	%f137, [%rd127];
	add.s32 	%r270, %r244, 13;
	mul.wide.u32 	%rd128, %r270, 4;
	add.s64 	%rd129, %rd2, %rd128;
	ld.global.f32 	%f138, [%rd129];
	st.global.f32 	[%rd127], %f138;
	st.global.f32 	[%rd129], %f137;
	add.s32 	%r271, %r243, 14;
	mul.wide.u32 	%rd130, %r271, 4;
	add.s64 	%rd131, %rd2, %rd130;
	ld.global.f32 	%f139, [%rd131];
	add.s32 	%r272, %r244, 14;
	mul.wide.u32 	%rd132, %r272, 4;
	add.s64 	%rd133, %rd2, %rd132;
	ld.global.f32 	%f140, [%rd133];
	st.global.f32 	[%rd131], %f140;
	st.global.f32 	[%rd133], %f139;
	add.s32 	%r273, %r243, 15;
	mul.wide.u32 	%rd134, %r273, 4;
	add.s64 	%rd135, %rd2, %rd134;
	ld.global.f32 	%f141, [%rd135];
	add.s32 	%r274, %r244, 15;
	mul.wide.u32 	%rd136, %r274, 4;
	add.s64 	%rd137, %rd2, %rd136;
	ld.global.f32 	%f142, [%rd137];
	st.global.f32 	[%rd135], %f142;
	st.global.f32 	[%rd137], %f141;
	add.s32 	%r424, %r424, 16;
	setp.ne.s32 	%p47, %r424, %r16;
	mov.u32 	%r426, %r16;
	@%p47 bra 	$L__BB10_41;
$L__BB10_42:
	setp.eq.s32 	%p48, %r13, 0;
	@%p48 bra 	$L__BB10_52;
	add.s32 	%r275, %r13, -1;
	setp.lt.u32 	%p49, %r275, 7;
	@%p49 bra 	$L__BB10_45;
	add.s32 	%r276, %r426, %r28;
	mul.wide.u32 	%rd138, %r276, 4;
	add.s64 	%rd139, %rd2, %rd138;
	ld.global.f32 	%f143, [%rd139];
	add.s32 	%r277, %r426, %r106;
	mul.wide.u32 	%rd140, %r277, 4;
	add.s64 	%rd141, %rd2, %rd140;
	ld.global.f32 	%f144, [%rd141];
	st.global.f32 	[%rd139], %f144;
	st.global.f32 	[%rd141], %f143;
	add.s32 	%r278, %r276, 1;
	mul.wide.u32 	%rd142, %r278, 4;
	add.s64 	%rd143, %rd2, %rd142;
	ld.global.f32 	%f145, [%rd143];
	add.s32 	%r279, %r277, 1;
	mul.wide.u32 	%rd144, %r279, 4;
	add.s64 	%rd145, %rd2, %rd144;
	ld.global.f32 	%f146, [%rd145];
	st.global.f32 	[%rd143], %f146;
	st.global.f32 	[%rd145], %f145;
	add.s32 	%r280, %r276, 2;
	mul.wide.u32 	%rd146, %r280, 4;
	add.s64 	%rd147, %rd2, %rd146;
	ld.global.f32 	%f147, [%rd147];
	add.s32 	%r281, %r277, 2;
	mul.wide.u32 	%rd148, %r281, 4;
	add.s64 	%rd149, %rd2, %rd148;
	ld.global.f32 	%f148, [%rd149];
	st.global.f32 	[%rd147], %f148;
	st.global.f32 	[%rd149], %f147;
	add.s32 	%r282, %r276, 3;
	mul.wide.u32 	%rd150, %r282, 4;
	add.s64 	%rd151, %rd2, %rd150;
	ld.global.f32 	%f149, [%rd151];
	add.s32 	%r283, %r277, 3;
	mul.wide.u32 	%rd152, %r283, 4;
	add.s64 	%rd153, %rd2, %rd152;
	ld.global.f32 	%f150, [%rd153];
	st.global.f32 	[%rd151], %f150;
	st.global.f32 	[%rd153], %f149;
	add.s32 	%r284, %r276, 4;
	mul.wide.u32 	%rd154, %r284, 4;
	add.s64 	%rd155, %rd2, %rd154;
	ld.global.f32 	%f151, [%rd155];
	add.s32 	%r285, %r277, 4;
	mul.wide.u32 	%rd156, %r285, 4;
	add.s64 	%rd157, %rd2, %rd156;
	ld.global.f32 	%f152, [%rd157];
	st.global.f32 	[%rd155], %f152;
	st.global.f32 	[%rd157], %f151;
	add.s32 	%r286, %r276, 5;
	mul.wide.u32 	%rd158, %r286, 4;
	add.s64 	%rd159, %rd2, %rd158;
	ld.global.f32 	%f153, [%rd159];
	add.s32 	%r287, %r277, 5;
	mul.wide.u32 	%rd160, %r287, 4;
	add.s64 	%rd161, %rd2, %rd160;
	ld.global.f32 	%f154, [%rd161];
	st.global.f32 	[%rd159], %f154;
	st.global.f32 	[%rd161], %f153;
	add.s32 	%r288, %r276, 6;
	mul.wide.u32 	%rd162, %r288, 4;
	add.s64 	%rd163, %rd2, %rd162;
	ld.global.f32 	%f155, [%rd163];
	add.s32 	%r289, %r277, 6;
	mul.wide.u32 	%rd164, %r289, 4;
	add.s64 	%rd165, %rd2, %rd164;
	ld.global.f32 	%f156, [%rd165];
	st.global.f32 	[%rd163], %f156;
	st.global.f32 	[%rd165], %f155;
	add.s32 	%r290, %r276, 7;
	mul.wide.u32 	%rd166, %r290, 4;
	add.s64 	%rd167, %rd2, %rd166;
	ld.global.f32 	%f157, [%rd167];
	add.s32 	%r291, %r277, 7;
	mul.wide.u32 	%rd168, %r291, 4;
	add.s64 	%rd169, %rd2, %rd168;
	ld.global.f32 	%f158, [%rd169];
	st.global.f32 	[%rd167], %f158;
	st.global.f32 	[%rd169], %f157;
	add.s32 	%r426, %r426, 8;
$L__BB10_45:
	setp.eq.s32 	%p50, %r14, 0;
	@%p50 bra 	$L__BB10_52;
	add.s32 	%r292, %r14, -1;
	setp.lt.u32 	%p51, %r292, 3;
	@%p51 bra 	$L__BB10_48;
	add.s32 	%r293, %r426, %r28;
	mul.wide.u32 	%rd170, %r293, 4;
	add.s64 	%rd171, %rd2, %rd170;
	ld.global.f32 	%f159, [%rd171];
	add.s32 	%r294, %r426, %r106;
	mul.wide.u32 	%rd172, %r294, 4;
	add.s64 	%rd173, %rd2, %rd172;
	ld.global.f32 	%f160, [%rd173];
	st.global.f32 	[%rd171], %f160;
	st.global.f32 	[%rd173], %f159;
	add.s32 	%r295, %r293, 1;
	mul.wide.u32 	%rd174, %r295, 4;
	add.s64 	%rd175, %rd2, %rd174;
	ld.global.f32 	%f161, [%rd175];
	add.s32 	%r296, %r294, 1;
	mul.wide.u32 	%rd176, %r296, 4;
	add.s64 	%rd177, %rd2, %rd176;
	ld.global.f32 	%f162, [%rd177];
	st.global.f32 	[%rd175], %f162;
	st.global.f32 	[%rd177], %f161;
	add.s32 	%r297, %r293, 2;
	mul.wide.u32 	%rd178, %r297, 4;
	add.s64 	%rd179, %rd2, %rd178;
	ld.global.f32 	%f163, [%rd179];
	add.s32 	%r298, %r294, 2;
	mul.wide.u32 	%rd180, %r298, 4;
	add.s64 	%rd181, %rd2, %rd180;
	ld.global.f32 	%f164, [%rd181];
	st.global.f32 	[%rd179], %f164;
	st.global.f32 	[%rd181], %f163;
	add.s32 	%r299, %r293, 3;
	mul.wide.u32 	%rd182, %r299, 4;
	add.s64 	%rd183, %rd2, %rd182;
	ld.global.f32 	%f165, [%rd183];
	add.s32 	%r300, %r294, 3;
	mul.wide.u32 	%rd184, %r300, 4;
	add.s64 	%rd185, %rd2, %rd184;
	ld.global.f32 	%f166, [%rd185];
	st.global.f32 	[%rd183], %f166;
	st.global.f32 	[%rd185], %f165;
	add.s32 	%r426, %r426, 4;
$L__BB10_48:
	setp.eq.s32 	%p52, %r17, 0;
	@%p52 bra 	$L__BB10_52;
	setp.eq.s32 	%p53, %r17, 1;
	add.s32 	%r114, %r426, %r28;
	mul.wide.u32 	%rd186, %r114, 4;
	add.s64 	%rd187, %rd2, %rd186;
	ld.global.f32 	%f167, [%rd187];
	add.s32 	%r115, %r426, %r106;
	mul.wide.u32 	%rd188, %r115, 4;
	add.s64 	%rd189, %rd2, %rd188;
	ld.global.f32 	%f168, [%rd189];
	st.global.f32 	[%rd187], %f168;
	st.global.f32 	[%rd189], %f167;
	@%p53 bra 	$L__BB10_52;
	setp.eq.s32 	%p54, %r17, 2;
	add.s32 	%r301, %r114, 1;
	mul.wide.u32 	%rd190, %r301, 4;
	add.s64 	%rd191, %rd2, %rd190;
	ld.global.f32 	%f169, [%rd191];
	add.s32 	%r302, %r115, 1;
	mul.wide.u32 	%rd192, %r302, 4;
	add.s64 	%rd193, %rd2, %rd192;
	ld.global.f32 	%f170, [%rd193];
	st.global.f32 	[%rd191], %f170;
	st.global.f32 	[%rd193], %f169;
	@%p54 bra 	$L__BB10_52;
	add.s32 	%r303, %r114, 2;
	mul.wide.u32 	%rd194, %r303, 4;
	add.s64 	%rd195, %rd2, %rd194;
	ld.global.f32 	%f171, [%rd195];
	add.s32 	%r304, %r115, 2;
	mul.wide.u32 	%rd196, %r304, 4;
	add.s64 	%rd197, %rd2, %rd196;
	ld.global.f32 	%f172, [%rd197];
	st.global.f32 	[%rd195], %f172;
	st.global.f32 	[%rd197], %f171;
$L__BB10_52:
	add.s32 	%r438, %r438, 1;
$L__BB10_53:
	ld.global.f32 	%f21, [%rd3];
	abs.f32 	%f173, %f21;
	setp.lt.f32 	%p55, %f173, 0f2EDBE6FF;
	@%p55 bra 	$L__BB10_85;
	setp.ge.u32 	%p56, %r394, %r145;
	@%p56 bra 	$L__BB10_82;
	setp.lt.u32 	%p57, %r27, 15;
	mov.u32 	%r437, %r394;
	@%p57 bra 	$L__BB10_58;
	and.b32  	%r118, %r26, -16;
	mov.u32 	%r437, %r394;
$L__BB10_57:
	.pragma "nounroll";
	mad.lo.s32 	%r306, %r437, %r146, %r20;
	mul.wide.u32 	%rd198, %r306, 4;
	add.s64 	%rd199, %rd2, %rd198;
	ld.global.f32 	%f174, [%rd199];
	div.rn.f32 	%f175, %f174, %f21;
	st.global.f32 	[%rd199], %f175;
	add.s32 	%r307, %r306, %r146;
	mul.wide.u32 	%rd200, %r307, 4;
	add.s64 	%rd201, %rd2, %rd200;
	ld.global.f32 	%f176, [%rd201];
	div.rn.f32 	%f177, %f176, %f21;
	st.global.f32 	[%rd201], %f177;
	add.s32 	%r308, %r307, %r146;
	mul.wide.u32 	%rd202, %r308, 4;
	add.s64 	%rd203, %rd2, %rd202;
	ld.global.f32 	%f178, [%rd203];
	div.rn.f32 	%f179, %f178, %f21;
	st.global.f32 	[%rd203], %f179;
	add.s32 	%r309, %r308, %r146;
	mul.wide.u32 	%rd204, %r309, 4;
	add.s64 	%rd205, %rd2, %rd204;
	ld.global.f32 	%f180, [%rd205];
	div.rn.f32 	%f181, %f180, %f21;
	st.global.f32 	[%rd205], %f181;
	add.s32 	%r310, %r309, %r146;
	mul.wide.u32 	%rd206, %r310, 4;
	add.s64 	%rd207, %rd2, %rd206;
	ld.global.f32 	%f182, [%rd207];
	div.rn.f32 	%f183, %f182, %f21;
	st.global.f32 	[%rd207], %f183;
	add.s32 	%r311, %r310, %r146;
	mul.wide.u32 	%rd208, %r311, 4;
	add.s64 	%rd209, %rd2, %rd208;
	ld.global.f32 	%f184, [%rd209];
	div.rn.f32 	%f185, %f184, %f21;
	st.global.f32 	[%rd209], %f185;
	add.s32 	%r312, %r311, %r146;
	mul.wide.u32 	%rd210, %r312, 4;
	add.s64 	%rd211, %rd2, %rd210;
	ld.global.f32 	%f186, [%rd211];
	div.rn.f32 	%f187, %f186, %f21;
	st.global.f32 	[%rd211], %f187;
	add.s32 	%r313, %r312, %r146;
	mul.wide.u32 	%rd212, %r313, 4;
	add.s64 	%rd213, %rd2, %rd212;
	ld.global.f32 	%f188, [%rd213];
	div.rn.f32 	%f189, %f188, %f21;
	st.global.f32 	[%rd213], %f189;
	add.s32 	%r314, %r313, %r146;
	mul.wide.u32 	%rd214, %r314, 4;
	add.s64 	%rd215, %rd2, %rd214;
	ld.global.f32 	%f190, [%rd215];
	div.rn.f32 	%f191, %f190, %f21;
	st.global.f32 	[%rd215], %f191;
	add.s32 	%r315, %r314, %r146;
	mul.wide.u32 	%rd216, %r315, 4;
	add.s64 	%rd217, %rd2, %rd216;
	ld.global.f32 	%f192, [%rd217];
	div.rn.f32 	%f193, %f192, %f21;
	st.global.f32 	[%rd217], %f193;
	add.s32 	%r316, %r315, %r146;
	mul.wide.u32 	%rd218, %r316, 4;
	add.s64 	%rd219, %rd2, %rd218;
	ld.global.f32 	%f194, [%rd219];
	div.rn.f32 	%f195, %f194, %f21;
	st.global.f32 	[%rd219], %f195;
	add.s32 	%r317, %r316, %r146;
	mul.wide.u32 	%rd220, %r317, 4;
	add.s64 	%rd221, %rd2, %rd220;
	ld.global.f32 	%f196, [%rd221];
	div.rn.f32 	%f197, %f196, %f21;
	st.global.f32 	[%rd221], %f197;
	add.s32 	%r318, %r317, %r146;
	mul.wide.u32 	%rd222, %r318, 4;
	add.s64 	%rd223, %rd2, %rd222;
	ld.global.f32 	%f198, [%rd223];
	div.rn.f32 	%f199, %f198, %f21;
	st.global.f32 	[%rd223], %f199;
	add.s32 	%r319, %r318, %r146;
	mul.wide.u32 	%rd224, %r319, 4;
	add.s64 	%rd225, %rd2, %rd224;
	ld.global.f32 	%f200, [%rd225];
	div.rn.f32 	%f201, %f200, %f21;
	st.global.f32 	[%rd225], %f201;
	add.s32 	%r320, %r319, %r146;
	mul.wide.u32 	%rd226, %r320, 4;
	add.s64 	%rd227, %rd2, %rd226;
	ld.global.f32 	%f202, [%rd227];
	div.rn.f32 	%f203, %f202, %f21;
	st.global.f32 	[%rd227], %f203;
	add.s32 	%r321, %r320, %r146;
	mul.wide.u32 	%rd228, %r321, 4;
	add.s64 	%rd229, %rd2, %rd228;
	ld.global.f32 	%f204, [%rd229];
	div.rn.f32 	%f205, %f204, %f21;
	st.global.f32 	[%rd229], %f205;
	add.s32 	%r437, %r437, 16;
	add.s32 	%r322, %r437, %r25;
	setp.eq.s32 	%p58, %r322, %r118;
	@%p58 bra 	$L__BB10_58;
	bra.uni 	$L__BB10_57;
$L__BB10_58:
	and.b32  	%r323, %r26, 15;
	setp.eq.s32 	%p59, %r323, 0;
	@%p59 bra 	$L__BB10_68;
	setp.lt.u32 	%p60, %r24, 7;
	@%p60 bra 	$L__BB10_61;
	mad.lo.s32 	%r324, %r437, %r146, %r20;
	mul.wide.u32 	%rd230, %r324, 4;
	add.s64 	%rd231, %rd2, %rd230;
	ld.global.f32 	%f206, [%rd231];
	div.rn.f32 	%f207, %f206, %f21;
	st.global.f32 	[%rd231], %f207;
	add.s32 	%r325, %r324, %r146;
	mul.wide.u32 	%rd232, %r325, 4;
	add.s64 	%rd233, %rd2, %rd232;
	ld.global.f32 	%f208, [%rd233];
	div.rn.f32 	%f209, %f208, %f21;
	st.global.f32 	[%rd233], %f209;
	add.s32 	%r326, %r325, %r146;
	mul.wide.u32 	%rd234, %r326, 4;
	add.s64 	%rd235, %rd2, %rd234;
	ld.global.f32 	%f210, [%rd235];
	div.rn.f32 	%f211, %f210, %f21;
	st.global.f32 	[%rd235], %f211;
	add.s32 	%r327, %r326, %r146;
	mul.wide.u32 	%rd236, %r327, 4;
	add.s64 	%rd237, %rd2, %rd236;
	ld.global.f32 	%f212, [%rd237];
	div.rn.f32 	%f213, %f212, %f21;
	st.global.f32 	[%rd237], %f213;
	add.s32 	%r328, %r327, %r146;
	mul.wide.u32 	%rd238, %r328, 4;
	add.s64 	%rd239, %rd2, %rd238;
	ld.global.f32 	%f214, [%rd239];
	div.rn.f32 	%f215, %f214, %f21;
	st.global.f32 	[%rd239], %f215;
	add.s32 	%r329, %r328, %r146;
	mul.wide.u32 	%rd240, %r329, 4;
	add.s64 	%rd241, %rd2, %rd240;
	ld.global.f32 	%f216, [%rd241];
	div.rn.f32 	%f217, %f216, %f21;
	st.global.f32 	[%rd241], %f217;
	add.s32 	%r330, %r329, %r146;
	mul.wide.u32 	%rd242, %r330, 4;
	add.s64 	%rd243, %rd2, %rd242;
	ld.global.f32 	%f218, [%rd243];
	div.rn.f32 	%f219, %f218, %f21;
	st.global.f32 	[%rd243], %f219;
	add.s32 	%r331, %r330, %r146;
	mul.wide.u32 	%rd244, %r331, 4;
	add.s64 	%rd245, %rd2, %rd244;
	ld.global.f32 	%f220, [%rd245];
	div.rn.f32 	%f221, %f220, %f21;
	st.global.f32 	[%rd245], %f221;
	add.s32 	%r437, %r437, 8;
$L__BB10_61:
	and.b32  	%r332, %r23, 7;
	setp.eq.s32 	%p61, %r332, 0;
	@%p61 bra 	$L__BB10_68;
	and.b32  	%r122, %r21, 3;
	setp.lt.u32 	%p62, %r22, 3;
	@%p62 bra 	$L__BB10_64;
	mad.lo.s32 	%r333, %r437, %r146, %r20;
	mul.wide.u32 	%rd246, %r333, 4;
	add.s64 	%rd247, %rd2, %rd246;
	ld.global.f32 	%f222, [%rd247];
	div.rn.f32 	%f223, %f222, %f21;
	st.global.f32 	[%rd247], %f223;
	add.s32 	%r334, %r333, %r146;
	mul.wide.u32 	%rd248, %r334, 4;
	add.s64 	%rd249, %rd2, %rd248;
	ld.global.f32 	%f224, [%rd249];
	div.rn.f32 	%f225, %f224, %f21;
	st.global.f32 	[%rd249], %f225;
	add.s32 	%r335, %r334, %r146;
	mul.wide.u32 	%rd250, %r335, 4;
	add.s64 	%rd251, %rd2, %rd250;
	ld.global.f32 	%f226, [%rd251];
	div.rn.f32 	%f227, %f226, %f21;
	st.global.f32 	[%rd251], %f227;
	add.s32 	%r336, %r335, %r146;
	mul.wide.u32 	%rd252, %r336, 4;
	add.s64 	%rd253, %rd2, %rd252;
	ld.global.f32 	%f228, [%rd253];
	div.rn.f32 	%f229, %f228, %f21;
	st.global.f32 	[%rd253], %f229;
	add.s32 	%r437, %r437, 4;
$L__BB10_64:
	setp.eq.s32 	%p63, %r122, 0;
	@%p63 bra 	$L__BB10_68;
	mad.lo.s32 	%r125, %r437, %r146, %r20;
	mul.wide.u32 	%rd254, %r125, 4;
	add.s64 	%rd255, %rd2, %rd254;
	ld.global.f32 	%f230, [%rd255];
	div.rn.f32 	%f231, %f230, %f21;
	st.global.f32 	[%rd255], %f231;
	setp.eq.s32 	%p64, %r122, 1;
	@%p64 bra 	$L__BB10_68;
	add.s32 	%r126, %r125, %r146;
	mul.wide.u32 	%rd256, %r126, 4;
	add.s64 	%rd257, %rd2, %rd256;
	ld.global.f32 	%f232, [%rd257];
	div.rn.f32 	%f233, %f232, %f21;
	st.global.f32 	[%rd257], %f233;
	setp.eq.s32 	%p65, %r122, 2;
	@%p65 bra 	$L__BB10_68;
	add.s32 	%r337, %r126, %r146;
	mul.wide.u32 	%rd258, %r337, 4;
	add.s64 	%rd259, %rd2, %rd258;
	ld.global.f32 	%f234, [%rd259];
	div.rn.f32 	%f235, %f234, %f21;
	st.global.f32 	[%rd259], %f235;
$L__BB10_68:
	setp.ge.u32 	%p66, %r394, %r146;
	@%p66 bra 	$L__BB10_82;
	not.b16 	%rs21, %rs25;
	add.s16 	%rs22, %rs21, %rs3;
	cvt.u32.u16 	%r338, %rs22;
	and.b32  	%r339, %r338, 7;
	sub.s32 	%r340, %r12, %r20;
	and.b32  	%r127, %r340, 7;
	and.b32  	%r128, %r340, -8;
	and.b32  	%r129, %r338, 3;
	and.b16  	%rs9, %rs8, 1;
	sub.s32 	%r130, %r15, %r20;
	add.s32 	%r131, %r339, -1;
	mov.u32 	%r432, %r394;
$L__BB10_70:
	setp.lt.u32 	%p67, %r130, 7;
	mul.lo.s32 	%r133, %r432, %r146;
	add.s32 	%r341, %r133, %r20;
	mul.wide.u32 	%rd260, %r341, 4;
	add.s64 	%rd261, %rd2, %rd260;
	ld.global.f32 	%f22, [%rd261];
	mov.u32 	%r434, %r394;
	@%p67 bra 	$L__BB10_73;
	mov.u32 	%r434, %r394;
$L__BB10_72:
	.pragma "nounroll";
	add.s32 	%r342, %r434, %r28;
	mul.wide.u32 	%rd262, %r342, 4;
	add.s64 	%rd263, %rd2, %rd262;
	ld.global.f32 	%f236, [%rd263];
	mul.f32 	%f237, %f22, %f236;
	add.s32 	%r343, %r434, %r133;
	mul.wide.u32 	%rd264, %r343, 4;
	add.s64 	%rd265, %rd2, %rd264;
	ld.global.f32 	%f238, [%rd265];
	sub.f32 	%f239, %f238, %f237;
	st.global.f32 	[%rd265], %f239;
	add.s32 	%r344, %r342, 1;
	mul.wide.u32 	%rd266, %r344, 4;
	add.s64 	%rd267, %rd2, %rd266;
	ld.global.f32 	%f240, [%rd267];
	mul.f32 	%f241, %f22, %f240;
	add.s32 	%r345, %r343, 1;
	mul.wide.u32 	%rd268, %r345, 4;
	add.s64 	%rd269, %rd2, %rd268;
	ld.global.f32 	%f242, [%rd269];
	sub.f32 	%f243, %f242, %f241;
	st.global.f32 	[%rd269], %f243;
	add.s32 	%r346, %r342, 2;
	mul.wide.u32 	%rd270, %r346, 4;
	add.s64 	%rd271, %rd2, %rd270;
	ld.global.f32 	%f244, [%rd271];
	mul.f32 	%f245, %f22, %f244;
	add.s32 	%r347, %r343, 2;
	mul.wide.u32 	%rd272, %r347, 4;
	add.s64 	%rd273, %rd2, %rd272;
	ld.global.f32 	%f246, [%rd273];
	sub.f32 	%f247, %f246, %f245;
	st.global.f32 	[%rd273], %f247;
	add.s32 	%r348, %r342, 3;
	mul.wide.u32 	%rd274, %r348, 4;
	add.s64 	%rd275, %rd2, %rd274;
	ld.global.f32 	%f248, [%rd275];
	mul.f32 	%f249, %f22, %f248;
	add.s32 	%r349, %r343, 3;
	mul.wide.u32 	%rd276, %r349, 4;
	add.s64 	%rd277, %rd2, %rd276;
	ld.global.f32 	%f250, [%rd277];
	sub.f32 	%f251, %f250, %f249;
	st.global.f32 	[%rd277], %f251;
	add.s32 	%r350, %r342, 4;
	mul.wide.u32 	%rd278, %r350, 4;
	add.s64 	%rd279, %rd2, %rd278;
	ld.global.f32 	%f252, [%rd279];
	mul.f32 	%f253, %f22, %f252;
	add.s32 	%r351, %r343, 4;
	mul.wide.u32 	%rd280, %r351, 4;
	add.s64 	%rd281, %rd2, %rd280;
	ld.global.f32 	%f254, [%rd281];
	sub.f32 	%f255, %f254, %f253;
	st.global.f32 	[%rd281], %f255;
	add.s32 	%r352, %r342, 5;
	mul.wide.u32 	%rd282, %r352, 4;
	add.s64 	%rd283, %rd2, %rd282;
	ld.global.f32 	%f256, [%rd283];
	mul.f32 	%f257, %f22, %f256;
	add.s32 	%r353, %r343, 5;
	mul.wide.u32 	%rd284, %r353, 4;
	add.s64 	%rd285, %rd2, %rd284;
	ld.global.f32 	%f258, [%rd285];
	sub.f32 	%f259, %f258, %f257;
	st.global.f32 	[%rd285], %f259;
	add.s32 	%r354, %r342, 6;
	mul.wide.u32 	%rd286, %r354, 4;
	add.s64 	%rd287, %rd2, %rd286;
	ld.global.f32 	%f260, [%rd287];
	mul.f32 	%f261, %f22, %f260;
	add.s32 	%r355, %r343, 6;
	mul.wide.u32 	%rd288, %r355, 4;
	add.s64 	%rd289, %rd2, %rd288;
	ld.global.f32 	%f262, [%rd289];
	sub.f32 	%f263, %f262, %f261;
	st.global.f32 	[%rd289], %f263;
	add.s32 	%r356, %r342, 7;
	mul.wide.u32 	%rd290, %r356, 4;
	add.s64 	%rd291, %rd2, %rd290;
	ld.global.f32 	%f264, [%rd291];
	mul.f32 	%f265, %f22, %f264;
	add.s32 	%r357, %r343, 7;
	mul.wide.u32 	%rd292, %r357, 4;
	add.s64 	%rd293, %rd2, %rd292;
	ld.global.f32 	%f266, [%rd293];
	sub.f32 	%f267, %f266, %f265;
	st.global.f32 	[%rd293], %f267;
	add.s32 	%r434, %r434, 8;
	add.s32 	%r358, %r434, %r25;
	setp.ne.s32 	%p68, %r358, %r128;
	@%p68 bra 	$L__BB10_72;
$L__BB10_73:
	setp.eq.s32 	%p69, %r127, 0;
	@%p69 bra 	$L__BB10_81;
	setp.lt.u32 	%p70, %r131, 3;
	@%p70 bra 	$L__BB10_76;
	add.s32 	%r359, %r434, %r28;
	mul.wide.u32 	%rd294, %r359, 4;
	add.s64 	%rd295, %rd2, %rd294;
	ld.global.f32 	%f268, [%rd295];
	mul.f32 	%f269, %f22, %f268;
	add.s32 	%r360, %r434, %r133;
	mul.wide.u32 	%rd296, %r360, 4;
	add.s64 	%rd297, %rd2, %rd296;
	ld.global.f32 	%f270, [%rd297];
	sub.f32 	%f271, %f270, %f269;
	st.global.f32 	[%rd297], %f271;
	add.s32 	%r361, %r359, 1;
	mul.wide.u32 	%rd298, %r361, 4;
	add.s64 	%rd299, %rd2, %rd298;
	ld.global.f32 	%f272, [%rd299];
	mul.f32 	%f273, %f22, %f272;
	add.s32 	%r362, %r360, 1;
	mul.wide.u32 	%rd300, %r362, 4;
	add.s64 	%rd301, %rd2, %rd300;
	ld.global.f32 	%f274, [%rd301];
	sub.f32 	%f275, %f274, %f273;
	st.global.f32 	[%rd301], %f275;
	add.s32 	%r363, %r359, 2;
	mul.wide.u32 	%rd302, %r363, 4;
	add.s64 	%rd303, %rd2, %rd302;
	ld.global.f32 	%f276, [%rd303];
	mul.f32 	%f277, %f22, %f276;
	add.s32 	%r364, %r360, 2;
	mul.wide.u32 	%rd304, %r364, 4;
	add.s64 	%rd305, %rd2, %rd304;
	ld.global.f32 	%f278, [%rd305];
	sub.f32 	%f279, %f278, %f277;
	st.global.f32 	[%rd305], %f279;
	add.s32 	%r365, %r359, 3;
	mul.wide.u32 	%rd306, %r365, 4;
	add.s64 	%rd307, %rd2, %rd306;
	ld.global.f32 	%f280, [%rd307];
	mul.f32 	%f281, %f22, %f280;
	add.s32 	%r366, %r360, 3;
	mul.wide.u32 	%rd308, %r366, 4;
	add.s64 	%rd309, %rd2, %rd308;
	ld.global.f32 	%f282, [%rd309];
	sub.f32 	%f283, %f282, %f281;
	st.global.f32 	[%rd309], %f283;
	add.s32 	%r434, %r434, 4;
$L__BB10_76:
	setp.eq.s32 	%p71, %r129, 0;
	@%p71 bra 	$L__BB10_81;
	and.b16  	%rs23, %rs8, 3;
	setp.eq.s16 	%p72, %rs23, 1;
	@%p72 bra 	$L__BB10_79;
	add.s32 	%r367, %r434, %r28;
	mul.wide.u32 	%rd310, %r367, 4;
	add.s64 	%rd311, %rd2, %rd310;
	ld.global.f32 	%f284, [%rd311];
	mul.f32 	%f285, %f22, %f284;
	add.s32 	%r368, %r434, %r133;
	mul.wide.u32 	%rd312, %r368, 4;
	add.s64 	%rd313, %rd2, %rd312;
	ld.global.f32 	%f286, [%rd313];
	sub.f32 	%f287, %f286, %f285;
	st.global.f32 	[%rd313], %f287;
	add.s32 	%r369, %r367, 1;
	mul.wide.u32 	%rd314, %r369, 4;
	add.s64 	%rd315, %rd2, %rd314;
	ld.global.f32 	%f288, [%rd315];
	mul.f32 	%f289, %f22, %f288;
	add.s32 	%r370, %r368, 1;
	mul.wide.u32 	%rd316, %r370, 4;
	add.s64 	%rd317, %rd2, %rd316;
	ld.global.f32 	%f290, [%rd317];
	sub.f32 	%f291, %f290, %f289;
	st.global.f32 	[%rd317], %f291;
	add.s32 	%r434, %r434, 2;
$L__BB10_79:
	setp.eq.s16 	%p73, %rs9, 0;
	@%p73 bra 	$L__BB10_81;
	add.s32 	%r371, %r434, %r28;
	mul.wide.u32 	%rd318, %r371, 4;
	add.s64 	%rd319, %rd2, %rd318;
	ld.global.f32 	%f292, [%rd319];
	mul.f32 	%f293, %f22, %f292;
	add.s32 	%r372, %r434, %r133;
	mul.wide.u32 	%rd320, %r372, 4;
	add.s64 	%rd321, %rd2, %rd320;
	ld.global.f32 	%f294, [%rd321];
	sub.f32 	%f295, %f294, %f293;
	st.global.f32 	[%rd321], %f295;
$L__BB10_81:
	add.s32 	%r432, %r432, 1;
	setp.eq.s32 	%p74, %r432, %r145;
	@%p74 bra 	$L__BB10_82;
	bra.uni 	$L__BB10_70;
$L__BB10_82:
	setp.ne.s32 	%p75, %r394, %r1;
	add.s16 	%rs26, %rs26, 1;
	add.s16 	%rs25, %rs25, 1;
	add.s16 	%rs24, %rs24, 1;
	@%p75 bra 	$L__BB10_23;
$L__BB10_83:
	cvta.to.global.u64 	%rd324, %rd4;
	st.global.u32 	[%rd324], %r438;
$L__BB10_84:
	ret;
$L__BB10_85:
	cvta.to.global.u64 	%rd323, %rd5;
	mov.b32 	%r390, 1;
	st.global.u32 	[%rd323], %r390;
	bra.uni 	$L__BB10_84;

}
	// .globl	lu_decompose_f64
.visible .entry lu_decompose_f64(
	.param .u64 .ptr .align 1 lu_decompose_f64_param_0,
	.param .u64 .ptr .align 1 lu_decompose_f64_param_1,
	.param .u64 .ptr .align 1 lu_decompose_f64_param_2,
	.param .u32 lu_decompose_f64_param_3,
	.param .u32 lu_decompose_f64_param_4,
	.param .u64 .ptr .align 1 lu_decompose_f64_param_5
)
{
	.reg .pred 	%p<89>;
	.reg .b16 	%rs<27>;
	.reg .b32 	%r<440>;
	.reg .b64 	%rd<325>;
	.reg .b64 	%fd<331>;

	ld.param.u64 	%rd6, [lu_decompose_f64_param_0];
	ld.param.u64 	%rd7, [lu_decompose_f64_param_1];
	ld.param.u64 	%rd4, [lu_decompose_f64_param_2];
	ld.param.u32 	%r144, [lu_decompose_f64_param_3];
	ld.param.u32 	%r145, [lu_decompose_f64_param_4];
	ld.param.u64 	%rd5, [lu_decompose_f64_param_5];
	cvta.to.global.u64 	%rd1, %rd7;
	cvta.to.global.u64 	%rd2, %rd6;
	mov.u32 	%r146, %tid.x;
	mov.u32 	%r147, %ctaid.x;
	or.b32  	%r148, %r146, %r147;
	setp.ne.s32 	%p1, %r148, 0;
	@%p1 bra 	$L__BB11_84;
	min.u32 	%r1, %r144, %r145;
	setp.eq.s32 	%p2, %r1, 0;
	mov.b32 	%r439, 0;
	@%p2 bra 	$L__BB11_83;
	setp.ne.s32 	%p3, %r145, 0;
	@%p3 bra 	$L__BB11_22;
	add.s32 	%r2, %r144, -1;
	ld.global.f64 	%fd1, [%rd2];
	setp.lt.u32 	%p76, %r144, 17;
	@%p76 bra 	$L__BB11_6;
	and.b32  	%r374, %r2, -16;
	neg.s32 	%r392, %r374;
$L__BB11_5:
	.pragma "nounroll";
	add.s32 	%r392, %r392, 16;
	setp.ne.s32 	%p77, %r392, 0;
	@%p77 bra 	$L__BB11_5;
$L__BB11_6:
	mov.b64 	%rd322, 0;
	st.global.u64 	[%rd1], %rd322;
	abs.f64 	%fd296, %fd1;
	setp.lt.f64 	%p78, %fd296, 0d3CD203AF9EE75616;
	@%p78 bra 	$L__BB11_85;
	setp.lt.u32 	%p79, %r144, 2;
	@%p79 bra 	$L__BB11_83;
	add.s32 	%r376, %r144, -2;
	setp.lt.u32 	%p80, %r376, 15;
	mov.f64 	%fd325, %fd1;
	@%p80 bra 	$L__BB11_12;
	and.b32  	%r377, %r2, -16;
	neg.s32 	%r393, %r377;
	mov.f64 	%fd325, %fd1;
$L__BB11_10:
	.pragma "nounroll";
	div.rn.f64 	%fd297, %fd325, %fd1;
	div.rn.f64 	%fd298, %fd297, %fd1;
	div.rn.f64 	%fd299, %fd298, %fd1;
	div.rn.f64 	%fd300, %fd299, %fd1;
	div.rn.f64 	%fd301, %fd300, %fd1;
	div.rn.f64 	%fd302, %fd301, %fd1;
	div.rn.f64 	%fd303, %fd302, %fd1;
	div.rn.f64 	%fd304, %fd303, %fd1;
	div.rn.f64 	%fd305, %fd304, %fd1;
	div.rn.f64 	%fd306, %fd305, %fd1;
	div.rn.f64 	%fd307, %fd306, %fd1;
	div.rn.f64 	%fd308, %fd307, %fd1;
	div.rn.f64 	%fd309, %fd308, %fd1;
	div.rn.f64 	%fd310, %fd309, %fd1;
	div.rn.f64 	%fd311, %fd310, %fd1;
	div.rn.f64 	%fd325, %fd311, %fd1;
	add.s32 	%r393, %r393, 16;
	setp.eq.s32 	%p81, %r393, 0;
	@%p81 bra 	$L__BB11_11;
	bra.uni 	$L__BB11_10;
$L__BB11_11:
	st.global.f64 	[%rd2], %fd325;
$L__BB11_12:
	and.b32  	%r379, %r2, 15;
	setp.eq.s32 	%p82, %r379, 0;
	@%p82 bra 	$L__BB11_83;
	add.s32 	%r9, %r144, 15;
	and.b32  	%r380, %r9, 15;
	add.s32 	%r381, %r380, -1;
	setp.lt.u32 	%p83, %r381, 7;
	@%p83 bra 	$L__BB11_15;
	div.rn.f64 	%fd312, %fd325, %fd1;
	div.rn.f64 	%fd313, %fd312, %fd1;
	div.rn.f64 	%fd314, %fd313, %fd1;
	div.rn.f64 	%fd315, %fd314, %fd1;
	div.rn.f64 	%fd316, %fd315, %fd1;
	div.rn.f64 	%fd317, %fd316, %fd1;
	div.rn.f64 	%fd318, %fd317, %fd1;
	div.rn.f64 	%fd325, %fd318, %fd1;
	st.global.f64 	[%rd2], %fd325;
$L__BB11_15:
	and.b32  	%r383, %r9, 7;
	setp.eq.s32 	%p84, %r383, 0;
	@%p84 bra 	$L__BB11_83;
	add.s32 	%r384, %r144, 7;
	and.b32  	%r10, %r384, 3;
	and.b32  	%r385, %r384, 7;
	add.s32 	%r386, %r385, -1;
	setp.lt.u32 	%p85, %r386, 3;
	@%p85 bra 	$L__BB11_18;
	div.rn.f64 	%fd319, %fd325, %fd1;
	div.rn.f64 	%fd320, %fd319, %fd1;
	div.rn.f64 	%fd321, %fd320, %fd1;
	div.rn.f64 	%fd325, %fd321, %fd1;
	st.global.f64 	[%rd2], %fd325;
$L__BB11_18:
	setp.eq.s32 	%p86, %r10, 0;
	@%p86 bra 	$L__BB11_83;
	div.rn.f64 	%fd9, %fd325, %fd1;
	st.global.f64 	[%rd2], %fd9;
	setp.eq.s32 	%p87, %r10, 1;
	@%p87 bra 	$L__BB11_83;
	div.rn.f64 	%fd10, %fd9, %fd1;
	st.global.f64 	[%rd2], %fd10;
	setp.eq.s32 	%p88, %r10, 2;
	@%p88 bra 	$L__BB11_83;
	div.rn.f64 	%fd322, %fd10, %fd1;
	st.global.f64 	[%rd2], %fd322;
	bra.uni 	$L__BB11_83;
$L__BB11_22:
	add.s32 	%r11, %r144, -2;
	cvt.u16.u32 	%rs1, %r144;
	add.s32 	%r12, %r145, -1;
	and.b32  	%r13, %r145, 15;
	cvt.u16.u32 	%rs3, %r145;
	and.b32  	%r14, %r145, 7;
	add.s32 	%r15, %r145, -2;
	and.b32  	%r16, %r145, -16;
	and.b32  	%r17, %r145, 3;
	shl.b32 	%r18, %r145, 4;
	mov.b32 	%r439, 0;
	mov.b16 	%rs24, 0;
	mov.u16 	%rs25, %rs24;
	mov.u16 	%rs26, %rs24;
	mov.u32 	%r395, %r439;
$L__BB11_23:
	mov.u32 	%r20, %r395;
	xor.b16  	%rs16, %rs24, 3;
	add.s16 	%rs8, %rs16, %rs3;
	not.b16 	%rs17, %rs25;
	add.s16 	%rs18, %rs17, %rs1;
	cvt.u32.u16 	%r151, %rs18;
	and.b32  	%r21, %r151, 7;
	add.s32 	%r22, %r21, -1;
	not.b16 	%rs19, %rs26;
	add.s16 	%rs20, %rs19, %rs1;
	cvt.u32.u16 	%r152, %rs20;
	and.b32  	%r23, %r152, 15;
	not.b32 	%r24, %r20;
	add.s32 	%r25, %r144, %r24;
	sub.s32 	%r26, %r11, %r20;
	mul.lo.s32 	%r27, %r20, %r145;
	add.s32 	%r153, %r27, %r20;
	mul.wide.u32 	%rd8, %r153, 8;
	add.s64 	%rd3, %rd2, %rd8;
	add.s32 	%r395, %r20, 1;
	setp.ge.u32 	%p4, %r395, %r144;
	mov.u32 	%r424, %r20;
	@%p4 bra 	$L__BB11_38;
	ld.global.f64 	%fd23, [%rd3];
	abs.f64 	%fd329, %fd23;
	setp.lt.u32 	%p5, %r26, 15;
	mov.u32 	%r419, %r395;
	mov.u32 	%r424, %r20;
	@%p5 bra 	$L__BB11_28;
	and.b32  	%r155, %r25, -16;
	neg.s32 	%r412, %r155;
	add.s32 	%r156, %r20, 2;
	mad.lo.s32 	%r411, %r145, %r156, %r20;
	add.s32 	%r157, %r20, 3;
	mad.lo.s32 	%r410, %r145, %r157, %r20;
	add.s32 	%r158, %r20, 4;
	mad.lo.s32 	%r409, %r145, %r158, %r20;
	add.s32 	%r159, %r20, 5;
	mad.lo.s32 	%r408, %r145, %r159, %r20;
	add.s32 	%r160, %r20, 6;
	mad.lo.s32 	%r407, %r145, %r160, %r20;
	add.s32 	%r161, %r20, 7;
	mad.lo.s32 	%r406, %r145, %r161, %r20;
	add.s32 	%r162, %r20, 8;
	mad.lo.s32 	%r405, %r145, %r162, %r20;
	add.s32 	%r163, %r20, 9;
	mad.lo.s32 	%r404, %r145, %r163, %r20;
	add.s32 	%r164, %r20, 10;
	mad.lo.s32 	%r403, %r145, %r164, %r20;
	add.s32 	%r165, %r20, 11;
	mad.lo.s32 	%r402, %r145, %r165, %r20;
	add.s32 	%r166, %r20, 12;
	mad.lo.s32 	%r401, %r145, %r166, %r20;
	add.s32 	%r167, %r20, 13;
	mad.lo.s32 	%r400, %r145, %r167, %r20;
	add.s32 	%r168, %r20, 14;
	mad.lo.s32 	%r399, %r145, %r168, %r20;
	add.s32 	%r169, %r20, 15;
	mad.lo.s32 	%r398, %r145, %r169, %r20;
	add.s32 	%r170, %r20, 16;
	mad.lo.s32 	%r397, %r145, %r170, %r20;
	mad.lo.s32 	%r396, %r145, %r395, %r20;
	mov.u32 	%r413, %r20;
	mov.u32 	%r424, %r20;
$L__BB11_26:
	.pragma "nounroll";
	add.s32 	%r171, %r413, 1;
	mul.wide.u32 	%rd9, %r396, 8;
	add.s64 	%rd10, %rd2, %rd9;
	ld.global.f64 	%fd24, [%rd10];
	abs.f64 	%fd25, %fd24;
	setp.gt.f64 	%p6, %fd25, %fd329;
	selp.b32 	%r172, %r171, %r424, %p6;
	selp.f64 	%fd26, %fd25, %fd329, %p6;
	mul.wide.u32 	%rd11, %r411, 8;
	add.s64 	%rd12, %rd2, %rd11;
	ld.global.f64 	%fd27, [%rd12];
	abs.f64 	%fd28, %fd27;
	setp.gt.f64 	%p7, %fd28, %fd26;
	add.s32 	%r173, %r413, 2;
	selp.b32 	%r174, %r173, %r172, %p7;
	selp.f64 	%fd29, %fd28, %fd26, %p7;
	mul.wide.u32 	%rd13, %r410, 8;
	add.s64 	%rd14, %rd2, %rd13;
	ld.global.f64 	%fd30, [%rd14];
	abs.f64 	%fd31, %fd30;
	setp.gt.f64 	%p8, %fd31, %fd29;
	add.s32 	%r175, %r413, 3;
	selp.b32 	%r176, %r175, %r174, %p8;
	selp.f64 	%fd32, %fd31, %fd29, %p8;
	mul.wide.u32 	%rd15, %r409, 8;
	add.s64 	%rd16, %rd2, %rd15;
	ld.global.f64 	%fd33, [%rd16];
	abs.f64 	%fd34, %fd33;
	setp.gt.f64 	%p9, %fd34, %fd32;
	add.s32 	%r177, %r413, 4;
	selp.b32 	%r178, %r177, %r176, %p9;
	selp.f64 	%fd35, %fd34, %fd32, %p9;
	mul.wide.u32 	%rd17, %r408, 8;
	add.s64 	%rd18, %rd2, %rd17;
	ld.global.f64 	%fd36, [%rd18];
	abs.f64 	%fd37, %fd36;
	setp.gt.f64 	%p10, %fd37, %fd35;
	add.s32 	%r179, %r413, 5;
	selp.b32 	%r180, %r179, %r178, %p10;
	selp.f64 	%fd38, %fd37, %fd35, %p10;
	mul.wide.u32 	%rd19, %r407, 8;
	add.s64 	%rd20, %rd2, %rd19;
	ld.global.f64 	%fd39, [%rd20];
	abs.f64 	%fd40, %fd39;
	setp.gt.f64 	%p11, %fd40, %fd38;
	add.s32 	%r181, %r413, 6;
	selp.b32 	%r182, %r181, %r180, %p11;
	selp.f64 	%fd41, %fd40, %fd38, %p11;
	mul.wide.u32 	%rd21, %r406, 8;
	add.s64 	%rd22, %rd2, %rd21;
	ld.global.f64 	%fd42, [%rd22];
	abs.f64 	%fd43, %fd42;
	setp.gt.f64 	%p12, %fd43, %fd41;
	add.s32 	%r183, %r413, 7;
	selp.b32 	%r184, %r183, %r182, %p12;
	selp.f64 	%fd44, %fd43, %fd41, %p12;
	mul.wide.u32 	%rd23, %r405, 8;
	add.s64 	%rd24, %rd2, %rd23;
	ld.global.f64 	%fd45, [%rd24];
	abs.f64 	%fd46, %fd45;
	setp.gt.f64 	%p13, %fd46, %fd44;
	add.s32 	%r185, %r413, 8;
	selp.b32 	%r186, %r185, %r184, %p13;
	selp.f64 	%fd47, %fd46, %fd44, %p13;
	mul.wide.u32 	%rd25, %r404, 8;
	add.s64 	%rd26, %rd2, %rd25;
	ld.global.f64 	%fd48, [%rd26];
	abs.f64 	%fd49, %fd48;
	setp.gt.f64 	%p14, %fd49, %fd47;
	add.s32 	%r187, %r413, 9;
	selp.b32 	%r188, %r187, %r186, %p14;
	selp.f64 	%fd50, %fd49, %fd47, %p14;
	mul.wide.u32 	%rd27, %r403, 8;
	add.s64 	%rd28, %rd2, %rd27;
	ld.global.f64 	%fd51, [%rd28];
	abs.f64 	%fd52, %fd51;
	setp.gt.f64 	%p15, %fd52, %fd50;
	add.s32 	%r189, %r413, 10;
	selp.b32 	%r190, %r189, %r188, %p15;
	selp.f64 	%fd53, %fd52, %fd50, %p15;
	mul.wide.u32 	%rd29, %r402, 8;
	add.s64 	%rd30, %rd2, %rd29;
	ld.global.f64 	%fd54, [%rd30];
	abs.f64 	%fd55, %fd54;
	setp.gt.f64 	%p16, %fd55, %fd53;
	add.s32 	%r191, %r413, 11;
	selp.b32 	%r192, %r191, %r190, %p16;
	selp.f64 	%fd56, %fd55, %fd53, %p16;
	mul.wide.u32 	%rd31, %r401, 8;
	add.s64 	%rd32, %rd2, %rd31;
	ld.global.f64 	%fd57, [%rd32];
	abs.f64 	%fd58, %fd57;
	setp.gt.f64 	%p17, %fd58, %fd56;
	add.s32 	%r193, %r413, 12;
	selp.b32 	%r194, %r193, %r192, %p17;
	selp.f64 	%fd59, %fd58, %fd56, %p17;
	mul.wide.u32 	%rd33, %r400, 8;
	add.s64 	%rd34, %rd2, %rd33;
	ld.global.f64 	%fd60, [%rd34];
	abs.f64 	%fd61, %fd60;
	setp.gt.f64 	%p18, %fd61, %fd59;
	add.s32 	%r195, %r413, 13;
	selp.b32 	%r196, %r195, %r194, %p18;
	selp.f64 	%fd62, %fd61, %fd59, %p18;
	mul.wide.u32 	%rd35, %r399, 8;
	add.s64 	%rd36, %rd2, %rd35;
	ld.global.f64 	%fd63, [%rd36];
	abs.f64 	%fd64, %fd63;
	setp.gt.f64 	%p19, %fd64, %fd62;
	add.s32 	%r197, %r413, 14;
	selp.b32 	%r198, %r197, %r196, %p19;
	selp.f64 	%fd65, %fd64, %fd62, %p19;
	mul.wide.u32 	%rd37, %r398, 8;
	add.s64 	%rd38, %rd2, %rd37;
	ld.global.f64 	%fd66, [%rd38];
	abs.f64 	%fd67, %fd66;
	setp.gt.f64 	%p20, %fd67, %fd65;
	add.s32 	%r199, %r413, 15;
	selp.b32 	%r200, %r199, %r198, %p20;
	selp.f64 	%fd68, %fd67, %fd65, %p20;
	mul.wide.u32 	%rd39, %r397, 8;
	add.s64 	%rd40, %rd2, %rd39;
	ld.global.f64 	%fd69, [%rd40];
	abs.f64 	%fd70, %fd69;
	setp.gt.f64 	%p21, %fd70, %fd68;
	add.s32 	%r413, %r413, 16;
	selp.b32 	%r424, %r413, %r200, %p21;
	selp.f64 	%fd329, %fd70, %fd68, %p21;
	add.s32 	%r412, %r412, 16;
	add.s32 	%r411, %r411, %r18;
	add.s32 	%r410, %r410, %r18;
	add.s32 	%r409, %r409, %r18;
	add.s32 	%r408, %r408, %r18;
	add.s32 	%r407, %r407, %r18;
	add.s32 	%r406, %r406, %r18;
	add.s32 	%r405, %r405, %r18;
	add.s32 	%r404, %r404, %r18;
	add.s32 	%r403, %r403, %r18;
	add.s32 	%r402, %r402, %r18;
	add.s32 	%r401, %r401, %r18;
	add.s32 	%r400, %r400, %r18;
	add.s32 	%r399, %r399, %r18;
	add.s32 	%r398, %r398, %r18;
	add.s32 	%r397, %r397, %r18;
	add.s32 	%r396, %r396, %r18;
	setp.ne.s32 	%p22, %r412, 0;
	@%p22 bra 	$L__BB11_26;
	add.s32 	%r419, %r413, 1;
$L__BB11_28:
	and.b32  	%r201, %r25, 15;
	setp.eq.s32 	%p23, %r201, 0;
	@%p23 bra 	$L__BB11_38;
	add.s32 	%r203, %r23, -1;
	setp.lt.u32 	%p24, %r203, 7;
	@%p24 bra 	$L__BB11_31;
	mad.lo.s32 	%r204, %r419, %r145, %r20;
	mul.wide.u32 	%rd41, %r204, 8;
	add.s64 	%rd42, %rd2, %rd41;
	ld.global.f64 	%fd71, [%rd42];
	abs.f64 	%fd72, %fd71;
	setp.gt.f64 	%p25, %fd72, %fd329;
	selp.b32 	%r205, %r419, %r424, %p25;
	selp.f64 	%fd73, %fd72, %fd329, %p25;
	add.s32 	%r206, %r419, 1;
	add.s32 	%r207, %r204, %r145;
	mul.wide.u32 	%rd43, %r207, 8;
	add.s64 	%rd44, %rd2, %rd43;
	ld.global.f64 	%fd74, [%rd44];
	abs.f64 	%fd75, %fd74;
	setp.gt.f64 	%p26, %fd75, %fd73;
	selp.b32 	%r208, %r206, %r205, %p26;
	selp.f64 	%fd76, %fd75, %fd73, %p26;
	add.s32 	%r209, %r419, 2;
	add.s32 	%r210, %r207, %r145;
	mul.wide.u32 	%rd45, %r210, 8;
	add.s64 	%rd46, %rd2, %rd45;
	ld.global.f64 	%fd77, [%rd46];
	abs.f64 	%fd78, %fd77;
	setp.gt.f64 	%p27, %fd78, %fd76;
	selp.b32 	%r211, %r209, %r208, %p27;
	selp.f64 	%fd79, %fd78, %fd76, %p27;
	add.s32 	%r212, %r419, 3;
	add.s32 	%r213, %r210, %r145;
	mul.wide.u32 	%rd47, %r213, 8;
	add.s64 	%rd48, %rd2, %rd47;
	ld.global.f64 	%fd80, [%rd48];
	abs.f64 	%fd81, %fd80;
	setp.gt.f64 	%p28, %fd81, %fd79;
	selp.b32 	%r214, %r212, %r211, %p28;
	selp.f64 	%fd82, %fd81, %fd79, %p28;
	add.s32 	%r215, %r419, 4;
	add.s32 	%r216, %r213, %r145;
	mul.wide.u32 	%rd49, %r216, 8;
	add.s64 	%rd50, %rd2, %rd49;
	ld.global.f64 	%fd83, [%rd50];
	abs.f64 	%fd84, %fd83;
	setp.gt.f64 	%p29, %fd84, %fd82;
	selp.b32 	%r217, %r215, %r214, %p29;
	selp.f64 	%fd85, %fd84, %fd82, %p29;
	add.s32 	%r218, %r419, 5;
	add.s32 	%r219, %r216, %r145;
	mul.wide.u32 	%rd51, %r219, 8;
	add.s64 	%rd52, %rd2, %rd51;
	ld.global.f64 	%fd86, [%rd52];
	abs.f64 	%fd87, %fd86;
	setp.gt.f64 	%p30, %fd87, %fd85;
	selp.b32 	%r220, %r218, %r217, %p30;
	selp.f64 	%fd88, %fd87, %fd85, %p30;
	add.s32 	%r221, %r419, 6;
	add.s32 	%r222, %r219, %r145;
	mul.wide.u32 	%rd53, %r222, 8;
	add.s64 	%rd54, %rd2, %rd53;
	ld.global.f64 	%fd89, [%rd54];
	abs.f64 	%fd90, %fd89;
	setp.gt.f64 	%p31, %fd90, %fd88;
	selp.b32 	%r223, %r221, %r220, %p31;
	selp.f64 	%fd91, %fd90, %fd88, %p31;
	add.s32 	%r224, %r419, 7;
	add.s32 	%r225, %r222, %r145;
	mul.wide.u32 	%rd55, %r225, 8;
	add.s64 	%rd56, %rd2, %rd55;
	ld.global.f64 	%fd92, [%rd56];
	abs.f64 	%fd93, %fd92;
	setp.gt.f64 	%p32, %fd93, %fd91;
	selp.b32 	%r424, %r224, %r223, %p32;
	selp.f64 	%fd329, %fd93, %fd91, %p32;
	add.s32 	%r419, %r419, 8;
$L__BB11_31:
	and.b32  	%r226, %r23, 7;
	setp.eq.s32 	%p33, %r226, 0;
	@%p33 bra 	$L__BB11_38;
	and.b32  	%r93, %r21, 3;
	setp.lt.u32 	%p34, %r22, 3;
	@%p34 bra 	$L__BB11_34;
	mad.lo.s32 	%r228, %r419, %r145, %r20;
	mul.wide.u32 	%rd57, %r228, 8;
	add.s64 	%rd58, %rd2, %rd57;
	ld.global.f64 	%fd94, [%rd58];
	abs.f64 	%fd95, %fd94;
	setp.gt.f64 	%p35, %fd95, %fd329;
	selp.b32 	%r229, %r419, %r424, %p35;
	selp.f64 	%fd96, %fd95, %fd329, %p35;
	add.s32 	%r230, %r419, 1;
	add.s32 	%r231, %r228, %r145;
	mul.wide.u32 	%rd59, %r231, 8;
	add.s64 	%rd60, %rd2, %rd59;
	ld.global.f64 	%fd97, [%rd60];
	abs.f64 	%fd98, %fd97;
	setp.gt.f64 	%p36, %fd98, %fd96;
	selp.b32 	%r232, %r230, %r229, %p36;
	selp.f64 	%fd99, %fd98, %fd96, %p36;
	add.s32 	%r233, %r419, 2;
	add.s32 	%r234, %r231, %r145;
	mul.wide.u32 	%rd61, %r234, 8;
	add.s64 	%rd62, %rd2, %rd61;
	ld.global.f64 	%fd100, [%rd62];
	abs.f64 	%fd101, %fd100;
	setp.gt.f64 	%p37, %fd101, %fd99;
	selp.b32 	%r235, %r233, %r232, %p37;
	selp.f64 	%fd102, %fd101, %fd99, %p37;
	add.s32 	%r236, %r419, 3;
	add.s32 	%r237, %r234, %r145;
	mul.wide.u32 	%rd63, %r237, 8;
	add.s64 	%rd64, %rd2, %rd63;
	ld.global.f64 	%fd103, [%rd64];
	abs.f64 	%fd104, %fd103;
	setp.gt.f64 	%p38, %fd104, %fd102;
	selp.b32 	%r424, %r236, %r235, %p38;
	selp.f64 	%fd329, %fd104, %fd102, %p38;
	add.s32 	%r419, %r419, 4;
$L__BB11_34:
	setp.eq.s32 	%p39, %r93, 0;
	@%p39 bra 	$L__BB11_38;
	mad.lo.s32 	%r99, %r419, %r145, %r20;
	mul.wide.u32 	%rd65, %r99, 8;
	add.s64 	%rd66, %rd2, %rd65;
	ld.global.f64 	%fd105, [%rd66];
	abs.f64 	%fd106, %fd105;
	setp.gt.f64 	%p40, %fd106, %fd329;
	selp.b32 	%r424, %r419, %r424, %p40;
	selp.f64 	%fd19, %fd106, %fd329, %p40;
	setp.eq.s32 	%p41, %r93, 1;
	@%p41 bra 	$L__BB11_38;
	add.s32 	%r238, %r419, 1;
	add.s32 	%r101, %r99, %r145;
	mul.wide.u32 	%rd67, %r101, 8;
	add.s64 	%rd68, %rd2, %rd67;
	ld.global.f64 	%fd107, [%rd68];
	abs.f64 	%fd108, %fd107;
	setp.gt.f64 	%p42, %fd108, %fd19;
	selp.b32 	%r424, %r238, %r424, %p42;
	selp.f64 	%fd20, %fd108, %fd19, %p42;
	setp.eq.s32 	%p43, %r93, 2;
	@%p43 bra 	$L__BB11_38;
	add.s32 	%r239, %r419, 2;
	add.s32 	%r240, %r101, %r145;
	mul.wide.u32 	%rd69, %r240, 8;
	add.s64 	%rd70, %rd2, %rd69;
	ld.global.f64 	%fd109, [%rd70];
	abs.f64 	%fd110, %fd109;
	setp.gt.f64 	%p44, %fd110, %fd20;
	selp.b32 	%r424, %r239, %r424, %p44;
$L__BB11_38:
	cvt.u64.u32 	%rd71, %r424;
	mul.wide.u32 	%rd72, %r20, 8;
	add.s64 	%rd73, %rd1, %rd72;
	st.global.u64 	[%rd73], %rd71;
	setp.eq.s32 	%p45, %r424, %r20;
	@%p45 bra 	$L__BB11_53;
	setp.lt.u32 	%p46, %r12, 15;
	mul.lo.s32 	%r105, %r424, %r145;
	mov.b32 	%r427, 0;
	@%p46 bra 	$L__BB11_42;
	mov.b32 	%r425, 0;
$L__BB11_41:
	.pragma "nounroll";
	add.s32 	%r243, %r425, %r27;
	mul.wide.u32 	%rd74, %r243, 8;
	add.s64 	%rd75, %rd2, %rd74;
	ld.global.f64 	%fd111, [%rd75];
	add.s32 	%r244, %r425, %r105;
	mul.wide.u32 	%rd76, %r244, 8;
	add.s64 	%rd77, %rd2, %rd76;
	ld.global.f64 	%fd112, [%rd77];
	st.global.f64 	[%rd75], %fd112;
	st.global.f64 	[%rd77], %fd111;
	add.s32 	%r245, %r243, 1;
	mul.wide.u32 	%rd78, %r245, 8;
	add.s64 	%rd79, %rd2, %rd78;
	ld.global.f64 	%fd113, [%rd79];
	add.s32 	%r246, %r244, 1;
	mul.wide.u32 	%rd80, %r246, 8;
	add.s64 	%rd81, %rd2, %rd80;
	ld.global.f64 	%fd114, [%rd81];
	st.global.f64 	[%rd79], %fd114;
	st.global.f64 	[%rd81], %fd113;
	add.s32 	%r247, %r243, 2;
	mul.wide.u32 	%rd82, %r247, 8;
	add.s64 	%rd83, %rd2, %rd82;
	ld.global.f64 	%fd115, [%rd83];
	add.s32 	%r248, %r244, 2;
	mul.wide.u32 	%rd84, %r248, 8;
	add.s64 	%rd85, %rd2, %rd84;
	ld.global.f64 	%fd116, [%rd85];
	st.global.f64 	[%rd83], %fd116;
	st.global.f64 	[%rd85], %fd115;
	add.s32 	%r249, %r243, 3;
	mul.wide.u32 	%rd86, %r249, 8;
	add.s64 	%rd87, %rd2, %rd86;
	ld.global.f64 	%fd117, [%rd87];
	add.s32 	%r250, %r244, 3;
	mul.wide.u32 	%rd88, %r250, 8;
	add.s64 	%rd89, %rd2, %rd88;
	ld.global.f64 	%fd118, [%rd89];
	st.global.f64 	[%rd87], %fd118;
	st.global.f64 	[%rd89], %fd117;
	add.s32 	%r251, %r243, 4;
	mul.wide.u32 	%rd90, %r251, 8;
	add.s64 	%rd91, %rd2, %rd90;
	ld.global.f64 	%fd119, [%rd91];
	add.s32 	%r252, %r244, 4;
	mul.wide.u32 	%rd92, %r252, 8;
	add.s64 	%rd93, %rd2, %rd92;
	ld.global.f64 	%fd120, [%rd93];
	st.global.f64 	[%rd91], %fd120;
	st.global.f64 	[%rd93], %fd119;
	add.s32 	%r253, %r243, 5;
	mul.wide.u32 	%rd94, %r253, 8;
	add.s64 	%rd95, %rd2, %rd94;
	ld.global.f64 	%fd121, [%rd95];
	add.s32 	%r254, %r244, 5;
	mul.wide.u32 	%rd96, %r254, 8;
	add.s64 	%rd97, %rd2, %rd96;
	ld.global.f64 	%fd122, [%rd97];
	st.global.f64 	[%rd95], %fd122;
	st.global.f64 	[%rd97], %fd121;
	add.s32 	%r255, %r243, 6;
	mul.wide.u32 	%rd98, %r255, 8;
	add.s64 	%rd99, %rd2, %rd98;
	ld.global.f64 	%fd123, [%rd99];
	add.s32 	%r256, %r244, 6;
	mul.wide.u32 	%rd100, %r256, 8;
	add.s64 	%rd101, %rd2, %rd100;
	ld.global.f64 	%fd124, [%rd101];
	st.global.f64 	[%rd99], %fd124;
	st.global.f64 	[%rd101], %fd123;
	add.s32 	%r257, %r243, 7;
	mul.wide.u32 	%rd102, %r257, 8;
	add.s64 	%rd103, %rd2, %rd102;
	ld.global.f64 	%fd125, [%rd103];
	add.s32 	%r258, %r244, 7;
	mul.wide.u32 	%rd104, %r258, 8;
	add.s64 	%rd105, %rd2, %rd104;
	ld.global.f64 	%fd126, [%rd105];
	st.global.f64 	[%rd103], %fd126;
	st.global.f64 	[%rd105], %fd125;
	add.s32 	%r259, %r243, 8;
	mul.wide.u32 	%rd106, %r259, 8;
	add.s64 	%rd107, %rd2, %rd106;
	ld.global.f64 	%fd127, [%rd107];
	add.s32 	%r260, %r244, 8;
	mul.wide.u32 	%rd108, %r260, 8;
	add.s64 	%rd109, %rd2, %rd108;
	ld.global.f64 	%fd128, [%rd109];
	st.global.f64 	[%rd107], %fd128;
	st.global.f64 	[%rd109], %fd127;
	add.s32 	%r261, %r243, 9;
	mul.wide.u32 	%rd110, %r261, 8;
	add.s64 	%rd111, %rd2, %rd110;
	ld.global.f64 	%fd129, [%rd111];
	add.s32 	%r262, %r244, 9;
	mul.wide.u32 	%rd112, %r262, 8;
	add.s64 	%rd113, %rd2, %rd112;
	ld.global.f64 	%fd130, [%rd113];
	st.global.f64 	[%rd111], %fd130;
	st.global.f64 	[%rd113], %fd129;
	add.s32 	%r263, %r243, 10;
	mul.wide.u32 	%rd114, %r263, 8;
	add.s64 	%rd115, %rd2, %rd114;
	ld.global.f64 	%fd131, [%rd115];
	add.s32 	%r264, %r244, 10;
	mul.wide.u32 	%rd116, %r264, 8;
	add.s64 	%rd117, %rd2, %rd116;
	ld.global.f64 	%fd132, [%rd117];
	st.global.f64 	[%rd115], %fd132;
	st.global.f64 	[%rd117], %fd131;
	add.s32 	%r265, %r243, 11;
	mul.wide.u32 	%rd118, %r265, 8;
	add.s64 	%rd119, %rd2, %rd118;
	ld.global.f64 	%fd133, [%rd119];
	add.s32 	%r266, %r244, 11;
	mul.wide.u32 	%rd120, %r266, 8;
	add.s64 	%rd121, %rd2, %rd120;
	ld.global.f64 	%fd134, [%rd121];
	st.global.f64 	[%rd119], %fd134;
	st.global.f64 	[%rd121], %fd133;
	add.s32 	%r267, %r243, 12;
	mul.wide.u32 	%rd122, %r267, 8;
	add.s64 	%rd123, %rd2, %rd122;
	ld.global.f64 	%fd135, [%rd123];
	add.s32 	%r268, %r244, 12;
	mul.wide.u32 	%rd124, %r268, 8;
	add.s64 	%rd125, %rd2, %rd124;
	ld.global.f64 	%fd136, [%rd125];
	st.global.f64 	[%rd123], %fd136;
	st.global.f64 	[%rd125], %fd135;
	add.s32 	%r269, %r243, 13;
	mul.wide.u32 	%rd126, %r269, 8;
	add.s64 	%rd127, %rd2, %rd126;
	ld.global.f64 	%fd137, [%rd127];
	add.s32 	%r270, %r244, 13;
	mul.wide.u32 	%rd128, %r270, 8;
	add.s64 	%rd129, %rd2, %rd128;
	ld.global.f64 	%fd138, [%rd129];
	st.global.f64 	[%rd127], %fd138;
	st.global.f64 	[%rd129], %fd137;
	add.s32 	%r271, %r243, 14;
	mul.wide.u32 	%rd130, %r271, 8;
	add.s64 	%rd131, %rd2, %rd130;
	ld.global.f64 	%fd139, [%rd131];
	add.s32 	%r272, %r244, 14;
	mul.wide.u32 	%rd132, %r272, 8;
	add.s64 	%rd133, %rd2, %rd132;
	ld.global.f64 	%fd140, [%rd133];
	st.global.f64 	[%rd131], %fd140;
	st.global.f64 	[%rd133], %fd139;
	add.s32 	%r273, %r243, 15;
	mul.wide.u32 	%rd134, %r273, 8;
	add.s64 	%rd135, %rd2, %rd134;
	ld.global.f64 	%fd141, [%rd135];
	add.s32 	%r274, %r244, 15;
	mul.wide.u32 	%rd136, %r274, 8;
	add.s64 	%rd137, %rd2, %rd136;
	ld.global.f64 	%fd142, [%rd137];
	st.global.f64 	[%rd135], %fd142;
	st.global.f64 	[%rd137], %fd141;
	add.s32 	%r425, %r425, 16;
	setp.ne.s32 	%p47, %r425, %r16;
	mov.u32 	%r427, %r16;
	@%p47 bra 	$L__BB11_41;
$L__BB11_42:
	setp.eq.s32 	%p48, %r13, 0;
	@%p48 bra 	$L__BB11_52;
	add.s32 	%r275, %r13, -1;
	setp.lt.u32 	%p49, %r275, 7;
	@%p49 bra 	$L__BB11_45;
	add.s32 	%r276, %r427, %r27;
	mul.wide.u32 	%rd138, %r276, 8;
	add.s64 	%rd139, %rd2, %rd138;
	ld.global.f64 	%fd143, [%rd139];
	add.s32 	%r277, %r427, %r105;
	mul.wide.u32 	%rd140, %r277, 8;
	add.s64 	%rd141, %rd2, %rd140;
	ld.global.f64 	%fd144, [%rd141];
	st.global.f64 	[%rd139], %fd144;
	st.global.f64 	[%rd141], %fd143;
	add.s32 	%r278, %r276, 1;
	mul.wide.u32 	%rd142, %r278, 8;
	add.s64 	%rd143, %rd2, %rd142;
	ld.global.f64 	%fd145, [%rd143];
	add.s32 	%r279, %r277, 1;
	mul.wide.u32 	%rd144, %r279, 8;
	add.s64 	%rd145, %rd2, %rd144;
	ld.global.f64 	%fd146, [%rd145];
	st.global.f64 	[%rd143], %fd146;
	st.global.f64 	[%rd145], %fd145;
	add.s32 	%r280, %r276, 2;
	mul.wide.u32 	%rd146, %r280, 8;
	add.s64 	%rd147, %rd2, %rd146;
	ld.global.f64 	%fd147, [%rd147];
	add.s32 	%r281, %r277, 2;
	mul.wide.u32 	%rd148, %r281, 8;
	add.s64 	%rd149, %rd2, %rd148;
	ld.global.f64 	%fd148, [%rd149];
	st.global.f64 	[%rd147], %fd148;
	st.global.f64 	[%rd149], %fd147;
	add.s32 	%r282, %r276, 3;
	mul.wide.u32 	%rd150, %r282, 8;
	add.s64 	%rd151, %rd2, %rd150;
	ld.global.f64 	%fd149, [%rd151];
	add.s32 	%r283, %r277, 3;
	mul.wide.u32 	%rd152, %r283, 8;
	add.s64 	%rd153, %rd2, %rd152;
	ld.global.f64 	%fd150, [%rd153];
	st.global.f64 	[%rd151], %fd150;
	st.global.f64 	[%rd153], %fd149;
	add.s32 	%r284, %r276, 4;
	mul.wide.u32 	%rd154, %r284, 8;
	add.s64 	%rd155, %rd2, %rd154;
	ld.global.f64 	%fd151, [%rd155];
	add.s32 	%r285, %r277, 4;
	mul.wide.u32 	%rd156, %r285, 8;
	add.s64 	%rd157, %rd2, %rd156;
	ld.global.f64 	%fd152, [%rd157];
	st.global.f64 	[%rd155], %fd152;
	st.global.f64 	[%rd157], %fd151;
	add.s32 	%r286, %r276, 5;
	mul.wide.u32 	%rd158, %r286, 8;
	add.s64 	%rd159, %rd2, %rd158;
	ld.global.f64 	%fd153, [%rd159];
	add.s32 	%r287, %r277, 5;
	mul.wide.u32 	%rd160, %r287, 8;
	add.s64 	%rd161, %rd2, %rd160;
	ld.global.f64 	%fd154, [%rd161];
	st.global.f64 	[%rd159], %fd154;
	st.global.f64 	[%rd161], %fd153;
	add.s32 	%r288, %r276, 6;
	mul.wide.u32 	%rd162, %r288, 8;
	add.s64 	%rd163, %rd2, %rd162;
	ld.global.f64 	%fd155, [%rd163];
	add.s32 	%r289, %r277, 6;
	mul.wide.u32 	%rd164, %r289, 8;
	add.s64 	%rd165, %rd2, %rd164;
	ld.global.f64 	%fd156, [%rd165];
	st.global.f64 	[%rd163], %fd156;
	st.global.f64 	[%rd165], %fd155;
	add.s32 	%r290, %r276, 7;
	mul.wide.u32 	%rd166, %r290, 8;
	add.s64 	%rd167, %rd2, %rd166;
	ld.global.f64 	%fd157, [%rd167];
	add.s32 	%r291, %r277, 7;
	mul.wide.u32 	%rd168, %r291, 8;
	add.s64 	%rd169, %rd2, %rd168;
	ld.global.f64 	%fd158, [%rd169];
	st.global.f64 	[%rd167], %fd158;
	st.global.f64 	[%rd169], %fd157;
	add.s32 	%r427, %r427, 8;
$L__BB11_45:
	setp.eq.s32 	%p50, %r14, 0;
	@%p50 bra 	$L__BB11_52;
	add.s32 	%r292, %r14, -1;
	setp.lt.u32 	%p51, %r292, 3;
	@%p51 bra 	$L__BB11_48;
	add.s32 	%r293, %r427, %r27;
	mul.wide.u32 	%rd170, %r293, 8;
	add.s64 	%rd171, %rd2, %rd170;
	ld.global.f64 	%fd159, [%rd171];
	add.s32 	%r294, %r427, %r105;
	mul.wide.u32 	%rd172, %r294, 8;
	add.s64 	%rd173, %rd2, %rd172;
	ld.global.f64 	%fd160, [%rd173];
	st.global.f64 	[%rd171], %fd160;
	st.global.f64 	[%rd173], %fd159;
	add.s32 	%r295, %r293, 1;
	mul.wide.u32 	%rd174, %r295, 8;
	add.s64 	%rd175, %rd2, %rd174;
	ld.global.f64 	%fd161, [%rd175];
	add.s32 	%r296, %r294, 1;
	mul.wide.u32 	%rd176, %r296, 8;
	add.s64 	%rd177, %rd2, %rd176;
	ld.global.f64 	%fd162, [%rd177];
	st.global.f64 	[%rd175], %fd162;
	st.global.f64 	[%rd177], %fd161;
	add.s32 	%r297, %r293, 2;
	mul.wide.u32 	%rd178, %r297, 8;
	add.s64 	%rd179, %rd2, %rd178;
	ld.global.f64 	%fd163, [%rd179];
	add.s32 	%r298, %r294, 2;
	mul.wide.u32 	%rd180, %r298, 8;
	add.s64 	%rd181, %rd2, %rd180;
	ld.global.f64 	%fd164, [%rd181];
	st.global.f64 	[%rd179], %fd164;
	st.global.f64 	[%rd181], %fd163;
	add.s32 	%r299, %r293, 3;
	mul.wide.u32 	%rd182, %r299, 8;
	add.s64 	%rd183, %rd2, %rd182;
	ld.global.f64 	%fd165, [%rd183];
	add.s32 	%r300, %r294, 3;
	mul.wide.u32 	%rd184, %r300, 8;
	add.s64 	%rd185, %rd2, %rd184;
	ld.global.f64 	%fd166, [%rd185];
	st.global.f64 	[%rd183], %fd166;
	st.global.f64 	[%rd185], %fd165;
	add.s32 	%r427, %r427, 4;
$L__BB11_48:
	setp.eq.s32 	%p52, %r17, 0;
	@%p52 bra 	$L__BB11_52;
	setp.eq.s32 	%p53, %r17, 1;
	add.s32 	%r113, %r427, %r27;
	mul.wide.u32 	%rd186, %r113, 8;
	add.s64 	%rd187, %rd2, %rd186;
	ld.global.f64 	%fd167, [%rd187];
	add.s32 	%r114, %r427, %r105;
	mul.wide.u32 	%rd188, %r114, 8;
	add.s64 	%rd189, %rd2, %rd188;
	ld.global.f64 	%fd168, [%rd189];
	st.global.f64 	[%rd187], %fd168;
	st.global.f64 	[%rd189], %fd167;
	@%p53 bra 	$L__BB11_52;
	setp.eq.s32 	%p54, %r17, 2;
	add.s32 	%r301, %r113, 1;
	mul.wide.u32 	%rd190, %r301, 8;
	add.s64 	%rd191, %rd2, %rd190;
	ld.global.f64 	%fd169, [%rd191];
	add.s32 	%r302, %r114, 1;
	mul.wide.u32 	%rd192, %r302, 8;
	add.s64 	%rd193, %rd2, %rd192;
	ld.global.f64 	%fd170, [%rd193];
	st.global.f64 	[%rd191], %fd170;
	st.global.f64 	[%rd193], %fd169;
	@%p54 bra 	$L__BB11_52;
	add.s32 	%r303, %r113, 2;
	mul.wide.u32 	%rd194, %r303, 8;
	add.s64 	%rd195, %rd2, %rd194;
	ld.global.f64 	%fd171, [%rd195];
	add.s32 	%r304, %r114, 2;
	mul.wide.u32 	%rd196, %r304, 8;
	add.s64 	%rd197, %rd2, %rd196;
	ld.global.f64 	%fd172, [%rd197];
	st.global.f64 	[%rd195], %fd172;
	st.global.f64 	[%rd197], %fd171;
$L__BB11_52:
	add.s32 	%r439, %r439, 1;
$L__BB11_53:
	ld.global.f64 	%fd21, [%rd3];
	abs.f64 	%fd173, %fd21;
	setp.lt.f64 	%p55, %fd173, 0d3CD203AF9EE75616;
	@%p55 bra 	$L__BB11_85;
	setp.ge.u32 	%p56, %r395, %r144;
	@%p56 bra 	$L__BB11_82;
	setp.lt.u32 	%p57, %r26, 15;
	mov.u32 	%r438, %r395;
	@%p57 bra 	$L__BB11_58;
	and.b32  	%r117, %r25, -16;
	mov.u32 	%r438, %r395;
$L__BB11_57:
	.pragma "nounroll";
	mad.lo.s32 	%r306, %r438, %r145, %r20;
	mul.wide.u32 	%rd198, %r306, 8;
	add.s64 	%rd199, %rd2, %rd198;
	ld.global.f64 	%fd174, [%rd199];
	div.rn.f64 	%fd175, %fd174, %fd21;
	st.global.f64 	[%rd199], %fd175;
	add.s32 	%r307, %r306, %r145;
	mul.wide.u32 	%rd200, %r307, 8;
	add.s64 	%rd201, %rd2, %rd200;
	ld.global.f64 	%fd176, [%rd201];
	div.rn.f64 	%fd177, %fd176, %fd21;
	st.global.f64 	[%rd201], %fd177;
	add.s32 	%r308, %r307, %r145;
	mul.wide.u32 	%rd202, %r308, 8;
	add.s64 	%rd203, %rd2, %rd202;
	ld.global.f64 	%fd178, [%rd203];
	div.rn.f64 	%fd179, %fd178, %fd21;
	st.global.f64 	[%rd203], %fd179;
	add.s32 	%r309, %r308, %r145;
	mul.wide.u32 	%rd204, %r309, 8;
	add.s64 	%rd205, %rd2, %rd204;
	ld.global.f64 	%fd180, [%rd205];
	div.rn.f64 	%fd181, %fd180, %fd21;
	st.global.f64 	[%rd205], %fd181;
	add.s32 	%r310, %r309, %r145;
	mul.wide.u32 	%rd206, %r310, 8;
	add.s64 	%rd207, %rd2, %rd206;
	ld.global.f64 	%fd182, [%rd207];
	div.rn.f64 	%fd183, %fd182, %fd21;
	st.global.f64 	[%rd207], %fd183;
	add.s32 	%r311, %r310, %r145;
	mul.wide.u32 	%rd208, %r311, 8;
	add.s64 	%rd209, %rd2, %rd208;
	ld.global.f64 	%fd184, [%rd209];
	div.rn.f64 	%fd185, %fd184, %fd21;
	st.global.f64 	[%rd209], %fd185;
	add.s32 	%r312, %r311, %r145;
	mul.wide.u32 	%rd210, %r312, 8;
	add.s64 	%rd211, %rd2, %rd210;
	ld.global.f64 	%fd186, [%rd211];
	div.rn.f64 	%fd187, %fd186, %fd21;
	st.global.f64 	[%rd211], %fd187;
	add.s32 	%r313, %r312, %r145;
	mul.wide.u32 	%rd212, %r313, 8;
	add.s64 	%rd213, %rd2, %rd212;
	ld.global.f64 	%fd188, [%rd213];
	div.rn.f64 	%fd189, %fd188, %fd21;
	st.global.f64 	[%rd213], %fd189;
	add.s32 	%r314, %r313, %r145;
	mul.wide.u32 	%rd214, %r314, 8;
	add.s64 	%rd215, %rd2, %rd214;
	ld.global.f64 	%fd190, [%rd215];
	div.rn.f64 	%fd191, %fd190, %fd21;
	st.global.f64 	[%rd215], %fd191;
	add.s32 	%r315, %r314, %r145;
	mul.wide.u32 	%rd216, %r315, 8;
	add.s64 	%rd217, %rd2, %rd216;
	ld.global.f64 	%fd192, [%rd217];
	div.rn.f64 	%fd193, %fd192, %fd21;
	st.global.f64 	[%rd217], %fd193;
	add.s32 	%r316, %r315, %r145;
	mul.wide.u32 	%rd218, %r316, 8;
	add.s64 	%rd219, %rd2, %rd218;
	ld.global.f64 	%fd194, [%rd219];
	div.rn.f64 	%fd195, %fd194, %fd21;
	st.global.f64 	[%rd219], %fd195;
	add.s32 	%r317, %r316, %r145;
	mul.wide.u32 	%rd220, %r317, 8;
	add.s64 	%rd221, %rd2, %rd220;
	ld.global.f64 	%fd196, [%rd221];
	div.rn.f64 	%fd197, %fd196, %fd21;
	st.global.f64 	[%rd221], %fd197;
	add.s32 	%r318, %r317, %r145;
	mul.wide.u32 	%rd222, %r318, 8;
	add.s64 	%rd223, %rd2, %rd222;
	ld.global.f64 	%fd198, [%rd223];
	div.rn.f64 	%fd199, %fd198, %fd21;
	st.global.f64 	[%rd223], %fd199;
	add.s32 	%r319, %r318, %r145;
	mul.wide.u32 	%rd224, %r319, 8;
	add.s64 	%rd225, %rd2, %rd224;
	ld.global.f64 	%fd200, [%rd225];
	div.rn.f64 	%fd201, %fd200, %fd21;
	st.global.f64 	[%rd225], %fd201;
	add.s32 	%r320, %r319, %r145;
	mul.wide.u32 	%rd226, %r320, 8;
	add.s64 	%rd227, %rd2, %rd226;
	ld.global.f64 	%fd202, [%rd227];
	div.rn.f64 	%fd203, %fd202, %fd21;
	st.global.f64 	[%rd227], %fd203;
	add.s32 	%r321, %r320, %r145;
	mul.wide.u32 	%rd228, %r321, 8;
	add.s64 	%rd229, %rd2, %rd228;
	ld.global.f64 	%fd204, [%rd229];
	div.rn.f64 	%fd205, %fd204, %fd21;
	st.global.f64 	[%rd229], %fd205;
	add.s32 	%r438, %r438, 16;
	add.s32 	%r322, %r438, %r24;
	setp.eq.s32 	%p58, %r322, %r117;
	@%p58 bra 	$L__BB11_58;
	bra.uni 	$L__BB11_57;
$L__BB11_58:
	and.b32  	%r323, %r25, 15;
	setp.eq.s32 	%p59, %r323, 0;
	@%p59 bra 	$L__BB11_68;
	add.s32 	%r324, %r23, -1;
	setp.lt.u32 	%p60, %r324, 7;
	@%p60 bra 	$L__BB11_61;
	mad.lo.s32 	%r325, %r438, %r145, %r20;
	mul.wide.u32 	%rd230, %r325, 8;
	add.s64 	%rd231, %rd2, %rd230;
	ld.global.f64 	%fd206, [%rd231];
	div.rn.f64 	%fd207, %fd206, %fd21;
	st.global.f64 	[%rd231], %fd207;
	add.s32 	%r326, %r325, %r145;
	mul.wide.u32 	%rd232, %r326, 8;
	add.s64 	%rd233, %rd2, %rd232;
	ld.global.f64 	%fd208, [%rd233];
	div.rn.f64 	%fd209, %fd208, %fd21;
	st.global.f64 	[%rd233], %fd209;
	add.s32 	%r327, %r326, %r145;
	mul.wide.u32 	%rd234, %r327, 8;
	add.s64 	%rd235, %rd2, %rd234;
	ld.global.f64 	%fd210, [%rd235];
	div.rn.f64 	%fd211, %fd210, %fd21;
	st.global.f64 	[%rd235], %fd211;
	add.s32 	%r328, %r327, %r145;
	mul.wide.u32 	%rd236, %r328, 8;
	add.s64 	%rd237, %rd2, %rd236;
	ld.global.f64 	%fd212, [%rd237];
	div.rn.f64 	%fd213, %fd212, %fd21;
	st.global.f64 	[%rd237], %fd213;
	add.s32 	%r329, %r328, %r145;
	mul.wide.u32 	%rd238, %r329, 8;
	add.s64 	%rd239, %rd2, %rd238;
	ld.global.f64 	%fd214, [%rd239];
	div.rn.f64 	%fd215, %fd214, %fd21;
	st.global.f64 	[%rd239], %fd215;
	add.s32 	%r330, %r329, %r145;
	mul.wide.u32 	%rd240, %r330, 8;
	add.s64 	%rd241, %rd2, %rd240;
	ld.global.f64 	%fd216, [%rd241];
	div.rn.f64 	%fd217, %fd216, %fd21;
	st.global.f64 	[%rd241], %fd217;
	add.s32 	%r331, %r330, %r145;
	mul.wide.u32 	%rd242, %r331, 8;
	add.s64 	%rd243, %rd2, %rd242;
	ld.global.f64 	%fd218, [%rd243];
	div.rn.f64 	%fd219, %fd218, %fd21;
	st.global.f64 	[%rd243], %fd219;
	add.s32 	%r332, %r331, %r145;
	mul.wide.u32 	%rd244, %r332, 8;
	add.s64 	%rd245, %rd2, %rd244;
	ld.global.f64 	%fd220, [%rd245];
	div.rn.f64 	%fd221, %fd220, %fd21;
	st.global.f64 	[%rd245], %fd221;
	add.s32 	%r438, %r438, 8;
$L__BB11_61:
	and.b32  	%r333, %r23, 7;
	setp.eq.s32 	%p61, %r333, 0;
	@%p61 bra 	$L__BB11_68;
	and.b32  	%r121, %r21, 3;
	setp.lt.u32 	%p62, %r22, 3;
	@%p62 bra 	$L__BB11_64;
	mad.lo.s32 	%r334, %r438, %r145, %r20;
	mul.wide.u32 	%rd246, %r334, 8;
	add.s64 	%rd247, %rd2, %rd246;
	ld.global.f64 	%fd222, [%rd247];
	div.rn.f64 	%fd223, %fd222, %fd21;
	st.global.f64 	[%rd247], %fd223;
	add.s32 	%r335, %r334, %r145;
	mul.wide.u32 	%rd248, %r335, 8;
	add.s64 	%rd249, %rd2, %rd248;
	ld.global.f64 	%fd224, [%rd249];
	div.rn.f64 	%fd225, %fd224, %fd21;
	st.global.f64 	[%rd249], %fd225;
	add.s32 	%r336, %r335, %r145;
	mul.wide.u32 	%rd250, %r336, 8;
	add.s64 	%rd251, %rd2, %rd250;
	ld.global.f64 	%fd226, [%rd251];
	div.rn.f64 	%fd227, %fd226, %fd21;
	st.global.f64 	[%rd251], %fd227;
	add.s32 	%r337, %r336, %r145;
	mul.wide.u32 	%rd252, %r337, 8;
	add.s64 	%rd253, %rd2, %rd252;
	ld.global.f64 	%fd228, [%rd253];
	div.rn.f64 	%fd229, %fd228, %fd21;
	st.global.f64 	[%rd253], %fd229;
	add.s32 	%r438, %r438, 4;
$L__BB11_64:
	setp.eq.s32 	%p63, %r121, 0;
	@%p63 bra 	$L__BB11_68;
	mad.lo.s32 	%r124, %r438, %r145, %r20;
	mul.wide.u32 	%rd254, %r124, 8;
	add.s64 	%rd255, %rd2, %rd254;
	ld.global.f64 	%fd230, [%rd255];
	div.rn.f64 	%fd231, %fd230, %fd21;
	st.global.f64 	[%rd255], %fd231;
	setp.eq.s32 	%p64, %r121, 1;
	@%p64 bra 	$L__BB11_68;
	add.s32 	%r125, %r124, %r145;
	mul.wide.u32 	%rd256, %r125, 8;
	add.s64 	%rd257, %rd2, %rd256;
	ld.global.f64 	%fd232, [%rd257];
	div.rn.f64 	%fd233, %fd232, %fd21;
	st.global.f64 	[%rd257], %fd233;
	setp.eq.s32 	%p65, %r121, 2;
	@%p65 bra 	$L__BB11_68;
	add.s32 	%r338, %r125, %r145;
	mul.wide.u32 	%rd258, %r338, 8;
	add.s64 	%rd259, %rd2, %rd258;
	ld.global.f64 	%fd234, [%rd259];
	div.rn.f64 	%fd235, %fd234, %fd21;
	st.global.f64 	[%rd259], %fd235;
$L__BB11_68:
	setp.ge.u32 	%p66, %r395, %r145;
	@%p66 bra 	$L__BB11_82;
	not.b16 	%rs21, %rs25;
	add.s16 	%rs22, %rs21, %rs3;
	cvt.u32.u16 	%r339, %rs22;
	and.b32  	%r340, %r339, 7;
	sub.s32 	%r341, %r12, %r20;
	and.b32  	%r126, %r341, 7;
	and.b32  	%r127, %r341, -8;
	and.b32  	%r128, %r339, 3;
	and.b16  	%rs9, %rs8, 1;
	sub.s32 	%r129, %r15, %r20;
	add.s32 	%r130, %r340, -1;
	mov.u32 	%r433, %r395;
$L__BB11_70:
	setp.lt.u32 	%p67, %r129, 7;
	mul.lo.s32 	%r132, %r433, %r145;
	add.s32 	%r342, %r132, %r20;
	mul.wide.u32 	%rd260, %r342, 8;
	add.s64 	%rd261, %rd2, %rd260;
	ld.global.f64 	%fd22, [%rd261];
	mov.u32 	%r435, %r395;
	@%p67 bra 	$L__BB11_73;
	mov.u32 	%r435, %r395;
$L__BB11_72:
	.pragma "nounroll";
	add.s32 	%r343, %r435, %r27;
	mul.wide.u32 	%rd262, %r343, 8;
	add.s64 	%rd263, %rd2, %rd262;
	ld.global.f64 	%fd236, [%rd263];
	mul.f64 	%fd237, %fd22, %fd236;
	add.s32 	%r344, %r435, %r132;
	mul.wide.u32 	%rd264, %r344, 8;
	add.s64 	%rd265, %rd2, %rd264;
	ld.global.f64 	%fd238, [%rd265];
	sub.f64 	%fd239, %fd238, %fd237;
	st.global.f64 	[%rd265], %fd239;
	add.s32 	%r345, %r343, 1;
	mul.wide.u32 	%rd266, %r345, 8;
	add.s64 	%rd267, %rd2, %rd266;
	ld.global.f64 	%fd240, [%rd267];
	mul.f64 	%fd241, %fd22, %fd240;
	add.s32 	%r346, %r344, 1;
	mul.wide.u32 	%rd268, %r346, 8;
	add.s64 	%rd269, %rd2, %rd268;
	ld.global.f64 	%fd242, [%rd269];
	sub.f64 	%fd243, %fd242, %fd241;
	st.global.f64 	[%rd269], %fd243;
	add.s32 	%r347, %r343, 2;
	mul.wide.u32 	%rd270, %r347, 8;
	add.s64 	%rd271, %rd2, %rd270;
	ld.global.f64 	%fd244, [%rd271];
	mul.f64 	%fd245, %fd22, %fd244;
	add.s32 	%r348, %r344, 2;
	mul.wide.u32 	%rd272, %r348, 8;
	add.s64 	%rd273, %rd2, %rd272;
	ld.global.f64 	%fd246, [%rd273];
	sub.f64 	%fd247, %fd246, %fd245;
	st.global.f64 	[%rd273], %fd247;
	add.s32 	%r349, %r343, 3;
	mul.wide.u32 	%rd274, %r349, 8;
	add.s64 	%rd275, %rd2, %rd274;
	ld.global.f64 	%fd248, [%rd275];
	mul.f64 	%fd249, %fd22, %fd248;
	add.s32 	%r350, %r344, 3;
	mul.wide.u32 	%rd276, %r350, 8;
	add.s64 	%rd277, %rd2, %rd276;
	ld.global.f64 	%fd250, [%rd277];
	sub.f64 	%fd251, %fd250, %fd249;
	st.global.f64 	[%rd277], %fd251;
	add.s32 	%r351, %r343, 4;
	mul.wide.u32 	%rd278, %r351, 8;
	add.s64 	%rd279, %rd2, %rd278;
	ld.global.f64 	%fd252, [%rd279];
	mul.f64 	%fd253, %fd22, %fd252;
	add.s32 	%r352, %r344, 4;
	mul.wide.u32 	%rd280, %r352, 8;
	add.s64 	%rd281, %rd2, %rd280;
	ld.global.f64 	%fd254, [%rd281];
	sub.f64 	%fd255, %fd254, %fd253;
	st.global.f64 	[%rd281], %fd255;
	add.s32 	%r353, %r343, 5;
	mul.wide.u32 	%rd282, %r353, 8;
	add.s64 	%rd283, %rd2, %rd282;
	ld.global.f64 	%fd256, [%rd283];
	mul.f64 	%fd257, %fd22, %fd256;
	add.s32 	%r354, %r344, 5;
	mul.wide.u32 	%rd284, %r354, 8;
	add.s64 	%rd285, %rd2, %rd284;
	ld.global.f64 	%fd258, [%rd285];
	sub.f64 	%fd259, %fd258, %fd257;
	st.global.f64 	[%rd285], %fd259;
	add.s32 	%r355, %r343, 6;
	mul.wide.u32 	%rd286, %r355, 8;
	add.s64 	%rd287, %rd2, %rd286;
	ld.global.f64 	%fd260, [%rd287];
	mul.f64 	%fd261, %fd22, %fd260;
	add.s32 	%r356, %r344, 6;
	mul.wide.u32 	%rd288, %r356, 8;
	add.s64 	%rd289, %rd2, %rd288;
	ld.global.f64 	%fd262, [%rd289];
	sub.f64 	%fd263, %fd262, %fd261;
	st.global.f64 	[%rd289], %fd263;
	add.s32 	%r357, %r343, 7;
	mul.wide.u32 	%rd290, %r357, 8;
	add.s64 	%rd291, %rd2, %rd290;
	ld.global.f64 	%fd264, [%rd291];
	mul.f64 	%fd265, %fd22, %fd264;
	add.s32 	%r358, %r344, 7;
	mul.wide.u32 	%rd292, %r358, 8;
	add.s64 	%rd293, %rd2, %rd292;
	ld.global.f64 	%fd266, [%rd293];
	sub.f64 	%fd267, %fd266, %fd265;
	st.global.f64 	[%rd293], %fd267;
	add.s32 	%r435, %r435, 8;
	add.s32 	%r359, %r435, %r24;
	setp.ne.s32 	%p68, %r359, %r127;
	@%p68 bra 	$L__BB11_72;
$L__BB11_73:
	setp.eq.s32 	%p69, %r126, 0;
	@%p69 bra 	$L__BB11_81;
	setp.lt.u32 	%p70, %r130, 3;
	@%p70 bra 	$L__BB11_76;
	add.s32 	%r360, %r435, %r27;
	mul.wide.u32 	%rd294, %r360, 8;
	add.s64 	%rd295, %rd2, %rd294;
	ld.global.f64 	%fd268, [%rd295];
	mul.f64 	%fd269, %fd22, %fd268;
	add.s32 	%r361, %r435, %r132;
	mul.wide.u32 	%rd296, %r361, 8;
	add.s64 	%rd297, %rd2, %rd296;
	ld.global.f64 	%fd270, [%rd297];
	sub.f64 	%fd271, %fd270, %fd269;
	st.global.f64 	[%rd297], %fd271;
	add.s32 	%r362, %r360, 1;
	mul.wide.u32 	%rd298, %r362, 8;
	add.s64 	%rd299, %rd2, %rd298;
	ld.global.f64 	%fd272, [%rd299];
	mul.f64 	%fd273, %fd22, %fd272;
	add.s32 	%r363, %r361, 1;
	mul.wide.u32 	%rd300, %r363, 8;
	add.s64 	%rd301, %rd2, %rd300;
	ld.global.f64 	%fd274, [%rd301];
	sub.f64 	%fd275, %fd274, %fd273;
	st.global.f64 	[%rd301], %fd275;
	add.s32 	%r364, %r360, 2;
	mul.wide.u32 	%rd302, %r364, 8;
	add.s64 	%rd303, %rd2, %rd302;
	ld.global.f64 	%fd276, [%rd303];
	mul.f64 	%fd277, %fd22, %fd276;
	add.s32 	%r365, %r361, 2;
	mul.wide.u32 	%rd304, %r365, 8;
	add.s64 	%rd305, %rd2, %rd304;
	ld.global.f64 	%fd278, [%rd305];
	sub.f64 	%fd279, %fd278, %fd277;
	st.global.f64 	[%rd305], %fd279;
	add.s32 	%r366, %r360, 3;
	mul.wide.u32 	%rd306, %r366, 8;
	add.s64 	%rd307, %rd2, %rd306;
	ld.global.f64 	%fd280, [%rd307];
	mul.f64 	%fd281, %fd22, %fd280;
	add.s32 	%r367, %r361, 3;
	mul.wide.u32 	%rd308, %r367, 8;
	add.s64 	%rd309, %rd2, %rd308;
	ld.global.f64 	%fd282, [%rd309];
	sub.f64 	%fd283, %fd282, %fd281;
	st.global.f64 	[%rd309], %fd283;
	add.s32 	%r435, %r435, 4;
$L__BB11_76:
	setp.eq.s32 	%p71, %r128, 0;
	@%p71 bra 	$L__BB11_81;
	and.b16  	%rs23, %rs8, 3;
	setp.eq.s16 	%p72, %rs23, 1;
	@%p72 bra 	$L__BB11_79;
	add.s32 	%r368, %r435, %r27;
	mul.wide.u32 	%rd310, %r368, 8;
	add.s64 	%rd311, %rd2, %rd310;
	ld.global.f64 	%fd284, [%rd311];
	mul.f64 	%fd285, %fd22, %fd284;
	add.s32 	%r369, %r435, %r132;
	mul.wide.u32 	%rd312, %r369, 8;
	add.s64 	%rd313, %rd2, %rd312;
	ld.global.f64 	%fd286, [%rd313];
	sub.f64 	%fd287, %fd286, %fd285;
	st.global.f64 	[%rd313], %fd287;
	add.s32 	%r370, %r368, 1;
	mul.wide.u32 	%rd314, %r370, 8;
	add.s64 	%rd315, %rd2, %rd314;
	ld.global.f64 	%fd288, [%rd315];
	mul.f64 	%fd289, %fd22, %fd288;
	add.s32 	%r371, %r369, 1;
	mul.wide.u32 	%rd316, %r371, 8;
	add.s64 	%rd317, %rd2, %rd316;
	ld.global.f64 	%fd290, [%rd317];
	sub.f64 	%fd291, %fd290, %fd289;
	st.global.f64 	[%rd317], %fd291;
	add.s32 	%r435, %r435, 2;
$L__BB11_79:
	setp.eq.s16 	%p73, %rs9, 0;
	@%p73 bra 	$L__BB11_81;
	add.s32 	%r372, %r435, %r27;
	mul.wide.u32 	%rd318, %r372, 8;
	add.s64 	%rd319, %rd2, %rd318;
	ld.global.f64 	%fd292, [%rd319];
	mul.f64 	%fd293, %fd22, %fd292;
	add.s32 	%r373, %r435, %r132;
	mul.wide.u32 	%rd320, %r373, 8;
	add.s64 	%rd321, %rd2, %rd320;
	ld.global.f64 	%fd294, [%rd321];
	sub.f64 	%fd295, %fd294, %fd293;
	st.global.f64 	[%rd321], %fd295;
$L__BB11_81:
	add.s32 	%r433, %r433, 1;
	setp.eq.s32 	%p74, %r433, %r144;
	@%p74 bra 	$L__BB11_82;
	bra.uni 	$L__BB11_70;
$L__BB11_82:
	setp.ne.s32 	%p75, %r395, %r1;
	add.s16 	%rs26, %rs26, 1;
	add.s16 	%rs25, %rs25, 1;
	add.s16 	%rs24, %rs24, 1;
	@%p75 bra 	$L__BB11_23;
$L__BB11_83:
	cvta.to.global.u64 	%rd324, %rd4;
	st.global.u32 	[%rd324], %r439;
$L__BB11_84:
	ret;
$L__BB11_85:
	cvta.to.global.u64 	%rd323, %rd5;
	mov.b32 	%r391, 1;
	st.global.u32 	[%rd323], %r391;
	bra.uni 	$L__BB11_84;

}
	// .globl	cholesky_decompose_f32
.visible .entry cholesky_decompose_f32(
	.param .u64 .ptr .align 1 cholesky_decompose_f32_param_0,
	.param .u32 cholesky_decompose_f32_param_1,
	.param .u64 .ptr .align 1 cholesky_decompose_f32_param_2
)
{
	.reg .pred 	%p<44>;
	.reg .b16 	%rs<23>;
	.reg .b32 	%r<239>;
	.reg .b32 	%f<251>;
	.reg .b64 	%rd<256>;

	ld.param.u64 	%rd4, [cholesky_decompose_f32_param_0];
	ld.param.u32 	%r59, [cholesky_decompose_f32_param_1];
	cvta.to.global.u64 	%rd1, %rd4;
	mov.u32 	%r60, %tid.x;
	mov.u32 	%r61, %ctaid.x;
	or.b32  	%r62, %r60, %r61;
	setp.ne.s32 	%p1, %r62, 0;
	setp.eq.s32 	%p2, %r59, 0;
	or.pred  	%p3, %p1, %p2;
	@%p3 bra 	$L__BB12_58;
	add.s32 	%r1, %r59, -1;
	add.s32 	%r2, %r59, -2;
	cvt.u16.u32 	%rs1, %r59;
	mov.b32 	%r219, 0;
	mov.b16 	%rs20, 0;
	mov.u16 	%rs21, %rs20;
	mov.u16 	%rs22, %rs20;
$L__BB12_2:
	mov.u32 	%r3, %r219;
	xor.b16  	%rs13, %rs20, 3;
	add.s16 	%rs6, %rs13, %rs1;
	not.b16 	%rs14, %rs21;
	add.s16 	%rs15, %rs14, %rs1;
	cvt.u32.u16 	%r64, %rs15;
	and.b32  	%r4, %r64, 7;
	sub.s32 	%r5, %r2, %r3;
	sub.s32 	%r6, %r1, %r3;
	cvt.u32.u16 	%r65, %rs21;
	and.b32  	%r7, %r65, 7;
	add.s32 	%r8, %r7, -1;
	cvt.u32.u16 	%r66, %rs22;
	and.b32  	%r9, %r66, 15;
	add.s32 	%r10, %r9, -1;
	setp.eq.s32 	%p4, %r3, 0;
	mov.f32 	%f242, 0f00000000;
	@%p4 bra 	$L__BB12_16;
	mul.lo.s32 	%r11, %r3, %r59;
	setp.lt.u32 	%p5, %r3, 16;
	mov.f32 	%f242, 0f00000000;
	mov.b32 	%r223, 0;
	@%p5 bra 	$L__BB12_6;
	and.b32  	%r223, %r3, -16;
	neg.s32 	%r221, %r223;
	add.s32 	%r220, %r11, 7;
	mov.f32 	%f242, 0f00000000;
$L__BB12_5:
	.pragma "nounroll";
	add.s32 	%r69, %r220, -7;
	mul.wide.u32 	%rd5, %r69, 4;
	add.s64 	%rd6, %rd1, %rd5;
	ld.global.f32 	%f34, [%rd6];
	fma.rn.f32 	%f35, %f34, %f34, %f242;
	add.s32 	%r70, %r220, -6;
	mul.wide.u32 	%rd7, %r70, 4;
	add.s64 	%rd8, %rd1, %rd7;
	ld.global.f32 	%f36, [%rd8];
	fma.rn.f32 	%f37, %f36, %f36, %f35;
	add.s32 	%r71, %r220, -5;
	mul.wide.u32 	%rd9, %r71, 4;
	add.s64 	%rd10, %rd1, %rd9;
	ld.global.f32 	%f38, [%rd10];
	fma.rn.f32 	%f39, %f38, %f38, %f37;
	add.s32 	%r72, %r220, -4;
	mul.wide.u32 	%rd11, %r72, 4;
	add.s64 	%rd12, %rd1, %rd11;
	ld.global.f32 	%f40, [%rd12];
	fma.rn.f32 	%f41, %f40, %f40, %f39;
	add.s32 	%r73, %r220, -3;
	mul.wide.u32 	%rd13, %r73, 4;
	add.s64 	%rd14, %rd1, %rd13;
	ld.global.f32 	%f42, [%rd14];
	fma.rn.f32 	%f43, %f42, %f42, %f41;
	add.s32 	%r74, %r220, -2;
	mul.wide.u32 	%rd15, %r74, 4;
	add.s64 	%rd16, %rd1, %rd15;
	ld.global.f32 	%f44, [%rd16];
	fma.rn.f32 	%f45, %f44, %f44, %f43;
	add.s32 	%r75, %r220, -1;
	mul.wide.u32 	%rd17, %r75, 4;
	add.s64 	%rd18, %rd1, %rd17;
	ld.global.f32 	%f46, [%rd18];
	fma.rn.f32 	%f47, %f46, %f46, %f45;
	add.s32 	%r76, %r220, 8;
	mul.wide.u32 	%rd19, %r220, 4;
	add.s64 	%rd20, %rd1, %rd19;
	ld.global.f32 	%f48, [%rd20];
	fma.rn.f32 	%f49, %f48, %f48, %f47;
	add.s32 	%r77, %r220, 1;
	mul.wide.u32 	%rd21, %r77, 4;
	add.s64 	%rd22, %rd1, %rd21;
	ld.global.f32 	%f50, [%rd22];
	fma.rn.f32 	%f51, %f50, %f50, %f49;
	add.s32 	%r78, %r220, 2;
	mul.wide.u32 	%rd23, %r78, 4;
	add.s64 	%rd24, %rd1, %rd23;
	ld.global.f32 	%f52, [%rd24];
	fma.rn.f32 	%f53, %f52, %f52, %f51;
	add.s32 	%r79, %r220, 3;
	mul.wide.u32 	%rd25, %r79, 4;
	add.s64 	%rd26, %rd1, %rd25;
	ld.global.f32 	%f54, [%rd26];
	fma.rn.f32 	%f55, %f54, %f54, %f53;
	add.s32 	%r80, %r220, 4;
	mul.wide.u32 	%rd27, %r80, 4;
	add.s64 	%rd28, %rd1, %rd27;
	ld.global.f32 	%f56, [%rd28];
	fma.rn.f32 	%f57, %f56, %f56, %f55;
	add.s32 	%r81, %r220, 5;
	mul.wide.u32 	%rd29, %r81, 4;
	add.s64 	%rd30, %rd1, %rd29;
	ld.global.f32 	%f58, [%rd30];
	fma.rn.f32 	%f59, %f58, %f58, %f57;
	add.s32 	%r82, %r220, 6;
	mul.wide.u32 	%rd31, %r82, 4;
	add.s64 	%rd32, %rd1, %rd31;
	ld.global.f32 	%f60, [%rd32];
	fma.rn.f32 	%f61, %f60, %f60, %f59;
	add.s32 	%r83, %r220, 7;
	mul.wide.u32 	%rd33, %r83, 4;
	add.s64 	%rd34, %rd1, %rd33;
	ld.global.f32 	%f62, [%rd34];
	fma.rn.f32 	%f63, %f62, %f62, %f61;
	mul.wide.u32 	%rd35, %r76, 4;
	add.s64 	%rd36, %rd1, %rd35;
	ld.global.f32 	%f64, [%rd36];
	fma.rn.f32 	%f242, %f64, %f64, %f63;
	add.s32 	%r221, %r221, 16;
	add.s32 	%r220, %r220, 16;
	setp.ne.s32 	%p6, %r221, 0;
	@%p6 bra 	$L__BB12_5;
$L__BB12_6:
	and.b32  	%r84, %r3, 15;
	setp.eq.s32 	%p7, %r84, 0;
	@%p7 bra 	$L__BB12_16;
	setp.lt.u32 	%p8, %r10, 7;
	@%p8 bra 	$L__BB12_9;
	add.s32 	%r85, %r223, %r11;
	mul.wide.u32 	%rd37, %r85, 4;
	add.s64 	%rd38, %rd1, %rd37;
	ld.global.f32 	%f66, [%rd38];
	fma.rn.f32 	%f67, %f66, %f66, %f242;
	add.s32 	%r86, %r85, 1;
	mul.wide.u32 	%rd39, %r86, 4;
	add.s64 	%rd40, %rd1, %rd39;
	ld.global.f32 	%f68, [%rd40];
	fma.rn.f32 	%f69, %f68, %f68, %f67;
	add.s32 	%r87, %r85, 2;
	mul.wide.u32 	%rd41, %r87, 4;
	add.s64 	%rd42, %rd1, %rd41;
	ld.global.f32 	%f70, [%rd42];
	fma.rn.f32 	%f71, %f70, %f70, %f69;
	add.s32 	%r88, %r85, 3;
	mul.wide.u32 	%rd43, %r88, 4;
	add.s64 	%rd44, %rd1, %rd43;
	ld.global.f32 	%f72, [%rd44];
	fma.rn.f32 	%f73, %f72, %f72, %f71;
	add.s32 	%r89, %r85, 4;
	mul.wide.u32 	%rd45, %r89, 4;
	add.s64 	%rd46, %rd1, %rd45;
	ld.global.f32 	%f74, [%rd46];
	fma.rn.f32 	%f75, %f74, %f74, %f73;
	add.s32 	%r90, %r85, 5;
	mul.wide.u32 	%rd47, %r90, 4;
	add.s64 	%rd48, %rd1, %rd47;
	ld.global.f32 	%f76, [%rd48];
	fma.rn.f32 	%f77, %f76, %f76, %f75;
	add.s32 	%r91, %r85, 6;
	mul.wide.u32 	%rd49, %r91, 4;
	add.s64 	%rd50, %rd1, %rd49;
	ld.global.f32 	%f78, [%rd50];
	fma.rn.f32 	%f79, %f78, %f78, %f77;
	add.s32 	%r92, %r85, 7;
	mul.wide.u32 	%rd51, %r92, 4;
	add.s64 	%rd52, %rd1, %rd51;
	ld.global.f32 	%f80, [%rd52];
	fma.rn.f32 	%f242, %f80, %f80, %f79;
	add.s32 	%r223, %r223, 8;
$L__BB12_9:
	and.b32  	%r93, %r9, 7;
	setp.eq.s32 	%p9, %r93, 0;
	@%p9 bra 	$L__BB12_16;
	and.b32  	%r22, %r7, 3;
	setp.lt.u32 	%p10, %r8, 3;
	@%p10 bra 	$L__BB12_12;
	add.s32 	%r94, %r223, %r11;
	mul.wide.u32 	%rd53, %r94, 4;
	add.s64 	%rd54, %rd1, %rd53;
	ld.global.f32 	%f82, [%rd54];
	fma.rn.f32 	%f83, %f82, %f82, %f242;
	add.s32 	%r95, %r94, 1;
	mul.wide.u32 	%rd55, %r95, 4;
	add.s64 	%rd56, %rd1, %rd55;
	ld.global.f32 	%f84, [%rd56];
	fma.rn.f32 	%f85, %f84, %f84, %f83;
	add.s32 	%r96, %r94, 2;
	mul.wide.u32 	%rd57, %r96, 4;
	add.s64 	%rd58, %rd1, %rd57;
	ld.global.f32 	%f86, [%rd58];
	fma.rn.f32 	%f87, %f86, %f86, %f85;
	add.s32 	%r97, %r94, 3;
	mul.wide.u32 	%rd59, %r97, 4;
	add.s64 	%rd60, %rd1, %rd59;
	ld.global.f32 	%f88, [%rd60];
	fma.rn.f32 	%f242, %f88, %f88, %f87;
	add.s32 	%r223, %r223, 4;
$L__BB12_12:
	setp.eq.s32 	%p11, %r22, 0;
	@%p11 bra 	$L__BB12_16;
	add.s32 	%r25, %r223, %r11;
	mul.wide.u32 	%rd61, %r25, 4;
	add.s64 	%rd62, %rd1, %rd61;
	ld.global.f32 	%f89, [%rd62];
	fma.rn.f32 	%f242, %f89, %f89, %f242;
	setp.eq.s32 	%p12, %r22, 1;
	@%p12 bra 	$L__BB12_16;
	add.s32 	%r98, %r25, 1;
	mul.wide.u32 	%rd63, %r98, 4;
	add.s64 	%rd64, %rd1, %rd63;
	ld.global.f32 	%f90, [%rd64];
	fma.rn.f32 	%f242, %f90, %f90, %f242;
	setp.eq.s32 	%p13, %r22, 2;
	@%p13 bra 	$L__BB12_16;
	add.s32 	%r99, %r25, 2;
	mul.wide.u32 	%rd65, %r99, 4;
	add.s64 	%rd66, %rd1, %rd65;
	ld.global.f32 	%f91, [%rd66];
	fma.rn.f32 	%f242, %f91, %f91, %f242;
$L__BB12_16:
	mul.lo.s32 	%r26, %r3, %r59;
	add.s32 	%r100, %r26, %r3;
	mul.wide.u32 	%rd67, %r100, 4;
	add.s64 	%rd2, %rd1, %rd67;
	ld.global.f32 	%f92, [%rd2];
	sub.f32 	%f15, %f92, %f242;
	setp.gtu.f32 	%p14, %f15, 0f00000000;
	@%p14 bra 	$L__BB12_18;
	ld.param.u64 	%rd255, [cholesky_decompose_f32_param_2];
	cvta.to.global.u64 	%rd68, %rd255;
	mov.b32 	%r101, 1;
	st.global.u32 	[%rd68], %r101;
	bra.uni 	$L__BB12_58;
$L__BB12_18:
	sqrt.rn.f32 	%f93, %f15;
	st.global.f32 	[%rd2], %f93;
	add.s32 	%r219, %r3, 1;
	setp.ge.u32 	%p15, %r219, %r59;
	@%p15 bra 	$L__BB12_57;
	setp.eq.s32 	%p16, %r3, 0;
	@%p16 bra 	$L__BB12_35;
	and.b32  	%r28, %r3, -16;
	and.b32  	%r29, %r7, 3;
	mov.u32 	%r229, %r219;
$L__BB12_21:
	setp.lt.u32 	%p17, %r3, 16;
	mul.lo.s32 	%r39, %r229, %r59;
	mov.f32 	%f250, 0f00000000;
	mov.b32 	%r232, 0;
	@%p17 bra 	$L__BB12_24;
	mov.f32 	%f250, 0f00000000;
	mov.b32 	%r230, 0;
$L__BB12_23:
	.pragma "nounroll";
	add.s32 	%r104, %r230, %r39;
	mul.wide.u32 	%rd69, %r104, 4;
	add.s64 	%rd70, %rd1, %rd69;
	ld.global.f32 	%f97, [%rd70];
	add.s32 	%r105, %r230, %r26;
	mul.wide.u32 	%rd71, %r105, 4;
	add.s64 	%rd72, %rd1, %rd71;
	ld.global.f32 	%f98, [%rd72];
	fma.rn.f32 	%f99, %f97, %f98, %f250;
	add.s32 	%r106, %r104, 1;
	mul.wide.u32 	%rd73, %r106, 4;
	add.s64 	%rd74, %rd1, %rd73;
	ld.global.f32 	%f100, [%rd74];
	add.s32 	%r107, %r105, 1;
	mul.wide.u32 	%rd75, %r107, 4;
	add.s64 	%rd76, %rd1, %rd75;
	ld.global.f32 	%f101, [%rd76];
	fma.rn.f32 	%f102, %f100, %f101, %f99;
	add.s32 	%r108, %r104, 2;
	mul.wide.u32 	%rd77, %r108, 4;
	add.s64 	%rd78, %rd1, %rd77;
	ld.global.f32 	%f103, [%rd78];
	add.s32 	%r109, %r105, 2;
	mul.wide.u32 	%rd79, %r109, 4;
	add.s64 	%rd80, %rd1, %rd79;
	ld.global.f32 	%f104, [%rd80];
	fma.rn.f32 	%f105, %f103, %f104, %f102;
	add.s32 	%r110, %r104, 3;
	mul.wide.u32 	%rd81, %r110, 4;
	add.s64 	%rd82, %rd1, %rd81;
	ld.global.f32 	%f106, [%rd82];
	add.s32 	%r111, %r105, 3;
	mul.wide.u32 	%rd83, %r111, 4;
	add.s64 	%rd84, %rd1, %rd83;
	ld.global.f32 	%f107, [%rd84];
	fma.rn.f32 	%f108, %f106, %f107, %f105;
	add.s32 	%r112, %r104, 4;
	mul.wide.u32 	%rd85, %r112, 4;
	add.s64 	%rd86, %rd1, %rd85;
	ld.global.f32 	%f109, [%rd86];
	add.s32 	%r113, %r105, 4;
	mul.wide.u32 	%rd87, %r113, 4;
	add.s64 	%rd88, %rd1, %rd87;
	ld.global.f32 	%f110, [%rd88];
	fma.rn.f32 	%f111, %f109, %f110, %f108;
	add.s32 	%r114, %r104, 5;
	mul.wide.u32 	%rd89, %r114, 4;
	add.s64 	%rd90, %rd1, %rd89;
	ld.global.f32 	%f112, [%rd90];
	add.s32 	%r115, %r105, 5;
	mul.wide.u32 	%rd91, %r115, 4;
	add.s64 	%rd92, %rd1, %rd91;
	ld.global.f32 	%f113, [%rd92];
	fma.rn.f32 	%f114, %f112, %f113, %f111;
	add.s32 	%r116, %r104, 6;
	mul.wide.u32 	%rd93, %r116, 4;
	add.s64 	%rd94, %rd1, %rd93;
	ld.global.f32 	%f115, [%rd94];
	add.s32 	%r117, %r105, 6;
	mul.wide.u32 	%rd95, %r117, 4;
	add.s64 	%rd96, %rd1, %rd95;
	ld.global.f32 	%f116, [%rd96];
	fma.rn.f32 	%f117, %f115, %f116, %f114;
	add.s32 	%r118, %r104, 7;
	mul.wide.u32 	%rd97, %r118, 4;
	add.s64 	%rd98, %rd1, %rd97;
	ld.global.f32 	%f118, [%rd98];
	add.s32 	%r119, %r105, 7;
	mul.wide.u32 	%rd99, %r119, 4;
	add.s64 	%rd100, %rd1, %rd99;
	ld.global.f32 	%f119, [%rd100];
	fma.rn.f32 	%f120, %f118, %f119, %f117;
	add.s32 	%r120, %r104, 8;
	mul.wide.u32 	%rd101, %r120, 4;
	add.s64 	%rd102, %rd1, %rd101;
	ld.global.f32 	%f121, [%rd102];
	add.s32 	%r121, %r105, 8;
	mul.wide.u32 	%rd103, %r121, 4;
	add.s64 	%rd104, %rd1, %rd103;
	ld.global.f32 	%f122, [%rd104];
	fma.rn.f32 	%f123, %f121, %f122, %f120;
	add.s32 	%r122, %r104, 9;
	mul.wide.u32 	%rd105, %r122, 4;
	add.s64 	%rd106, %rd1, %rd105;
	ld.global.f32 	%f124, [%rd106];
	add.s32 	%r123, %r105, 9;
	mul.wide.u32 	%rd107, %r123, 4;
	add.s64 	%rd108, %rd1, %rd107;
	ld.global.f32 	%f125, [%rd108];
	fma.rn.f32 	%f126, %f124, %f125, %f123;
	add.s32 	%r124, %r104, 10;
	mul.wide.u32 	%rd109, %r124, 4;
	add.s64 	%rd110, %rd1, %rd109;
	ld.global.f32 	%f127, [%rd110];
	add.s32 	%r125, %r105, 10;
	mul.wide.u32 	%rd111, %r125, 4;
	add.s64 	%rd112, %rd1, %rd111;
	ld.global.f32 	%f128, [%rd112];
	fma.rn.f32 	%f129, %f127, %f128, %f126;
	add.s32 	%r126, %r104, 11;
	mul.wide.u32 	%rd113, %r126, 4;
	add.s64 	%rd114, %rd1, %rd113;
	ld.global.f32 	%f130, [%rd114];
	add.s32 	%r127, %r105, 11;
	mul.wide.u32 	%rd115, %r127, 4;
	add.s64 	%rd116, %rd1, %rd115;
	ld.global.f32 	%f131, [%rd116];
	fma.rn.f32 	%f132, %f130, %f131, %f129;
	add.s32 	%r128, %r104, 12;
	mul.wide.u32 	%rd117, %r128, 4;
	add.s64 	%rd118, %rd1, %rd117;
	ld.global.f32 	%f133, [%rd118];
	add.s32 	%r129, %r105, 12;
	mul.wide.u32 	%rd119, %r129, 4;
	add.s64 	%rd120, %rd1, %rd119;
	ld.global.f32 	%f134, [%rd120];
	fma.rn.f32 	%f135, %f133, %f134, %f132;
	add.s32 	%r130, %r104, 13;
	mul.wide.u32 	%rd121, %r130, 4;
	add.s64 	%rd122, %rd1, %rd121;
	ld.global.f32 	%f136, [%rd122];
	add.s32 	%r131, %r105, 13;
	mul.wide.u32 	%rd123, %r131, 4;
	add.s64 	%rd124, %rd1, %rd123;
	ld.global.f32 	%f137, [%rd124];
	fma.rn.f32 	%f138, %f136, %f137, %f135;
	add.s32 	%r132, %r104, 14;
	mul.wide.u32 	%rd125, %r132, 4;
	add.s64 	%rd126, %rd1, %rd125;
	ld.global.f32 	%f139, [%rd126];
	add.s32 	%r133, %r105, 14;
	mul.wide.u32 	%rd127, %r133, 4;
	add.s64 	%rd128, %rd1, %rd127;
	ld.global.f32 	%f140, [%rd128];
	fma.rn.f32 	%f141, %f139, %f140, %f138;
	add.s32 	%r134, %r104, 15;
	mul.wide.u32 	%rd129, %r134, 4;
	add.s64 	%rd130, %rd1, %rd129;
	ld.global.f32 	%f142, [%rd130];
	add.s32 	%r135, %r105, 15;
	mul.wide.u32 	%rd131, %r135, 4;
	add.s64 	%rd132, %rd1, %rd131;
	ld.global.f32 	%f143, [%rd132];
	fma.rn.f32 	%f250, %f142, %f143, %f141;
	add.s32 	%r230, %r230, 16;
	setp.ne.s32 	%p18, %r230, %r28;
	mov.u32 	%r232, %r28;
	@%p18 bra 	$L__BB12_23;
$L__BB12_24:
	and.b32  	%r136, %r3, 15;
	setp.eq.s32 	%p19, %r136, 0;
	@%p19 bra 	$L__BB12_34;
	add.s32 	%r139, %r9, -1;
	setp.lt.u32 	%p20, %r139, 7;
	@%p20 bra 	$L__BB12_27;
	add.s32 	%r140, %r232, %r39;
	mul.wide.u32 	%rd133, %r140, 4;
	add.s64 	%rd134, %rd1, %rd133;
	ld.global.f32 	%f145, [%rd134];
	add.s32 	%r141, %r232, %r26;
	mul.wide.u32 	%rd135, %r141, 4;
	add.s64 	%rd136, %rd1, %rd135;
	ld.global.f32 	%f146, [%rd136];
	fma.rn.f32 	%f147, %f145, %f146, %f250;
	add.s32 	%r142, %r140, 1;
	mul.wide.u32 	%rd137, %r142, 4;
	add.s64 	%rd138, %rd1, %rd137;
	ld.global.f32 	%f148, [%rd138];
	add.s32 	%r143, %r141, 1;
	mul.wide.u32 	%rd139, %r143, 4;
	add.s64 	%rd140, %rd1, %rd139;
	ld.global.f32 	%f149, [%rd140];
	fma.rn.f32 	%f150, %f148, %f149, %f147;
	add.s32 	%r144, %r140, 2;
	mul.wide.u32 	%rd141, %r144, 4;
	add.s64 	%rd142, %rd1, %rd141;
	ld.global.f32 	%f151, [%rd142];
	add.s32 	%r145, %r141, 2;
	mul.wide.u32 	%rd143, %r145, 4;
	add.s64 	%rd144, %rd1, %rd143;
	ld.global.f32 	%f152, [%rd144];
	fma.rn.f32 	%f153, %f151, %f152, %f150;
	add.s32 	%r146, %r140, 3;
	mul.wide.u32 	%rd145, %r146, 4;
	add.s64 	%rd146, %rd1, %rd145;
	ld.global.f32 	%f154, [%rd146];
	add.s32 	%r147, %r141, 3;
	mul.wide.u32 	%rd147, %r147, 4;
	add.s64 	%rd148, %rd1, %rd147;
	ld.global.f32 	%f155, [%rd148];
	fma.rn.f32 	%f156, %f154, %f155, %f153;
	add.s32 	%r148, %r140, 4;
	mul.wide.u32 	%rd149, %r148, 4;
	add.s64 	%rd150, %rd1, %rd149;
	ld.global.f32 	%f157, [%rd150];
	add.s32 	%r149, %r141, 4;
	mul.wide.u32 	%rd151, %r149, 4;
	add.s64 	%rd152, %rd1, %rd151;
	ld.global.f32 	%f158, [%rd152];
	fma.rn.f32 	%f159, %f157, %f158, %f156;
	add.s32 	%r150, %r140, 5;
	mul.wide.u32 	%rd153, %r150, 4;
	add.s64 	%rd154, %rd1, %rd153;
	ld.global.f32 	%f160, [%rd154];
	add.s32 	%r151, %r141, 5;
	mul.wide.u32 	%rd155, %r151, 4;
	add.s64 	%rd156, %rd1, %rd155;
	ld.global.f32 	%f161, [%rd156];
	fma.rn.f32 	%f162, %f160, %f161, %f159;
	add.s32 	%r152, %r140, 6;
	mul.wide.u32 	%rd157, %r152, 4;
	add.s64 	%rd158, %rd1, %rd157;
	ld.global.f32 	%f163, [%rd158];
	add.s32 	%r153, %r141, 6;
	mul.wide.u32 	%rd159, %r153, 4;
	add.s64 	%rd160, %rd1, %rd159;
	ld.global.f32 	%f164, [%rd160];
	fma.rn.f32 	%f165, %f163, %f164, %f162;
	add.s32 	%r154, %r140, 7;
	mul.wide.u32 	%rd161, %r154, 4;
	add.s64 	%rd162, %rd1, %rd161;
	ld.global.f32 	%f166, [%rd162];
	add.s32 	%r155, %r141, 7;
	mul.wide.u32 	%rd163, %r155, 4;
	add.s64 	%rd164, %rd1, %rd163;
	ld.global.f32 	%f167, [%rd164];
	fma.rn.f32 	%f250, %f166, %f167, %f165;
	add.s32 	%r232, %r232, 8;
$L__BB12_27:
	cvt.u32.u16 	%r156, %rs22;
	and.b32  	%r157, %r156, 7;
	setp.eq.s32 	%p21, %r157, 0;
	@%p21 bra 	$L__BB12_34;
	cvt.u32.u16 	%r158, %rs21;
	and.b32  	%r159, %r158, 7;
	add.s32 	%r160, %r159, -1;
	setp.lt.u32 	%p22, %r160, 3;
	@%p22 bra 	$L__BB12_30;
	add.s32 	%r161, %r232, %r39;
	mul.wide.u32 	%rd165, %r161, 4;
	add.s64 	%rd166, %rd1, %rd165;
	ld.global.f32 	%f169, [%rd166];
	add.s32 	%r162, %r232, %r26;
	mul.wide.u32 	%rd167, %r162, 4;
	add.s64 	%rd168, %rd1, %rd167;
	ld.global.f32 	%f170, [%rd168];
	fma.rn.f32 	%f171, %f169, %f170, %f250;
	add.s32 	%r163, %r161, 1;
	mul.wide.u32 	%rd169, %r163, 4;
	add.s64 	%rd170, %rd1, %rd169;
	ld.global.f32 	%f172, [%rd170];
	add.s32 	%r164, %r162, 1;
	mul.wide.u32 	%rd171, %r164, 4;
	add.s64 	%rd172, %rd1, %rd171;
	ld.global.f32 	%f173, [%rd172];
	fma.rn.f32 	%f174, %f172, %f173, %f171;
	add.s32 	%r165, %r161, 2;
	mul.wide.u32 	%rd173, %r165, 4;
	add.s64 	%rd174, %rd1, %rd173;
	ld.global.f32 	%f175, [%rd174];
	add.s32 	%r166, %r162, 2;
	mul.wide.u32 	%rd175, %r166, 4;
	add.s64 	%rd176, %rd1, %rd175;
	ld.global.f32 	%f176, [%rd176];
	fma.rn.f32 	%f177, %f175, %f176, %f174;
	add.s32 	%r167, %r161, 3;
	mul.wide.u32 	%rd177, %r167, 4;
	add.s64 	%rd178, %rd1, %rd177;
	ld.global.f32 	%f178, [%rd178];
	add.s32 	%r168, %r162, 3;
	mul.wide.u32 	%rd179, %r168, 4;
	add.s64 	%rd180, %rd1, %rd179;
	ld.global.f32 	%f179, [%rd180];
	fma.rn.f32 	%f250, %f178, %f179, %f177;
	add.s32 	%r232, %r232, 4;
$L__BB12_30:
	setp.eq.s32 	%p23, %r29, 0;
	@%p23 bra 	$L__BB12_34;
	setp.eq.s32 	%p24, %r29, 1;
	add.s32 	%r47, %r232, %r39;
	mul.wide.u32 	%rd181, %r47, 4;
	add.s64 	%rd182, %rd1, %rd181;
	ld.global.f32 	%f180, [%rd182];
	add.s32 	%r48, %r232, %r26;
	mul.wide.u32 	%rd183, %r48, 4;
	add.s64 	%rd184, %rd1, %rd183;
	ld.global.f32 	%f181, [%rd184];
	fma.rn.f32 	%f250, %f180, %f181, %f250;
	@%p24 bra 	$L__BB12_34;
	setp.eq.s32 	%p25, %r29, 2;
	add.s32 	%r169, %r47, 1;
	mul.wide.u32 	%rd185, %r169, 4;
	add.s64 	%rd186, %rd1, %rd185;
	ld.global.f32 	%f182, [%rd186];
	add.s32 	%r170, %r48, 1;
	mul.wide.u32 	%rd187, %r170, 4;
	add.s64 	%rd188, %rd1, %rd187;
	ld.global.f32 	%f183, [%rd188];
	fma.rn.f32 	%f250, %f182, %f183, %f250;
	@%p25 bra 	$L__BB12_34;
	add.s32 	%r171, %r47, 2;
	mul.wide.u32 	%rd189, %r171, 4;
	add.s64 	%rd190, %rd1, %rd189;
	ld.global.f32 	%f184, [%rd190];
	add.s32 	%r172, %r48, 2;
	mul.wide.u32 	%rd191, %r172, 4;
	add.s64 	%rd192, %rd1, %rd191;
	ld.global.f32 	%f185, [%rd192];
	fma.rn.f32 	%f250, %f184, %f185, %f250;
$L__BB12_34:
	add.s32 	%r173, %r39, %r3;
	mul.wide.u32 	%rd193, %r173, 4;
	add.s64 	%rd194, %rd1, %rd193;
	ld.global.f32 	%f186, [%rd194];
	sub.f32 	%f187, %f186, %f250;
	ld.global.f32 	%f188, [%rd2];
	div.rn.f32 	%f189, %f187, %f188;
	st.global.f32 	[%rd194], %f189;
	add.s32 	%r229, %r229, 1;
	setp.eq.s32 	%p26, %r229, %r59;
	@%p26 bra 	$L__BB12_46;
	bra.uni 	$L__BB12_21;
$L__BB12_35:
	setp.lt.u32 	%p27, %r5, 7;
	mov.b32 	%r227, 1;
	@%p27 bra 	$L__BB12_38;
	mov.b32 	%r225, 1;
$L__BB12_37:
	.pragma "nounroll";
	mul.lo.s32 	%r176, %r225, %r59;
	mul.wide.u32 	%rd195, %r176, 4;
	add.s64 	%rd196, %rd1, %rd195;
	ld.global.f32 	%f190, [%rd196];
	ld.global.f32 	%f191, [%rd2];
	div.rn.f32 	%f192, %f190, %f191;
	st.global.f32 	[%rd196], %f192;
	add.s32 	%r177, %r176, %r59;
	mul.wide.u32 	%rd197, %r177, 4;
	add.s64 	%rd198, %rd1, %rd197;
	ld.global.f32 	%f193, [%rd198];
	ld.global.f32 	%f194, [%rd2];
	div.rn.f32 	%f195, %f193, %f194;
	st.global.f32 	[%rd198], %f195;
	add.s32 	%r178, %r177, %r59;
	mul.wide.u32 	%rd199, %r178, 4;
	add.s64 	%rd200, %rd1, %rd199;
	ld.global.f32 	%f196, [%rd200];
	ld.global.f32 	%f197, [%rd2];
	div.rn.f32 	%f198, %f196, %f197;
	st.global.f32 	[%rd200], %f198;
	add.s32 	%r179, %r178, %r59;
	mul.wide.u32 	%rd201, %r179, 4;
	add.s64 	%rd202, %rd1, %rd201;
	ld.global.f32 	%f199, [%rd202];
	ld.global.f32 	%f200, [%rd2];
	div.rn.f32 	%f201, %f199, %f200;
	st.global.f32 	[%rd202], %f201;
	add.s32 	%r180, %r179, %r59;
	mul.wide.u32 	%rd203, %r180, 4;
	add.s64 	%rd204, %rd1, %rd203;
	ld.global.f32 	%f202, [%rd204];
	ld.global.f32 	%f203, [%rd2];
	div.rn.f32 	%f204, %f202, %f203;
	st.global.f32 	[%rd204], %f204;
	add.s32 	%r181, %r180, %r59;
	mul.wide.u32 	%rd205, %r181, 4;
	add.s64 	%rd206, %rd1, %rd205;
	ld.global.f32 	%f205, [%rd206];
	ld.global.f32 	%f206, [%rd2];
	div.rn.f32 	%f207, %f205, %f206;
	st.global.f32 	[%rd206], %f207;
	add.s32 	%r182, %r181, %r59;
	mul.wide.u32 	%rd207, %r182, 4;
	add.s64 	%rd208, %rd1, %rd207;
	ld.global.f32 	%f208, [%rd208];
	ld.global.f32 	%f209, [%rd2];
	div.rn.f32 	%f210, %f208, %f209;
	st.global.f32 	[%rd208], %f210;
	add.s32 	%r183, %r182, %r59;
	mul.wide.u32 	%rd209, %r183, 4;
	add.s64 	%rd210, %rd1, %rd209;
	ld.global.f32 	%f211, [%rd210];
	ld.global.f32 	%f212, [%rd2];
	div.rn.f32 	%f213, %f211, %f212;
	st.global.f32 	[%rd210], %f213;
	add.s32 	%r227, %r225, 8;
	add.s32 	%r184, %r225, 7;
	and.b32  	%r185, %r1, -8;
	setp.ne.s32 	%p28, %r184, %r185;
	mov.u32 	%r225, %r227;
	@%p28 bra 	$L__BB12_37;
$L__BB12_38:
	and.b32  	%r186, %r1, 7;
	setp.eq.s32 	%p29, %r186, 0;
	@%p29 bra 	$L__BB12_46;
	add.s32 	%r187, %r4, -1;
	setp.lt.u32 	%p30, %r187, 3;
	@%p30 bra 	$L__BB12_41;
	mul.lo.s32 	%r188, %r227, %r59;
	mul.wide.u32 	%rd211, %r188, 4;
	add.s64 	%rd212, %rd1, %rd211;
	ld.global.f32 	%f214, [%rd212];
	ld.global.f32 	%f215, [%rd2];
	div.rn.f32 	%f216, %f214, %f215;
	st.global.f32 	[%rd212], %f216;
	add.s32 	%r189, %r188, %r59;
	mul.wide.u32 	%rd213, %r189, 4;
	add.s64 	%rd214, %rd1, %rd213;
	ld.global.f32 	%f217, [%rd214];
	ld.global.f32 	%f218, [%rd2];
	div.rn.f32 	%f219, %f217, %f218;
	st.global.f32 	[%rd214], %f219;
	add.s32 	%r190, %r189, %r59;
	mul.wide.u32 	%rd215, %r190, 4;
	add.s64 	%rd216, %rd1, %rd215;
	ld.global.f32 	%f220, [%rd216];
	ld.global.f32 	%f221, [%rd2];
	div.rn.f32 	%f222, %f220, %f221;
	st.global.f32 	[%rd216], %f222;
	add.s32 	%r191, %r190, %r59;
	mul.wide.u32 	%rd217, %r191, 4;
	add.s64 	%rd218, %rd1, %rd217;
	ld.global.f32 	%f223, [%rd218];
	ld.global.f32 	%f224, [%rd2];
	div.rn.f32 	%f225, %f223, %f224;
	st.global.f32 	[%rd218], %f225;
	add.s32 	%r227, %r227, 4;
$L__BB12_41:
	and.b32  	%r192, %r4, 3;
	setp.eq.s32 	%p31, %r192, 0;
	@%p31 bra 	$L__BB12_46;
	and.b16  	%rs16, %rs6, 3;
	setp.eq.s16 	%p32, %rs16, 1;
	@%p32 bra 	$L__BB12_44;
	mul.lo.s32 	%r193, %r227, %r59;
	mul.wide.u32 	%rd219, %r193, 4;
	add.s64 	%rd220, %rd1, %rd219;
	ld.global.f32 	%f226, [%rd220];
	ld.global.f32 	%f227, [%rd2];
	div.rn.f32 	%f228, %f226, %f227;
	st.global.f32 	[%rd220], %f228;
	add.s32 	%r194, %r193, %r59;
	mul.wide.u32 	%rd221, %r194, 4;
	add.s64 	%rd222, %rd1, %rd221;
	ld.global.f32 	%f229, [%rd222];
	ld.global.f32 	%f230, [%rd2];
	div.rn.f32 	%f231, %f229, %f230;
	st.global.f32 	[%rd222], %f231;
	add.s32 	%r227, %r227, 2;
$L__BB12_44:
	and.b16  	%rs17, %rs6, 1;
	setp.eq.b16 	%p33, %rs17, 1;
	not.pred 	%p34, %p33;
	@%p34 bra 	$L__BB12_46;
	mul.lo.s32 	%r195, %r227, %r59;
	mul.wide.u32 	%rd223, %r195, 4;
	add.s64 	%rd224, %rd1, %rd223;
	ld.global.f32 	%f232, [%rd224];
	ld.global.f32 	%f233, [%rd2];
	div.rn.f32 	%f234, %f232, %f233;
	st.global.f32 	[%rd224], %f234;
$L__BB12_46:
	setp.lt.u32 	%p35, %r5, 7;
	mov.u32 	%r236, %r219;
	@%p35 bra 	$L__BB12_49;
	and.b32  	%r37, %r6, -8;
	mov.b32 	%r235, 0;
	mov.u32 	%r236, %r219;
$L__BB12_48:
	.pragma "nounroll";
	add.s32 	%r197, %r236, %r26;
	mul.wide.u32 	%rd225, %r197, 4;
	add.s64 	%rd226, %rd1, %rd225;
	mov.b32 	%r198, 0;
	st.global.u32 	[%rd226], %r198;
	add.s32 	%r199, %r197, 1;
	mul.wide.u32 	%rd227, %r199, 4;
	add.s64 	%rd228, %rd1, %rd227;
	st.global.u32 	[%rd228], %r198;
	add.s32 	%r200, %r197, 2;
	mul.wide.u32 	%rd229, %r200, 4;
	add.s64 	%rd230, %rd1, %rd229;
	st.global.u32 	[%rd230], %r198;
	add.s32 	%r201, %r197, 3;
	mul.wide.u32 	%rd231, %r201, 4;
	add.s64 	%rd232, %rd1, %rd231;
	st.global.u32 	[%rd232], %r198;
	add.s32 	%r202, %r197, 4;
	mul.wide.u32 	%rd233, %r202, 4;
	add.s64 	%rd234, %rd1, %rd233;
	st.global.u32 	[%rd234], %r198;
	add.s32 	%r203, %r197, 5;
	mul.wide.u32 	%rd235, %r203, 4;
	add.s64 	%rd236, %rd1, %rd235;
	st.global.u32 	[%rd236], %r198;
	add.s32 	%r204, %r197, 6;
	mul.wide.u32 	%rd237, %r204, 4;
	add.s64 	%rd238, %rd1, %rd237;
	st.global.u32 	[%rd238], %r198;
	add.s32 	%r205, %r197, 7;
	mul.wide.u32 	%rd239, %r205, 4;
	add.s64 	%rd240, %rd1, %rd239;
	st.global.u32 	[%rd240], %r198;
	add.s32 	%r236, %r236, 8;
	add.s32 	%r235, %r235, 8;
	setp.ne.s32 	%p36, %r235, %r37;
	@%p36 bra 	$L__BB12_48;
$L__BB12_49:
	and.b32  	%r206, %r6, 7;
	setp.eq.s32 	%p37, %r206, 0;
	@%p37 bra 	$L__BB12_57;
	add.s32 	%r207, %r4, -1;
	setp.lt.u32 	%p38, %r207, 3;
	@%p38 bra 	$L__BB12_52;
	add.s32 	%r208, %r236, %r26;
	mul.wide.u32 	%rd241, %r208, 4;
	add.s64 	%rd242, %rd1, %rd241;
	mov.b32 	%r209, 0;
	st.global.u32 	[%rd242], %r209;
	add.s32 	%r210, %r208, 1;
	mul.wide.u32 	%rd243, %r210, 4;
	add.s64 	%rd244, %rd1, %rd243;
	st.global.u32 	[%rd244], %r209;
	add.s32 	%r211, %r208, 2;
	mul.wide.u32 	%rd245, %r211, 4;
	add.s64 	%rd246, %rd1, %rd245;
	st.global.u32 	[%rd246], %r209;
	add.s32 	%r212, %r208, 3;
	mul.wide.u32 	%rd247, %r212, 4;
	add.s64 	%rd248, %rd1, %rd247;
	st.global.u32 	[%rd248], %r209;
	add.s32 	%r236, %r236, 4;
$L__BB12_52:
	and.b32  	%r213, %r4, 3;
	setp.eq.s32 	%p39, %r213, 0;
	@%p39 bra 	$L__BB12_57;
	and.b16  	%rs18, %rs6, 3;
	setp.eq.s16 	%p40, %rs18, 1;
	@%p40 bra 	$L__BB12_55;
	add.s32 	%r214, %r236, %r26;
	mul.wide.u32 	%rd249, %r214, 4;
	add.s64 	%rd250, %rd1, %rd249;
	mov.b32 	%r215, 0;
	st.global.u32 	[%rd250], %r215;
	add.s32 	%r216, %r214, 1;
	mul.wide.u32 	%rd251, %r216, 4;
	add.s64 	%rd252, %rd1, %rd251;
	st.global.u32 	[%rd252], %r215;
	add.s32 	%r236, %r236, 2;
$L__BB12_55:
	and.b16  	%rs19, %rs6, 1;
	setp.eq.b16 	%p41, %rs19, 1;
	not.pred 	%p42, %p41;
	@%p42 bra 	$L__BB12_57;
	add.s32 	%r217, %r236, %r26;
	mul.wide.u32 	%rd253, %r217, 4;
	add.s64 	%rd254, %rd1, %rd253;
	mov.b32 	%r218, 0;
	st.global.u32 	[%rd254], %r218;
$L__BB12_57:
	setp.ne.s32 	%p43, %r219, %r59;
	add.s16 	%rs22, %rs22, 1;
	add.s16 	%rs21, %rs21, 1;
	add.s16 	%rs20, %rs20, 1;
	@%p43 bra 	$L__BB12_2;
$L__BB12_58:
	ret;

}
	// .globl	cholesky_decompose_f64
.visible .entry cholesky_decompose_f64(
	.param .u64 .ptr .align 1 cholesky_decompose_f64_param_0,
	.param .u32 cholesky_decompose_f64_param_1,
	.param .u64 .ptr .align 1 cholesky_decompose_f64_param_2
)
{
	.reg .pred 	%p<44>;
	.reg .b16 	%rs<23>;
	.reg .b32 	%r<226>;
	.reg .b64 	%rd<259>;
	.reg .b64 	%fd<251>;

	ld.param.u64 	%rd4, [cholesky_decompose_f64_param_0];
	ld.param.u32 	%r61, [cholesky_decompose_f64_param_1];
	ld.param.u64 	%rd3, [cholesky_decompose_f64_param_2];
	cvta.to.global.u64 	%rd1, %rd4;
	mov.u32 	%r62, %tid.x;
	mov.u32 	%r63, %ctaid.x;
	or.b32  	%r64, %r62, %r63;
	setp.ne.s32 	%p1, %r64, 0;
	setp.eq.s32 	%p2, %r61, 0;
	or.pred  	%p3, %p1, %p2;
	@%p3 bra 	$L__BB13_58;
	add.s32 	%r1, %r61, -1;
	add.s32 	%r2, %r61, -2;
	cvt.u16.u32 	%rs1, %r61;
	mov.b32 	%r206, 0;
	mov.b16 	%rs20, 0;
	mov.u16 	%rs21, %rs20;
	mov.u16 	%rs22, %rs20;
$L__BB13_2:
	mov.u32 	%r3, %r206;
	xor.b16  	%rs13, %rs20, 3;
	add.s16 	%rs6, %rs13, %rs1;
	not.b16 	%rs14, %rs21;
	add.s16 	%rs15, %rs14, %rs1;
	cvt.u32.u16 	%r66, %rs15;
	and.b32  	%r4, %r66, 7;
	add.s32 	%r5, %r4, -1;
	sub.s32 	%r6, %r2, %r3;
	sub.s32 	%r7, %r1, %r3;
	cvt.u32.u16 	%r67, %rs21;
	and.b32  	%r8, %r67, 7;
	add.s32 	%r9, %r8, -1;
	cvt.u32.u16 	%r68, %rs22;
	and.b32  	%r10, %r68, 15;
	add.s32 	%r11, %r10, -1;
	setp.eq.s32 	%p4, %r3, 0;
	mov.f64 	%fd242, 0d0000000000000000;
	@%p4 bra 	$L__BB13_16;
	mul.lo.s32 	%r12, %r3, %r61;
	setp.lt.u32 	%p5, %r3, 16;
	mov.f64 	%fd242, 0d0000000000000000;
	mov.b32 	%r210, 0;
	@%p5 bra 	$L__BB13_6;
	and.b32  	%r210, %r3, -16;
	neg.s32 	%r208, %r210;
	add.s32 	%r207, %r12, 7;
	mov.f64 	%fd242, 0d0000000000000000;
$L__BB13_5:
	.pragma "nounroll";
	add.s32 	%r70, %r207, -7;
	mul.wide.u32 	%rd5, %r70, 8;
	add.s64 	%rd6, %rd1, %rd5;
	ld.global.f64 	%fd34, [%rd6];
	fma.rn.f64 	%fd35, %fd34, %fd34, %fd242;
	add.s32 	%r71, %r207, -6;
	mul.wide.u32 	%rd7, %r71, 8;
	add.s64 	%rd8, %rd1, %rd7;
	ld.global.f64 	%fd36, [%rd8];
	fma.rn.f64 	%fd37, %fd36, %fd36, %fd35;
	add.s32 	%r72, %r207, -5;
	mul.wide.u32 	%rd9, %r72, 8;
	add.s64 	%rd10, %rd1, %rd9;
	ld.global.f64 	%fd38, [%rd10];
	fma.rn.f64 	%fd39, %fd38, %fd38, %fd37;
	add.s32 	%r73, %r207, -4;
	mul.wide.u32 	%rd11, %r73, 8;
	add.s64 	%rd12, %rd1, %rd11;
	ld.global.f64 	%fd40, [%rd12];
	fma.rn.f64 	%fd41, %fd40, %fd40, %fd39;
	add.s32 	%r74, %r207, -3;
	mul.wide.u32 	%rd13, %r74, 8;
	add.s64 	%rd14, %rd1, %rd13;
	ld.global.f64 	%fd42, [%rd14];
	fma.rn.f64 	%fd43, %fd42, %fd42, %fd41;
	add.s32 	%r75, %r207, -2;
	mul.wide.u32 	%rd15, %r75, 8;
	add.s64 	%rd16, %rd1, %rd15;
	ld.global.f64 	%fd44, [%rd16];
	fma.rn.f64 	%fd45, %fd44, %fd44, %fd43;
	add.s32 	%r76, %r207, -1;
	mul.wide.u32 	%rd17, %r76, 8;
	add.s64 	%rd18, %rd1, %rd17;
	ld.global.f64 	%fd46, [%rd18];
	fma.rn.f64 	%fd47, %fd46, %fd46, %fd45;
	add.s32 	%r77, %r207, 8;
	mul.wide.u32 	%rd19, %r207, 8;
	add.s64 	%rd20, %rd1, %rd19;
	ld.global.f64 	%fd48, [%rd20];
	fma.rn.f64 	%fd49, %fd48, %fd48, %fd47;
	add.s32 	%r78, %r207, 1;
	mul.wide.u32 	%rd21, %r78, 8;
	add.s64 	%rd22, %rd1, %rd21;
	ld.global.f64 	%fd50, [%rd22];
	fma.rn.f64 	%fd51, %fd50, %fd50, %fd49;
	add.s32 	%r79, %r207, 2;
	mul.wide.u32 	%rd23, %r79, 8;
	add.s64 	%rd24, %rd1, %rd23;
	ld.global.f64 	%fd52, [%rd24];
	fma.rn.f64 	%fd53, %fd52, %fd52, %fd51;
	add.s32 	%r80, %r207, 3;
	mul.wide.u32 	%rd25, %r80, 8;
	add.s64 	%rd26, %rd1, %rd25;
	ld.global.f64 	%fd54, [%rd26];
	fma.rn.f64 	%fd55, %fd54, %fd54, %fd53;
	add.s32 	%r81, %r207, 4;
	mul.wide.u32 	%rd27, %r81, 8;
	add.s64 	%rd28, %rd1, %rd27;
	ld.global.f64 	%fd56, [%rd28];
	fma.rn.f64 	%fd57, %fd56, %fd56, %fd55;
	add.s32 	%r82, %r207, 5;
	mul.wide.u32 	%rd29, %r82, 8;
	add.s64 	%rd30, %rd1, %rd29;
	ld.global.f64 	%fd58, [%rd30];
	fma.rn.f64 	%fd59, %fd58, %fd58, %fd57;
	add.s32 	%r83, %r207, 6;
	mul.wide.u32 	%rd31, %r83, 8;
	add.s64 	%rd32, %rd1, %rd31;
	ld.global.f64 	%fd60, [%rd32];
	fma.rn.f64 	%fd61, %fd60, %fd60, %fd59;
	add.s32 	%r84, %r207, 7;
	mul.wide.u32 	%rd33, %r84, 8;
	add.s64 	%rd34, %rd1, %rd33;
	ld.global.f64 	%fd62, [%rd34];
	fma.rn.f64 	%fd63, %fd62, %fd62, %fd61;
	mul.wide.u32 	%rd35, %r77, 8;
	add.s64 	%rd36, %rd1, %rd35;
	ld.global.f64 	%fd64, [%rd36];
	fma.rn.f64 	%fd242, %fd64, %fd64, %fd63;
	add.s32 	%r208, %r208, 16;
	add.s32 	%r207, %r207, 16;
	setp.ne.s32 	%p6, %r208, 0;
	@%p6 bra 	$L__BB13_5;
$L__BB13_6:
	and.b32  	%r85, %r3, 15;
	setp.eq.s32 	%p7, %r85, 0;
	@%p7 bra 	$L__BB13_16;
	setp.lt.u32 	%p8, %r11, 7;
	@%p8 bra 	$L__BB13_9;
	add.s32 	%r86, %r210, %r12;
	mul.wide.u32 	%rd37, %r86, 8;
	add.s64 	%rd38, %rd1, %rd37;
	ld.global.f64 	%fd66, [%rd38];
	fma.rn.f64 	%fd67, %fd66, %fd66, %fd242;
	add.s32 	%r87, %r86, 1;
	mul.wide.u32 	%rd39, %r87, 8;
	add.s64 	%rd40, %rd1, %rd39;
	ld.global.f64 	%fd68, [%rd40];
	fma.rn.f64 	%fd69, %fd68, %fd68, %fd67;
	add.s32 	%r88, %r86, 2;
	mul.wide.u32 	%rd41, %r88, 8;
	add.s64 	%rd42, %rd1, %rd41;
	ld.global.f64 	%fd70, [%rd42];
	fma.rn.f64 	%fd71, %fd70, %fd70, %fd69;
	add.s32 	%r89, %r86, 3;
	mul.wide.u32 	%rd43, %r89, 8;
	add.s64 	%rd44, %rd1, %rd43;
	ld.global.f64 	%fd72, [%rd44];
	fma.rn.f64 	%fd73, %fd72, %fd72, %fd71;
	add.s32 	%r90, %r86, 4;
	mul.wide.u32 	%rd45, %r90, 8;
	add.s64 	%rd46, %rd1, %rd45;
	ld.global.f64 	%fd74, [%rd46];
	fma.rn.f64 	%fd75, %fd74, %fd74, %fd73;
	add.s32 	%r91, %r86, 5;
	mul.wide.u32 	%rd47, %r91, 8;
	add.s64 	%rd48, %rd1, %rd47;
	ld.global.f64 	%fd76, [%rd48];
	fma.rn.f64 	%fd77, %fd76, %fd76, %fd75;
	add.s32 	%r92, %r86, 6;
	mul.wide.u32 	%rd49, %r92, 8;
	add.s64 	%rd50, %rd1, %rd49;
	ld.global.f64 	%fd78, [%rd50];
	fma.rn.f64 	%fd79, %fd78, %fd78, %fd77;
	add.s32 	%r93, %r86, 7;
	mul.wide.u32 	%rd51, %r93, 8;
	add.s64 	%rd52, %rd1, %rd51;
	ld.global.f64 	%fd80, [%rd52];
	fma.rn.f64 	%fd242, %fd80, %fd80, %fd79;
	add.s32 	%r210, %r210, 8;
$L__BB13_9:
	and.b32  	%r94, %r10, 7;
	setp.eq.s32 	%p9, %r94, 0;
	@%p9 bra 	$L__BB13_16;
	and.b32  	%r23, %r8, 3;
	setp.lt.u32 	%p10, %r9, 3;
	@%p10 bra 	$L__BB13_12;
	add.s32 	%r95, %r210, %r12;
	mul.wide.u32 	%rd53, %r95, 8;
	add.s64 	%rd54, %rd1, %rd53;
	ld.global.f64 	%fd82, [%rd54];
	fma.rn.f64 	%fd83, %fd82, %fd82, %fd242;
	add.s32 	%r96, %r95, 1;
	mul.wide.u32 	%rd55, %r96, 8;
	add.s64 	%rd56, %rd1, %rd55;
	ld.global.f64 	%fd84, [%rd56];
	fma.rn.f64 	%fd85, %fd84, %fd84, %fd83;
	add.s32 	%r97, %r95, 2;
	mul.wide.u32 	%rd57, %r97, 8;
	add.s64 	%rd58, %rd1, %rd57;
	ld.global.f64 	%fd86, [%rd58];
	fma.rn.f64 	%fd87, %fd86, %fd86, %fd85;
	add.s32 	%r98, %r95, 3;
	mul.wide.u32 	%rd59, %r98, 8;
	add.s64 	%rd60, %rd1, %rd59;
	ld.global.f64 	%fd88, [%rd60];
	fma.rn.f64 	%fd242, %fd88, %fd88, %fd87;
	add.s32 	%r210, %r210, 4;
$L__BB13_12:
	setp.eq.s32 	%p11, %r23, 0;
	@%p11 bra 	$L__BB13_16;
	add.s32 	%r26, %r210, %r12;
	mul.wide.u32 	%rd61, %r26, 8;
	add.s64 	%rd62, %rd1, %rd61;
	ld.global.f64 	%fd89, [%rd62];
	fma.rn.f64 	%fd242, %fd89, %fd89, %fd242;
	setp.eq.s32 	%p12, %r23, 1;
	@%p12 bra 	$L__BB13_16;
	add.s32 	%r99, %r26, 1;
	mul.wide.u32 	%rd63, %r99, 8;
	add.s64 	%rd64, %rd1, %rd63;
	ld.global.f64 	%fd90, [%rd64];
	fma.rn.f64 	%fd242, %fd90, %fd90, %fd242;
	setp.eq.s32 	%p13, %r23, 2;
	@%p13 bra 	$L__BB13_16;
	add.s32 	%r100, %r26, 2;
	mul.wide.u32 	%rd65, %r100, 8;
	add.s64 	%rd66, %rd1, %rd65;
	ld.global.f64 	%fd91, [%rd66];
	fma.rn.f64 	%fd242, %fd91, %fd91, %fd242;
$L__BB13_16:
	mul.lo.s32 	%r27, %r3, %r61;
	add.s32 	%r101, %r27, %r3;
	mul.wide.u32 	%rd67, %r101, 8;
	add.s64 	%rd2, %rd1, %rd67;
	ld.global.f64 	%fd92, [%rd2];
	sub.f64 	%fd15, %fd92, %fd242;
	setp.gtu.f64 	%p14, %fd15, 0d0000000000000000;
	@%p14 bra 	$L__BB13_18;
	cvta.to.global.u64 	%rd68, %rd3;
	mov.b32 	%r102, 1;
	st.global.u32 	[%rd68], %r102;
	bra.uni 	$L__BB13_58;
$L__BB13_18:
	sqrt.rn.f64 	%fd93, %fd15;
	st.global.f64 	[%rd2], %fd93;
	add.s32 	%r206, %r3, 1;
	setp.ge.u32 	%p15, %r206, %r61;
	@%p15 bra 	$L__BB13_57;
	setp.eq.s32 	%p16, %r3, 0;
	@%p16 bra 	$L__BB13_35;
	and.b32  	%r29, %r3, -16;
	and.b32  	%r30, %r10, 7;
	and.b32  	%r31, %r8, 3;
	mov.u32 	%r216, %r206;
$L__BB13_21:
	setp.lt.u32 	%p17, %r3, 16;
	mul.lo.s32 	%r41, %r216, %r61;
	mov.f64 	%fd250, 0d0000000000000000;
	mov.b32 	%r219, 0;
	@%p17 bra 	$L__BB13_24;
	mov.f64 	%fd250, 0d0000000000000000;
	mov.b32 	%r217, 0;
$L__BB13_23:
	.pragma "nounroll";
	add.s32 	%r105, %r217, %r41;
	mul.wide.u32 	%rd69, %r105, 8;
	add.s64 	%rd70, %rd1, %rd69;
	ld.global.f64 	%fd97, [%rd70];
	add.s32 	%r106, %r217, %r27;
	mul.wide.u32 	%rd71, %r106, 8;
	add.s64 	%rd72, %rd1, %rd71;
	ld.global.f64 	%fd98, [%rd72];
	fma.rn.f64 	%fd99, %fd97, %fd98, %fd250;
	add.s32 	%r107, %r105, 1;
	mul.wide.u32 	%rd73, %r107, 8;
	add.s64 	%rd74, %rd1, %rd73;
	ld.global.f64 	%fd100, [%rd74];
	add.s32 	%r108, %r106, 1;
	mul.wide.u32 	%rd75, %r108, 8;
	add.s64 	%rd76, %rd1, %rd75;
	ld.global.f64 	%fd101, [%rd76];
	fma.rn.f64 	%fd102, %fd100, %fd101, %fd99;
	add.s32 	%r109, %r105, 2;
	mul.wide.u32 	%rd77, %r109, 8;
	add.s64 	%rd78, %rd1, %rd77;
	ld.global.f64 	%fd103, [%rd78];
	add.s32 	%r110, %r106, 2;
	mul.wide.u32 	%rd79, %r110, 8;
	add.s64 	%rd80, %rd1, %rd79;
	ld.global.f64 	%fd104, [%rd80];
	fma.rn.f64 	%fd105, %fd103, %fd104, %fd102;
	add.s32 	%r111, %r105, 3;
	mul.wide.u32 	%rd81, %r111, 8;
	add.s64 	%rd82, %rd1, %rd81;
	ld.global.f64 	%fd106, [%rd82];
	add.s32 	%r112, %r106, 3;
	mul.wide.u32 	%rd83, %r112, 8;
	add.s64 	%rd84, %rd1, %rd83;
	ld.global.f64 	%fd107, [%rd84];
	fma.rn.f64 	%fd108, %fd106, %fd107, %fd105;
	add.s32 	%r113, %r105, 4;
	mul.wide.u32 	%rd85, %r113, 8;
	add.s64 	%rd86, %rd1, %rd85;
	ld.global.f64 	%fd109, [%rd86];
	add.s32 	%r114, %r106, 4;
	mul.wide.u32 	%rd87, %r114, 8;
	add.s64 	%rd88, %rd1, %rd87;
	ld.global.f64 	%fd110, [%rd88];
	fma.rn.f64 	%fd111, %fd109, %fd110, %fd108;
	add.s32 	%r115, %r105, 5;
	mul.wide.u32 	%rd89, %r115, 8;
	add.s64 	%rd90, %rd1, %rd89;
	ld.global.f64 	%fd112, [%rd90];
	add.s32 	%r116, %r106, 5;
	mul.wide.u32 	%rd91, %r116, 8;
	add.s64 	%rd92, %rd1, %rd91;
	ld.global.f64 	%fd113, [%rd92];
	fma.rn.f64 	%fd114, %fd112, %fd113, %fd111;
	add.s32 	%r117, %r105, 6;
	mul.wide.u32 	%rd93, %r117, 8;
	add.s64 	%rd94, %rd1, %rd93;
	ld.global.f64 	%fd115, [%rd94];
	add.s32 	%r118, %r106, 6;
	mul.wide.u32 	%rd95, %r118, 8;
	add.s64 	%rd96, %rd1, %rd95;
	ld.global.f64 	%fd116, [%rd96];
	fma.rn.f64 	%fd117, %fd115, %fd116, %fd114;
	add.s32 	%r119, %r105, 7;
	mul.wide.u32 	%rd97, %r119, 8;
	add.s64 	%rd98, %rd1, %rd97;
	ld.global.f64 	%fd118, [%rd98];
	add.s32 	%r120, %r106, 7;
	mul.wide.u32 	%rd99, %r120, 8;
	add.s64 	%rd100, %rd1, %rd99;
	ld.global.f64 	%fd119, [%rd100];
	fma.rn.f64 	%fd120, %fd118, %fd119, %fd117;
	add.s32 	%r121, %r105, 8;
	mul.wide.u32 	%rd101, %r121, 8;
	add.s64 	%rd102, %rd1, %rd101;
	ld.global.f64 	%fd121, [%rd102];
	add.s32 	%r122, %r106, 8;
	mul.wide.u32 	%rd103, %r122, 8;
	add.s64 	%rd104, %rd1, %rd103;
	ld.global.f64 	%fd122, [%rd104];
	fma.rn.f64 	%fd123, %fd121, %fd122, %fd120;
	add.s32 	%r123, %r105, 9;
	mul.wide.u32 	%rd105, %r123, 8;
	add.s64 	%rd106, %rd1, %rd105;
	ld.global.f64 	%fd124, [%rd106];
	add.s32 	%r124, %r106, 9;
	mul.wide.u32 	%rd107, %r124, 8;
	add.s64 	%rd108, %rd1, %rd107;
	ld.global.f64 	%fd125, [%rd108];
	fma.rn.f64 	%fd126, %fd124, %fd125, %fd123;
	add.s32 	%r125, %r105, 10;
	mul.wide.u32 	%rd109, %r125, 8;
	add.s64 	%rd110, %rd1, %rd109;
	ld.global.f64 	%fd127, [%rd110];
	add.s32 	%r126, %r106, 10;
	mul.wide.u32 	%rd111, %r126, 8;
	add.s64 	%rd112, %rd1, %rd111;
	ld.global.f64 	%fd128, [%rd112];
	fma.rn.f64 	%fd129, %fd127, %fd128, %fd126;
	add.s32 	%r127, %r105, 11;
	mul.wide.u32 	%rd113, %r127, 8;
	add.s64 	%rd114, %rd1, %rd113;
	ld.global.f64 	%fd130, [%rd114];
	add.s32 	%r128, %r106, 11;
	mul.wide.u32 	%rd115, %r128, 8;
	add.s64 	%rd116, %rd1, %rd115;
	ld.global.f64 	%fd131, [%rd116];
	fma.rn.f64 	%fd132, %fd130, %fd131, %fd129;
	add.s32 	%r129, %r105, 12;
	mul.wide.u32 	%rd117, %r129, 8;
	add.s64 	%rd118, %rd1, %rd117;
	ld.global.f64 	%fd133, [%rd118];
	add.s32 	%r130, %r106, 12;
	mul.wide.u32 	%rd119, %r130, 8;
	add.s64 	%rd120, %rd1, %rd119;
	ld.global.f64 	%fd134, [%rd120];
	fma.rn.f64 	%fd135, %fd133, %fd134, %fd132;
	add.s32 	%r131, %r105, 13;
	mul.wide.u32 	%rd121, %r131, 8;
	add.s64 	%rd122, %rd1, %rd121;
	ld.global.f64 	%fd136, [%rd122];
	add.s32 	%r132, %r106, 13;
	mul.wide.u32 	%rd123, %r132, 8;
	add.s64 	%rd124, %rd1, %rd123;
	ld.global.f64 	%fd137, [%rd124];
	fma.rn.f64 	%fd138, %fd136, %fd137, %fd135;
	add.s32 	%r133, %r105, 14;
	mul.wide.u32 	%rd125, %r133, 8;
	add.s64 	%rd126, %rd1, %rd125;
	ld.global.f64 	%fd139, [%rd126];
	add.s32 	%r134, %r106, 14;
	mul.wide.u32 	%rd127, %r134, 8;
	add.s64 	%rd128, %rd1, %rd127;
	ld.global.f64 	%fd140, [%rd128];
	fma.rn.f64 	%fd141, %fd139, %fd140, %fd138;
	add.s32 	%r135, %r105, 15;
	mul.wide.u32 	%rd129, %r135, 8;
	add.s64 	%rd130, %rd1, %rd129;
	ld.global.f64 	%fd142, [%rd130];
	add.s32 	%r136, %r106, 15;
	mul.wide.u32 	%rd131, %r136, 8;
	add.s64 	%rd132, %rd1, %rd131;
	ld.global.f64 	%fd143, [%rd132];
	fma.rn.f64 	%fd250, %fd142, %fd143, %fd141;
	add.s32 	%r217, %r217, 16;
	setp.ne.s32 	%p18, %r217, %r29;
	mov.u32 	%r219, %r29;
	@%p18 bra 	$L__BB13_23;
$L__BB13_24:
	and.b32  	%r137, %r3, 15;
	setp.eq.s32 	%p19, %r137, 0;
	@%p19 bra 	$L__BB13_34;
	setp.lt.u32 	%p20, %r11, 7;
	@%p20 bra 	$L__BB13_27;
	add.s32 	%r138, %r219, %r41;
	mul.wide.u32 	%rd133, %r138, 8;
	add.s64 	%rd134, %rd1, %rd133;
	ld.global.f64 	%fd145, [%rd134];
	add.s32 	%r139, %r219, %r27;
	mul.wide.u32 	%rd135, %r139, 8;
	add.s64 	%rd136, %rd1, %rd135;
	ld.global.f64 	%fd146, [%rd136];
	fma.rn.f64 	%fd147, %fd145, %fd146, %fd250;
	add.s32 	%r140, %r138, 1;
	mul.wide.u32 	%rd137, %r140, 8;
	add.s64 	%rd138, %rd1, %rd137;
	ld.global.f64 	%fd148, [%rd138];
	add.s32 	%r141, %r139, 1;
	mul.wide.u32 	%rd139, %r141, 8;
	add.s64 	%rd140, %rd1, %rd139;
	ld.global.f64 	%fd149, [%rd140];
	fma.rn.f64 	%fd150, %fd148, %fd149, %fd147;
	add.s32 	%r142, %r138, 2;
	mul.wide.u32 	%rd141, %r142, 8;
	add.s64 	%rd142, %rd1, %rd141;
	ld.global.f64 	%fd151, [%rd142];
	add.s32 	%r143, %r139, 2;
	mul.wide.u32 	%rd143, %r143, 8;
	add.s64 	%rd144, %rd1, %rd143;
	ld.global.f64 	%fd152, [%rd144];
	fma.rn.f64 	%fd153, %fd151, %fd152, %fd150;
	add.s32 	%r144, %r138, 3;
	mul.wide.u32 	%rd145, %r144, 8;
	add.s64 	%rd146, %rd1, %rd145;
	ld.global.f64 	%fd154, [%rd146];
	add.s32 	%r145, %r139, 3;
	mul.wide.u32 	%rd147, %r145, 8;
	add.s64 	%rd148, %rd1, %rd147;
	ld.global.f64 	%fd155, [%rd148];
	fma.rn.f64 	%fd156, %fd154, %fd155, %fd153;
	add.s32 	%r146, %r138, 4;
	mul.wide.u32 	%rd149, %r146, 8;
	add.s64 	%rd150, %rd1, %rd149;
	ld.global.f64 	%fd157, [%rd150];
	add.s32 	%r147, %r139, 4;
	mul.wide.u32 	%rd151, %r147, 8;
	add.s64 	%rd152, %rd1, %rd151;
	ld.global.f64 	%fd158, [%rd152];
	fma.rn.f64 	%fd159, %fd157, %fd158, %fd156;
	add.s32 	%r148, %r138, 5;
	mul.wide.u32 	%rd153, %r148, 8;
	add.s64 	%rd154, %rd1, %rd153;
	ld.global.f64 	%fd160, [%rd154];
	add.s32 	%r149, %r139, 5;
	mul.wide.u32 	%rd155, %r149, 8;
	add.s64 	%rd156, %rd1, %rd155;
	ld.global.f64 	%fd161, [%rd156];
	fma.rn.f64 	%fd162, %fd160, %fd161, %fd159;
	add.s32 	%r150, %r138, 6;
	mul.wide.u32 	%rd157, %r150, 8;
	add.s64 	%rd158, %rd1, %rd157;
	ld.global.f64 	%fd163, [%rd158];
	add.s32 	%r151, %r139, 6;
	mul.wide.u32 	%rd159, %r151, 8;
	add.s64 	%rd160, %rd1, %rd159;
	ld.global.f64 	%fd164, [%rd160];
	fma.rn.f64 	%fd165, %fd163, %fd164, %fd162;
	add.s32 	%r152, %r138, 7;
	mul.wide.u32 	%rd161, %r152, 8;
	add.s64 	%rd162, %rd1, %rd161;
	ld.global.f64 	%fd166, [%rd162];
	add.s32 	%r153, %r139, 7;
	mul.wide.u32 	%rd163, %r153, 8;
	add.s64 	%rd164, %rd1, %rd163;
	ld.global.f64 	%fd167, [%rd164];
	fma.rn.f64 	%fd250, %fd166, %fd167, %fd165;
	add.s32 	%r219, %r219, 8;
$L__BB13_27:
	setp.eq.s32 	%p21, %r30, 0;
	@%p21 bra 	$L__BB13_34;
	setp.lt.u32 	%p22, %r9, 3;
	@%p22 bra 	$L__BB13_30;
	add.s32 	%r154, %r219, %r41;
	mul.wide.u32 	%rd165, %r154, 8;
	add.s64 	%rd166, %rd1, %rd165;
	ld.global.f64 	%fd169, [%rd166];
	add.s32 	%r155, %r219, %r27;
	mul.wide.u32 	%rd167, %r155, 8;
	add.s64 	%rd168, %rd1, %rd167;
	ld.global.f64 	%fd170, [%rd168];
	fma.rn.f64 	%fd171, %fd169, %fd170, %fd250;
	add.s32 	%r156, %r154, 1;
	mul.wide.u32 	%rd169, %r156, 8;
	add.s64 	%rd170, %rd1, %rd169;
	ld.global.f64 	%fd172, [%rd170];
	add.s32 	%r157, %r155, 1;
	mul.wide.u32 	%rd171, %r157, 8;
	add.s64 	%rd172, %rd1, %rd171;
	ld.global.f64 	%fd173, [%rd172];
	fma.rn.f64 	%fd174, %fd172, %fd173, %fd171;
	add.s32 	%r158, %r154, 2;
	mul.wide.u32 	%rd173, %r158, 8;
	add.s64 	%rd174, %rd1, %rd173;
	ld.global.f64 	%fd175, [%rd174];
	add.s32 	%r159, %r155, 2;
	mul.wide.u32 	%rd175, %r159, 8;
	add.s64 	%rd176, %rd1, %rd175;
	ld.global.f64 	%fd176, [%rd176];
	fma.rn.f64 	%fd177, %fd175, %fd176, %fd174;
	add.s32 	%r160, %r154, 3;
	mul.wide.u32 	%rd177, %r160, 8;
	add.s64 	%rd178, %rd1, %rd177;
	ld.global.f64 	%fd178, [%rd178];
	add.s32 	%r161, %r155, 3;
	mul.wide.u32 	%rd179, %r161, 8;
	add.s64 	%rd180, %rd1, %rd179;
	ld.global.f64 	%fd179, [%rd180];
	fma.rn.f64 	%fd250, %fd178, %fd179, %fd177;
	add.s32 	%r219, %r219, 4;
$L__BB13_30:
	setp.eq.s32 	%p23, %r31, 0;
	@%p23 bra 	$L__BB13_34;
	setp.eq.s32 	%p24, %r31, 1;
	add.s32 	%r49, %r219, %r41;
	mul.wide.u32 	%rd181, %r49, 8;
	add.s64 	%rd182, %rd1, %rd181;
	ld.global.f64 	%fd180, [%rd182];
	add.s32 	%r50, %r219, %r27;
	mul.wide.u32 	%rd183, %r50, 8;
	add.s64 	%rd184, %rd1, %rd183;
	ld.global.f64 	%fd181, [%rd184];
	fma.rn.f64 	%fd250, %fd180, %fd181, %fd250;
	@%p24 bra 	$L__BB13_34;
	setp.eq.s32 	%p25, %r31, 2;
	add.s32 	%r162, %r49, 1;
	mul.wide.u32 	%rd185, %r162, 8;
	add.s64 	%rd186, %rd1, %rd185;
	ld.global.f64 	%fd182, [%rd186];
	add.s32 	%r163, %r50, 1;
	mul.wide.u32 	%rd187, %r163, 8;
	add.s64 	%rd188, %rd1, %rd187;
	ld.global.f64 	%fd183, [%rd188];
	fma.rn.f64 	%fd250, %fd182, %fd183, %fd250;
	@%p25 bra 	$L__BB13_34;
	add.s32 	%r164, %r49, 2;
	mul.wide.u32 	%rd189, %r164, 8;
	add.s64 	%rd190, %rd1, %rd189;
	ld.global.f64 	%fd184, [%rd190];
	add.s32 	%r165, %r50, 2;
	mul.wide.u32 	%rd191, %r165, 8;
	add.s64 	%rd192, %rd1, %rd191;
	ld.global.f64 	%fd185, [%rd192];
	fma.rn.f64 	%fd250, %fd184, %fd185, %fd250;
$L__BB13_34:
	add.s32 	%r166, %r41, %r3;
	mul.wide.u32 	%rd193, %r166, 8;
	add.s64 	%rd194, %rd1, %rd193;
	ld.global.f64 	%fd186, [%rd194];
	sub.f64 	%fd187, %fd186, %fd250;
	ld.global.f64 	%fd188, [%rd2];
	div.rn.f64 	%fd189, %fd187, %fd188;
	st.global.f64 	[%rd194], %fd189;
	add.s32 	%r216, %r216, 1;
	setp.eq.s32 	%p26, %r216, %r61;
	@%p26 bra 	$L__BB13_46;
	bra.uni 	$L__BB13_21;
$L__BB13_35:
	setp.lt.u32 	%p27, %r6, 7;
	mov.b32 	%r214, 1;
	@%p27 bra 	$L__BB13_38;
	mov.b32 	%r212, 1;
$L__BB13_37:
	.pragma "nounroll";
	mul.lo.s32 	%r169, %r212, %r61;
	mul.wide.u32 	%rd195, %r169, 8;
	add.s64 	%rd196, %rd1, %rd195;
	ld.global.f64 	%fd190, [%rd196];
	ld.global.f64 	%fd191, [%rd2];
	div.rn.f64 	%fd192, %fd190, %fd191;
	st.global.f64 	[%rd196], %fd192;
	add.s32 	%r170, %r169, %r61;
	mul.wide.u32 	%rd197, %r170, 8;
	add.s64 	%rd198, %rd1, %rd197;
	ld.global.f64 	%fd193, [%rd198];
	ld.global.f64 	%fd194, [%rd2];
	div.rn.f64 	%fd195, %fd193, %fd194;
	st.global.f64 	[%rd198], %fd195;
	add.s32 	%r171, %r170, %r61;
	mul.wide.u32 	%rd199, %r171, 8;
	add.s64 	%rd200, %rd1, %rd199;
	ld.global.f64 	%fd196, [%rd200];
	ld.global.f64 	%fd197, [%rd2];
	div.rn.f64 	%fd198, %fd196, %fd197;
	st.global.f64 	[%rd200], %fd198;
	add.s32 	%r172, %r171, %r61;
	mul.wide.u32 	%rd201, %r172, 8;
	add.s64 	%rd202, %rd1, %rd201;
	ld.global.f64 	%fd199, [%rd202];
	ld.global.f64 	%fd200, [%rd2];
	div.rn.f64 	%fd201, %fd199, %fd200;
	st.global.f64 	[%rd202], %fd201;
	add.s32 	%r173, %r172, %r61;
	mul.wide.u32 	%rd203, %r173, 8;
	add.s64 	%rd204, %rd1, %rd203;
	ld.global.f64 	%fd202, [%rd204];
	ld.global.f64 	%fd203, [%rd2];
	div.rn.f64 	%fd204, %fd202, %fd203;
	st.global.f64 	[%rd204], %fd204;
	add.s32 	%r174, %r173, %r61;
	mul.wide.u32 	%rd205, %r174, 8;
	add.s64 	%rd206, %rd1, %rd205;
	ld.global.f64 	%fd205, [%rd206];
	ld.global.f64 	%fd206, [%rd2];
	div.rn.f64 	%fd207, %fd205, %fd206;
	st.global.f64 	[%rd206], %fd207;
	add.s32 	%r175, %r174, %r61;
	mul.wide.u32 	%rd207, %r175, 8;
	add.s64 	%rd208, %rd1, %rd207;
	ld.global.f64 	%fd208, [%rd208];
	ld.global.f64 	%fd209, [%rd2];
	div.rn.f64 	%fd210, %fd208, %fd209;
	st.global.f64 	[%rd208], %fd210;
	add.s32 	%r176, %r175, %r61;
	mul.wide.u32 	%rd209, %r176, 8;
	add.s64 	%rd210, %rd1, %rd209;
	ld.global.f64 	%fd211, [%rd210];
	ld.global.f64 	%fd212, [%rd2];
	div.rn.f64 	%fd213, %fd211, %fd212;
	st.global.f64 	[%rd210], %fd213;
	add.s32 	%r214, %r212, 8;
	add.s32 	%r177, %r212, 7;
	and.b32  	%r178, %r1, -8;
	setp.ne.s32 	%p28, %r177, %r178;
	mov.u32 	%r212, %r214;
	@%p28 bra 	$L__BB13_37;
$L__BB13_38:
	and.b32  	%r179, %r1, 7;
	setp.eq.s32 	%p29, %r179, 0;
	@%p29 bra 	$L__BB13_46;
	setp.lt.u32 	%p30, %r5, 3;
	@%p30 bra 	$L__BB13_41;
	mul.lo.s32 	%r180, %r214, %r61;
	mul.wide.u32 	%rd211, %r180, 8;
	add.s64 	%rd212, %rd1, %rd211;
	ld.global.f64 	%fd214, [%rd212];
	ld.global.f64 	%fd215, [%rd2];
	div.rn.f64 	%fd216, %fd214, %fd215;
	st.global.f64 	[%rd212], %fd216;
	add.s32 	%r181, %r180, %r61;
	mul.wide.u32 	%rd213, %r181, 8;
	add.s64 	%rd214, %rd1, %rd213;
	ld.global.f64 	%fd217, [%rd214];
	ld.global.f64 	%fd218, [%rd2];
	div.rn.f64 	%fd219, %fd217, %fd218;
	st.global.f64 	[%rd214], %fd219;
	add.s32 	%r182, %r181, %r61;
	mul.wide.u32 	%rd215, %r182, 8;
	add.s64 	%rd216, %rd1, %rd215;
	ld.global.f64 	%fd220, [%rd216];
	ld.global.f64 	%fd221, [%rd2];
	div.rn.f64 	%fd222, %fd220, %fd221;
	st.global.f64 	[%rd216], %fd222;
	add.s32 	%r183, %r182, %r61;
	mul.wide.u32 	%rd217, %r183, 8;
	add.s64 	%rd218, %rd1, %rd217;
	ld.global.f64 	%fd223, [%rd218];
	ld.global.f64 	%fd224, [%rd2];
	div.rn.f64 	%fd225, %fd223, %fd224;
	st.global.f64 	[%rd218], %fd225;
	add.s32 	%r214, %r214, 4;
$L__BB13_41:
	and.b32  	%r184, %r4, 3;
	setp.eq.s32 	%p31, %r184, 0;
	@%p31 bra 	$L__BB13_46;
	and.b16  	%rs16, %rs6, 3;
	setp.eq.s16 	%p32, %rs16, 1;
	@%p32 bra 	$L__BB13_44;
	mul.lo.s32 	%r185, %r214, %r61;
	mul.wide.u32 	%rd219, %r185, 8;
	add.s64 	%rd220, %rd1, %rd219;
	ld.global.f64 	%fd226, [%rd220];
	ld.global.f64 	%fd227, [%rd2];
	div.rn.f64 	%fd228, %fd226, %fd227;
	st.global.f64 	[%rd220], %fd228;
	add.s32 	%r186, %r185, %r61;
	mul.wide.u32 	%rd221, %r186, 8;
	add.s64 	%rd222, %rd1, %rd221;
	ld.global.f64 	%fd229, [%rd222];
	ld.global.f64 	%fd230, [%rd2];
	div.rn.f64 	%fd231, %fd229, %fd230;
	st.global.f64 	[%rd222], %fd231;
	add.s32 	%r214, %r214, 2;
$L__BB13_44:
	and.b16  	%rs17, %rs6, 1;
	setp.eq.b16 	%p33, %rs17, 1;
	not.pred 	%p34, %p33;
	@%p34 bra 	$L__BB13_46;
	mul.lo.s32 	%r187, %r214, %r61;
	mul.wide.u32 	%rd223, %r187, 8;
	add.s64 	%rd224, %rd1, %rd223;
	ld.global.f64 	%fd232, [%rd224];
	ld.global.f64 	%fd233, [%rd2];
	div.rn.f64 	%fd234, %fd232, %fd233;
	st.global.f64 	[%rd224], %fd234;
$L__BB13_46:
	setp.lt.u32 	%p35, %r6, 7;
	mov.u32 	%r223, %r206;
	@%p35 bra 	$L__BB13_49;
	and.b32  	%r39, %r7, -8;
	mov.b32 	%r222, 0;
	mov.u32 	%r223, %r206;
$L__BB13_48:
	.pragma "nounroll";
	add.s32 	%r189, %r223, %r27;
	mul.wide.u32 	%rd225, %r189, 8;
	add.s64 	%rd226, %rd1, %rd225;
	mov.b64 	%rd227, 0;
	st.global.u64 	[%rd226], %rd227;
	add.s32 	%r190, %r189, 1;
	mul.wide.u32 	%rd228, %r190, 8;
	add.s64 	%rd229, %rd1, %rd228;
	st.global.u64 	[%rd229], %rd227;
	add.s32 	%r191, %r189, 2;
	mul.wide.u32 	%rd230, %r191, 8;
	add.s64 	%rd231, %rd1, %rd230;
	st.global.u64 	[%rd231], %rd227;
	add.s32 	%r192, %r189, 3;
	mul.wide.u32 	%rd232, %r192, 8;
	add.s64 	%rd233, %rd1, %rd232;
	st.global.u64 	[%rd233], %rd227;
	add.s32 	%r193, %r189, 4;
	mul.wide.u32 	%rd234, %r193, 8;
	add.s64 	%rd235, %rd1, %rd234;
	st.global.u64 	[%rd235], %rd227;
	add.s32 	%r194, %r189, 5;
	mul.wide.u32 	%rd236, %r194, 8;
	add.s64 	%rd237, %rd1, %rd236;
	st.global.u64 	[%rd237], %rd227;
	add.s32 	%r195, %r189, 6;
	mul.wide.u32 	%rd238, %r195, 8;
	add.s64 	%rd239, %rd1, %rd238;
	st.global.u64 	[%rd239], %rd227;
	add.s32 	%r196, %r189, 7;
	mul.wide.u32 	%rd240, %r196, 8;
	add.s64 	%rd241, %rd1, %rd240;
	st.global.u64 	[%rd241], %rd227;
	add.s32 	%r223, %r223, 8;
	add.s32 	%r222, %r222, 8;
	setp.ne.s32 	%p36, %r222, %r39;
	@%p36 bra 	$L__BB13_48;
$L__BB13_49:
	and.b32  	%r197, %r7, 7;
	setp.eq.s32 	%p37, %r197, 0;
	@%p37 bra 	$L__BB13_57;
	setp.lt.u32 	%p38, %r5, 3;
	@%p38 bra 	$L__BB13_52;
	add.s32 	%r198, %r223, %r27;
	mul.wide.u32 	%rd242, %r198, 8;
	add.s64 	%rd243, %rd1, %rd242;
	mov.b64 	%rd244, 0;
	st.global.u64 	[%rd243], %rd244;
	add.s32 	%r199, %r198, 1;
	mul.wide.u32 	%rd245, %r199, 8;
	add.s64 	%rd246, %rd1, %rd245;
	st.global.u64 	[%rd246], %rd244;
	add.s32 	%r200, %r198, 2;
	mul.wide.u32 	%rd247, %r200, 8;
	add.s64 	%rd248, %rd1, %rd247;
	st.global.u64 	[%rd248], %rd244;
	add.s32 	%r201, %r198, 3;
	mul.wide.u32 	%rd249, %r201, 8;
	add.s64 	%rd250, %rd1, %rd249;
	st.global.u64 	[%rd250], %rd244;
	add.s32 	%r223, %r223, 4;
$L__BB13_52:
	and.b32  	%r202, %r4, 3;
	setp.eq.s32 	%p39, %r202, 0;
	@%p39 bra 	$L__BB13_57;
	and.b16  	%rs18, %rs6, 3;
	setp.eq.s16 	%p40, %rs18, 1;
	@%p40 bra 	$L__BB13_55;
	add.s32 	%r203, %r223, %r27;
	mul.wide.u32 	%rd251, %r203, 8;
	add.s64 	%rd252, %rd1, %rd251;
	mov.b64 	%rd253, 0;
	st.global.u64 	[%rd252], %rd253;
	add.s32 	%r204, %r203, 1;
	mul.wide.u32 	%rd254, %r204, 8;
	add.s64 	%rd255, %rd1, %rd254;
	st.global.u64 	[%rd255], %rd253;
	add.s32 	%r223, %r223, 2;
$L__BB13_55:
	and.b16  	%rs19, %rs6, 1;
	setp.eq.b16 	%p41, %rs19, 1;
	not.pred 	%p42, %p41;
	@%p42 bra 	$L__BB13_57;
	add.s32 	%r205, %r223, %r27;
	mul.wide.u32 	%rd256, %r205, 8;
	add.s64 	%rd257, %rd1, %rd256;
	mov.b64 	%rd258, 0;
	st.global.u64 	[%rd257], %rd258;
$L__BB13_57:
	setp.ne.s32 	%p43, %r206, %r61;
	add.s16 	%rs22, %rs22, 1;
	add.s16 	%rs21, %rs21, 1;
	add.s16 	%rs20, %rs20, 1;
	@%p43 bra 	$L__BB13_2;
$L__BB13_58:
	ret;

}
	// .globl	qr_decompose_f32
.visible .entry qr_decompose_f32(
	.param .u64 .ptr .align 1 qr_decompose_f32_param_0,
	.param .u64 .ptr .align 1 qr_decompose_f32_param_1,
	.param .u64 .ptr .align 1 qr_decompose_f32_param_2,
	.param .u32 qr_decompose_f32_param_3,
	.param .u32 qr_decompose_f32_param_4,
	.param .u32 qr_decompose_f32_param_5
)
{
	.reg .pred 	%p<101>;
	.reg .b16 	%rs<36>;
	.reg .b32 	%r<438>;
	.reg .b32 	%f<514>;
	.reg .b64 	%rd<375>;

	ld.param.u64 	%rd6, [qr_decompose_f32_param_0];
	ld.param.u64 	%rd7, [qr_decompose_f32_param_1];
	ld.param.u64 	%rd8, [qr_decompose_f32_param_2];
	ld.param.u32 	%r174, [qr_decompose_f32_param_3];
	ld.param.u32 	%r175, [qr_decompose_f32_param_4];
	ld.param.u32 	%r176, [qr_decompose_f32_param_5];
	cvta.to.global.u64 	%rd1, %rd6;
	cvta.to.global.u64 	%rd2, %rd8;
	cvta.to.global.u64 	%rd3, %rd7;
	mov.u32 	%r177, %tid.x;
	mov.u32 	%r178, %ctaid.x;
	or.b32  	%r179, %r177, %r178;
	setp.ne.s32 	%p1, %r179, 0;
	@%p1 bra 	$L__BB14_114;
	min.u32 	%r1, %r174, %r175;
	setp.eq.s32 	%p2, %r176, 0;
	selp.b32 	%r2, %r174, %r1, %p2;
	setp.eq.s32 	%p3, %r174, 0;
	@%p3 bra 	$L__BB14_16;
	and.b32  	%r3, %r2, 7;
	add.s32 	%r4, %r3, -1;
	and.b32  	%r5, %r2, 3;
	and.b32  	%r6, %r2, -8;
	and.b32  	%r7, %r2, 1;
	mov.b32 	%r386, 0;
$L__BB14_3:
	setp.eq.s32 	%p4, %r2, 0;
	@%p4 bra 	$L__BB14_15;
	setp.lt.u32 	%p5, %r2, 8;
	mul.lo.s32 	%r9, %r386, %r2;
	mov.b32 	%r389, 0;
	@%p5 bra 	$L__BB14_7;
	mov.b32 	%r387, 0;
$L__BB14_6:
	.pragma "nounroll";
	setp.eq.s32 	%p6, %r386, %r387;
	selp.f32 	%f65, 0f3F800000, 0f00000000, %p6;
	add.s32 	%r183, %r387, %r9;
	mul.wide.u32 	%rd9, %r183, 4;
	add.s64 	%rd10, %rd1, %rd9;
	st.global.f32 	[%rd10], %f65;
	add.s32 	%r184, %r387, 1;
	setp.eq.s32 	%p7, %r386, %r184;
	selp.f32 	%f66, 0f3F800000, 0f00000000, %p7;
	add.s32 	%r185, %r183, 1;
	mul.wide.u32 	%rd11, %r185, 4;
	add.s64 	%rd12, %rd1, %rd11;
	st.global.f32 	[%rd12], %f66;
	add.s32 	%r186, %r387, 2;
	setp.eq.s32 	%p8, %r386, %r186;
	selp.f32 	%f67, 0f3F800000, 0f00000000, %p8;
	add.s32 	%r187, %r183, 2;
	mul.wide.u32 	%rd13, %r187, 4;
	add.s64 	%rd14, %rd1, %rd13;
	st.global.f32 	[%rd14], %f67;
	add.s32 	%r188, %r387, 3;
	setp.eq.s32 	%p9, %r386, %r188;
	selp.f32 	%f68, 0f3F800000, 0f00000000, %p9;
	add.s32 	%r189, %r183, 3;
	mul.wide.u32 	%rd15, %r189, 4;
	add.s64 	%rd16, %rd1, %rd15;
	st.global.f32 	[%rd16], %f68;
	add.s32 	%r190, %r387, 4;
	setp.eq.s32 	%p10, %r386, %r190;
	selp.f32 	%f69, 0f3F800000, 0f00000000, %p10;
	add.s32 	%r191, %r183, 4;
	mul.wide.u32 	%rd17, %r191, 4;
	add.s64 	%rd18, %rd1, %rd17;
	st.global.f32 	[%rd18], %f69;
	add.s32 	%r192, %r387, 5;
	setp.eq.s32 	%p11, %r386, %r192;
	selp.f32 	%f70, 0f3F800000, 0f00000000, %p11;
	add.s32 	%r193, %r183, 5;
	mul.wide.u32 	%rd19, %r193, 4;
	add.s64 	%rd20, %rd1, %rd19;
	st.global.f32 	[%rd20], %f70;
	add.s32 	%r194, %r387, 6;
	setp.eq.s32 	%p12, %r386, %r194;
	selp.f32 	%f71, 0f3F800000, 0f00000000, %p12;
	add.s32 	%r195, %r183, 6;
	mul.wide.u32 	%rd21, %r195, 4;
	add.s64 	%rd22, %rd1, %rd21;
	st.global.f32 	[%rd22], %f71;
	add.s32 	%r196, %r387, 7;
	setp.eq.s32 	%p13, %r386, %r196;
	selp.f32 	%f72, 0f3F800000, 0f00000000, %p13;
	add.s32 	%r197, %r183, 7;
	mul.wide.u32 	%rd23, %r197, 4;
	add.s64 	%rd24, %rd1, %rd23;
	st.global.f32 	[%rd24], %f72;
	add.s32 	%r387, %r387, 8;
	setp.ne.s32 	%p14, %r387, %r6;
	mov.u32 	%r389, %r6;
	@%p14 bra 	$L__BB14_6;
$L__BB14_7:
	setp.eq.s32 	%p15, %r3, 0;
	@%p15 bra 	$L__BB14_15;
	setp.lt.u32 	%p16, %r4, 3;
	@%p16 bra 	$L__BB14_10;
	setp.eq.s32 	%p17, %r386, %r389;
	selp.f32 	%f73, 0f3F800000, 0f00000000, %p17;
	add.s32 	%r198, %r389, %r9;
	mul.wide.u32 	%rd25, %r198, 4;
	add.s64 	%rd26, %rd1, %rd25;
	st.global.f32 	[%rd26], %f73;
	add.s32 	%r199, %r389, 1;
	setp.eq.s32 	%p18, %r386, %r199;
	selp.f32 	%f74, 0f3F800000, 0f00000000, %p18;
	add.s32 	%r200, %r198, 1;
	mul.wide.u32 	%rd27, %r200, 4;
	add.s64 	%rd28, %rd1, %rd27;
	st.global.f32 	[%rd28], %f74;
	add.s32 	%r201, %r389, 2;
	setp.eq.s32 	%p19, %r386, %r201;
	selp.f32 	%f75, 0f3F800000, 0f00000000, %p19;
	add.s32 	%r202, %r198, 2;
	mul.wide.u32 	%rd29, %r202, 4;
	add.s64 	%rd30, %rd1, %rd29;
	st.global.f32 	[%rd30], %f75;
	add.s32 	%r203, %r389, 3;
	setp.eq.s32 	%p20, %r386, %r203;
	selp.f32 	%f76, 0f3F800000, 0f00000000, %p20;
	add.s32 	%r204, %r198, 3;
	mul.wide.u32 	%rd31, %r204, 4;
	add.s64 	%rd32, %rd1, %rd31;
	st.global.f32 	[%rd32], %f76;
	add.s32 	%r389, %r389, 4;
$L__BB14_10:
	setp.eq.s32 	%p21, %r5, 0;
	@%p21 bra 	$L__BB14_15;
	setp.eq.s32 	%p22, %r5, 1;
	@%p22 bra 	$L__BB14_13;
	setp.eq.s32 	%p23, %r386, %r389;
	selp.f32 	%f77, 0f3F800000, 0f00000000, %p23;
	add.s32 	%r205, %r389, %r9;
	mul.wide.u32 	%rd33, %r205, 4;
	add.s64 	%rd34, %rd1, %rd33;
	st.global.f32 	[%rd34], %f77;
	add.s32 	%r206, %r389, 1;
	setp.eq.s32 	%p24, %r386, %r206;
	selp.f32 	%f78, 0f3F800000, 0f00000000, %p24;
	add.s32 	%r207, %r205, 1;
	mul.wide.u32 	%rd35, %r207, 4;
	add.s64 	%rd36, %rd1, %rd35;
	st.global.f32 	[%rd36], %f78;
	add.s32 	%r389, %r389, 2;
$L__BB14_13:
	setp.eq.s32 	%p25, %r7, 0;
	@%p25 bra 	$L__BB14_15;
	setp.eq.s32 	%p26, %r386, %r389;
	selp.f32 	%f79, 0f3F800000, 0f00000000, %p26;
	add.s32 	%r208, %r389, %r9;
	mul.wide.u32 	%rd37, %r208, 4;
	add.s64 	%rd38, %rd1, %rd37;
	st.global.f32 	[%rd38], %f79;
$L__BB14_15:
	add.s32 	%r386, %r386, 1;
	setp.eq.s32 	%p27, %r386, %r174;
	@%p27 bra 	$L__BB14_16;
	bra.uni 	$L__BB14_3;
$L__BB14_16:
	setp.eq.s32 	%p28, %r1, 0;
	@%p28 bra 	$L__BB14_114;
	setp.ne.s32 	%p29, %r174, 0;
	@%p29 bra 	$L__BB14_21;
	ld.global.f32 	%f1, [%rd3];
	fma.rn.f32 	%f476, %f1, %f1, 0f00000000;
	sqrt.rn.f32 	%f2, %f476;
	setp.lt.f32 	%p98, %f2, 0f2EDBE6FF;
	@%p98 bra 	$L__BB14_114;
	setp.ge.f32 	%p99, %f1, 0f00000000;
	neg.f32 	%f477, %f2;
	selp.f32 	%f478, %f477, %f2, %p99;
	sub.f32 	%f3, %f1, %f478;
	mul.f32 	%f479, %f3, %f3;
	sqrt.rn.f32 	%f4, %f479;
	setp.lt.f32 	%p100, %f4, 0f2EDBE6FF;
	@%p100 bra 	$L__BB14_114;
	div.rn.f32 	%f480, %f3, %f4;
	st.global.f32 	[%rd2], %f480;
	bra.uni 	$L__BB14_114;
$L__BB14_21:
	add.s32 	%r10, %r174, -2;
	cvt.u16.u32 	%rs1, %r174;
	add.s32 	%r11, %r175, 1;
	shl.b32 	%r12, %r175, 4;
	shl.b32 	%r13, %r175, 1;
	mul.lo.s32 	%r14, %r175, 3;
	shl.b32 	%r15, %r175, 2;
	mul.lo.s32 	%r16, %r175, 6;
	mul.lo.s32 	%r17, %r175, 7;
	shl.b32 	%r18, %r175, 3;
	mul.lo.s32 	%r19, %r175, 9;
	mul.lo.s32 	%r20, %r175, 10;
	mul.lo.s32 	%r21, %r175, 11;
	mul.lo.s32 	%r22, %r175, 12;
	mul.lo.s32 	%r23, %r175, 13;
	mul.lo.s32 	%r24, %r175, 14;
	mul.lo.s32 	%r25, %r175, 15;
	mov.b32 	%r392, 0;
	mov.b16 	%rs33, 0;
	mov.u16 	%rs34, %rs33;
	mov.u16 	%rs35, %rs33;
	mov.u32 	%r391, %r174;
$L__BB14_22:
	mov.u32 	%r35, %r392;
	not.b32 	%r36, %r35;
	add.s32 	%r37, %r2, %r36;
	sub.s16 	%rs5, %rs1, %rs33;
	sub.s16 	%rs15, %rs1, %rs34;
	cvt.u32.u16 	%r210, %rs15;
	and.b32  	%r38, %r210, 7;
	add.s32 	%r39, %r38, -1;
	add.s32 	%r40, %r174, %r36;
	not.b16 	%rs16, %rs34;
	add.s16 	%rs17, %rs16, %rs1;
	cvt.u32.u16 	%r211, %rs17;
	and.b32  	%r41, %r211, 7;
	add.s32 	%r392, %r35, 1;
	max.u32 	%r43, %r174, %r392;
	sub.s32 	%r212, %r35, %r43;
	setp.gt.u32 	%p30, %r212, -16;
	mov.f32 	%f488, 0f00000000;
	mov.u32 	%r411, %r35;
	@%p30 bra 	$L__BB14_25;
	mul.lo.s32 	%r394, %r11, %r35;
	add.s32 	%r409, %r175, %r394;
	add.s32 	%r408, %r13, %r394;
	add.s32 	%r407, %r14, %r394;
	add.s32 	%r406, %r15, %r394;
	mad.lo.s32 	%r405, %r175, 5, %r394;
	add.s32 	%r404, %r16, %r394;
	add.s32 	%r403, %r17, %r394;
	add.s32 	%r402, %r18, %r394;
	add.s32 	%r401, %r19, %r394;
	add.s32 	%r400, %r20, %r394;
	add.s32 	%r399, %r21, %r394;
	add.s32 	%r398, %r22, %r394;
	add.s32 	%r397, %r23, %r394;
	add.s32 	%r396, %r24, %r394;
	add.s32 	%r395, %r25, %r394;
	sub.s32 	%r213, %r43, %r35;
	and.b32  	%r214, %r213, -16;
	neg.s32 	%r393, %r214;
	mov.f32 	%f488, 0f00000000;
	mov.u32 	%r411, %r35;
$L__BB14_24:
	.pragma "nounroll";
	mul.wide.u32 	%rd39, %r394, 4;
	add.s64 	%rd40, %rd3, %rd39;
	ld.global.f32 	%f83, [%rd40];
	fma.rn.f32 	%f84, %f83, %f83, %f488;
	mul.wide.u32 	%rd41, %r409, 4;
	add.s64 	%rd42, %rd3, %rd41;
	ld.global.f32 	%f85, [%rd42];
	fma.rn.f32 	%f86, %f85, %f85, %f84;
	mul.wide.u32 	%rd43, %r408, 4;
	add.s64 	%rd44, %rd3, %rd43;
	ld.global.f32 	%f87, [%rd44];
	fma.rn.f32 	%f88, %f87, %f87, %f86;
	mul.wide.u32 	%rd45, %r407, 4;
	add.s64 	%rd46, %rd3, %rd45;
	ld.global.f32 	%f89, [%rd46];
	fma.rn.f32 	%f90, %f89, %f89, %f88;
	mul.wide.u32 	%rd47, %r406, 4;
	add.s64 	%rd48, %rd3, %rd47;
	ld.global.f32 	%f91, [%rd48];
	fma.rn.f32 	%f92, %f91, %f91, %f90;
	mul.wide.u32 	%rd49, %r405, 4;
	add.s64 	%rd50, %rd3, %rd49;
	ld.global.f32 	%f93, [%rd50];
	fma.rn.f32 	%f94, %f93, %f93, %f92;
	mul.wide.u32 	%rd51, %r404, 4;
	add.s64 	%rd52, %rd3, %rd51;
	ld.global.f32 	%f95, [%rd52];
	fma.rn.f32 	%f96, %f95, %f95, %f94;
	mul.wide.u32 	%rd53, %r403, 4;
	add.s64 	%rd54, %rd3, %rd53;
	ld.global.f32 	%f97, [%rd54];
	fma.rn.f32 	%f98, %f97, %f97, %f96;
	mul.wide.u32 	%rd55, %r402, 4;
	add.s64 	%rd56, %rd3, %rd55;
	ld.global.f32 	%f99, [%rd56];
	fma.rn.f32 	%f100, %f99, %f99, %f98;
	mul.wide.u32 	%rd57, %r401, 4;
	add.s64 	%rd58, %rd3, %rd57;
	ld.global.f32 	%f101, [%rd58];
	fma.rn.f32 	%f102, %f101, %f101, %f100;
	mul.wide.u32 	%rd59, %r400, 4;
	add.s64 	%rd60, %rd3, %rd59;
	ld.global.f32 	%f103, [%rd60];
	fma.rn.f32 	%f104, %f103, %f103, %f102;
	mul.wide.u32 	%rd61, %r399, 4;
	add.s64 	%rd62, %rd3, %rd61;
	ld.global.f32 	%f105, [%rd62];
	fma.rn.f32 	%f106, %f105, %f105, %f104;
	mul.wide.u32 	%rd63, %r398, 4;
	add.s64 	%rd64, %rd3, %rd63;
	ld.global.f32 	%f107, [%rd64];
	fma.rn.f32 	%f108, %f107, %f107, %f106;
	mul.wide.u32 	%rd65, %r397, 4;
	add.s64 	%rd66, %rd3, %rd65;
	ld.global.f32 	%f109, [%rd66];
	fma.rn.f32 	%f110, %f109, %f109, %f108;
	mul.wide.u32 	%rd67, %r396, 4;
	add.s64 	%rd68, %rd3, %rd67;
	ld.global.f32 	%f111, [%rd68];
	fma.rn.f32 	%f112, %f111, %f111, %f110;
	mul.wide.u32 	%rd69, %r395, 4;
	add.s64 	%rd70, %rd3, %rd69;
	ld.global.f32 	%f113, [%rd70];
	fma.rn.f32 	%f488, %f113, %f113, %f112;
	add.s32 	%r411, %r411, 16;
	add.s32 	%r409, %r409, %r12;
	add.s32 	%r408, %r408, %r12;
	add.s32 	%r407, %r407, %r12;
	add.s32 	%r406, %r406, %r12;
	add.s32 	%r405, %r405, %r12;
	add.s32 	%r404, %r404, %r12;
	add.s32 	%r403, %r403, %r12;
	add.s32 	%r402, %r402, %r12;
	add.s32 	%r401, %r401, %r12;
	add.s32 	%r400, %r400, %r12;
	add.s32 	%r399, %r399, %r12;
	add.s32 	%r398, %r398, %r12;
	add.s32 	%r397, %r397, %r12;
	add.s32 	%r396, %r396, %r12;
	add.s32 	%r395, %r395, %r12;
	add.s32 	%r394, %r394, %r12;
	add.s32 	%r393, %r393, 16;
	setp.ne.s32 	%p31, %r393, 0;
	@%p31 bra 	$L__BB14_24;
$L__BB14_25:
	sub.s32 	%r215, %r43, %r35;
	and.b32  	%r216, %r215, 15;
	setp.eq.s32 	%p32, %r216, 0;
	@%p32 bra 	$L__BB14_35;
	cvt.u16.u32 	%rs18, %r43;
	sub.s16 	%rs19, %rs18, %rs35;
	cvt.u32.u16 	%r217, %rs19;
	and.b32  	%r98, %r217, 15;
	add.s32 	%r218, %r98, -1;
	setp.lt.u32 	%p33, %r218, 7;
	@%p33 bra 	$L__BB14_28;
	mad.lo.s32 	%r219, %r411, %r175, %r35;
	mul.wide.u32 	%rd71, %r219, 4;
	add.s64 	%rd72, %rd3, %rd71;
	ld.global.f32 	%f115, [%rd72];
	fma.rn.f32 	%f116, %f115, %f115, %f488;
	add.s32 	%r220, %r219, %r175;
	mul.wide.u32 	%rd73, %r220, 4;
	add.s64 	%rd74, %rd3, %rd73;
	ld.global.f32 	%f117, [%rd74];
	fma.rn.f32 	%f118, %f117, %f117, %f116;
	add.s32 	%r221, %r220, %r175;
	mul.wide.u32 	%rd75, %r221, 4;
	add.s64 	%rd76, %rd3, %rd75;
	ld.global.f32 	%f119, [%rd76];
	fma.rn.f32 	%f120, %f119, %f119, %f118;
	add.s32 	%r222, %r221, %r175;
	mul.wide.u32 	%rd77, %r222, 4;
	add.s64 	%rd78, %rd3, %rd77;
	ld.global.f32 	%f121, [%rd78];
	fma.rn.f32 	%f122, %f121, %f121, %f120;
	add.s32 	%r223, %r222, %r175;
	mul.wide.u32 	%rd79, %r223, 4;
	add.s64 	%rd80, %rd3, %rd79;
	ld.global.f32 	%f123, [%rd80];
	fma.rn.f32 	%f124, %f123, %f123, %f122;
	add.s32 	%r224, %r223, %r175;
	mul.wide.u32 	%rd81, %r224, 4;
	add.s64 	%rd82, %rd3, %rd81;
	ld.global.f32 	%f125, [%rd82];
	fma.rn.f32 	%f126, %f125, %f125, %f124;
	add.s32 	%r225, %r224, %r175;
	mul.wide.u32 	%rd83, %r225, 4;
	add.s64 	%rd84, %rd3, %rd83;
	ld.global.f32 	%f127, [%rd84];
	fma.rn.f32 	%f128, %f127, %f127, %f126;
	add.s32 	%r226, %r225, %r175;
	mul.wide.u32 	%rd85, %r226, 4;
	add.s64 	%rd86, %rd3, %rd85;
	ld.global.f32 	%f129, [%rd86];
	fma.rn.f32 	%f488, %f129, %f129, %f128;
	add.s32 	%r411, %r411, 8;
$L__BB14_28:
	and.b32  	%r227, %r98, 7;
	setp.eq.s32 	%p34, %r227, 0;
	@%p34 bra 	$L__BB14_35;
	cvt.u16.u32 	%rs20, %r43;
	sub.s16 	%rs21, %rs20, %rs34;
	cvt.u32.u16 	%r228, %rs21;
	and.b32  	%r229, %r228, 7;
	and.b32  	%r101, %r228, 3;
	add.s32 	%r230, %r229, -1;
	setp.lt.u32 	%p35, %r230, 3;
	@%p35 bra 	$L__BB14_31;
	mad.lo.s32 	%r231, %r411, %r175, %r35;
	mul.wide.u32 	%rd87, %r231, 4;
	add.s64 	%rd88, %rd3, %rd87;
	ld.global.f32 	%f131, [%rd88];
	fma.rn.f32 	%f132, %f131, %f131, %f488;
	add.s32 	%r232, %r231, %r175;
	mul.wide.u32 	%rd89, %r232, 4;
	add.s64 	%rd90, %rd3, %rd89;
	ld.global.f32 	%f133, [%rd90];
	fma.rn.f32 	%f134, %f133, %f133, %f132;
	add.s32 	%r233, %r232, %r175;
	mul.wide.u32 	%rd91, %r233, 4;
	add.s64 	%rd92, %rd3, %rd91;
	ld.global.f32 	%f135, [%rd92];
	fma.rn.f32 	%f136, %f135, %f135, %f134;
	add.s32 	%r234, %r233, %r175;
	mul.wide.u32 	%rd93, %r234, 4;
	add.s64 	%rd94, %rd3, %rd93;
	ld.global.f32 	%f137, [%rd94];
	fma.rn.f32 	%f488, %f137, %f137, %f136;
	add.s32 	%r411, %r411, 4;
$L__BB14_31:
	setp.eq.s32 	%p36, %r101, 0;
	@%p36 bra 	$L__BB14_35;
	mad.lo.s32 	%r104, %r411, %r175, %r35;
	mul.wide.u32 	%rd95, %r104, 4;
	add.s64 	%rd96, %rd3, %rd95;
	ld.global.f32 	%f138, [%rd96];
	fma.rn.f32 	%f488, %f138, %f138, %f488;
	setp.eq.s32 	%p37, %r101, 1;
	@%p37 bra 	$L__BB14_35;
	add.s32 	%r105, %r104, %r175;
	mul.wide.u32 	%rd97, %r105, 4;
	add.s64 	%rd98, %rd3, %rd97;
	ld.global.f32 	%f139, [%rd98];
	fma.rn.f32 	%f488, %f139, %f139, %f488;
	setp.eq.s32 	%p38, %r101, 2;
	@%p38 bra 	$L__BB14_35;
	add.s32 	%r235, %r105, %r175;
	mul.wide.u32 	%rd99, %r235, 4;
	add.s64 	%rd100, %rd3, %rd99;
	ld.global.f32 	%f140, [%rd100];
	fma.rn.f32 	%f488, %f140, %f140, %f488;
$L__BB14_35:
	sqrt.rn.f32 	%f19, %f488;
	setp.lt.f32 	%p39, %f19, 0f2EDBE6FF;
	@%p39 bra 	$L__BB14_113;
	add.s32 	%r106, %r41, -1;
	sub.s32 	%r107, %r10, %r35;
	mad.lo.s32 	%r236, %r35, %r175, %r35;
	mul.wide.u32 	%rd101, %r236, 4;
	add.s64 	%rd102, %rd3, %rd101;
	ld.global.f32 	%f141, [%rd102];
	setp.ge.f32 	%p40, %f141, 0f00000000;
	neg.f32 	%f142, %f19;
	selp.f32 	%f143, %f142, %f19, %p40;
	sub.f32 	%f20, %f141, %f143;
	mul.f32 	%f496, %f20, %f20;
	setp.ge.u32 	%p41, %r392, %r174;
	@%p41 bra 	$L__BB14_50;
	setp.lt.u32 	%p42, %r107, 15;
	mov.u32 	%r415, %r392;
	@%p42 bra 	$L__BB14_40;
	and.b32  	%r108, %r40, -16;
	mov.u32 	%r415, %r392;
$L__BB14_39:
	.pragma "nounroll";
	mad.lo.s32 	%r237, %r415, %r175, %r35;
	mul.wide.u32 	%rd103, %r237, 4;
	add.s64 	%rd104, %rd3, %rd103;
	ld.global.f32 	%f145, [%rd104];
	fma.rn.f32 	%f146, %f145, %f145, %f496;
	add.s32 	%r238, %r237, %r175;
	mul.wide.u32 	%rd105, %r238, 4;
	add.s64 	%rd106, %rd3, %rd105;
	ld.global.f32 	%f147, [%rd106];
	fma.rn.f32 	%f148, %f147, %f147, %f146;
	add.s32 	%r239, %r238, %r175;
	mul.wide.u32 	%rd107, %r239, 4;
	add.s64 	%rd108, %rd3, %rd107;
	ld.global.f32 	%f149, [%rd108];
	fma.rn.f32 	%f150, %f149, %f149, %f148;
	add.s32 	%r240, %r239, %r175;
	mul.wide.u32 	%rd109, %r240, 4;
	add.s64 	%rd110, %rd3, %rd109;
	ld.global.f32 	%f151, [%rd110];
	fma.rn.f32 	%f152, %f151, %f151, %f150;
	add.s32 	%r241, %r240, %r175;
	mul.wide.u32 	%rd111, %r241, 4;
	add.s64 	%rd112, %rd3, %rd111;
	ld.global.f32 	%f153, [%rd112];
	fma.rn.f32 	%f154, %f153, %f153, %f152;
	add.s32 	%r242, %r241, %r175;
	mul.wide.u32 	%rd113, %r242, 4;
	add.s64 	%rd114, %rd3, %rd113;
	ld.global.f32 	%f155, [%rd114];
	fma.rn.f32 	%f156, %f155, %f155, %f154;
	add.s32 	%r243, %r242, %r175;
	mul.wide.u32 	%rd115, %r243, 4;
	add.s64 	%rd116, %rd3, %rd115;
	ld.global.f32 	%f157, [%rd116];
	fma.rn.f32 	%f158, %f157, %f157, %f156;
	add.s32 	%r244, %r243, %r175;
	mul.wide.u32 	%rd117, %r244, 4;
	add.s64 	%rd118, %rd3, %rd117;
	ld.global.f32 	%f159, [%rd118];
	fma.rn.f32 	%f160, %f159, %f159, %f158;
	add.s32 	%r245, %r244, %r175;
	mul.wide.u32 	%rd119, %r245, 4;
	add.s64 	%rd120, %rd3, %rd119;
	ld.global.f32 	%f161, [%rd120];
	fma.rn.f32 	%f162, %f161, %f161, %f160;
	add.s32 	%r246, %r245, %r175;
	mul.wide.u32 	%rd121, %r246, 4;
	add.s64 	%rd122, %rd3, %rd121;
	ld.global.f32 	%f163, [%rd122];
	fma.rn.f32 	%f164, %f163, %f163, %f162;
	add.s32 	%r247, %r246, %r175;
	mul.wide.u32 	%rd123, %r247, 4;
	add.s64 	%rd124, %rd3, %rd123;
	ld.global.f32 	%f165, [%rd124];
	fma.rn.f32 	%f166, %f165, %f165, %f164;
	add.s32 	%r248, %r247, %r175;
	mul.wide.u32 	%rd125, %r248, 4;
	add.s64 	%rd126, %rd3, %rd125;
	ld.global.f32 	%f167, [%rd126];
	fma.rn.f32 	%f168, %f167, %f167, %f166;
	add.s32 	%r249, %r248, %r175;
	mul.wide.u32 	%rd127, %r249, 4;
	add.s64 	%rd128, %rd3, %rd127;
	ld.global.f32 	%f169, [%rd128];
	fma.rn.f32 	%f170, %f169, %f169, %f168;
	add.s32 	%r250, %r249, %r175;
	mul.wide.u32 	%rd129, %r250, 4;
	add.s64 	%rd130, %rd3, %rd129;
	ld.global.f32 	%f171, [%rd130];
	fma.rn.f32 	%f172, %f171, %f171, %f170;
	add.s32 	%r251, %r250, %r175;
	mul.wide.u32 	%rd131, %r251, 4;
	add.s64 	%rd132, %rd3, %rd131;
	ld.global.f32 	%f173, [%rd132];
	fma.rn.f32 	%f174, %f173, %f173, %f172;
	add.s32 	%r252, %r251, %r175;
	mul.wide.u32 	%rd133, %r252, 4;
	add.s64 	%rd134, %rd3, %rd133;
	ld.global.f32 	%f175, [%rd134];
	fma.rn.f32 	%f496, %f175, %f175, %f174;
	add.s32 	%r415, %r415, 16;
	add.s32 	%r253, %r415, %r36;
	setp.ne.s32 	%p43, %r253, %r108;
	@%p43 bra 	$L__BB14_39;
$L__BB14_40:
	and.b32  	%r254, %r40, 15;
	setp.eq.s32 	%p44, %r254, 0;
	@%p44 bra 	$L__BB14_50;
	not.b16 	%rs22, %rs35;
	cvt.u16.u32 	%rs23, %r174;
	add.s16 	%rs24, %rs22, %rs23;
	cvt.u32.u16 	%r255, %rs24;
	and.b32  	%r112, %r255, 15;
	add.s32 	%r256, %r112, -1;
	setp.lt.u32 	%p45, %r256, 7;
	@%p45 bra 	$L__BB14_43;
	mad.lo.s32 	%r257, %r415, %r175, %r35;
	mul.wide.u32 	%rd135, %r257, 4;
	add.s64 	%rd136, %rd3, %rd135;
	ld.global.f32 	%f177, [%rd136];
	fma.rn.f32 	%f178, %f177, %f177, %f496;
	add.s32 	%r258, %r257, %r175;
	mul.wide.u32 	%rd137, %r258, 4;
	add.s64 	%rd138, %rd3, %rd137;
	ld.global.f32 	%f179, [%rd138];
	fma.rn.f32 	%f180, %f179, %f179, %f178;
	add.s32 	%r259, %r258, %r175;
	mul.wide.u32 	%rd139, %r259, 4;
	add.s64 	%rd140, %rd3, %rd139;
	ld.global.f32 	%f181, [%rd140];
	fma.rn.f32 	%f182, %f181, %f181, %f180;
	add.s32 	%r260, %r259, %r175;
	mul.wide.u32 	%rd141, %r260, 4;
	add.s64 	%rd142, %rd3, %rd141;
	ld.global.f32 	%f183, [%rd142];
	fma.rn.f32 	%f184, %f183, %f183, %f182;
	add.s32 	%r261, %r260, %r175;
	mul.wide.u32 	%rd143, %r261, 4;
	add.s64 	%rd144, %rd3, %rd143;
	ld.global.f32 	%f185, [%rd144];
	fma.rn.f32 	%f186, %f185, %f185, %f184;
	add.s32 	%r262, %r261, %r175;
	mul.wide.u32 	%rd145, %r262, 4;
	add.s64 	%rd146, %rd3, %rd145;
	ld.global.f32 	%f187, [%rd146];
	fma.rn.f32 	%f188, %f187, %f187, %f186;
	add.s32 	%r263, %r262, %r175;
	mul.wide.u32 	%rd147, %r263, 4;
	add.s64 	%rd148, %rd3, %rd147;
	ld.global.f32 	%f189, [%rd148];
	fma.rn.f32 	%f190, %f189, %f189, %f188;
	add.s32 	%r264, %r263, %r175;
	mul.wide.u32 	%rd149, %r264, 4;
	add.s64 	%rd150, %rd3, %rd149;
	ld.global.f32 	%f191, [%rd150];
	fma.rn.f32 	%f496, %f191, %f191, %f190;
	add.s32 	%r415, %r415, 8;
$L__BB14_43:
	and.b32  	%r265, %r112, 7;
	setp.eq.s32 	%p46, %r265, 0;
	@%p46 bra 	$L__BB14_50;
	and.b32  	%r115, %r41, 3;
	setp.lt.u32 	%p47, %r106, 3;
	@%p47 bra 	$L__BB14_46;
	mad.lo.s32 	%r266, %r415, %r175, %r35;
	mul.wide.u32 	%rd151, %r266, 4;
	add.s64 	%rd152, %rd3, %rd151;
	ld.global.f32 	%f193, [%rd152];
	fma.rn.f32 	%f194, %f193, %f193, %f496;
	add.s32 	%r267, %r266, %r175;
	mul.wide.u32 	%rd153, %r267, 4;
	add.s64 	%rd154, %rd3, %rd153;
	ld.global.f32 	%f195, [%rd154];
	fma.rn.f32 	%f196, %f195, %f195, %f194;
	add.s32 	%r268, %r267, %r175;
	mul.wide.u32 	%rd155, %r268, 4;
	add.s64 	%rd156, %rd3, %rd155;
	ld.global.f32 	%f197, [%rd156];
	fma.rn.f32 	%f198, %f197, %f197, %f196;
	add.s32 	%r269, %r268, %r175;
	mul.wide.u32 	%rd157, %r269, 4;
	add.s64 	%rd158, %rd3, %rd157;
	ld.global.f32 	%f199, [%rd158];
	fma.rn.f32 	%f496, %f199, %f199, %f198;
	add.s32 	%r415, %r415, 4;
$L__BB14_46:
	setp.eq.s32 	%p48, %r115, 0;
	@%p48 bra 	$L__BB14_50;
	mad.lo.s32 	%r118, %r415, %r175, %r35;
	mul.wide.u32 	%rd159, %r118, 4;
	add.s64 	%rd160, %rd3, %rd159;
	ld.global.f32 	%f200, [%rd160];
	fma.rn.f32 	%f496, %f200, %f200, %f496;
	setp.eq.s32 	%p49, %r115, 1;
	@%p49 bra 	$L__BB14_50;
	add.s32 	%r119, %r118, %r175;
	mul.wide.u32 	%rd161, %r119, 4;
	add.s64 	%rd162, %rd3, %rd161;
	ld.global.f32 	%f201, [%rd162];
	fma.rn.f32 	%f496, %f201, %f201, %f496;
	setp.eq.s32 	%p50, %r115, 2;
	@%p50 bra 	$L__BB14_50;
	add.s32 	%r270, %r119, %r175;
	mul.wide.u32 	%rd163, %r270, 4;
	add.s64 	%rd164, %rd3, %rd163;
	ld.global.f32 	%f202, [%rd164];
	fma.rn.f32 	%f496, %f202, %f202, %f496;
$L__BB14_50:
	sqrt.rn.f32 	%f36, %f496;
	setp.lt.f32 	%p51, %f36, 0f2EDBE6FF;
	@%p51 bra 	$L__BB14_113;
	div.rn.f32 	%f203, %f20, %f36;
	st.global.f32 	[%rd2], %f203;
	@%p41 bra 	$L__BB14_63;
	setp.lt.u32 	%p53, %r107, 7;
	mov.u32 	%r419, %r392;
	@%p53 bra 	$L__BB14_55;
	and.b32  	%r120, %r40, -8;
	mov.u32 	%r419, %r392;
$L__BB14_54:
	.pragma "nounroll";
	mad.lo.s32 	%r271, %r419, %r175, %r35;
	mul.wide.u32 	%rd165, %r271, 4;
	add.s64 	%rd166, %rd3, %rd165;
	ld.global.f32 	%f204, [%rd166];
	div.rn.f32 	%f205, %f204, %f36;
	sub.s32 	%r272, %r419, %r35;
	mul.wide.u32 	%rd167, %r272, 4;
	add.s64 	%rd168, %rd2, %rd167;
	st.global.f32 	[%rd168], %f205;
	add.s32 	%r273, %r271, %r175;
	mul.wide.u32 	%rd169, %r273, 4;
	add.s64 	%rd170, %rd3, %rd169;
	ld.global.f32 	%f206, [%rd170];
	div.rn.f32 	%f207, %f206, %f36;
	st.global.f32 	[%rd168+4], %f207;
	add.s32 	%r274, %r273, %r175;
	mul.wide.u32 	%rd171, %r274, 4;
	add.s64 	%rd172, %rd3, %rd171;
	ld.global.f32 	%f208, [%rd172];
	div.rn.f32 	%f209, %f208, %f36;
	st.global.f32 	[%rd168+8], %f209;
	add.s32 	%r275, %r274, %r175;
	mul.wide.u32 	%rd173, %r275, 4;
	add.s64 	%rd174, %rd3, %rd173;
	ld.global.f32 	%f210, [%rd174];
	div.rn.f32 	%f211, %f210, %f36;
	st.global.f32 	[%rd168+12], %f211;
	add.s32 	%r276, %r275, %r175;
	mul.wide.u32 	%rd175, %r276, 4;
	add.s64 	%rd176, %rd3, %rd175;
	ld.global.f32 	%f212, [%rd176];
	div.rn.f32 	%f213, %f212, %f36;
	st.global.f32 	[%rd168+16], %f213;
	add.s32 	%r277, %r276, %r175;
	mul.wide.u32 	%rd177, %r277, 4;
	add.s64 	%rd178, %rd3, %rd177;
	ld.global.f32 	%f214, [%rd178];
	div.rn.f32 	%f215, %f214, %f36;
	st.global.f32 	[%rd168+20], %f215;
	add.s32 	%r278, %r277, %r175;
	mul.wide.u32 	%rd179, %r278, 4;
	add.s64 	%rd180, %rd3, %rd179;
	ld.global.f32 	%f216, [%rd180];
	div.rn.f32 	%f217, %f216, %f36;
	st.global.f32 	[%rd168+24], %f217;
	add.s32 	%r279, %r278, %r175;
	mul.wide.u32 	%rd181, %r279, 4;
	add.s64 	%rd182, %rd3, %rd181;
	ld.global.f32 	%f218, [%rd182];
	div.rn.f32 	%f219, %f218, %f36;
	add.s32 	%r280, %r272, 7;
	mul.wide.u32 	%rd183, %r280, 4;
	add.s64 	%rd184, %rd2, %rd183;
	st.global.f32 	[%rd184], %f219;
	add.s32 	%r419, %r419, 8;
	add.s32 	%r281, %r419, %r36;
	setp.ne.s32 	%p54, %r281, %r120;
	@%p54 bra 	$L__BB14_54;
$L__BB14_55:
	and.b32  	%r282, %r40, 7;
	setp.eq.s32 	%p55, %r282, 0;
	@%p55 bra 	$L__BB14_63;
	setp.lt.u32 	%p56, %r106, 3;
	@%p56 bra 	$L__BB14_58;
	mad.lo.s32 	%r283, %r419, %r175, %r35;
	mul.wide.u32 	%rd185, %r283, 4;
	add.s64 	%rd186, %rd3, %rd185;
	ld.global.f32 	%f220, [%rd186];
	div.rn.f32 	%f221, %f220, %f36;
	sub.s32 	%r284, %r419, %r35;
	mul.wide.u32 	%rd187, %r284, 4;
	add.s64 	%rd188, %rd2, %rd187;
	st.global.f32 	[%rd188], %f221;
	add.s32 	%r285, %r283, %r175;
	mul.wide.u32 	%rd189, %r285, 4;
	add.s64 	%rd190, %rd3, %rd189;
	ld.global.f32 	%f222, [%rd190];
	div.rn.f32 	%f223, %f222, %f36;
	add.s32 	%r286, %r284, 1;
	mul.wide.u32 	%rd191, %r286, 4;
	add.s64 	%rd192, %rd2, %rd191;
	st.global.f32 	[%rd192], %f223;
	add.s32 	%r287, %r285, %r175;
	mul.wide.u32 	%rd193, %r287, 4;
	add.s64 	%rd194, %rd3, %rd193;
	ld.global.f32 	%f224, [%rd194];
	div.rn.f32 	%f225, %f224, %f36;
	add.s32 	%r288, %r284, 2;
	mul.wide.u32 	%rd195, %r288, 4;
	add.s64 	%rd196, %rd2, %rd195;
	st.global.f32 	[%rd196], %f225;
	add.s32 	%r289, %r287, %r175;
	mul.wide.u32 	%rd197, %r289, 4;
	add.s64 	%rd198, %rd3, %rd197;
	ld.global.f32 	%f226, [%rd198];
	div.rn.f32 	%f227, %f226, %f36;
	add.s32 	%r290, %r284, 3;
	mul.wide.u32 	%rd199, %r290, 4;
	add.s64 	%rd200, %rd2, %rd199;
	st.global.f32 	[%rd200], %f227;
	add.s32 	%r419, %r419, 4;
$L__BB14_58:
	and.b32  	%r291, %r41, 3;
	setp.eq.s32 	%p57, %r291, 0;
	@%p57 bra 	$L__BB14_63;
	xor.b16  	%rs25, %rs33, 3;
	add.s16 	%rs6, %rs25, %rs1;
	and.b16  	%rs26, %rs6, 3;
	setp.eq.s16 	%p58, %rs26, 1;
	@%p58 bra 	$L__BB14_61;
	mad.lo.s32 	%r292, %r419, %r175, %r35;
	mul.wide.u32 	%rd201, %r292, 4;
	add.s64 	%rd202, %rd3, %rd201;
	ld.global.f32 	%f228, [%rd202];
	div.rn.f32 	%f229, %f228, %f36;
	sub.s32 	%r293, %r419, %r35;
	mul.wide.u32 	%rd203, %r293, 4;
	add.s64 	%rd204, %rd2, %rd203;
	st.global.f32 	[%rd204], %f229;
	add.s32 	%r294, %r292, %r175;
	mul.wide.u32 	%rd205, %r294, 4;
	add.s64 	%rd206, %rd3, %rd205;
	ld.global.f32 	%f230, [%rd206];
	div.rn.f32 	%f231, %f230, %f36;
	add.s32 	%r295, %r293, 1;
	mul.wide.u32 	%rd207, %r295, 4;
	add.s64 	%rd208, %rd2, %rd207;
	st.global.f32 	[%rd208], %f231;
	add.s32 	%r419, %r419, 2;
$L__BB14_61:
	and.b16  	%rs27, %rs6, 1;
	setp.eq.b16 	%p59, %rs27, 1;
	not.pred 	%p60, %p59;
	@%p60 bra 	$L__BB14_63;
	mad.lo.s32 	%r296, %r419, %r175, %r35;
	mul.wide.u32 	%rd209, %r296, 4;
	add.s64 	%rd210, %rd3, %rd209;
	ld.global.f32 	%f232, [%rd210];
	div.rn.f32 	%f233, %f232, %f36;
	sub.s32 	%r297, %r419, %r35;
	mul.wide.u32 	%rd211, %r297, 4;
	add.s64 	%rd212, %rd2, %rd211;
	st.global.f32 	[%rd212], %f233;
$L__BB14_63:
	sub.s32 	%r128, %r174, %r35;
	setp.ge.u32 	%p61, %r35, %r175;
	setp.eq.s32 	%p62, %r128, 0;
	or.pred  	%p63, %p61, %p62;
	@%p63 bra 	$L__BB14_88;
	and.b32  	%r129, %r391, 7;
	and.b32  	%r130, %r391, -8;
	and.b32  	%r131, %r38, 3;
	and.b16  	%rs7, %rs5, 1;
	mov.u32 	%r422, %r35;
$L__BB14_65:
	setp.lt.u32 	%p64, %r40, 7;
	mov.f32 	%f503, 0f00000000;
	mov.b32 	%r424, 0;
	@%p64 bra 	$L__BB14_68;
	mov.f32 	%f503, 0f00000000;
	mov.b32 	%r426, 0;
$L__BB14_67:
	.pragma "nounroll";
	mul.wide.u32 	%rd213, %r426, 4;
	add.s64 	%rd214, %rd2, %rd213;
	ld.global.f32 	%f237, [%rd214];
	add.s32 	%r300, %r426, %r35;
	mad.lo.s32 	%r301, %r300, %r175, %r422;
	mul.wide.u32 	%rd215, %r301, 4;
	add.s64 	%rd216, %rd3, %rd215;
	ld.global.f32 	%f238, [%rd216];
	fma.rn.f32 	%f239, %f237, %f238, %f503;
	ld.global.f32 	%f240, [%rd214+4];
	add.s32 	%r302, %r301, %r175;
	mul.wide.u32 	%rd217, %r302, 4;
	add.s64 	%rd218, %rd3, %rd217;
	ld.global.f32 	%f241, [%rd218];
	fma.rn.f32 	%f242, %f240, %f241, %f239;
	ld.global.f32 	%f243, [%rd214+8];
	add.s32 	%r303, %r302, %r175;
	mul.wide.u32 	%rd219, %r303, 4;
	add.s64 	%rd220, %rd3, %rd219;
	ld.global.f32 	%f244, [%rd220];
	fma.rn.f32 	%f245, %f243, %f244, %f242;
	ld.global.f32 	%f246, [%rd214+12];
	add.s32 	%r304, %r303, %r175;
	mul.wide.u32 	%rd221, %r304, 4;
	add.s64 	%rd222, %rd3, %rd221;
	ld.global.f32 	%f247, [%rd222];
	fma.rn.f32 	%f248, %f246, %f247, %f245;
	ld.global.f32 	%f249, [%rd214+16];
	add.s32 	%r305, %r304, %r175;
	mul.wide.u32 	%rd223, %r305, 4;
	add.s64 	%rd224, %rd3, %rd223;
	ld.global.f32 	%f250, [%rd224];
	fma.rn.f32 	%f251, %f249, %f250, %f248;
	ld.global.f32 	%f252, [%rd214+20];
	add.s32 	%r306, %r305, %r175;
	mul.wide.u32 	%rd225, %r306, 4;
	add.s64 	%rd226, %rd3, %rd225;
	ld.global.f32 	%f253, [%rd226];
	fma.rn.f32 	%f254, %f252, %f253, %f251;
	ld.global.f32 	%f255, [%rd214+24];
	add.s32 	%r307, %r306, %r175;
	mul.wide.u32 	%rd227, %r307, 4;
	add.s64 	%rd228, %rd3, %rd227;
	ld.global.f32 	%f256, [%rd228];
	fma.rn.f32 	%f257, %f255, %f256, %f254;
	ld.global.f32 	%f258, [%rd214+28];
	add.s32 	%r308, %r307, %r175;
	mul.wide.u32 	%rd229, %r308, 4;
	add.s64 	%rd230, %rd3, %rd229;
	ld.global.f32 	%f259, [%rd230];
	fma.rn.f32 	%f503, %f258, %f259, %f257;
	add.s32 	%r426, %r426, 8;
	setp.eq.s32 	%p65, %r426, %r130;
	mov.u32 	%r424, %r130;
	@%p65 bra 	$L__BB14_68;
	bra.uni 	$L__BB14_67;
$L__BB14_68:
	setp.eq.s32 	%p66, %r129, 0;
	@%p66 bra 	$L__BB14_76;
	setp.lt.u32 	%p67, %r39, 3;
	@%p67 bra 	$L__BB14_71;
	mul.wide.u32 	%rd231, %r424, 4;
	add.s64 	%rd232, %rd2, %rd231;
	ld.global.f32 	%f261, [%rd232];
	add.s32 	%r309, %r424, %r35;
	mad.lo.s32 	%r310, %r309, %r175, %r422;
	mul.wide.u32 	%rd233, %r310, 4;
	add.s64 	%rd234, %rd3, %rd233;
	ld.global.f32 	%f262, [%rd234];
	fma.rn.f32 	%f263, %f261, %f262, %f503;
	ld.global.f32 	%f264, [%rd232+4];
	add.s32 	%r311, %r310, %r175;
	mul.wide.u32 	%rd235, %r311, 4;
	add.s64 	%rd236, %rd3, %rd235;
	ld.global.f32 	%f265, [%rd236];
	fma.rn.f32 	%f266, %f264, %f265, %f263;
	ld.global.f32 	%f267, [%rd232+8];
	add.s32 	%r312, %r311, %r175;
	mul.wide.u32 	%rd237, %r312, 4;
	add.s64 	%rd238, %rd3, %rd237;
	ld.global.f32 	%f268, [%rd238];
	fma.rn.f32 	%f269, %f267, %f268, %f266;
	ld.global.f32 	%f270, [%rd232+12];
	add.s32 	%r313, %r312, %r175;
	mul.wide.u32 	%rd239, %r313, 4;
	add.s64 	%rd240, %rd3, %rd239;
	ld.global.f32 	%f271, [%rd240];
	fma.rn.f32 	%f503, %f270, %f271, %f269;
	add.s32 	%r424, %r424, 4;
$L__BB14_71:
	setp.eq.s32 	%p68, %r131, 0;
	@%p68 bra 	$L__BB14_76;
	and.b16  	%rs28, %rs5, 3;
	setp.eq.s16 	%p69, %rs28, 1;
	@%p69 bra 	$L__BB14_74;
	mul.wide.u32 	%rd241, %r424, 4;
	add.s64 	%rd242, %rd2, %rd241;
	ld.global.f32 	%f273, [%rd242];
	add.s32 	%r314, %r424, %r35;
	mad.lo.s32 	%r315, %r314, %r175, %r422;
	mul.wide.u32 	%rd243, %r315, 4;
	add.s64 	%rd244, %rd3, %rd243;
	ld.global.f32 	%f274, [%rd244];
	fma.rn.f32 	%f275, %f273, %f274, %f503;
	ld.global.f32 	%f276, [%rd242+4];
	add.s32 	%r316, %r315, %r175;
	mul.wide.u32 	%rd245, %r316, 4;
	add.s64 	%rd246, %rd3, %rd245;
	ld.global.f32 	%f277, [%rd246];
	fma.rn.f32 	%f503, %f276, %f277, %f275;
	add.s32 	%r424, %r424, 2;
$L__BB14_74:
	setp.eq.s16 	%p70, %rs7, 0;
	@%p70 bra 	$L__BB14_76;
	mul.wide.u32 	%rd247, %r424, 4;
	add.s64 	%rd248, %rd2, %rd247;
	ld.global.f32 	%f278, [%rd248];
	add.s32 	%r317, %r424, %r35;
	mad.lo.s32 	%r318, %r317, %r175, %r422;
	mul.wide.u32 	%rd249, %r318, 4;
	add.s64 	%rd250, %rd3, %rd249;
	ld.global.f32 	%f279, [%rd250];
	fma.rn.f32 	%f503, %f278, %f279, %f503;
$L__BB14_76:
	mov.b32 	%r429, 0;
	@%p64 bra 	$L__BB14_79;
	mov.b32 	%r427, 0;
$L__BB14_78:
	.pragma "nounroll";
	mul.wide.u32 	%rd251, %r427, 4;
	add.s64 	%rd252, %rd2, %rd251;
	ld.global.f32 	%f280, [%rd252];
	add.f32 	%f281, %f280, %f280;
	mul.f32 	%f282, %f503, %f281;
	add.s32 	%r321, %r427, %r35;
	mad.lo.s32 	%r322, %r321, %r175, %r422;
	mul.wide.u32 	%rd253, %r322, 4;
	add.s64 	%rd254, %rd3, %rd253;
	ld.global.f32 	%f283, [%rd254];
	sub.f32 	%f284, %f283, %f282;
	st.global.f32 	[%rd254], %f284;
	ld.global.f32 	%f285, [%rd252+4];
	add.f32 	%f286, %f285, %f285;
	mul.f32 	%f287, %f503, %f286;
	add.s32 	%r323, %r322, %r175;
	mul.wide.u32 	%rd255, %r323, 4;
	add.s64 	%rd256, %rd3, %rd255;
	ld.global.f32 	%f288, [%rd256];
	sub.f32 	%f289, %f288, %f287;
	st.global.f32 	[%rd256], %f289;
	ld.global.f32 	%f290, [%rd252+8];
	add.f32 	%f291, %f290, %f290;
	mul.f32 	%f292, %f503, %f291;
	add.s32 	%r324, %r323, %r175;
	mul.wide.u32 	%rd257, %r324, 4;
	add.s64 	%rd258, %rd3, %rd257;
	ld.global.f32 	%f293, [%rd258];
	sub.f32 	%f294, %f293, %f292;
	st.global.f32 	[%rd258], %f294;
	ld.global.f32 	%f295, [%rd252+12];
	add.f32 	%f296, %f295, %f295;
	mul.f32 	%f297, %f503, %f296;
	add.s32 	%r325, %r324, %r175;
	mul.wide.u32 	%rd259, %r325, 4;
	add.s64 	%rd260, %rd3, %rd259;
	ld.global.f32 	%f298, [%rd260];
	sub.f32 	%f299, %f298, %f297;
	st.global.f32 	[%rd260], %f299;
	ld.global.f32 	%f300, [%rd252+16];
	add.f32 	%f301, %f300, %f300;
	mul.f32 	%f302, %f503, %f301;
	add.s32 	%r326, %r325, %r175;
	mul.wide.u32 	%rd261, %r326, 4;
	add.s64 	%rd262, %rd3, %rd261;
	ld.global.f32 	%f303, [%rd262];
	sub.f32 	%f304, %f303, %f302;
	st.global.f32 	[%rd262], %f304;
	ld.global.f32 	%f305, [%rd252+20];
	add.f32 	%f306, %f305, %f305;
	mul.f32 	%f307, %f503, %f306;
	add.s32 	%r327, %r326, %r175;
	mul.wide.u32 	%rd263, %r327, 4;
	add.s64 	%rd264, %rd3, %rd263;
	ld.global.f32 	%f308, [%rd264];
	sub.f32 	%f309, %f308, %f307;
	st.global.f32 	[%rd264], %f309;
	ld.global.f32 	%f310, [%rd252+24];
	add.f32 	%f311, %f310, %f310;
	mul.f32 	%f312, %f503, %f311;
	add.s32 	%r328, %r327, %r175;
	mul.wide.u32 	%rd265, %r328, 4;
	add.s64 	%rd266, %rd3, %rd265;
	ld.global.f32 	%f313, [%rd266];
	sub.f32 	%f314, %f313, %f312;
	st.global.f32 	[%rd266], %f314;
	ld.global.f32 	%f315, [%rd252+28];
	add.f32 	%f316, %f315, %f315;
	mul.f32 	%f317, %f503, %f316;
	add.s32 	%r329, %r328, %r175;
	mul.wide.u32 	%rd267, %r329, 4;
	add.s64 	%rd268, %rd3, %rd267;
	ld.global.f32 	%f318, [%rd268];
	sub.f32 	%f319, %f318, %f317;
	st.global.f32 	[%rd268], %f319;
	add.s32 	%r427, %r427, 8;
	setp.ne.s32 	%p72, %r427, %r130;
	mov.u32 	%r429, %r130;
	@%p72 bra 	$L__BB14_78;
$L__BB14_79:
	@%p66 bra 	$L__BB14_87;
	setp.lt.u32 	%p74, %r39, 3;
	@%p74 bra 	$L__BB14_82;
	mul.wide.u32 	%rd269, %r429, 4;
	add.s64 	%rd270, %rd2, %rd269;
	ld.global.f32 	%f320, [%rd270];
	add.f32 	%f321, %f320, %f320;
	mul.f32 	%f322, %f503, %f321;
	add.s32 	%r330, %r429, %r35;
	mad.lo.s32 	%r331, %r330, %r175, %r422;
	mul.wide.u32 	%rd271, %r331, 4;
	add.s64 	%rd272, %rd3, %rd271;
	ld.global.f32 	%f323, [%rd272];
	sub.f32 	%f324, %f323, %f322;
	st.global.f32 	[%rd272], %f324;
	ld.global.f32 	%f325, [%rd270+4];
	add.f32 	%f326, %f325, %f325;
	mul.f32 	%f327, %f503, %f326;
	add.s32 	%r332, %r331, %r175;
	mul.wide.u32 	%rd273, %r332, 4;
	add.s64 	%rd274, %rd3, %rd273;
	ld.global.f32 	%f328, [%rd274];
	sub.f32 	%f329, %f328, %f327;
	st.global.f32 	[%rd274], %f329;
	ld.global.f32 	%f330, [%rd270+8];
	add.f32 	%f331, %f330, %f330;
	mul.f32 	%f332, %f503, %f331;
	add.s32 	%r333, %r332, %r175;
	mul.wide.u32 	%rd275, %r333, 4;
	add.s64 	%rd276, %rd3, %rd275;
	ld.global.f32 	%f333, [%rd276];
	sub.f32 	%f334, %f333, %f332;
	st.global.f32 	[%rd276], %f334;
	ld.global.f32 	%f335, [%rd270+12];
	add.f32 	%f336, %f335, %f335;
	mul.f32 	%f337, %f503, %f336;
	add.s32 	%r334, %r333, %r175;
	mul.wide.u32 	%rd277, %r334, 4;
	add.s64 	%rd278, %rd3, %rd277;
	ld.global.f32 	%f338, [%rd278];
	sub.f32 	%f339, %f338, %f337;
	st.global.f32 	[%rd278], %f339;
	add.s32 	%r429, %r429, 4;
$L__BB14_82:
	setp.eq.s32 	%p75, %r131, 0;
	@%p75 bra 	$L__BB14_87;
	and.b16  	%rs29, %rs5, 3;
	setp.eq.s16 	%p76, %rs29, 1;
	@%p76 bra 	$L__BB14_85;
	mul.wide.u32 	%rd279, %r429, 4;
	add.s64 	%rd280, %rd2, %rd279;
	ld.global.f32 	%f340, [%rd280];
	add.f32 	%f341, %f340, %f340;
	mul.f32 	%f342, %f503, %f341;
	add.s32 	%r335, %r429, %r35;
	mad.lo.s32 	%r336, %r335, %r175, %r422;
	mul.wide.u32 	%rd281, %r336, 4;
	add.s64 	%rd282, %rd3, %rd281;
	ld.global.f32 	%f343, [%rd282];
	sub.f32 	%f344, %f343, %f342;
	st.global.f32 	[%rd282], %f344;
	ld.global.f32 	%f345, [%rd280+4];
	add.f32 	%f346, %f345, %f345;
	mul.f32 	%f347, %f503, %f346;
	add.s32 	%r337, %r336, %r175;
	mul.wide.u32 	%rd283, %r337, 4;
	add.s64 	%rd284, %rd3, %rd283;
	ld.global.f32 	%f348, [%rd284];
	sub.f32 	%f349, %f348, %f347;
	st.global.f32 	[%rd284], %f349;
	add.s32 	%r429, %r429, 2;
$L__BB14_85:
	setp.eq.s16 	%p77, %rs7, 0;
	@%p77 bra 	$L__BB14_87;
	mul.wide.u32 	%rd285, %r429, 4;
	add.s64 	%rd286, %rd2, %rd285;
	ld.global.f32 	%f350, [%rd286];
	add.f32 	%f351, %f350, %f350;
	mul.f32 	%f352, %f503, %f351;
	add.s32 	%r338, %r429, %r35;
	mad.lo.s32 	%r339, %r338, %r175, %r422;
	mul.wide.u32 	%rd287, %r339, 4;
	add.s64 	%rd288, %rd3, %rd287;
	ld.global.f32 	%f353, [%rd288];
	sub.f32 	%f354, %f353, %f352;
	st.global.f32 	[%rd288], %f354;
$L__BB14_87:
	add.s32 	%r422, %r422, 1;
	setp.eq.s32 	%p78, %r422, %r175;
	@%p78 bra 	$L__BB14_88;
	bra.uni 	$L__BB14_65;
$L__BB14_88:
	sub.s32 	%r341, %r2, %r35;
	cvt.u16.u32 	%rs30, %r2;
	sub.s16 	%rs31, %rs30, %rs34;
	cvt.u32.u16 	%r342, %rs31;
	and.b32  	%r343, %r342, 7;
	sub.s16 	%rs32, %rs30, %rs35;
	cvt.u32.u16 	%r344, %rs32;
	and.b32  	%r345, %r344, 15;
	setp.gt.u32 	%p79, %r174, %r2;
	selp.b32 	%r132, %r341, %r128, %p79;
	and.b32  	%r133, %r341, 15;
	and.b32  	%r134, %r341, -16;
	and.b32  	%r135, %r344, 7;
	and.b32  	%r136, %r342, 3;
	and.b32  	%r137, %r341, 3;
	and.b32  	%r138, %r341, -4;
	add.s32 	%r139, %r345, -1;
	add.s32 	%r140, %r343, -1;
	mov.b32 	%r431, 0;
$L__BB14_89:
	setp.eq.s32 	%p80, %r132, 0;
	mov.f32 	%f512, 0f00000000;
	@%p80 bra 	$L__BB14_104;
	setp.lt.u32 	%p81, %r37, 15;
	mad.lo.s32 	%r158, %r431, %r2, %r35;
	mov.f32 	%f511, 0f00000000;
	mov.b32 	%r433, 0;
	@%p81 bra 	$L__BB14_93;
	mov.f32 	%f511, 0f00000000;
	mov.b32 	%r435, 0;
$L__BB14_92:
	.pragma "nounroll";
	add.s32 	%r348, %r158, %r435;
	mul.wide.u32 	%rd289, %r348, 4;
	add.s64 	%rd290, %rd1, %rd289;
	ld.global.f32 	%f359, [%rd290];
	mul.wide.u32 	%rd291, %r435, 4;
	add.s64 	%rd292, %rd2, %rd291;
	ld.global.f32 	%f360, [%rd292];
	fma.rn.f32 	%f361, %f359, %f360, %f511;
	add.s32 	%r349, %r348, 1;
	mul.wide.u32 	%rd293, %r349, 4;
	add.s64 	%rd294, %rd1, %rd293;
	ld.global.f32 	%f362, [%rd294];
	ld.global.f32 	%f363, [%rd292+4];
	fma.rn.f32 	%f364, %f362, %f363, %f361;
	add.s32 	%r350, %r348, 2;
	mul.wide.u32 	%rd295, %r350, 4;
	add.s64 	%rd296, %rd1, %rd295;
	ld.global.f32 	%f365, [%rd296];
	ld.global.f32 	%f366, [%rd292+8];
	fma.rn.f32 	%f367, %f365, %f366, %f364;
	add.s32 	%r351, %r348, 3;
	mul.wide.u32 	%rd297, %r351, 4;
	add.s64 	%rd298, %rd1, %rd297;
	ld.global.f32 	%f368, [%rd298];
	ld.global.f32 	%f369, [%rd292+12];
	fma.rn.f32 	%f370, %f368, %f369, %f367;
	add.s32 	%r352, %r348, 4;
	mul.wide.u32 	%rd299, %r352, 4;
	add.s64 	%rd300, %rd1, %rd299;
	ld.global.f32 	%f371, [%rd300];
	ld.global.f32 	%f372, [%rd292+16];
	fma.rn.f32 	%f373, %f371, %f372, %f370;
	add.s32 	%r353, %r348, 5;
	mul.wide.u32 	%rd301, %r353, 4;
	add.s64 	%rd302, %rd1, %rd301;
	ld.global.f32 	%f374, [%rd302];
	ld.global.f32 	%f375, [%rd292+20];
	fma.rn.f32 	%f376, %f374, %f375, %f373;
	add.s32 	%r354, %r348, 6;
	mul.wide.u32 	%rd303, %r354, 4;
	add.s64 	%rd304, %rd1, %rd303;
	ld.global.f32 	%f377, [%rd304];
	ld.global.f32 	%f378, [%rd292+24];
	fma.rn.f32 	%f379, %f377, %f378, %f376;
	add.s32 	%r355, %r348, 7;
	mul.wide.u32 	%rd305, %r355, 4;
	add.s64 	%rd306, %rd1, %rd305;
	ld.global.f32 	%f380, [%rd306];
	ld.global.f32 	%f381, [%rd292+28];
	fma.rn.f32 	%f382, %f380, %f381, %f379;
	add.s32 	%r356, %r348, 8;
	mul.wide.u32 	%rd307, %r356, 4;
	add.s64 	%rd308, %rd1, %rd307;
	ld.global.f32 	%f383, [%rd308];
	ld.global.f32 	%f384, [%rd292+32];
	fma.rn.f32 	%f385, %f383, %f384, %f382;
	add.s32 	%r357, %r348, 9;
	mul.wide.u32 	%rd309, %r357, 4;
	add.s64 	%rd310, %rd1, %rd309;
	ld.global.f32 	%f386, [%rd310];
	ld.global.f32 	%f387, [%rd292+36];
	fma.rn.f32 	%f388, %f386, %f387, %f385;
	add.s32 	%r358, %r348, 10;
	mul.wide.u32 	%rd311, %r358, 4;
	add.s64 	%rd312, %rd1, %rd311;
	ld.global.f32 	%f389, [%rd312];
	ld.global.f32 	%f390, [%rd292+40];
	fma.rn.f32 	%f391, %f389, %f390, %f388;
	add.s32 	%r359, %r348, 11;
	mul.wide.u32 	%rd313, %r359, 4;
	add.s64 	%rd314, %rd1, %rd313;
	ld.global.f32 	%f392, [%rd314];
	ld.global.f32 	%f393, [%rd292+44];
	fma.rn.f32 	%f394, %f392, %f393, %f391;
	add.s32 	%r360, %r348, 12;
	mul.wide.u32 	%rd315, %r360, 4;
	add.s64 	%rd316, %rd1, %rd315;
	ld.global.f32 	%f395, [%rd316];
	ld.global.f32 	%f396, [%rd292+48];
	fma.rn.f32 	%f397, %f395, %f396, %f394;
	add.s32 	%r361, %r348, 13;
	mul.wide.u32 	%rd317, %r361, 4;
	add.s64 	%rd318, %rd1, %rd317;
	ld.global.f32 	%f398, [%rd318];
	ld.global.f32 	%f399, [%rd292+52];
	fma.rn.f32 	%f400, %f398, %f399, %f397;
	add.s32 	%r362, %r348, 14;
	mul.wide.u32 	%rd319, %r362, 4;
	add.s64 	%rd320, %rd1, %rd319;
	ld.global.f32 	%f401, [%rd320];
	ld.global.f32 	%f402, [%rd292+56];
	fma.rn.f32 	%f403, %f401, %f402, %f400;
	add.s32 	%r363, %r348, 15;
	mul.wide.u32 	%rd321, %r363, 4;
	add.s64 	%rd322, %rd1, %rd321;
	ld.global.f32 	%f404, [%rd322];
	ld.global.f32 	%f405, [%rd292+60];
	fma.rn.f32 	%f511, %f404, %f405, %f403;
	add.s32 	%r435, %r435, 16;
	setp.eq.s32 	%p82, %r435, %r134;
	mov.u32 	%r433, %r134;
	@%p82 bra 	$L__BB14_93;
	bra.uni 	$L__BB14_92;
$L__BB14_93:
	setp.eq.s32 	%p83, %r133, 0;
	@%p83 bra 	$L__BB14_103;
	setp.lt.u32 	%p84, %r139, 7;
	@%p84 bra 	$L__BB14_96;
	add.s32 	%r364, %r158, %r433;
	mul.wide.u32 	%rd323, %r364, 4;
	add.s64 	%rd324, %rd1, %rd323;
	ld.global.f32 	%f407, [%rd324];
	mul.wide.u32 	%rd325, %r433, 4;
	add.s64 	%rd326, %rd2, %rd325;
	ld.global.f32 	%f408, [%rd326];
	fma.rn.f32 	%f409, %f407, %f408, %f511;
	add.s32 	%r365, %r364, 1;
	mul.wide.u32 	%rd327, %r365, 4;
	add.s64 	%rd328, %rd1, %rd327;
	ld.global.f32 	%f410, [%rd328];
	ld.global.f32 	%f411, [%rd326+4];
	fma.rn.f32 	%f412, %f410, %f411, %f409;
	add.s32 	%r366, %r364, 2;
	mul.wide.u32 	%rd329, %r366, 4;
	add.s64 	%rd330, %rd1, %rd329;
	ld.global.f32 	%f413, [%rd330];
	ld.global.f32 	%f414, [%rd326+8];
	fma.rn.f32 	%f415, %f413, %f414, %f412;
	add.s32 	%r367, %r364, 3;
	mul.wide.u32 	%rd331, %r367, 4;
	add.s64 	%rd332, %rd1, %rd331;
	ld.global.f32 	%f416, [%rd332];
	ld.global.f32 	%f417, [%rd326+12];
	fma.rn.f32 	%f418, %f416, %f417, %f415;
	add.s32 	%r368, %r364, 4;
	mul.wide.u32 	%rd333, %r368, 4;
	add.s64 	%rd334, %rd1, %rd333;
	ld.global.f32 	%f419, [%rd334];
	ld.global.f32 	%f420, [%rd326+16];
	fma.rn.f32 	%f421, %f419, %f420, %f418;
	add.s32 	%r369, %r364, 5;
	mul.wide.u32 	%rd335, %r369, 4;
	add.s64 	%rd336, %rd1, %rd335;
	ld.global.f32 	%f422, [%rd336];
	ld.global.f32 	%f423, [%rd326+20];
	fma.rn.f32 	%f424, %f422, %f423, %f421;
	add.s32 	%r370, %r364, 6;
	mul.wide.u32 	%rd337, %r370, 4;
	add.s64 	%rd338, %rd1, %rd337;
	ld.global.f32 	%f425, [%rd338];
	ld.global.f32 	%f426, [%rd326+24];
	fma.rn.f32 	%f427, %f425, %f426, %f424;
	add.s32 	%r371, %r364, 7;
	mul.wide.u32 	%rd339, %r371, 4;
	add.s64 	%rd340, %rd1, %rd339;
	ld.global.f32 	%f428, [%rd340];
	ld.global.f32 	%f429, [%rd326+28];
	fma.rn.f32 	%f511, %f428, %f429, %f427;
	add.s32 	%r433, %r433, 8;
$L__BB14_96:
	setp.eq.s32 	%p85, %r135, 0;
	@%p85 bra 	$L__BB14_103;
	setp.lt.u32 	%p86, %r140, 3;
	@%p86 bra 	$L__BB14_99;
	add.s32 	%r372, %r158, %r433;
	mul.wide.u32 	%rd341, %r372, 4;
	add.s64 	%rd342, %rd1, %rd341;
	ld.global.f32 	%f431, [%rd342];
	mul.wide.u32 	%rd343, %r433, 4;
	add.s64 	%rd344, %rd2, %rd343;
	ld.global.f32 	%f432, [%rd344];
	fma.rn.f32 	%f433, %f431, %f432, %f511;
	add.s32 	%r373, %r372, 1;
	mul.wide.u32 	%rd345, %r373, 4;
	add.s64 	%rd346, %rd1, %rd345;
	ld.global.f32 	%f434, [%rd346];
	ld.global.f32 	%f435, [%rd344+4];
	fma.rn.f32 	%f436, %f434, %f435, %f433;
	add.s32 	%r374, %r372, 2;
	mul.wide.u32 	%rd347, %r374, 4;
	add.s64 	%rd348, %rd1, %rd347;
	ld.global.f32 	%f437, [%rd348];
	ld.global.f32 	%f438, [%rd344+8];
	fma.rn.f32 	%f439, %f437, %f438, %f436;
	add.s32 	%r375, %r372, 3;
	mul.wide.u32 	%rd349, %r375, 4;
	add.s64 	%rd350, %rd1, %rd349;
	ld.global.f32 	%f440, [%rd350];
	ld.global.f32 	%f441, [%rd344+12];
	fma.rn.f32 	%f511, %f440, %f441, %f439;
	add.s32 	%r433, %r433, 4;
$L__BB14_99:
	setp.eq.s32 	%p87, %r136, 0;
	@%p87 bra 	$L__BB14_103;
	setp.eq.s32 	%p88, %r136, 1;
	add.s32 	%r164, %r158, %r433;
	mul.wide.u32 	%rd351, %r164, 4;
	add.s64 	%rd352, %rd1, %rd351;
	ld.global.f32 	%f442, [%rd352];
	mul.wide.u32 	%rd353, %r433, 4;
	add.s64 	%rd4, %rd2, %rd353;
	ld.global.f32 	%f443, [%rd4];
	fma.rn.f32 	%f511, %f442, %f443, %f511;
	@%p88 bra 	$L__BB14_103;
	setp.eq.s32 	%p89, %r136, 2;
	add.s32 	%r376, %r164, 1;
	mul.wide.u32 	%rd354, %r376, 4;
	add.s64 	%rd355, %rd1, %rd354;
	ld.global.f32 	%f444, [%rd355];
	ld.global.f32 	%f445, [%rd4+4];
	fma.rn.f32 	%f511, %f444, %f445, %f511;
	@%p89 bra 	$L__BB14_103;
	add.s32 	%r377, %r164, 2;
	mul.wide.u32 	%rd356, %r377, 4;
	add.s64 	%rd357, %rd1, %rd356;
	ld.global.f32 	%f446, [%rd357];
	ld.global.f32 	%f447, [%rd4+8];
	fma.rn.f32 	%f511, %f446, %f447, %f511;
$L__BB14_103:
	add.f32 	%f512, %f511, %f511;
$L__BB14_104:
	@%p80 bra 	$L__BB14_112;
	setp.lt.u32 	%p91, %r37, 3;
	mad.lo.s32 	%r165, %r431, %r2, %r35;
	mov.b32 	%r437, 0;
	@%p91 bra 	$L__BB14_108;
	mov.b32 	%r436, 0;
$L__BB14_107:
	mul.wide.u32 	%rd358, %r436, 4;
	add.s64 	%rd359, %rd2, %rd358;
	ld.global.f32 	%f448, [%rd359];
	mul.f32 	%f449, %f512, %f448;
	add.s32 	%r380, %r165, %r436;
	mul.wide.u32 	%rd360, %r380, 4;
	add.s64 	%rd361, %rd1, %rd360;
	ld.global.f32 	%f450, [%rd361];
	sub.f32 	%f451, %f450, %f449;
	st.global.f32 	[%rd361], %f451;
	ld.global.f32 	%f452, [%rd359+4];
	mul.f32 	%f453, %f512, %f452;
	add.s32 	%r381, %r380, 1;
	mul.wide.u32 	%rd362, %r381, 4;
	add.s64 	%rd363, %rd1, %rd362;
	ld.global.f32 	%f454, [%rd363];
	sub.f32 	%f455, %f454, %f453;
	st.global.f32 	[%rd363], %f455;
	ld.global.f32 	%f456, [%rd359+8];
	mul.f32 	%f457, %f512, %f456;
	add.s32 	%r382, %r380, 2;
	mul.wide.u32 	%rd364, %r382, 4;
	add.s64 	%rd365, %rd1, %rd364;
	ld.global.f32 	%f458, [%rd365];
	sub.f32 	%f459, %f458, %f457;
	st.global.f32 	[%rd365], %f459;
	ld.global.f32 	%f460, [%rd359+12];
	mul.f32 	%f461, %f512, %f460;
	add.s32 	%r383, %r380, 3;
	mul.wide.u32 	%rd366, %r383, 4;
	add.s64 	%rd367, %rd1, %rd366;
	ld.global.f32 	%f462, [%rd367];
	sub.f32 	%f463, %f462, %f461;
	st.global.f32 	[%rd367], %f463;
	add.s32 	%r436, %r436, 4;
	setp.ne.s32 	%p92, %r436, %r138;
	mov.u32 	%r437, %r138;
	@%p92 bra 	$L__BB14_107;
$L__BB14_108:
	setp.eq.s32 	%p93, %r137, 0;
	@%p93 bra 	$L__BB14_112;
	setp.eq.s32 	%p94, %r137, 1;
	mul.wide.u32 	%rd368, %r437, 4;
	add.s64 	%rd5, %rd2, %rd368;
	ld.global.f32 	%f464, [%rd5];
	mul.f32 	%f465, %f512, %f464;
	add.s32 	%r171, %r165, %r437;
	mul.wide.u32 	%rd369, %r171, 4;
	add.s64 	%rd370, %rd1, %rd369;
	ld.global.f32 	%f466, [%rd370];
	sub.f32 	%f467, %f466, %f465;
	st.global.f32 	[%rd370], %f467;
	@%p94 bra 	$L__BB14_112;
	setp.eq.s32 	%p95, %r137, 2;
	ld.global.f32 	%f468, [%rd5+4];
	mul.f32 	%f469, %f512, %f468;
	add.s32 	%r384, %r171, 1;
	mul.wide.u32 	%rd371, %r384, 4;
	add.s64 	%rd372, %rd1, %rd371;
	ld.global.f32 	%f470, [%rd372];
	sub.f32 	%f471, %f470, %f469;
	st.global.f32 	[%rd372], %f471;
	@%p95 bra 	$L__BB14_112;
	ld.global.f32 	%f472, [%rd5+8];
	mul.f32 	%f473, %f512, %f472;
	add.s32 	%r385, %r171, 2;
	mul.wide.u32 	%rd373, %r385, 4;
	add.s64 	%rd374, %rd1, %rd373;
	ld.global.f32 	%f474, [%rd374];
	sub.f32 	%f475, %f474, %f473;
	st.global.f32 	[%rd374], %f475;
$L__BB14_112:
	add.s32 	%r431, %r431, 1;
	setp.ne.s32 	%p96, %r431, %r174;
	@%p96 bra 	$L__BB14_89;
$L__BB14_113:
	add.s32 	%r391, %r391, -1;
	setp.ne.s32 	%p97, %r392, %r1;
	add.s16 	%rs35, %rs35, 1;
	add.s16 	%rs34, %rs34, 1;
	add.s16 	%rs33, %rs33, 1;
	@%p97 bra 	$L__BB14_22;
$L__BB14_114:
	ret;

}
	// .globl	qr_decompose_f64
.visible .entry qr_decompose_f64(
	.param .u64 .ptr .align 1 qr_decompose_f64_param_0,
	.param .u64 .ptr .align 1 qr_decompose_f64_param_1,
	.param .u64 .ptr .align 1 qr_decompose_f64_param_2,
	.param .u32 qr_decompose_f64_param_3,
	.param .u32 qr_decompose_f64_param_4,
	.param .u32 qr_decompose_f64_param_5
)
{
	.reg .pred 	%p<101>;
	.reg .b16 	%rs<36>;
	.reg .b32 	%r<438>;
	.reg .b64 	%rd<375>;
	.reg .b64 	%fd<514>;

	ld.param.u64 	%rd6, [qr_decompose_f64_param_0];
	ld.param.u64 	%rd7, [qr_decompose_f64_param_1];
	ld.param.u64 	%rd8, [qr_decompose_f64_param_2];
	ld.param.u32 	%r173, [qr_decompose_f64_param_3];
	ld.param.u32 	%r174, [qr_decompose_f64_param_4];
	ld.param.u32 	%r175, [qr_decompose_f64_param_5];
	cvta.to.global.u64 	%rd1, %rd6;
	cvta.to.global.u64 	%rd2, %rd8;
	cvta.to.global.u64 	%rd3, %rd7;
	mov.u32 	%r176, %tid.x;
	mov.u32 	%r177, %ctaid.x;
	or.b32  	%r178, %r176, %r177;
	setp.ne.s32 	%p1, %r178, 0;
	@%p1 bra 	$L__BB15_114;
	min.u32 	%r1, %r173, %r174;
	setp.eq.s32 	%p2, %r175, 0;
	selp.b32 	%r2, %r173, %r1, %p2;
	setp.eq.s32 	%p3, %r173, 0;
	@%p3 bra 	$L__BB15_16;
	and.b32  	%r3, %r2, 7;
	add.s32 	%r4, %r3, -1;
	and.b32  	%r5, %r2, 3;
	and.b32  	%r6, %r2, -8;
	and.b32  	%r7, %r2, 1;
	mov.b32 	%r386, 0;
$L__BB15_3:
	setp.eq.s32 	%p4, %r2, 0;
	@%p4 bra 	$L__BB15_15;
	setp.lt.u32 	%p5, %r2, 8;
	mul.lo.s32 	%r9, %r386, %r2;
	mov.b32 	%r389, 0;
	@%p5 bra 	$L__BB15_7;
	mov.b32 	%r387, 0;
$L__BB15_6:
	.pragma "nounroll";
	setp.eq.s32 	%p6, %r386, %r387;
	selp.f64 	%fd65, 0d3FF0000000000000, 0d0000000000000000, %p6;
	add.s32 	%r182, %r387, %r9;
	mul.wide.u32 	%rd9, %r182, 8;
	add.s64 	%rd10, %rd1, %rd9;
	st.global.f64 	[%rd10], %fd65;
	add.s32 	%r183, %r387, 1;
	setp.eq.s32 	%p7, %r386, %r183;
	selp.f64 	%fd66, 0d3FF0000000000000, 0d0000000000000000, %p7;
	add.s32 	%r184, %r182, 1;
	mul.wide.u32 	%rd11, %r184, 8;
	add.s64 	%rd12, %rd1, %rd11;
	st.global.f64 	[%rd12], %fd66;
	add.s32 	%r185, %r387, 2;
	setp.eq.s32 	%p8, %r386, %r185;
	selp.f64 	%fd67, 0d3FF0000000000000, 0d0000000000000000, %p8;
	add.s32 	%r186, %r182, 2;
	mul.wide.u32 	%rd13, %r186, 8;
	add.s64 	%rd14, %rd1, %rd13;
	st.global.f64 	[%rd14], %fd67;
	add.s32 	%r187, %r387, 3;
	setp.eq.s32 	%p9, %r386, %r187;
	selp.f64 	%fd68, 0d3FF0000000000000, 0d0000000000000000, %p9;
	add.s32 	%r188, %r182, 3;
	mul.wide.u32 	%rd15, %r188, 8;
	add.s64 	%rd16, %rd1, %rd15;
	st.global.f64 	[%rd16], %fd68;
	add.s32 	%r189, %r387, 4;
	setp.eq.s32 	%p10, %r386, %r189;
	selp.f64 	%fd69, 0d3FF0000000000000, 0d0000000000000000, %p10;
	add.s32 	%r190, %r182, 4;
	mul.wide.u32 	%rd17, %r190, 8;
	add.s64 	%rd18, %rd1, %rd17;
	st.global.f64 	[%rd18], %fd69;
	add.s32 	%r191, %r387, 5;
	setp.eq.s32 	%p11, %r386, %r191;
	selp.f64 	%fd70, 0d3FF0000000000000, 0d0000000000000000, %p11;
	add.s32 	%r192, %r182, 5;
	mul.wide.u32 	%rd19, %r192, 8;
	add.s64 	%rd20, %rd1, %rd19;
	st.global.f64 	[%rd20], %fd70;
	add.s32 	%r193, %r387, 6;
	setp.eq.s32 	%p12, %r386, %r193;
	selp.f64 	%fd71, 0d3FF0000000000000, 0d0000000000000000, %p12;
	add.s32 	%r194, %r182, 6;
	mul.wide.u32 	%rd21, %r194, 8;
	add.s64 	%rd22, %rd1, %rd21;
	st.global.f64 	[%rd22], %fd71;
	add.s32 	%r195, %r387, 7;
	setp.eq.s32 	%p13, %r386, %r195;
	selp.f64 	%fd72, 0d3FF0000000000000, 0d0000000000000000, %p13;
	add.s32 	%r196, %r182, 7;
	mul.wide.u32 	%rd23, %r196, 8;
	add.s64 	%rd24, %rd1, %rd23;
	st.global.f64 	[%rd24], %fd72;
	add.s32 	%r387, %r387, 8;
	setp.ne.s32 	%p14, %r387, %r6;
	mov.u32 	%r389, %r6;
	@%p14 bra 	$L__BB15_6;
$L__BB15_7:
	setp.eq.s32 	%p15, %r3, 0;
	@%p15 bra 	$L__BB15_15;
	setp.lt.u32 	%p16, %r4, 3;
	@%p16 bra 	$L__BB15_10;
	setp.eq.s32 	%p17, %r386, %r389;
	selp.f64 	%fd73, 0d3FF0000000000000, 0d0000000000000000, %p17;
	add.s32 	%r197, %r389, %r9;
	mul.wide.u32 	%rd25, %r197, 8;
	add.s64 	%rd26, %rd1, %rd25;
	st.global.f64 	[%rd26], %fd73;
	add.s32 	%r198, %r389, 1;
	setp.eq.s32 	%p18, %r386, %r198;
	selp.f64 	%fd74, 0d3FF0000000000000, 0d0000000000000000, %p18;
	add.s32 	%r199, %r197, 1;
	mul.wide.u32 	%rd27, %r199, 8;
	add.s64 	%rd28, %rd1, %rd27;
	st.global.f64 	[%rd28], %fd74;
	add.s32 	%r200, %r389, 2;
	setp.eq.s32 	%p19, %r386, %r200;
	selp.f64 	%fd75, 0d3FF0000000000000, 0d0000000000000000, %p19;
	add.s32 	%r201, %r197, 2;
	mul.wide.u32 	%rd29, %r201, 8;
	add.s64 	%rd30, %rd1, %rd29;
	st.global.f64 	[%rd30], %fd75;
	add.s32 	%r202, %r389, 3;
	setp.eq.s32 	%p20, %r386, %r202;
	selp.f64 	%fd76, 0d3FF0000000000000, 0d0000000000000000, %p20;
	add.s32 	%r203, %r197, 3;
	mul.wide.u32 	%rd31, %r203, 8;
	add.s64 	%rd32, %rd1, %rd31;
	st.global.f64 	[%rd32], %fd76;
	add.s32 	%r389, %r389, 4;
$L__BB15_10:
	setp.eq.s32 	%p21, %r5, 0;
	@%p21 bra 	$L__BB15_15;
	setp.eq.s32 	%p22, %r5, 1;
	@%p22 bra 	$L__BB15_13;
	setp.eq.s32 	%p23, %r386, %r389;
	selp.f64 	%fd77, 0d3FF0000000000000, 0d0000000000000000, %p23;
	add.s32 	%r204, %r389, %r9;
	mul.wide.u32 	%rd33, %r204, 8;
	add.s64 	%rd34, %rd1, %rd33;
	st.global.f64 	[%rd34], %fd77;
	add.s32 	%r205, %r389, 1;
	setp.eq.s32 	%p24, %r386, %r205;
	selp.f64 	%fd78, 0d3FF0000000000000, 0d0000000000000000, %p24;
	add.s32 	%r206, %r204, 1;
	mul.wide.u32 	%rd35, %r206, 8;
	add.s64 	%rd36, %rd1, %rd35;
	st.global.f64 	[%rd36], %fd78;
	add.s32 	%r389, %r389, 2;
$L__BB15_13:
	setp.eq.s32 	%p25, %r7, 0;
	@%p25 bra 	$L__BB15_15;
	setp.eq.s32 	%p26, %r386, %r389;
	selp.f64 	%fd79, 0d3FF0000000000000, 0d0000000000000000, %p26;
	add.s32 	%r207, %r389, %r9;
	mul.wide.u32 	%rd37, %r207, 8;
	add.s64 	%rd38, %rd1, %rd37;
	st.global.f64 	[%rd38], %fd79;
$L__BB15_15:
	add.s32 	%r386, %r386, 1;
	setp.eq.s32 	%p27, %r386, %r173;
	@%p27 bra 	$L__BB15_16;
	bra.uni 	$L__BB15_3;
$L__BB15_16:
	setp.eq.s32 	%p28, %r1, 0;
	@%p28 bra 	$L__BB15_114;
	setp.ne.s32 	%p29, %r173, 0;
	@%p29 bra 	$L__BB15_21;
	ld.global.f64 	%fd1, [%rd3];
	mul.f64 	%fd476, %fd1, %fd1;
	sqrt.rn.f64 	%fd2, %fd476;
	setp.lt.f64 	%p98, %fd2, 0d3CD203AF9EE75616;
	@%p98 bra 	$L__BB15_114;
	setp.ge.f64 	%p99, %fd1, 0d0000000000000000;
	neg.f64 	%fd477, %fd2;
	selp.f64 	%fd478, %fd477, %fd2, %p99;
	sub.f64 	%fd3, %fd1, %fd478;
	mul.f64 	%fd479, %fd3, %fd3;
	sqrt.rn.f64 	%fd4, %fd479;
	setp.lt.f64 	%p100, %fd4, 0d3CD203AF9EE75616;
	@%p100 bra 	$L__BB15_114;
	div.rn.f64 	%fd480, %fd3, %fd4;
	st.global.f64 	[%rd2], %fd480;
	bra.uni 	$L__BB15_114;
$L__BB15_21:
	add.s32 	%r10, %r173, -2;
	cvt.u16.u32 	%rs1, %r173;
	add.s32 	%r11, %r174, 1;
	shl.b32 	%r12, %r174, 4;
	shl.b32 	%r13, %r174, 1;
	mul.lo.s32 	%r14, %r174, 3;
	mul.lo.s32 	%r15, %r174, 6;
	mul.lo.s32 	%r16, %r174, 7;
	shl.b32 	%r17, %r174, 3;
	mul.lo.s32 	%r18, %r174, 9;
	mul.lo.s32 	%r19, %r174, 10;
	mul.lo.s32 	%r20, %r174, 11;
	mul.lo.s32 	%r21, %r174, 12;
	mul.lo.s32 	%r22, %r174, 13;
	mul.lo.s32 	%r23, %r174, 14;
	mul.lo.s32 	%r24, %r174, 15;
	mov.b32 	%r392, 0;
	mov.b16 	%rs33, 0;
	mov.u16 	%rs34, %rs33;
	mov.u16 	%rs35, %rs33;
	mov.u32 	%r391, %r173;
$L__BB15_22:
	mov.u32 	%r34, %r392;
	not.b32 	%r35, %r34;
	add.s32 	%r36, %r2, %r35;
	sub.s16 	%rs5, %rs1, %rs33;
	sub.s16 	%rs15, %rs1, %rs34;
	cvt.u32.u16 	%r209, %rs15;
	and.b32  	%r37, %r209, 7;
	add.s32 	%r38, %r37, -1;
	add.s32 	%r39, %r173, %r35;
	not.b16 	%rs16, %rs34;
	add.s16 	%rs17, %rs16, %rs1;
	cvt.u32.u16 	%r210, %rs17;
	and.b32  	%r40, %r210, 7;
	add.s32 	%r392, %r34, 1;
	max.u32 	%r42, %r173, %r392;
	sub.s32 	%r211, %r34, %r42;
	setp.gt.u32 	%p30, %r211, -16;
	mov.f64 	%fd488, 0d0000000000000000;
	mov.u32 	%r411, %r34;
	@%p30 bra 	$L__BB15_25;
	mul.lo.s32 	%r394, %r11, %r34;
	add.s32 	%r409, %r174, %r394;
	add.s32 	%r408, %r13, %r394;
	add.s32 	%r407, %r14, %r394;
	shl.b32 	%r212, %r174, 2;
	add.s32 	%r406, %r212, %r394;
	mad.lo.s32 	%r405, %r174, 5, %r394;
	add.s32 	%r404, %r15, %r394;
	add.s32 	%r403, %r16, %r394;
	add.s32 	%r402, %r17, %r394;
	add.s32 	%r401, %r18, %r394;
	add.s32 	%r400, %r19, %r394;
	add.s32 	%r399, %r20, %r394;
	add.s32 	%r398, %r21, %r394;
	add.s32 	%r397, %r22, %r394;
	add.s32 	%r396, %r23, %r394;
	add.s32 	%r395, %r24, %r394;
	sub.s32 	%r213, %r42, %r34;
	and.b32  	%r214, %r213, -16;
	neg.s32 	%r393, %r214;
	mov.f64 	%fd488, 0d0000000000000000;
	mov.u32 	%r411, %r34;
$L__BB15_24:
	.pragma "nounroll";
	mul.wide.u32 	%rd39, %r394, 8;
	add.s64 	%rd40, %rd3, %rd39;
	ld.global.f64 	%fd83, [%rd40];
	fma.rn.f64 	%fd84, %fd83, %fd83, %fd488;
	mul.wide.u32 	%rd41, %r409, 8;
	add.s64 	%rd42, %rd3, %rd41;
	ld.global.f64 	%fd85, [%rd42];
	fma.rn.f64 	%fd86, %fd85, %fd85, %fd84;
	mul.wide.u32 	%rd43, %r408, 8;
	add.s64 	%rd44, %rd3, %rd43;
	ld.global.f64 	%fd87, [%rd44];
	fma.rn.f64 	%fd88, %fd87, %fd87, %fd86;
	mul.wide.u32 	%rd45, %r407, 8;
	add.s64 	%rd46, %rd3, %rd45;
	ld.global.f64 	%fd89, [%rd46];
	fma.rn.f64 	%fd90, %fd89, %fd89, %fd88;
	mul.wide.u32 	%rd47, %r406, 8;
	add.s64 	%rd48, %rd3, %rd47;
	ld.global.f64 	%fd91, [%rd48];
	fma.rn.f64 	%fd92, %fd91, %fd91, %fd90;
	mul.wide.u32 	%rd49, %r405, 8;
	add.s64 	%rd50, %rd3, %rd49;
	ld.global.f64 	%fd93, [%rd50];
	fma.rn.f64 	%fd94, %fd93, %fd93, %fd92;
	mul.wide.u32 	%rd51, %r404, 8;
	add.s64 	%rd52, %rd3, %rd51;
	ld.global.f64 	%fd95, [%rd52];
	fma.rn.f64 	%fd96, %fd95, %fd95, %fd94;
	mul.wide.u32 	%rd53, %r403, 8;
	add.s64 	%rd54, %rd3, %rd53;
	ld.global.f64 	%fd97, [%rd54];
	fma.rn.f64 	%fd98, %fd97, %fd97, %fd96;
	mul.wide.u32 	%rd55, %r402, 8;
	add.s64 	%rd56, %rd3, %rd55;
	ld.global.f64 	%fd99, [%rd56];
	fma.rn.f64 	%fd100, %fd99, %fd99, %fd98;
	mul.wide.u32 	%rd57, %r401, 8;
	add.s64 	%rd58, %rd3, %rd57;
	ld.global.f64 	%fd101, [%rd58];
	fma.rn.f64 	%fd102, %fd101, %fd101, %fd100;
	mul.wide.u32 	%rd59, %r400, 8;
	add.s64 	%rd60, %rd3, %rd59;
	ld.global.f64 	%fd103, [%rd60];
	fma.rn.f64 	%fd104, %fd103, %fd103, %fd102;
	mul.wide.u32 	%rd61, %r399, 8;
	add.s64 	%rd62, %rd3, %rd61;
	ld.global.f64 	%fd105, [%rd62];
	fma.rn.f64 	%fd106, %fd105, %fd105, %fd104;
	mul.wide.u32 	%rd63, %r398, 8;
	add.s64 	%rd64, %rd3, %rd63;
	ld.global.f64 	%fd107, [%rd64];
	fma.rn.f64 	%fd108, %fd107, %fd107, %fd106;
	mul.wide.u32 	%rd65, %r397, 8;
	add.s64 	%rd66, %rd3, %rd65;
	ld.global.f64 	%fd109, [%rd66];
	fma.rn.f64 	%fd110, %fd109, %fd109, %fd108;
	mul.wide.u32 	%rd67, %r396, 8;
	add.s64 	%rd68, %rd3, %rd67;
	ld.global.f64 	%fd111, [%rd68];
	fma.rn.f64 	%fd112, %fd111, %fd111, %fd110;
	mul.wide.u32 	%rd69, %r395, 8;
	add.s64 	%rd70, %rd3, %rd69;
	ld.global.f64 	%fd113, [%rd70];
	fma.rn.f64 	%fd488, %fd113, %fd113, %fd112;
	add.s32 	%r411, %r411, 16;
	add.s32 	%r409, %r409, %r12;
	add.s32 	%r408, %r408, %r12;
	add.s32 	%r407, %r407, %r12;
	add.s32 	%r406, %r406, %r12;
	add.s32 	%r405, %r405, %r12;
	add.s32 	%r404, %r404, %r12;
	add.s32 	%r403, %r403, %r12;
	add.s32 	%r402, %r402, %r12;
	add.s32 	%r401, %r401, %r12;
	add.s32 	%r400, %r400, %r12;
	add.s32 	%r399, %r399, %r12;
	add.s32 	%r398, %r398, %r12;
	add.s32 	%r397, %r397, %r12;
	add.s32 	%r396, %r396, %r12;
	add.s32 	%r395, %r395, %r12;
	add.s32 	%r394, %r394, %r12;
	add.s32 	%r393, %r393, 16;
	setp.ne.s32 	%p31, %r393, 0;
	@%p31 bra 	$L__BB15_24;
$L__BB15_25:
	sub.s32 	%r215, %r42, %r34;
	and.b32  	%r216, %r215, 15;
	setp.eq.s32 	%p32, %r216, 0;
	@%p32 bra 	$L__BB15_35;
	cvt.u16.u32 	%rs18, %r42;
	sub.s16 	%rs19, %rs18, %rs35;
	cvt.u32.u16 	%r217, %rs19;
	and.b32  	%r97, %r217, 15;
	add.s32 	%r218, %r97, -1;
	setp.lt.u32 	%p33, %r218, 7;
	@%p33 bra 	$L__BB15_28;
	mad.lo.s32 	%r219, %r411, %r174, %r34;
	mul.wide.u32 	%rd71, %r219, 8;
	add.s64 	%rd72, %rd3, %rd71;
	ld.global.f64 	%fd115, [%rd72];
	fma.rn.f64 	%fd116, %fd115, %fd115, %fd488;
	add.s32 	%r220, %r219, %r174;
	mul.wide.u32 	%rd73, %r220, 8;
	add.s64 	%rd74, %rd3, %rd73;
	ld.global.f64 	%fd117, [%rd74];
	fma.rn.f64 	%fd118, %fd117, %fd117, %fd116;
	add.s32 	%r221, %r220, %r174;
	mul.wide.u32 	%rd75, %r221, 8;
	add.s64 	%rd76, %rd3, %rd75;
	ld.global.f64 	%fd119, [%rd76];
	fma.rn.f64 	%fd120, %fd119, %fd119, %fd118;
	add.s32 	%r222, %r221, %r174;
	mul.wide.u32 	%rd77, %r222, 8;
	add.s64 	%rd78, %rd3, %rd77;
	ld.global.f64 	%fd121, [%rd78];
	fma.rn.f64 	%fd122, %fd121, %fd121, %fd120;
	add.s32 	%r223, %r222, %r174;
	mul.wide.u32 	%rd79, %r223, 8;
	add.s64 	%rd80, %rd3, %rd79;
	ld.global.f64 	%fd123, [%rd80];
	fma.rn.f64 	%fd124, %fd123, %fd123, %fd122;
	add.s32 	%r224, %r223, %r174;
	mul.wide.u32 	%rd81, %r224, 8;
	add.s64 	%rd82, %rd3, %rd81;
	ld.global.f64 	%fd125, [%rd82];
	fma.rn.f64 	%fd126, %fd125, %fd125, %fd124;
	add.s32 	%r225, %r224, %r174;
	mul.wide.u32 	%rd83, %r225, 8;
	add.s64 	%rd84, %rd3, %rd83;
	ld.global.f64 	%fd127, [%rd84];
	fma.rn.f64 	%fd128, %fd127, %fd127, %fd126;
	add.s32 	%r226, %r225, %r174;
	mul.wide.u32 	%rd85, %r226, 8;
	add.s64 	%rd86, %rd3, %rd85;
	ld.global.f64 	%fd129, [%rd86];
	fma.rn.f64 	%fd488, %fd129, %fd129, %fd128;
	add.s32 	%r411, %r411, 8;
$L__BB15_28:
	and.b32  	%r227, %r97, 7;
	setp.eq.s32 	%p34, %r227, 0;
	@%p34 bra 	$L__BB15_35;
	cvt.u16.u32 	%rs20, %r42;
	sub.s16 	%rs21, %rs20, %rs34;
	cvt.u32.u16 	%r228, %rs21;
	and.b32  	%r229, %r228, 7;
	and.b32  	%r100, %r228, 3;
	add.s32 	%r230, %r229, -1;
	setp.lt.u32 	%p35, %r230, 3;
	@%p35 bra 	$L__BB15_31;
	mad.lo.s32 	%r231, %r411, %r174, %r34;
	mul.wide.u32 	%rd87, %r231, 8;
	add.s64 	%rd88, %rd3, %rd87;
	ld.global.f64 	%fd131, [%rd88];
	fma.rn.f64 	%fd132, %fd131, %fd131, %fd488;
	add.s32 	%r232, %r231, %r174;
	mul.wide.u32 	%rd89, %r232, 8;
	add.s64 	%rd90, %rd3, %rd89;
	ld.global.f64 	%fd133, [%rd90];
	fma.rn.f64 	%fd134, %fd133, %fd133, %fd132;
	add.s32 	%r233, %r232, %r174;
	mul.wide.u32 	%rd91, %r233, 8;
	add.s64 	%rd92, %rd3, %rd91;
	ld.global.f64 	%fd135, [%rd92];
	fma.rn.f64 	%fd136, %fd135, %fd135, %fd134;
	add.s32 	%r234, %r233, %r174;
	mul.wide.u32 	%rd93, %r234, 8;
	add.s64 	%rd94, %rd3, %rd93;
	ld.global.f64 	%fd137, [%rd94];
	fma.rn.f64 	%fd488, %fd137, %fd137, %fd136;
	add.s32 	%r411, %r411, 4;
$L__BB15_31:
	setp.eq.s32 	%p36, %r100, 0;
	@%p36 bra 	$L__BB15_35;
	mad.lo.s32 	%r103, %r411, %r174, %r34;
	mul.wide.u32 	%rd95, %r103, 8;
	add.s64 	%rd96, %rd3, %rd95;
	ld.global.f64 	%fd138, [%rd96];
	fma.rn.f64 	%fd488, %fd138, %fd138, %fd488;
	setp.eq.s32 	%p37, %r100, 1;
	@%p37 bra 	$L__BB15_35;
	add.s32 	%r104, %r103, %r174;
	mul.wide.u32 	%rd97, %r104, 8;
	add.s64 	%rd98, %rd3, %rd97;
	ld.global.f64 	%fd139, [%rd98];
	fma.rn.f64 	%fd488, %fd139, %fd139, %fd488;
	setp.eq.s32 	%p38, %r100, 2;
	@%p38 bra 	$L__BB15_35;
	add.s32 	%r235, %r104, %r174;
	mul.wide.u32 	%rd99, %r235, 8;
	add.s64 	%rd100, %rd3, %rd99;
	ld.global.f64 	%fd140, [%rd100];
	fma.rn.f64 	%fd488, %fd140, %fd140, %fd488;
$L__BB15_35:
	sqrt.rn.f64 	%fd19, %fd488;
	setp.lt.f64 	%p39, %fd19, 0d3CD203AF9EE75616;
	@%p39 bra 	$L__BB15_113;
	add.s32 	%r105, %r40, -1;
	sub.s32 	%r106, %r10, %r34;
	mad.lo.s32 	%r236, %r34, %r174, %r34;
	mul.wide.u32 	%rd101, %r236, 8;
	add.s64 	%rd102, %rd3, %rd101;
	ld.global.f64 	%fd141, [%rd102];
	setp.ge.f64 	%p40, %fd141, 0d0000000000000000;
	neg.f64 	%fd142, %fd19;
	selp.f64 	%fd143, %fd142, %fd19, %p40;
	sub.f64 	%fd20, %fd141, %fd143;
	mul.f64 	%fd496, %fd20, %fd20;
	setp.ge.u32 	%p41, %r392, %r173;
	@%p41 bra 	$L__BB15_50;
	setp.lt.u32 	%p42, %r106, 15;
	mov.u32 	%r415, %r392;
	@%p42 bra 	$L__BB15_40;
	and.b32  	%r107, %r39, -16;
	mov.u32 	%r415, %r392;
$L__BB15_39:
	.pragma "nounroll";
	mad.lo.s32 	%r237, %r415, %r174, %r34;
	mul.wide.u32 	%rd103, %r237, 8;
	add.s64 	%rd104, %rd3, %rd103;
	ld.global.f64 	%fd145, [%rd104];
	fma.rn.f64 	%fd146, %fd145, %fd145, %fd496;
	add.s32 	%r238, %r237, %r174;
	mul.wide.u32 	%rd105, %r238, 8;
	add.s64 	%rd106, %rd3, %rd105;
	ld.global.f64 	%fd147, [%rd106];
	fma.rn.f64 	%fd148, %fd147, %fd147, %fd146;
	add.s32 	%r239, %r238, %r174;
	mul.wide.u32 	%rd107, %r239, 8;
	add.s64 	%rd108, %rd3, %rd107;
	ld.global.f64 	%fd149, [%rd108];
	fma.rn.f64 	%fd150, %fd149, %fd149, %fd148;
	add.s32 	%r240, %r239, %r174;
	mul.wide.u32 	%rd109, %r240, 8;
	add.s64 	%rd110, %rd3, %rd109;
	ld.global.f64 	%fd151, [%rd110];
	fma.rn.f64 	%fd152, %fd151, %fd151, %fd150;
	add.s32 	%r241, %r240, %r174;
	mul.wide.u32 	%rd111, %r241, 8;
	add.s64 	%rd112, %rd3, %rd111;
	ld.global.f64 	%fd153, [%rd112];
	fma.rn.f64 	%fd154, %fd153, %fd153, %fd152;
	add.s32 	%r242, %r241, %r174;
	mul.wide.u32 	%rd113, %r242, 8;
	add.s64 	%rd114, %rd3, %rd113;
	ld.global.f64 	%fd155, [%rd114];
	fma.rn.f64 	%fd156, %fd155, %fd155, %fd154;
	add.s32 	%r243, %r242, %r174;
	mul.wide.u32 	%rd115, %r243, 8;
	add.s64 	%rd116, %rd3, %rd115;
	ld.global.f64 	%fd157, [%rd116];
	fma.rn.f64 	%fd158, %fd157, %fd157, %fd156;
	add.s32 	%r244, %r243, %r174;
	mul.wide.u32 	%rd117, %r244, 8;
	add.s64 	%rd118, %rd3, %rd117;
	ld.global.f64 	%fd159, [%rd118];
	fma.rn.f64 	%fd160, %fd159, %fd159, %fd158;
	add.s32 	%r245, %r244, %r174;
	mul.wide.u32 	%rd119, %r245, 8;
	add.s64 	%rd120, %rd3, %rd119;
	ld.global.f64 	%fd161, [%rd120];
	fma.rn.f64 	%fd162, %fd161, %fd161, %fd160;
	add.s32 	%r246, %r245, %r174;
	mul.wide.u32 	%rd121, %r246, 8;
	add.s64 	%rd122, %rd3, %rd121;
	ld.global.f64 	%fd163, [%rd122];
	fma.rn.f64 	%fd164, %fd163, %fd163, %fd162;
	add.s32 	%r247, %r246, %r174;
	mul.wide.u32 	%rd123, %r247, 8;
	add.s64 	%rd124, %rd3, %rd123;
	ld.global.f64 	%fd165, [%rd124];
	fma.rn.f64 	%fd166, %fd165, %fd165, %fd164;
	add.s32 	%r248, %r247, %r174;
	mul.wide.u32 	%rd125, %r248, 8;
	add.s64 	%rd126, %rd3, %rd125;
	ld.global.f64 	%fd167, [%rd126];
	fma.rn.f64 	%fd168, %fd167, %fd167, %fd166;
	add.s32 	%r249, %r248, %r174;
	mul.wide.u32 	%rd127, %r249, 8;
	add.s64 	%rd128, %rd3, %rd127;
	ld.global.f64 	%fd169, [%rd128];
	fma.rn.f64 	%fd170, %fd169, %fd169, %fd168;
	add.s32 	%r250, %r249, %r174;
	mul.wide.u32 	%rd129, %r250, 8;
	add.s64 	%rd130, %rd3, %rd129;
	ld.global.f64 	%fd171, [%rd130];
	fma.rn.f64 	%fd172, %fd171, %fd171, %fd170;
	add.s32 	%r251, %r250, %r174;
	mul.wide.u32 	%rd131, %r251, 8;
	add.s64 	%rd132, %rd3, %rd131;
	ld.global.f64 	%fd173, [%rd132];
	fma.rn.f64 	%fd174, %fd173, %fd173, %fd172;
	add.s32 	%r252, %r251, %r174;
	mul.wide.u32 	%rd133, %r252, 8;
	add.s64 	%rd134, %rd3, %rd133;
	ld.global.f64 	%fd175, [%rd134];
	fma.rn.f64 	%fd496, %fd175, %fd175, %fd174;
	add.s32 	%r415, %r415, 16;
	add.s32 	%r253, %r415, %r35;
	setp.ne.s32 	%p43, %r253, %r107;
	@%p43 bra 	$L__BB15_39;
$L__BB15_40:
	and.b32  	%r254, %r39, 15;
	setp.eq.s32 	%p44, %r254, 0;
	@%p44 bra 	$L__BB15_50;
	not.b16 	%rs22, %rs35;
	cvt.u16.u32 	%rs23, %r173;
	add.s16 	%rs24, %rs22, %rs23;
	cvt.u32.u16 	%r255, %rs24;
	and.b32  	%r111, %r255, 15;
	add.s32 	%r256, %r111, -1;
	setp.lt.u32 	%p45, %r256, 7;
	@%p45 bra 	$L__BB15_43;
	mad.lo.s32 	%r257, %r415, %r174, %r34;
	mul.wide.u32 	%rd135, %r257, 8;
	add.s64 	%rd136, %rd3, %rd135;
	ld.global.f64 	%fd177, [%rd136];
	fma.rn.f64 	%fd178, %fd177, %fd177, %fd496;
	add.s32 	%r258, %r257, %r174;
	mul.wide.u32 	%rd137, %r258, 8;
	add.s64 	%rd138, %rd3, %rd137;
	ld.global.f64 	%fd179, [%rd138];
	fma.rn.f64 	%fd180, %fd179, %fd179, %fd178;
	add.s32 	%r259, %r258, %r174;
	mul.wide.u32 	%rd139, %r259, 8;
	add.s64 	%rd140, %rd3, %rd139;
	ld.global.f64 	%fd181, [%rd140];
	fma.rn.f64 	%fd182, %fd181, %fd181, %fd180;
	add.s32 	%r260, %r259, %r174;
	mul.wide.u32 	%rd141, %r260, 8;
	add.s64 	%rd142, %rd3, %rd141;
	ld.global.f64 	%fd183, [%rd142];
	fma.rn.f64 	%fd184, %fd183, %fd183, %fd182;
	add.s32 	%r261, %r260, %r174;
	mul.wide.u32 	%rd143, %r261, 8;
	add.s64 	%rd144, %rd3, %rd143;
	ld.global.f64 	%fd185, [%rd144];
	fma.rn.f64 	%fd186, %fd185, %fd185, %fd184;
	add.s32 	%r262, %r261, %r174;
	mul.wide.u32 	%rd145, %r262, 8;
	add.s64 	%rd146, %rd3, %rd145;
	ld.global.f64 	%fd187, [%rd146];
	fma.rn.f64 	%fd188, %fd187, %fd187, %fd186;
	add.s32 	%r263, %r262, %r174;
	mul.wide.u32 	%rd147, %r263, 8;
	add.s64 	%rd148, %rd3, %rd147;
	ld.global.f64 	%fd189, [%rd148];
	fma.rn.f64 	%fd190, %fd189, %fd189, %fd188;
	add.s32 	%r264, %r263, %r174;
	mul.wide.u32 	%rd149, %r264, 8;
	add.s64 	%rd150, %rd3, %rd149;
	ld.global.f64 	%fd191, [%rd150];
	fma.rn.f64 	%fd496, %fd191, %fd191, %fd190;
	add.s32 	%r415, %r415, 8;
$L__BB15_43:
	and.b32  	%r265, %r111, 7;
	setp.eq.s32 	%p46, %r265, 0;
	@%p46 bra 	$L__BB15_50;
	and.b32  	%r114, %r40, 3;
	setp.lt.u32 	%p47, %r105, 3;
	@%p47 bra 	$L__BB15_46;
	mad.lo.s32 	%r266, %r415, %r174, %r34;
	mul.wide.u32 	%rd151, %r266, 8;
	add.s64 	%rd152, %rd3, %rd151;
	ld.global.f64 	%fd193, [%rd152];
	fma.rn.f64 	%fd194, %fd193, %fd193, %fd496;
	add.s32 	%r267, %r266, %r174;
	mul.wide.u32 	%rd153, %r267, 8;
	add.s64 	%rd154, %rd3, %rd153;
	ld.global.f64 	%fd195, [%rd154];
	fma.rn.f64 	%fd196, %fd195, %fd195, %fd194;
	add.s32 	%r268, %r267, %r174;
	mul.wide.u32 	%rd155, %r268, 8;
	add.s64 	%rd156, %rd3, %rd155;
	ld.global.f64 	%fd197, [%rd156];
	fma.rn.f64 	%fd198, %fd197, %fd197, %fd196;
	add.s32 	%r269, %r268, %r174;
	mul.wide.u32 	%rd157, %r269, 8;
	add.s64 	%rd158, %rd3, %rd157;
	ld.global.f64 	%fd199, [%rd158];
	fma.rn.f64 	%fd496, %fd199, %fd199, %fd198;
	add.s32 	%r415, %r415, 4;
$L__BB15_46:
	setp.eq.s32 	%p48, %r114, 0;
	@%p48 bra 	$L__BB15_50;
	mad.lo.s32 	%r117, %r415, %r174, %r34;
	mul.wide.u32 	%rd159, %r117, 8;
	add.s64 	%rd160, %rd3, %rd159;
	ld.global.f64 	%fd200, [%rd160];
	fma.rn.f64 	%fd496, %fd200, %fd200, %fd496;
	setp.eq.s32 	%p49, %r114, 1;
	@%p49 bra 	$L__BB15_50;
	add.s32 	%r118, %r117, %r174;
	mul.wide.u32 	%rd161, %r118, 8;
	add.s64 	%rd162, %rd3, %rd161;
	ld.global.f64 	%fd201, [%rd162];
	fma.rn.f64 	%fd496, %fd201, %fd201, %fd496;
	setp.eq.s32 	%p50, %r114, 2;
	@%p50 bra 	$L__BB15_50;
	add.s32 	%r270, %r118, %r174;
	mul.wide.u32 	%rd163, %r270, 8;
	add.s64 	%rd164, %rd3, %rd163;
	ld.global.f64 	%fd202, [%rd164];
	fma.rn.f64 	%fd496, %fd202, %fd202, %fd496;
$L__BB15_50:
	sqrt.rn.f64 	%fd36, %fd496;
	setp.lt.f64 	%p51, %fd36, 0d3CD203AF9EE75616;
	@%p51 bra 	$L__BB15_113;
	div.rn.f64 	%fd203, %fd20, %fd36;
	st.global.f64 	[%rd2], %fd203;
	@%p41 bra 	$L__BB15_63;
	setp.lt.u32 	%p53, %r106, 7;
	mov.u32 	%r419, %r392;
	@%p53 bra 	$L__BB15_55;
	and.b32  	%r119, %r39, -8;
	mov.u32 	%r419, %r392;
$L__BB15_54:
	.pragma "nounroll";
	mad.lo.s32 	%r271, %r419, %r174, %r34;
	mul.wide.u32 	%rd165, %r271, 8;
	add.s64 	%rd166, %rd3, %rd165;
	ld.global.f64 	%fd204, [%rd166];
	div.rn.f64 	%fd205, %fd204, %fd36;
	sub.s32 	%r272, %r419, %r34;
	mul.wide.u32 	%rd167, %r272, 8;
	add.s64 	%rd168, %rd2, %rd167;
	st.global.f64 	[%rd168], %fd205;
	add.s32 	%r273, %r271, %r174;
	mul.wide.u32 	%rd169, %r273, 8;
	add.s64 	%rd170, %rd3, %rd169;
	ld.global.f64 	%fd206, [%rd170];
	div.rn.f64 	%fd207, %fd206, %fd36;
	st.global.f64 	[%rd168+8], %fd207;
	add.s32 	%r274, %r273, %r174;
	mul.wide.u32 	%rd171, %r274, 8;
	add.s64 	%rd172, %rd3, %rd171;
	ld.global.f64 	%fd208, [%rd172];
	div.rn.f64 	%fd209, %fd208, %fd36;
	st.global.f64 	[%rd168+16], %fd209;
	add.s32 	%r275, %r274, %r174;
	mul.wide.u32 	%rd173, %r275, 8;
	add.s64 	%rd174, %rd3, %rd173;
	ld.global.f64 	%fd210, [%rd174];
	div.rn.f64 	%fd211, %fd210, %fd36;
	st.global.f64 	[%rd168+24], %fd211;
	add.s32 	%r276, %r275, %r174;
	mul.wide.u32 	%rd175, %r276, 8;
	add.s64 	%rd176, %rd3, %rd175;
	ld.global.f64 	%fd212, [%rd176];
	div.rn.f64 	%fd213, %fd212, %fd36;
	st.global.f64 	[%rd168+32], %fd213;
	add.s32 	%r277, %r276, %r174;
	mul.wide.u32 	%rd177, %r277, 8;
	add.s64 	%rd178, %rd3, %rd177;
	ld.global.f64 	%fd214, [%rd178];
	div.rn.f64 	%fd215, %fd214, %fd36;
	st.global.f64 	[%rd168+40], %fd215;
	add.s32 	%r278, %r277, %r174;
	mul.wide.u32 	%rd179, %r278, 8;
	add.s64 	%rd180, %rd3, %rd179;
	ld.global.f64 	%fd216, [%rd180];
	div.rn.f64 	%fd217, %fd216, %fd36;
	st.global.f64 	[%rd168+48], %fd217;
	add.s32 	%r279, %r278, %r174;
	mul.wide.u32 	%rd181, %r279, 8;
	add.s64 	%rd182, %rd3, %rd181;
	ld.global.f64 	%fd218, [%rd182];
	div.rn.f64 	%fd219, %fd218, %fd36;
	add.s32 	%r280, %r272, 7;
	mul.wide.u32 	%rd183, %r280, 8;
	add.s64 	%rd184, %rd2, %rd183;
	st.global.f64 	[%rd184], %fd219;
	add.s32 	%r419, %r419, 8;
	add.s32 	%r281, %r419, %r35;
	setp.ne.s32 	%p54, %r281, %r119;
	@%p54 bra 	$L__BB15_54;
$L__BB15_55:
	and.b32  	%r282, %r39, 7;
	setp.eq.s32 	%p55, %r282, 0;
	@%p55 bra 	$L__BB15_63;
	setp.lt.u32 	%p56, %r105, 3;
	@%p56 bra 	$L__BB15_58;
	mad.lo.s32 	%r283, %r419, %r174, %r34;
	mul.wide.u32 	%rd185, %r283, 8;
	add.s64 	%rd186, %rd3, %rd185;
	ld.global.f64 	%fd220, [%rd186];
	div.rn.f64 	%fd221, %fd220, %fd36;
	sub.s32 	%r284, %r419, %r34;
	mul.wide.u32 	%rd187, %r284, 8;
	add.s64 	%rd188, %rd2, %rd187;
	st.global.f64 	[%rd188], %fd221;
	add.s32 	%r285, %r283, %r174;
	mul.wide.u32 	%rd189, %r285, 8;
	add.s64 	%rd190, %rd3, %rd189;
	ld.global.f64 	%fd222, [%rd190];
	div.rn.f64 	%fd223, %fd222, %fd36;
	add.s32 	%r286, %r284, 1;
	mul.wide.u32 	%rd191, %r286, 8;
	add.s64 	%rd192, %rd2, %rd191;
	st.global.f64 	[%rd192], %fd223;
	add.s32 	%r287, %r285, %r174;
	mul.wide.u32 	%rd193, %r287, 8;
	add.s64 	%rd194, %rd3, %rd193;
	ld.global.f64 	%fd224, [%rd194];
	div.rn.f64 	%fd225, %fd224, %fd36;
	add.s32 	%r288, %r284, 2;
	mul.wide.u32 	%rd195, %r288, 8;
	add.s64 	%rd196, %rd2, %rd195;
	st.global.f64 	[%rd196], %fd225;
	add.s32 	%r289, %r287, %r174;
	mul.wide.u32 	%rd197, %r289, 8;
	add.s64 	%rd198, %rd3, %rd197;
	ld.global.f64 	%fd226, [%rd198];
	div.rn.f64 	%fd227, %fd226, %fd36;
	add.s32 	%r290, %r284, 3;
	mul.wide.u32 	%rd199, %r290, 8;
	add.s64 	%rd200, %rd2, %rd199;
	st.global.f64 	[%rd200], %fd227;
	add.s32 	%r419, %r419, 4;
$L__BB15_58:
	and.b32  	%r291, %r40, 3;
	setp.eq.s32 	%p57, %r291, 0;
	@%p57 bra 	$L__BB15_63;
	xor.b16  	%rs25, %rs33, 3;
	add.s16 	%rs6, %rs25, %rs1;
	and.b16  	%rs26, %rs6, 3;
	setp.eq.s16 	%p58, %rs26, 1;
	@%p58 bra 	$L__BB15_61;
	mad.lo.s32 	%r292, %r419, %r174, %r34;
	mul.wide.u32 	%rd201, %r292, 8;
	add.s64 	%rd202, %rd3, %rd201;
	ld.global.f64 	%fd228, [%rd202];
	div.rn.f64 	%fd229, %fd228, %fd36;
	sub.s32 	%r293, %r419, %r34;
	mul.wide.u32 	%rd203, %r293, 8;
	add.s64 	%rd204, %rd2, %rd203;
	st.global.f64 	[%rd204], %fd229;
	add.s32 	%r294, %r292, %r174;
	mul.wide.u32 	%rd205, %r294, 8;
	add.s64 	%rd206, %rd3, %rd205;
	ld.global.f64 	%fd230, [%rd206];
	div.rn.f64 	%fd231, %fd230, %fd36;
	add.s32 	%r295, %r293, 1;
	mul.wide.u32 	%rd207, %r295, 8;
	add.s64 	%rd208, %rd2, %rd207;
	st.global.f64 	[%rd208], %fd231;
	add.s32 	%r419, %r419, 2;
$L__BB15_61:
	and.b16  	%rs27, %rs6, 1;
	setp.eq.b16 	%p59, %rs27, 1;
	not.pred 	%p60, %p59;
	@%p60 bra 	$L__BB15_63;
	mad.lo.s32 	%r296, %r419, %r174, %r34;
	mul.wide.u32 	%rd209, %r296, 8;
	add.s64 	%rd210, %rd3, %rd209;
	ld.global.f64 	%fd232, [%rd210];
	div.rn.f64 	%fd233, %fd232, %fd36;
	sub.s32 	%r297, %r419, %r34;
	mul.wide.u32 	%rd211, %r297, 8;
	add.s64 	%rd212, %rd2, %rd211;
	st.global.f64 	[%rd212], %fd233;
$L__BB15_63:
	sub.s32 	%r127, %r173, %r34;
	setp.ge.u32 	%p61, %r34, %r174;
	setp.eq.s32 	%p62, %r127, 0;
	or.pred  	%p63, %p61, %p62;
	@%p63 bra 	$L__BB15_88;
	and.b32  	%r128, %r391, 7;
	and.b32  	%r129, %r391, -8;
	and.b32  	%r130, %r37, 3;
	and.b16  	%rs7, %rs5, 1;
	mov.u32 	%r422, %r34;
$L__BB15_65:
	setp.lt.u32 	%p64, %r39, 7;
	mov.f64 	%fd503, 0d0000000000000000;
	mov.b32 	%r424, 0;
	@%p64 bra 	$L__BB15_68;
	mov.f64 	%fd503, 0d0000000000000000;
	mov.b32 	%r426, 0;
$L__BB15_67:
	.pragma "nounroll";
	mul.wide.u32 	%rd213, %r426, 8;
	add.s64 	%rd214, %rd2, %rd213;
	ld.global.f64 	%fd237, [%rd214];
	add.s32 	%r300, %r426, %r34;
	mad.lo.s32 	%r301, %r300, %r174, %r422;
	mul.wide.u32 	%rd215, %r301, 8;
	add.s64 	%rd216, %rd3, %rd215;
	ld.global.f64 	%fd238, [%rd216];
	fma.rn.f64 	%fd239, %fd237, %fd238, %fd503;
	ld.global.f64 	%fd240, [%rd214+8];
	add.s32 	%r302, %r301, %r174;
	mul.wide.u32 	%rd217, %r302, 8;
	add.s64 	%rd218, %rd3, %rd217;
	ld.global.f64 	%fd241, [%rd218];
	fma.rn.f64 	%fd242, %fd240, %fd241, %fd239;
	ld.global.f64 	%fd243, [%rd214+16];
	add.s32 	%r303, %r302, %r174;
	mul.wide.u32 	%rd219, %r303, 8;
	add.s64 	%rd220, %rd3, %rd219;
	ld.global.f64 	%fd244, [%rd220];
	fma.rn.f64 	%fd245, %fd243, %fd244, %fd242;
	ld.global.f64 	%fd246, [%rd214+24];
	add.s32 	%r304, %r303, %r174;
	mul.wide.u32 	%rd221, %r304, 8;
	add.s64 	%rd222, %rd3, %rd221;
	ld.global.f64 	%fd247, [%rd222];
	fma.rn.f64 	%fd248, %fd246, %fd247, %fd245;
	ld.global.f64 	%fd249, [%rd214+32];
	add.s32 	%r305, %r304, %r174;
	mul.wide.u32 	%rd223, %r305, 8;
	add.s64 	%rd224, %rd3, %rd223;
	ld.global.f64 	%fd250, [%rd224];
	fma.rn.f64 	%fd251, %fd249, %fd250, %fd248;
	ld.global.f64 	%fd252, [%rd214+40];
	add.s32 	%r306, %r305, %r174;
	mul.wide.u32 	%rd225, %r306, 8;
	add.s64 	%rd226, %rd3, %rd225;
	ld.global.f64 	%fd253, [%rd226];
	fma.rn.f64 	%fd254, %fd252, %fd253, %fd251;
	ld.global.f64 	%fd255, [%rd214+48];
	add.s32 	%r307, %r306, %r174;
	mul.wide.u32 	%rd227, %r307, 8;
	add.s64 	%rd228, %rd3, %rd227;
	ld.global.f64 	%fd256, [%rd228];
	fma.rn.f64 	%fd257, %fd255, %fd256, %fd254;
	ld.global.f64 	%fd258, [%rd214+56];
	add.s32 	%r308, %r307, %r174;
	mul.wide.u32 	%rd229, %r308, 8;
	add.s64 	%rd230, %rd3, %rd229;
	ld.global.f64 	%fd259, [%rd230];
	fma.rn.f64 	%fd503, %fd258, %fd259, %fd257;
	add.s32 	%r426, %r426, 8;
	setp.eq.s32 	%p65, %r426, %r129;
	mov.u32 	%r424, %r129;
	@%p65 bra 	$L__BB15_68;
	bra.uni 	$L__BB15_67;
$L__BB15_68:
	setp.eq.s32 	%p66, %r128, 0;
	@%p66 bra 	$L__BB15_76;
	setp.lt.u32 	%p67, %r38, 3;
	@%p67 bra 	$L__BB15_71;
	mul.wide.u32 	%rd231, %r424, 8;
	add.s64 	%rd232, %rd2, %rd231;
	ld.global.f64 	%fd261, [%rd232];
	add.s32 	%r309, %r424, %r34;
	mad.lo.s32 	%r310, %r309, %r174, %r422;
	mul.wide.u32 	%rd233, %r310, 8;
	add.s64 	%rd234, %rd3, %rd233;
	ld.global.f64 	%fd262, [%rd234];
	fma.rn.f64 	%fd263, %fd261, %fd262, %fd503;
	ld.global.f64 	%fd264, [%rd232+8];
	add.s32 	%r311, %r310, %r174;
	mul.wide.u32 	%rd235, %r311, 8;
	add.s64 	%rd236, %rd3, %rd235;
	ld.global.f64 	%fd265, [%rd236];
	fma.rn.f64 	%fd266, %fd264, %fd265, %fd263;
	ld.global.f64 	%fd267, [%rd232+16];
	add.s32 	%r312, %r311, %r174;
	mul.wide.u32 	%rd237, %r312, 8;
	add.s64 	%rd238, %rd3, %rd237;
	ld.global.f64 	%fd268, [%rd238];
	fma.rn.f64 	%fd269, %fd267, %fd268, %fd266;
	ld.global.f64 	%fd270, [%rd232+24];
	add.s32 	%r313, %r312, %r174;
	mul.wide.u32 	%rd239, %r313, 8;
	add.s64 	%rd240, %rd3, %rd239;
	ld.global.f64 	%fd271, [%rd240];
	fma.rn.f64 	%fd503, %fd270, %fd271, %fd269;
	add.s32 	%r424, %r424, 4;
$L__BB15_71:
	setp.eq.s32 	%p68, %r130, 0;
	@%p68 bra 	$L__BB15_76;
	and.b16  	%rs28, %rs5, 3;
	setp.eq.s16 	%p69, %rs28, 1;
	@%p69 bra 	$L__BB15_74;
	mul.wide.u32 	%rd241, %r424, 8;
	add.s64 	%rd242, %rd2, %rd241;
	ld.global.f64 	%fd273, [%rd242];
	add.s32 	%r314, %r424, %r34;
	mad.lo.s32 	%r315, %r314, %r174, %r422;
	mul.wide.u32 	%rd243, %r315, 8;
	add.s64 	%rd244, %rd3, %rd243;
	ld.global.f64 	%fd274, [%rd244];
	fma.rn.f64 	%fd275, %fd273, %fd274, %fd503;
	ld.global.f64 	%fd276, [%rd242+8];
	add.s32 	%r316, %r315, %r174;
	mul.wide.u32 	%rd245, %r316, 8;
	add.s64 	%rd246, %rd3, %rd245;
	ld.global.f64 	%fd277, [%rd246];
	fma.rn.f64 	%fd503, %fd276, %fd277, %fd275;
	add.s32 	%r424, %r424, 2;
$L__BB15_74:
	setp.eq.s16 	%p70, %rs7, 0;
	@%p70 bra 	$L__BB15_76;
	mul.wide.u32 	%rd247, %r424, 8;
	add.s64 	%rd248, %rd2, %rd247;
	ld.global.f64 	%fd278, [%rd248];
	add.s32 	%r317, %r424, %r34;
	mad.lo.s32 	%r318, %r317, %r174, %r422;
	mul.wide.u32 	%rd249, %r318, 8;
	add.s64 	%rd250, %rd3, %rd249;
	ld.global.f64 	%fd279, [%rd250];
	fma.rn.f64 	%fd503, %fd278, %fd279, %fd503;
$L__BB15_76:
	mov.b32 	%r429, 0;
	@%p64 bra 	$L__BB15_79;
	mov.b32 	%r427, 0;
$L__BB15_78:
	.pragma "nounroll";
	mul.wide.u32 	%rd251, %r427, 8;
	add.s64 	%rd252, %rd2, %rd251;
	ld.global.f64 	%fd280, [%rd252];
	add.f64 	%fd281, %fd280, %fd280;
	mul.f64 	%fd282, %fd503, %fd281;
	add.s32 	%r321, %r427, %r34;
	mad.lo.s32 	%r322, %r321, %r174, %r422;
	mul.wide.u32 	%rd253, %r322, 8;
	add.s64 	%rd254, %rd3, %rd253;
	ld.global.f64 	%fd283, [%rd254];
	sub.f64 	%fd284, %fd283, %fd282;
	st.global.f64 	[%rd254], %fd284;
	ld.global.f64 	%fd285, [%rd252+8];
	add.f64 	%fd286, %fd285, %fd285;
	mul.f64 	%fd287, %fd503, %fd286;
	add.s32 	%r323, %r322, %r174;
	mul.wide.u32 	%rd255, %r323, 8;
	add.s64 	%rd256, %rd3, %rd255;
	ld.global.f64 	%fd288, [%rd256];
	sub.f64 	%fd289, %fd288, %fd287;
	st.global.f64 	[%rd256], %fd289;
	ld.global.f64 	%fd290, [%rd252+16];
	add.f64 	%fd291, %fd290, %fd290;
	mul.f64 	%fd292, %fd503, %fd291;
	add.s32 	%r324, %r323, %r174;
	mul.wide.u32 	%rd257, %r324, 8;
	add.s64 	%rd258, %rd3, %rd257;
	ld.global.f64 	%fd293, [%rd258];
	sub.f64 	%fd294, %fd293, %fd292;
	st.global.f64 	[%rd258], %fd294;
	ld.global.f64 	%fd295, [%rd252+24];
	add.f64 	%fd296, %fd295, %fd295;
	mul.f64 	%fd297, %fd503, %fd296;
	add.s32 	%r325, %r324, %r174;
	mul.wide.u32 	%rd259, %r325, 8;
	add.s64 	%rd260, %rd3, %rd259;
	ld.global.f64 	%fd298, [%rd260];
	sub.f64 	%fd299, %fd298, %fd297;
	st.global.f64 	[%rd260], %fd299;
	ld.global.f64 	%fd300, [%rd252+32];
	add.f64 	%fd301, %fd300, %fd300;
	mul.f64 	%fd302, %fd503, %fd301;
	add.s32 	%r326, %r325, %r174;
	mul.wide.u32 	%rd261, %r326, 8;
	add.s64 	%rd262, %rd3, %rd261;
	ld.global.f64 	%fd303, [%rd262];
	sub.f64 	%fd304, %fd303, %fd302;
	st.global.f64 	[%rd262], %fd304;
	ld.global.f64 	%fd305, [%rd252+40];
	add.f64 	%fd306, %fd305, %fd305;
	mul.f64 	%fd307, %fd503, %fd306;
	add.s32 	%r327, %r326, %r174;
	mul.wide.u32 	%rd263, %r327, 8;
	add.s64 	%rd264, %rd3, %rd263;
	ld.global.f64 	%fd308, [%rd264];
	sub.f64 	%fd309, %fd308, %fd307;
	st.global.f64 	[%rd264], %fd309;
	ld.global.f64 	%fd310, [%rd252+48];
	add.f64 	%fd311, %fd310, %fd310;
	mul.f64 	%fd312, %fd503, %fd311;
	add.s32 	%r328, %r327, %r174;
	mul.wide.u32 	%rd265, %r328, 8;
	add.s64 	%rd266, %rd3, %rd265;
	ld.global.f64 	%fd313, [%rd266];
	sub.f64 	%fd314, %fd313, %fd312;
	st.global.f64 	[%rd266], %fd314;
	ld.global.f64 	%fd315, [%rd252+56];
	add.f64 	%fd316, %fd315, %fd315;
	mul.f64 	%fd317, %fd503, %fd316;
	add.s32 	%r329, %r328, %r174;
	mul.wide.u32 	%rd267, %r329, 8;
	add.s64 	%rd268, %rd3, %rd267;
	ld.global.f64 	%fd318, [%rd268];
	sub.f64 	%fd319, %fd318, %fd317;
	st.global.f64 	[%rd268], %fd319;
	add.s32 	%r427, %r427, 8;
	setp.ne.s32 	%p72, %r427, %r129;
	mov.u32 	%r429, %r129;
	@%p72 bra 	$L__BB15_78;
$L__BB15_79:
	@%p66 bra 	$L__BB15_87;
	setp.lt.u32 	%p74, %r38, 3;
	@%p74 bra 	$L__BB15_82;
	mul.wide.u32 	%rd269, %r429, 8;
	add.s64 	%rd270, %rd2, %rd269;
	ld.global.f64 	%fd320, [%rd270];
	add.f64 	%fd321, %fd320, %fd320;
	mul.f64 	%fd322, %fd503, %fd321;
	add.s32 	%r330, %r429, %r34;
	mad.lo.s32 	%r331, %r330, %r174, %r422;
	mul.wide.u32 	%rd271, %r331, 8;
	add.s64 	%rd272, %rd3, %rd271;
	ld.global.f64 	%fd323, [%rd272];
	sub.f64 	%fd324, %fd323, %fd322;
	st.global.f64 	[%rd272], %fd324;
	ld.global.f64 	%fd325, [%rd270+8];
	add.f64 	%fd326, %fd325, %fd325;
	mul.f64 	%fd327, %fd503, %fd326;
	add.s32 	%r332, %r331, %r174;
	mul.wide.u32 	%rd273, %r332, 8;
	add.s64 	%rd274, %rd3, %rd273;
	ld.global.f64 	%fd328, [%rd274];
	sub.f64 	%fd329, %fd328, %fd327;
	st.global.f64 	[%rd274], %fd329;
	ld.global.f64 	%fd330, [%rd270+16];
	add.f64 	%fd331, %fd330, %fd330;
	mul.f64 	%fd332, %fd503, %fd331;
	add.s32 	%r333, %r332, %r174;
	mul.wide.u32 	%rd275, %r333, 8;
	add.s64 	%rd276, %rd3, %rd275;
	ld.global.f64 	%fd333, [%rd276];
	sub.f64 	%fd334, %fd333, %fd332;
	st.global.f64 	[%rd276], %fd334;
	ld.global.f64 	%fd335, [%rd270+24];
	add.f64 	%fd336, %fd335, %fd335;
	mul.f64 	%fd337, %fd503, %fd336;
	add.s32 	%r334, %r333, %r174;
	mul.wide.u32 	%rd277, %r334, 8;
	add.s64 	%rd278, %rd3, %rd277;
	ld.global.f64 	%fd338, [%rd278];
	sub.f64 	%fd339, %fd338, %fd337;
	st.global.f64 	[%rd278], %fd339;
	add.s32 	%r429, %r429, 4;
$L__BB15_82:
	setp.eq.s32 	%p75, %r130, 0;
	@%p75 bra 	$L__BB15_87;
	and.b16  	%rs29, %rs5, 3;
	setp.eq.s16 	%p76, %rs29, 1;
	@%p76 bra 	$L__BB15_85;
	mul.wide.u32 	%rd279, %r429, 8;
	add.s64 	%rd280, %rd2, %rd279;
	ld.global.f64 	%fd340, [%rd280];
	add.f64 	%fd341, %fd340, %fd340;
	mul.f64 	%fd342, %fd503, %fd341;
	add.s32 	%r335, %r429, %r34;
	mad.lo.s32 	%r336, %r335, %r174, %r422;
	mul.wide.u32 	%rd281, %r336, 8;
	add.s64 	%rd282, %rd3, %rd281;
	ld.global.f64 	%fd343, [%rd282];
	sub.f64 	%fd344, %fd343, %fd342;
	st.global.f64 	[%rd282], %fd344;
	ld.global.f64 	%fd345, [%rd280+8];
	add.f64 	%fd346, %fd345, %fd345;
	mul.f64 	%fd347, %fd503, %fd346;
	add.s32 	%r337, %r336, %r174;
	mul.wide.u32 	%rd283, %r337, 8;
	add.s64 	%rd284, %rd3, %rd283;
	ld.global.f64 	%fd348, [%rd284];
	sub.f64 	%fd349, %fd348, %fd347;
	st.global.f64 	[%rd284], %fd349;
	add.s32 	%r429, %r429, 2;
$L__BB15_85:
	setp.eq.s16 	%p77, %rs7, 0;
	@%p77 bra 	$L__BB15_87;
	mul.wide.u32 	%rd285, %r429, 8;
	add.s64 	%rd286, %rd2, %rd285;
	ld.global.f64 	%fd350, [%rd286];
	add.f64 	%fd351, %fd350, %fd350;
	mul.f64 	%fd352, %fd503, %fd351;
	add.s32 	%r338, %r429, %r34;
	mad.lo.s32 	%r339, %r338, %r174, %r422;
	mul.wide.u32 	%rd287, %r339, 8;
	add.s64 	%rd288, %rd3, %rd287;
	ld.global.f64 	%fd353, [%rd288];
	sub.f64 	%fd354, %fd353, %fd352;
	st.global.f64 	[%rd288], %fd354;
$L__BB15_87:
	add.s32 	%r422, %r422, 1;
	setp.eq.s32 	%p78, %r422, %r174;
	@%p78 bra 	$L__BB15_88;
	bra.uni 	$L__BB15_65;
$L__BB15_88:
	sub.s32 	%r341, %r2, %r34;
	cvt.u16.u32 	%rs30, %r2;
	sub.s16 	%rs31, %rs30, %rs34;
	cvt.u32.u16 	%r342, %rs31;
	and.b32  	%r343, %r342, 7;
	sub.s16 	%rs32, %rs30, %rs35;
	cvt.u32.u16 	%r344, %rs32;
	and.b32  	%r345, %r344, 15;
	setp.gt.u32 	%p79, %r173, %r2;
	selp.b32 	%r131, %r341, %r127, %p79;
	and.b32  	%r132, %r341, 15;
	and.b32  	%r133, %r341, -16;
	and.b32  	%r134, %r344, 7;
	and.b32  	%r135, %r342, 3;
	and.b32  	%r136, %r341, 3;
	and.b32  	%r137, %r341, -4;
	add.s32 	%r138, %r345, -1;
	add.s32 	%r139, %r343, -1;
	mov.b32 	%r431, 0;
$L__BB15_89:
	setp.eq.s32 	%p80, %r131, 0;
	mov.f64 	%fd512, 0d0000000000000000;
	@%p80 bra 	$L__BB15_104;
	setp.lt.u32 	%p81, %r36, 15;
	mad.lo.s32 	%r157, %r431, %r2, %r34;
	mov.f64 	%fd511, 0d0000000000000000;
	mov.b32 	%r433, 0;
	@%p81 bra 	$L__BB15_93;
	mov.f64 	%fd511, 0d0000000000000000;
	mov.b32 	%r435, 0;
$L__BB15_92:
	.pragma "nounroll";
	add.s32 	%r348, %r157, %r435;
	mul.wide.u32 	%rd289, %r348, 8;
	add.s64 	%rd290, %rd1, %rd289;
	ld.global.f64 	%fd359, [%rd290];
	mul.wide.u32 	%rd291, %r435, 8;
	add.s64 	%rd292, %rd2, %rd291;
	ld.global.f64 	%fd360, [%rd292];
	fma.rn.f64 	%fd361, %fd359, %fd360, %fd511;
	add.s32 	%r349, %r348, 1;
	mul.wide.u32 	%rd293, %r349, 8;
	add.s64 	%rd294, %rd1, %rd293;
	ld.global.f64 	%fd362, [%rd294];
	ld.global.f64 	%fd363, [%rd292+8];
	fma.rn.f64 	%fd364, %fd362, %fd363, %fd361;
	add.s32 	%r350, %r348, 2;
	mul.wide.u32 	%rd295, %r350, 8;
	add.s64 	%rd296, %rd1, %rd295;
	ld.global.f64 	%fd365, [%rd296];
	ld.global.f64 	%fd366, [%rd292+16];
	fma.rn.f64 	%fd367, %fd365, %fd366, %fd364;
	add.s32 	%r351, %r348, 3;
	mul.wide.u32 	%rd297, %r351, 8;
	add.s64 	%rd298, %rd1, %rd297;
	ld.global.f64 	%fd368, [%rd298];
	ld.global.f64 	%fd369, [%rd292+24];
	fma.rn.f64 	%fd370, %fd368, %fd369, %fd367;
	add.s32 	%r352, %r348, 4;
	mul.wide.u32 	%rd299, %r352, 8;
	add.s64 	%rd300, %rd1, %rd299;
	ld.global.f64 	%fd371, [%rd300];
	ld.global.f64 	%fd372, [%rd292+32];
	fma.rn.f64 	%fd373, %fd371, %fd372, %fd370;
	add.s32 	%r353, %r348, 5;
	mul.wide.u32 	%rd301, %r353, 8;
	add.s64 	%rd302, %rd1, %rd301;
	ld.global.f64 	%fd374, [%rd302];
	ld.global.f64 	%fd375, [%rd292+40];
	fma.rn.f64 	%fd376, %fd374, %fd375, %fd373;
	add.s32 	%r354, %r348, 6;
	mul.wide.u32 	%rd303, %r354, 8;
	add.s64 	%rd304, %rd1, %rd303;
	ld.global.f64 	%fd377, [%rd304];
	ld.global.f64 	%fd378, [%rd292+48];
	fma.rn.f64 	%fd379, %fd377, %fd378, %fd376;
	add.s32 	%r355, %r348, 7;
	mul.wide.u32 	%rd305, %r355, 8;
	add.s64 	%rd306, %rd1, %rd305;
	ld.global.f64 	%fd380, [%rd306];
	ld.global.f64 	%fd381, [%rd292+56];
	fma.rn.f64 	%fd382, %fd380, %fd381, %fd379;
	add.s32 	%r356, %r348, 8;
	mul.wide.u32 	%rd307, %r356, 8;
	add.s64 	%rd308, %rd1, %rd307;
	ld.global.f64 	%fd383, [%rd308];
	ld.global.f64 	%fd384, [%rd292+64];
	fma.rn.f64 	%fd385, %fd383, %fd384, %fd382;
	add.s32 	%r357, %r348, 9;
	mul.wide.u32 	%rd309, %r357, 8;
	add.s64 	%rd310, %rd1, %rd309;
	ld.global.f64 	%fd386, [%rd310];
	ld.global.f64 	%fd387, [%rd292+72];
	fma.rn.f64 	%fd388, %fd386, %fd387, %fd385;
	add.s32 	%r358, %r348, 10;
	mul.wide.u32 	%rd311, %r358, 8;
	add.s64 	%rd312, %rd1, %rd311;
	ld.global.f64 	%fd389, [%rd312];
	ld.global.f64 	%fd390, [%rd292+80];
	fma.rn.f64 	%fd391, %fd389, %fd390, %fd388;
	add.s32 	%r359, %r348, 11;
	mul.wide.u32 	%rd313, %r359, 8;
	add.s64 	%rd314, %rd1, %rd313;
	ld.global.f64 	%fd392, [%rd314];
	ld.global.f64 	%fd393, [%rd292+88];
	fma.rn.f64 	%fd394, %fd392, %fd393, %fd391;
	add.s32 	%r360, %r348, 12;
	mul.wide.u32 	%rd315, %r360, 8;
	add.s64 	%rd316, %rd1, %rd315;
	ld.global.f64 	%fd395, [%rd316];
	ld.global.f64 	%fd396, [%rd292+96];
	fma.rn.f64 	%fd397, %fd395, %fd396, %fd394;
	add.s32 	%r361, %r348, 13;
	mul.wide.u32 	%rd317, %r361, 8;
	add.s64 	%rd318, %rd1, %rd317;
	ld.global.f64 	%fd398, [%rd318];
	ld.global.f64 	%fd399, [%rd292+104];
	fma.rn.f64 	%fd400, %fd398, %fd399, %fd397;
	add.s32 	%r362, %r348, 14;
	mul.wide.u32 	%rd319, %r362, 8;
	add.s64 	%rd320, %rd1, %rd319;
	ld.global.f64 	%fd401, [%rd320];
	ld.global.f64 	%fd402, [%rd292+112];
	fma.rn.f64 	%fd403, %fd401, %fd402, %fd400;
	add.s32 	%r363, %r348, 15;
	mul.wide.u32 	%rd321, %r363, 8;
	add.s64 	%rd322, %rd1, %rd321;
	ld.global.f64 	%fd404, [%rd322];
	ld.global.f64 	%fd405, [%rd292+120];
	fma.rn.f64 	%fd511, %fd404, %fd405, %fd403;
	add.s32 	%r435, %r435, 16;
	setp.eq.s32 	%p82, %r435, %r133;
	mov.u32 	%r433, %r133;
	@%p82 bra 	$L__BB15_93;
	bra.uni 	$L__BB15_92;
$L__BB15_93:
	setp.eq.s32 	%p83, %r132, 0;
	@%p83 bra 	$L__BB15_103;
	setp.lt.u32 	%p84, %r138, 7;
	@%p84 bra 	$L__BB15_96;
	add.s32 	%r364, %r157, %r433;
	mul.wide.u32 	%rd323, %r364, 8;
	add.s64 	%rd324, %rd1, %rd323;
	ld.global.f64 	%fd407, [%rd324];
	mul.wide.u32 	%rd325, %r433, 8;
	add.s64 	%rd326, %rd2, %rd325;
	ld.global.f64 	%fd408, [%rd326];
	fma.rn.f64 	%fd409, %fd407, %fd408, %fd511;
	add.s32 	%r365, %r364, 1;
	mul.wide.u32 	%rd327, %r365, 8;
	add.s64 	%rd328, %rd1, %rd327;
	ld.global.f64 	%fd410, [%rd328];
	ld.global.f64 	%fd411, [%rd326+8];
	fma.rn.f64 	%fd412, %fd410, %fd411, %fd409;
	add.s32 	%r366, %r364, 2;
	mul.wide.u32 	%rd329, %r366, 8;
	add.s64 	%rd330, %rd1, %rd329;
	ld.global.f64 	%fd413, [%rd330];
	ld.global.f64 	%fd414, [%rd326+16];
	fma.rn.f64 	%fd415, %fd413, %fd414, %fd412;
	add.s32 	%r367, %r364, 3;
	mul.wide.u32 	%rd331, %r367, 8;
	add.s64 	%rd332, %rd1, %rd331;
	ld.global.f64 	%fd416, [%rd332];
	ld.global.f64 	%fd417, [%rd326+24];
	fma.rn.f64 	%fd418, %fd416, %fd417, %fd415;
	add.s32 	%r368, %r364, 4;
	mul.wide.u32 	%rd333, %r368, 8;
	add.s64 	%rd334, %rd1, %rd333;
	ld.global.f64 	%fd419, [%rd334];
	ld.global.f64 	%fd420, [%rd326+32];
	fma.rn.f64 	%fd421, %fd419, %fd420, %fd418;
	add.s32 	%r369, %r364, 5;
	mul.wide.u32 	%rd335, %r369, 8;
	add.s64 	%rd336, %rd1, %rd335;
	ld.global.f64 	%fd422, [%rd336];
	ld.global.f64 	%fd423, [%rd326+40];
	fma.rn.f64 	%fd424, %fd422, %fd423, %fd421;
	add.s32 	%r370, %r364, 6;
	mul.wide.u32 	%rd337, %r370, 8;
	add.s64 	%rd338, %rd1, %rd337;
	ld.global.f64 	%fd425, [%rd338];
	ld.global.f64 	%fd426, [%rd326+48];
	fma.rn.f64 	%fd427, %fd425, %fd426, %fd424;
	add.s32 	%r371, %r364, 7;
	mul.wide.u32 	%rd339, %r371, 8;
	add.s64 	%rd340, %rd1, %rd339;
	ld.global.f64 	%fd428, [%rd340];
	ld.global.f64 	%fd429, [%rd326+56];
	fma.rn.f64 	%fd511, %fd428, %fd429, %fd427;
	add.s32 	%r433, %r433, 8;
$L__BB15_96:
	setp.eq.s32 	%p85, %r134, 0;
	@%p85 bra 	$L__BB15_103;
	setp.lt.u32 	%p86, %r139, 3;
	@%p86 bra 	$L__BB15_99;
	add.s32 	%r372, %r157, %r433;
	mul.wide.u32 	%rd341, %r372, 8;
	add.s64 	%rd342, %rd1, %rd341;
	ld.global.f64 	%fd431, [%rd342];
	mul.wide.u32 	%rd343, %r433, 8;
	add.s64 	%rd344, %rd2, %rd343;
	ld.global.f64 	%fd432, [%rd344];
	fma.rn.f64 	%fd433, %fd431, %fd432, %fd511;
	add.s32 	%r373, %r372, 1;
	mul.wide.u32 	%rd345, %r373, 8;
	add.s64 	%rd346, %rd1, %rd345;
	ld.global.f64 	%fd434, [%rd346];
	ld.global.f64 	%fd435, [%rd344+8];
	fma.rn.f64 	%fd436, %fd434, %fd435, %fd433;
	add.s32 	%r374, %r372, 2;
	mul.wide.u32 	%rd347, %r374, 8;
	add.s64 	%rd348, %rd1, %rd347;
	ld.global.f64 	%fd437, [%rd348];
	ld.global.f64 	%fd438, [%rd344+16];
	fma.rn.f64 	%fd439, %fd437, %fd438, %fd436;
	add.s32 	%r375, %r372, 3;
	mul.wide.u32 	%rd349, %r375, 8;
	add.s64 	%rd350, %rd1, %rd349;
	ld.global.f64 	%fd440, [%rd350];
	ld.global.f64 	%fd441, [%rd344+24];
	fma.rn.f64 	%fd511, %fd440, %fd441, %fd439;
	add.s32 	%r433, %r433, 4;
$L__BB15_99:
	setp.eq.s32 	%p87, %r135, 0;
	@%p87 bra 	$L__BB15_103;
	setp.eq.s32 	%p88, %r135, 1;
	add.s32 	%r163, %r157, %r433;
	mul.wide.u32 	%rd351, %r163, 8;
	add.s64 	%rd352, %rd1, %rd351;
	ld.global.f64 	%fd442, [%rd352];
	mul.wide.u32 	%rd353, %r433, 8;
	add.s64 	%rd4, %rd2, %rd353;
	ld.global.f64 	%fd443, [%rd4];
	fma.rn.f64 	%fd511, %fd442, %fd443, %fd511;
	@%p88 bra 	$L__BB15_103;
	setp.eq.s32 	%p89, %r135, 2;
	add.s32 	%r376, %r163, 1;
	mul.wide.u32 	%rd354, %r376, 8;
	add.s64 	%rd355, %rd1, %rd354;
	ld.global.f64 	%fd444, [%rd355];
	ld.global.f64 	%fd445, [%rd4+8];
	fma.rn.f64 	%fd511, %fd444, %fd445, %fd511;
	@%p89 bra 	$L__BB15_103;
	add.s32 	%r377, %r163, 2;
	mul.wide.u32 	%rd356, %r377, 8;
	add.s64 	%rd357, %rd1, %rd356;
	ld.global.f64 	%fd446, [%rd357];
	ld.global.f64 	%fd447, [%rd4+16];
	fma.rn.f64 	%fd511, %fd446, %fd447, %fd511;
$L__BB15_103:
	add.f64 	%fd512, %fd511, %fd511;
$L__BB15_104:
	@%p80 bra 	$L__BB15_112;
	setp.lt.u32 	%p91, %r36, 3;
	mad.lo.s32 	%r164, %r431, %r2, %r34;
	mov.b32 	%r437, 0;
	@%p91 bra 	$L__BB15_108;
	mov.b32 	%r436, 0;
$L__BB15_107:
	mul.wide.u32 	%rd358, %r436, 8;
	add.s64 	%rd359, %rd2, %rd358;
	ld.global.f64 	%fd448, [%rd359];
	mul.f64 	%fd449, %fd512, %fd448;
	add.s32 	%r380, %r164, %r436;
	mul.wide.u32 	%rd360, %r380, 8;
	add.s64 	%rd361, %rd1, %rd360;
	ld.global.f64 	%fd450, [%rd361];
	sub.f64 	%fd451, %fd450, %fd449;
	st.global.f64 	[%rd361], %fd451;
	ld.global.f64 	%fd452, [%rd359+8];
	mul.f64 	%fd453, %fd512, %fd452;
	add.s32 	%r381, %r380, 1;
	mul.wide.u32 	%rd362, %r381, 8;
	add.s64 	%rd363, %rd1, %rd362;
	ld.global.f64 	%fd454, [%rd363];
	sub.f64 	%fd455, %fd454, %fd453;
	st.global.f64 	[%rd363], %fd455;
	ld.global.f64 	%fd456, [%rd359+16];
	mul.f64 	%fd457, %fd512, %fd456;
	add.s32 	%r382, %r380, 2;
	mul.wide.u32 	%rd364, %r382, 8;
	add.s64 	%rd365, %rd1, %rd364;
	ld.global.f64 	%fd458, [%rd365];
	sub.f64 	%fd459, %fd458, %fd457;
	st.global.f64 	[%rd365], %fd459;
	ld.global.f64 	%fd460, [%rd359+24];
	mul.f64 	%fd461, %fd512, %fd460;
	add.s32 	%r383, %r380, 3;
	mul.wide.u32 	%rd366, %r383, 8;
	add.s64 	%rd367, %rd1, %rd366;
	ld.global.f64 	%fd462, [%rd367];
	sub.f64 	%fd463, %fd462, %fd461;
	st.global.f64 	[%rd367], %fd463;
	add.s32 	%r436, %r436, 4;
	setp.ne.s32 	%p92, %r436, %r137;
	mov.u32 	%r437, %r137;
	@%p92 bra 	$L__BB15_107;
$L__BB15_108:
	setp.eq.s32 	%p93, %r136, 0;
	@%p93 bra 	$L__BB15_112;
	setp.eq.s32 	%p94, %r136, 1;
	mul.wide.u32 	%rd368, %r437, 8;
	add.s64 	%rd5, %rd2, %rd368;
	ld.global.f64 	%fd464, [%rd5];
	mul.f64 	%fd465, %fd512, %fd464;
	add.s32 	%r170, %r164, %r437;
	mul.wide.u32 	%rd369, %r170, 8;
	add.s64 	%rd370, %rd1, %rd369;
	ld.global.f64 	%fd466, [%rd370];
	sub.f64 	%fd467, %fd466, %fd465;
	st.global.f64 	[%rd370], %fd467;
	@%p94 bra 	$L__BB15_112;
	setp.eq.s32 	%p95, %r136, 2;
	ld.global.f64 	%fd468, [%rd5+8];
	mul.f64 	%fd469, %fd512, %fd468;
	add.s32 	%r384, %r170, 1;
	mul.wide.u32 	%rd371, %r384, 8;
	add.s64 	%rd372, %rd1, %rd371;
	ld.global.f64 	%fd470, [%rd372];
	sub.f64 	%fd471, %fd470, %fd469;
	st.global.f64 	[%rd372], %fd471;
	@%p95 bra 	$L__BB15_112;
	ld.global.f64 	%fd472, [%rd5+16];
	mul.f64 	%fd473, %fd512, %fd472;
	add.s32 	%r385, %r170, 2;
	mul.wide.u32 	%rd373, %r385, 8;
	add.s64 	%rd374, %rd1, %rd373;
	ld.global.f64 	%fd474, [%rd374];
	sub.f64 	%fd475, %fd474, %fd473;
	st.global.f64 	[%rd374], %fd475;
$L__BB15_112:
	add.s32 	%r431, %r431, 1;
	setp.ne.s32 	%p96, %r431, %r173;
	@%p96 bra 	$L__BB15_89;
$L__BB15_113:
	add.s32 	%r391, %r391, -1;
	setp.ne.s32 	%p97, %r392, %r1;
	add.s16 	%rs35, %rs35, 1;
	add.s16 	%rs34, %rs34, 1;
	add.s16 	%rs33, %rs33, 1;
	@%p97 bra 	$L__BB15_22;
$L__BB15_114:
	ret;

}
	// .globl	det_from_lu_f32
.visible .entry det_from_lu_f32(
	.param .u64 .ptr .align 1 det_from_lu_f32_param_0,
	.param .u64 .ptr .align 1 det_from_lu_f32_param_1,
	.param .u32 det_from_lu_f32_param_2,
	.param .u32 det_from_lu_f32_param_3
)
{
	.reg .pred 	%p<12>;
	.reg .b32 	%r<149>;
	.reg .b32 	%f<81>;
	.reg .b64 	%rd<63>;

	ld.param.u64 	%rd3, [det_from_lu_f32_param_0];
	ld.param.u64 	%rd2, [det_from_lu_f32_param_1];
	ld.param.u32 	%r67, [det_from_lu_f32_param_2];
	ld.param.u32 	%r68, [det_from_lu_f32_param_3];
	cvta.to.global.u64 	%rd1, %rd3;
	mov.u32 	%r69, %tid.x;
	mov.u32 	%r70, %ctaid.x;
	or.b32  	%r71, %r69, %r70;
	setp.ne.s32 	%p1, %r71, 0;
	@%p1 bra 	$L__BB16_15;
	and.b32  	%r72, %r68, 1;
	setp.eq.b32 	%p2, %r72, 1;
	selp.f32 	%f80, 0fBF800000, 0f3F800000, %p2;
	setp.eq.s32 	%p3, %r67, 0;
	@%p3 bra 	$L__BB16_14;
	add.s32 	%r74, %r67, -1;
	and.b32  	%r1, %r67, 15;
	setp.lt.u32 	%p4, %r74, 15;
	mov.b32 	%r145, 0;
	@%p4 bra 	$L__BB16_5;
	and.b32  	%r145, %r67, -16;
	neg.s32 	%r143, %r145;
	mul.lo.s32 	%r142, %r67, 15;
	shl.b32 	%r76, %r67, 4;
	add.s32 	%r5, %r76, 16;
	mul.lo.s32 	%r141, %r67, 14;
	mul.lo.s32 	%r140, %r67, 13;
	mul.lo.s32 	%r139, %r67, 12;
	mul.lo.s32 	%r138, %r67, 11;
	mul.lo.s32 	%r137, %r67, 10;
	mul.lo.s32 	%r136, %r67, 9;
	shl.b32 	%r135, %r67, 3;
	mul.lo.s32 	%r134, %r67, 7;
	mul.lo.s32 	%r133, %r67, 6;
	mul.lo.s32 	%r132, %r67, 5;
	shl.b32 	%r131, %r67, 2;
	mul.lo.s32 	%r130, %r67, 3;
	shl.b32 	%r129, %r67, 1;
	mov.b32 	%r127, 7;
	mov.u32 	%r128, %r67;
$L__BB16_4:
	.pragma "nounroll";
	add.s32 	%r77, %r127, -7;
	mul.wide.u32 	%rd4, %r77, 4;
	add.s64 	%rd5, %rd1, %rd4;
	ld.global.nc.f32 	%f16, [%rd5];
	mul.f32 	%f17, %f80, %f16;
	add.s32 	%r78, %r128, 1;
	mul.wide.u32 	%rd6, %r78, 4;
	add.s64 	%rd7, %rd1, %rd6;
	ld.global.nc.f32 	%f18, [%rd7];
	mul.f32 	%f19, %f17, %f18;
	add.s32 	%r79, %r129, 2;
	mul.wide.u32 	%rd8, %r79, 4;
	add.s64 	%rd9, %rd1, %rd8;
	ld.global.nc.f32 	%f20, [%rd9];
	mul.f32 	%f21, %f19, %f20;
	add.s32 	%r80, %r130, 3;
	mul.wide.u32 	%rd10, %r80, 4;
	add.s64 	%rd11, %rd1, %rd10;
	ld.global.nc.f32 	%f22, [%rd11];
	mul.f32 	%f23, %f21, %f22;
	add.s32 	%r81, %r131, 4;
	mul.wide.u32 	%rd12, %r81, 4;
	add.s64 	%rd13, %rd1, %rd12;
	ld.global.nc.f32 	%f24, [%rd13];
	mul.f32 	%f25, %f23, %f24;
	add.s32 	%r82, %r132, 5;
	mul.wide.u32 	%rd14, %r82, 4;
	add.s64 	%rd15, %rd1, %rd14;
	ld.global.nc.f32 	%f26, [%rd15];
	mul.f32 	%f27, %f25, %f26;
	add.s32 	%r83, %r133, 6;
	mul.wide.u32 	%rd16, %r83, 4;
	add.s64 	%rd17, %rd1, %rd16;
	ld.global.nc.f32 	%f28, [%rd17];
	mul.f32 	%f29, %f27, %f28;
	add.s32 	%r84, %r134, 7;
	mul.wide.u32 	%rd18, %r84, 4;
	add.s64 	%rd19, %rd1, %rd18;
	ld.global.nc.f32 	%f30, [%rd19];
	mul.f32 	%f31, %f29, %f30;
	add.s32 	%r85, %r135, 8;
	mul.wide.u32 	%rd20, %r85, 4;
	add.s64 	%rd21, %rd1, %rd20;
	ld.global.nc.f32 	%f32, [%rd21];
	mul.f32 	%f33, %f31, %f32;
	add.s32 	%r86, %r136, 9;
	mul.wide.u32 	%rd22, %r86, 4;
	add.s64 	%rd23, %rd1, %rd22;
	ld.global.nc.f32 	%f34, [%rd23];
	mul.f32 	%f35, %f33, %f34;
	add.s32 	%r87, %r137, 10;
	mul.wide.u32 	%rd24, %r87, 4;
	add.s64 	%rd25, %rd1, %rd24;
	ld.global.nc.f32 	%f36, [%rd25];
	mul.f32 	%f37, %f35, %f36;
	add.s32 	%r88, %r138, 11;
	mul.wide.u32 	%rd26, %r88, 4;
	add.s64 	%rd27, %rd1, %rd26;
	ld.global.nc.f32 	%f38, [%rd27];
	mul.f32 	%f39, %f37, %f38;
	add.s32 	%r89, %r139, 12;
	mul.wide.u32 	%rd28, %r89, 4;
	add.s64 	%rd29, %rd1, %rd28;
	ld.global.nc.f32 	%f40, [%rd29];
	mul.f32 	%f41, %f39, %f40;
	add.s32 	%r90, %r140, 13;
	mul.wide.u32 	%rd30, %r90, 4;
	add.s64 	%rd31, %rd1, %rd30;
	ld.global.nc.f32 	%f42, [%rd31];
	mul.f32 	%f43, %f41, %f42;
	add.s32 	%r91, %r141, 14;
	mul.wide.u32 	%rd32, %r91, 4;
	add.s64 	%rd33, %rd1, %rd32;
	ld.global.nc.f32 	%f44, [%rd33];
	mul.f32 	%f45, %f43, %f44;
	add.s32 	%r92, %r142, 15;
	mul.wide.u32 	%rd34, %r92, 4;
	add.s64 	%rd35, %rd1, %rd34;
	ld.global.nc.f32 	%f46, [%rd35];
	mul.f32 	%f80, %f45, %f46;
	add.s32 	%r143, %r143, 16;
	add.s32 	%r142, %r142, %r5;
	add.s32 	%r141, %r141, %r5;
	add.s32 	%r140, %r140, %r5;
	add.s32 	%r139, %r139, %r5;
	add.s32 	%r138, %r138, %r5;
	add.s32 	%r137, %r137, %r5;
	add.s32 	%r136, %r136, %r5;
	add.s32 	%r135, %r135, %r5;
	add.s32 	%r134, %r134, %r5;
	add.s32 	%r133, %r133, %r5;
	add.s32 	%r132, %r132, %r5;
	add.s32 	%r131, %r131, %r5;
	add.s32 	%r130, %r130, %r5;
	add.s32 	%r129, %r129, %r5;
	add.s32 	%r128, %r128, %r5;
	add.s32 	%r127, %r127, %r5;
	setp.ne.s32 	%p5, %r143, 0;
	@%p5 bra 	$L__BB16_4;
$L__BB16_5:
	setp.eq.s32 	%p6, %r1, 0;
	@%p6 bra 	$L__BB16_14;
	and.b32  	%r54, %r67, 7;
	setp.lt.u32 	%p7, %r1, 8;
	@%p7 bra 	$L__BB16_8;
	mul.lo.s32 	%r93, %r145, %r67;
	add.s32 	%r94, %r93, %r145;
	mul.wide.u32 	%rd36, %r94, 4;
	add.s64 	%rd37, %rd1, %rd36;
	ld.global.nc.f32 	%f48, [%rd37];
	mul.f32 	%f49, %f80, %f48;
	add.s32 	%r95, %r93, %r67;
	add.s32 	%r96, %r145, %r95;
	add.s32 	%r97, %r96, 1;
	mul.wide.u32 	%rd38, %r97, 4;
	add.s64 	%rd39, %rd1, %rd38;
	ld.global.nc.f32 	%f50, [%rd39];
	mul.f32 	%f51, %f49, %f50;
	add.s32 	%r98, %r95, %r67;
	add.s32 	%r99, %r145, %r98;
	add.s32 	%r100, %r99, 2;
	mul.wide.u32 	%rd40, %r100, 4;
	add.s64 	%rd41, %rd1, %rd40;
	ld.global.nc.f32 	%f52, [%rd41];
	mul.f32 	%f53, %f51, %f52;
	add.s32 	%r101, %r98, %r67;
	add.s32 	%r102, %r145, %r101;
	add.s32 	%r103, %r102, 3;
	mul.wide.u32 	%rd42, %r103, 4;
	add.s64 	%rd43, %rd1, %rd42;
	ld.global.nc.f32 	%f54, [%rd43];
	mul.f32 	%f55, %f53, %f54;
	add.s32 	%r104, %r101, %r67;
	add.s32 	%r105, %r145, %r104;
	add.s32 	%r106, %r105, 4;
	mul.wide.u32 	%rd44, %r106, 4;
	add.s64 	%rd45, %rd1, %rd44;
	ld.global.nc.f32 	%f56, [%rd45];
	mul.f32 	%f57, %f55, %f56;
	add.s32 	%r107, %r104, %r67;
	add.s32 	%r108, %r145, %r107;
	add.s32 	%r109, %r108, 5;
	mul.wide.u32 	%rd46, %r109, 4;
	add.s64 	%rd47, %rd1, %rd46;
	ld.global.nc.f32 	%f58, [%rd47];
	mul.f32 	%f59, %f57, %f58;
	add.s32 	%r110, %r107, %r67;
	add.s32 	%r111, %r145, %r110;
	add.s32 	%r112, %r111, 6;
	mul.wide.u32 	%rd48, %r112, 4;
	add.s64 	%rd49, %rd1, %rd48;
	ld.global.nc.f32 	%f60, [%rd49];
	mul.f32 	%f61, %f59, %f60;
	add.s32 	%r113, %r110, %r67;
	add.s32 	%r114, %r145, %r113;
	add.s32 	%r115, %r114, 7;
	mul.wide.u32 	%rd50, %r115, 4;
	add.s64 	%rd51, %rd1, %rd50;
	ld.global.nc.f32 	%f62, [%rd51];
	mul.f32 	%f80, %f61, %f62;
	add.s32 	%r145, %r145, 8;
$L__BB16_8:
	setp.eq.s32 	%p8, %r54, 0;
	@%p8 bra 	$L__BB16_14;
	and.b32  	%r57, %r67, 3;
	setp.lt.u32 	%p9, %r54, 4;
	@%p9 bra 	$L__BB16_11;
	mul.lo.s32 	%r116, %r145, %r67;
	add.s32 	%r117, %r116, %r145;
	mul.wide.u32 	%rd52, %r117, 4;
	add.s64 	%rd53, %rd1, %rd52;
	ld.global.nc.f32 	%f64, [%rd53];
	mul.f32 	%f65, %f80, %f64;
	add.s32 	%r118, %r116, %r67;
	add.s32 	%r119, %r145, %r118;
	add.s32 	%r120, %r119, 1;
	mul.wide.u32 	%rd54, %r120, 4;
	add.s64 	%rd55, %rd1, %rd54;
	ld.global.nc.f32 	%f66, [%rd55];
	mul.f32 	%f67, %f65, %f66;
	add.s32 	%r121, %r118, %r67;
	add.s32 	%r122, %r145, %r121;
	add.s32 	%r123, %r122, 2;
	mul.wide.u32 	%rd56, %r123, 4;
	add.s64 	%rd57, %rd1, %rd56;
	ld.global.nc.f32 	%f68, [%rd57];
	mul.f32 	%f69, %f67, %f68;
	add.s32 	%r124, %r121, %r67;
	add.s32 	%r125, %r145, %r124;
	add.s32 	%r126, %r125, 3;
	mul.wide.u32 	%rd58, %r126, 4;
	add.s64 	%rd59, %rd1, %rd58;
	ld.global.nc.f32 	%f70, [%rd59];
	mul.f32 	%f80, %f69, %f70;
	add.s32 	%r145, %r145, 4;
$L__BB16_11:
	setp.eq.s32 	%p10, %r57, 0;
	@%p10 bra 	$L__BB16_14;
	add.s32 	%r60, %r67, 1;
	mad.lo.s32 	%r148, %r145, %r67, %r145;
	neg.s32 	%r147, %r57;
$L__BB16_13:
	.pragma "nounroll";
	mul.wide.u32 	%rd60, %r148, 4;
	add.s64 	%rd61, %rd1, %rd60;
	ld.global.nc.f32 	%f71, [%rd61];
	mul.f32 	%f80, %f80, %f71;
	add.s32 	%r148, %r148, %r60;
	add.s32 	%r147, %r147, 1;
	setp.ne.s32 	%p11, %r147, 0;
	@%p11 bra 	$L__BB16_13;
$L__BB16_14:
	cvta.to.global.u64 	%rd62, %rd2;
	st.global.f32 	[%rd62], %f80;
$L__BB16_15:
	ret;

}
	// .globl	det_from_lu_f64
.visible .entry det_from_lu_f64(
	.param .u64 .ptr .align 1 det_from_lu_f64_param_0,
	.param .u64 .ptr .align 1 det_from_lu_f64_param_1,
	.param .u32 det_from_lu_f64_param_2,
	.param .u32 det_from_lu_f64_param_3
)
{
	.reg .pred 	%p<12>;
	.reg .b32 	%r<149>;
	.reg .b64 	%rd<63>;
	.reg .b64 	%fd<81>;

	ld.param.u64 	%rd3, [det_from_lu_f64_param_0];
	ld.param.u64 	%rd2, [det_from_lu_f64_param_1];
	ld.param.u32 	%r67, [det_from_lu_f64_param_2];
	ld.param.u32 	%r68, [det_from_lu_f64_param_3];
	cvta.to.global.u64 	%rd1, %rd3;
	mov.u32 	%r69, %tid.x;
	mov.u32 	%r70, %ctaid.x;
	or.b32  	%r71, %r69, %r70;
	setp.ne.s32 	%p1, %r71, 0;
	@%p1 bra 	$L__BB17_15;
	and.b32  	%r72, %r68, 1;
	setp.eq.b32 	%p2, %r72, 1;
	selp.f64 	%fd80, 0dBFF0000000000000, 0d3FF0000000000000, %p2;
	setp.eq.s32 	%p3, %r67, 0;
	@%p3 bra 	$L__BB17_14;
	add.s32 	%r74, %r67, -1;
	and.b32  	%r1, %r67, 15;
	setp.lt.u32 	%p4, %r74, 15;
	mov.b32 	%r145, 0;
	@%p4 bra 	$L__BB17_5;
	and.b32  	%r145, %r67, -16;
	neg.s32 	%r143, %r145;
	mul.lo.s32 	%r142, %r67, 15;
	shl.b32 	%r76, %r67, 4;
	add.s32 	%r5, %r76, 16;
	mul.lo.s32 	%r141, %r67, 14;
	mul.lo.s32 	%r140, %r67, 13;
	mul.lo.s32 	%r139, %r67, 12;
	mul.lo.s32 	%r138, %r67, 11;
	mul.lo.s32 	%r137, %r67, 10;
	mul.lo.s32 	%r136, %r67, 9;
	shl.b32 	%r135, %r67, 3;
	mul.lo.s32 	%r134, %r67, 7;
	mul.lo.s32 	%r133, %r67, 6;
	mul.lo.s32 	%r132, %r67, 5;
	shl.b32 	%r131, %r67, 2;
	mul.lo.s32 	%r130, %r67, 3;
	shl.b32 	%r129, %r67, 1;
	mov.b32 	%r127, 7;
	mov.u32 	%r128, %r67;
$L__BB17_4:
	.pragma "nounroll";
	add.s32 	%r77, %r127, -7;
	mul.wide.u32 	%rd4, %r77, 8;
	add.s64 	%rd5, %rd1, %rd4;
	ld.global.nc.f64 	%fd16, [%rd5];
	mul.f64 	%fd17, %fd80, %fd16;
	add.s32 	%r78, %r128, 1;
	mul.wide.u32 	%rd6, %r78, 8;
	add.s64 	%rd7, %rd1, %rd6;
	ld.global.nc.f64 	%fd18, [%rd7];
	mul.f64 	%fd19, %fd17, %fd18;
	add.s32 	%r79, %r129, 2;
	mul.wide.u32 	%rd8, %r79, 8;
	add.s64 	%rd9, %rd1, %rd8;
	ld.global.nc.f64 	%fd20, [%rd9];
	mul.f64 	%fd21, %fd19, %fd20;
	add.s32 	%r80, %r130, 3;
	mul.wide.u32 	%rd10, %r80, 8;
	add.s64 	%rd11, %rd1, %rd10;
	ld.global.nc.f64 	%fd22, [%rd11];
	mul.f64 	%fd23, %fd21, %fd22;
	add.s32 	%r81, %r131, 4;
	mul.wide.u32 	%rd12, %r81, 8;
	add.s64 	%rd13, %rd1, %rd12;
	ld.global.nc.f64 	%fd24, [%rd13];
	mul.f64 	%fd25, %fd23, %fd24;
	add.s32 	%r82, %r132, 5;
	mul.wide.u32 	%rd14, %r82, 8;
	add.s64 	%rd15, %rd1, %rd14;
	ld.global.nc.f64 	%fd26, [%rd15];
	mul.f64 	%fd27, %fd25, %fd26;
	add.s32 	%r83, %r133, 6;
	mul.wide.u32 	%rd16, %r83, 8;
	add.s64 	%rd17, %rd1, %rd16;
	ld.global.nc.f64 	%fd28, [%rd17];
	mul.f64 	%fd29, %fd27, %fd28;
	add.s32 	%r84, %r134, 7;
	mul.wide.u32 	%rd18, %r84, 8;
	add.s64 	%rd19, %rd1, %rd18;
	ld.global.nc.f64 	%fd30, [%rd19];
	mul.f64 	%fd31, %fd29, %fd30;
	add.s32 	%r85, %r135, 8;
	mul.wide.u32 	%rd20, %r85, 8;
	add.s64 	%rd21, %rd1, %rd20;
	ld.global.nc.f64 	%fd32, [%rd21];
	mul.f64 	%fd33, %fd31, %fd32;
	add.s32 	%r86, %r136, 9;
	mul.wide.u32 	%rd22, %r86, 8;
	add.s64 	%rd23, %rd1, %rd22;
	ld.global.nc.f64 	%fd34, [%rd23];
	mul.f64 	%fd35, %fd33, %fd34;
	add.s32 	%r87, %r137, 10;
	mul.wide.u32 	%rd24, %r87, 8;
	add.s64 	%rd25, %rd1, %rd24;
	ld.global.nc.f64 	%fd36, [%rd25];
	mul.f64 	%fd37, %fd35, %fd36;
	add.s32 	%r88, %r138, 11;
	mul.wide.u32 	%rd26, %r88, 8;
	add.s64 	%rd27, %rd1, %rd26;
	ld.global.nc.f64 	%fd38, [%rd27];
	mul.f64 	%fd39, %fd37, %fd38;
	add.s32 	%r89, %r139, 12;
	mul.wide.u32 	%rd28, %r89, 8;
	add.s64 	%rd29, %rd1, %rd28;
	ld.global.nc.f64 	%fd40, [%rd29];
	mul.f64 	%fd41, %fd39, %fd40;
	add.s32 	%r90, %r140, 13;
	mul.wide.u32 	%rd30, %r90, 8;
	add.s64 	%rd31, %rd1, %rd30;
	ld.global.nc.f64 	%fd42, [%rd31];
	mul.f64 	%fd43, %fd41, %fd42;
	add.s32 	%r91, %r141, 14;
	mul.wide.u32 	%rd32, %r91, 8;
	add.s64 	%rd33, %rd1, %rd32;
	ld.global.nc.f64 	%fd44, [%rd33];
	mul.f64 	%fd45, %fd43, %fd44;
	add.s32 	%r92, %r142, 15;
	mul.wide.u32 	%rd34, %r92, 8;
	add.s64 	%rd35, %rd1, %rd34;
	ld.global.nc.f64 	%fd46, [%rd35];
	mul.f64 	%fd80, %fd45, %fd46;
	add.s32 	%r143, %r143, 16;
	add.s32 	%r142, %r142, %r5;
	add.s32 	%r141, %r141, %r5;
	add.s32 	%r140, %r140, %r5;
	add.s32 	%r139, %r139, %r5;
	add.s32 	%r138, %r138, %r5;
	add.s32 	%r137, %r137, %r5;
	add.s32 	%r136, %r136, %r5;
	add.s32 	%r135, %r135, %r5;
	add.s32 	%r134, %r134, %r5;
	add.s32 	%r133, %r133, %r5;
	add.s32 	%r132, %r132, %r5;
	add.s32 	%r131, %r131, %r5;
	add.s32 	%r130, %r130, %r5;
	add.s32 	%r129, %r129, %r5;
	add.s32 	%r128, %r128, %r5;
	add.s32 	%r127, %r127, %r5;
	setp.ne.s32 	%p5, %r143, 0;
	@%p5 bra 	$L__BB17_4;
$L__BB17_5:
	setp.eq.s32 	%p6, %r1, 0;
	@%p6 bra 	$L__BB17_14;
	and.b32  	%r54, %r67, 7;
	setp.lt.u32 	%p7, %r1, 8;
	@%p7 bra 	$L__BB17_8;
	mul.lo.s32 	%r93, %r145, %r67;
	add.s32 	%r94, %r93, %r145;
	mul.wide.u32 	%rd36, %r94, 8;
	add.s64 	%rd37, %rd1, %rd36;
	ld.global.nc.f64 	%fd48, [%rd37];
	mul.f64 	%fd49, %fd80, %fd48;
	add.s32 	%r95, %r93, %r67;
	add.s32 	%r96, %r145, %r95;
	add.s32 	%r97, %r96, 1;
	mul.wide.u32 	%rd38, %r97, 8;
	add.s64 	%rd39, %rd1, %rd38;
	ld.global.nc.f64 	%fd50, [%rd39];
	mul.f64 	%fd51, %fd49, %fd50;
	add.s32 	%r98, %r95, %r67;
	add.s32 	%r99, %r145, %r98;
	add.s32 	%r100, %r99, 2;
	mul.wide.u32 	%rd40, %r100, 8;
	add.s64 	%rd41, %rd1, %rd40;
	ld.global.nc.f64 	%fd52, [%rd41];
	mul.f64 	%fd53, %fd51, %fd52;
	add.s32 	%r101, %r98, %r67;
	add.s32 	%r102, %r145, %r101;
	add.s32 	%r103, %r102, 3;
	mul.wide.u32 	%rd42, %r103, 8;
	add.s64 	%rd43, %rd1, %rd42;
	ld.global.nc.f64 	%fd54, [%rd43];
	mul.f64 	%fd55, %fd53, %fd54;
	add.s32 	%r104, %r101, %r67;
	add.s32 	%r105, %r145, %r104;
	add.s32 	%r106, %r105, 4;
	mul.wide.u32 	%rd44, %r106, 8;
	add.s64 	%rd45, %rd1, %rd44;
	ld.global.nc.f64 	%fd56, [%rd45];
	mul.f64 	%fd57, %fd55, %fd56;
	add.s32 	%r107, %r104, %r67;
	add.s32 	%r108, %r145, %r107;
	add.s32 	%r109, %r108, 5;
	mul.wide.u32 	%rd46, %r109, 8;
	add.s64 	%rd47, %rd1, %rd46;
	ld.global.nc.f64 	%fd58, [%rd47];
	mul.f64 	%fd59, %fd57, %fd58;
	add.s32 	%r110, %r107, %r67;
	add.s32 	%r111, %r145, %r110;
	add.s32 	%r112, %r111, 6;
	mul.wide.u32 	%rd48, %r112, 8;
	add.s64 	%rd49, %rd1, %rd48;
	ld.global.nc.f64 	%fd60, [%rd49];
	mul.f64 	%fd61, %fd59, %fd60;
	add.s32 	%r113, %r110, %r67;
	add.s32 	%r114, %r145, %r113;
	add.s32 	%r115, %r114, 7;
	mul.wide.u32 	%rd50, %r115, 8;
	add.s64 	%rd51, %rd1, %rd50;
	ld.global.nc.f64 	%fd62, [%rd51];
	mul.f64 	%fd80, %fd61, %fd62;
	add.s32 	%r145, %r145, 8;
$L__BB17_8:
	setp.eq.s32 	%p8, %r54, 0;
	@%p8 bra 	$L__BB17_14;
	and.b32  	%r57, %r67, 3;
	setp.lt.u32 	%p9, %r54, 4;
	@%p9 bra 	$L__BB17_11;
	mul.lo.s32 	%r116, %r145, %r67;
	add.s32 	%r117, %r116, %r145;
	mul.wide.u32 	%rd52, %r117, 8;
	add.s64 	%rd53, %rd1, %rd52;
	ld.global.nc.f64 	%fd64, [%rd53];
	mul.f64 	%fd65, %fd80, %fd64;
	add.s32 	%r118, %r116, %r67;
	add.s32 	%r119, %r145, %r118;
	add.s32 	%r120, %r119, 1;
	mul.wide.u32 	%rd54, %r120, 8;
	add.s64 	%rd55, %rd1, %rd54;
	ld.global.nc.f64 	%fd66, [%rd55];
	mul.f64 	%fd67, %fd65, %fd66;
	add.s32 	%r121, %r118, %r67;
	add.s32 	%r122, %r145, %r121;
	add.s32 	%r123, %r122, 2;
	mul.wide.u32 	%rd56, %r123, 8;
	add.s64 	%rd57, %rd1, %rd56;
	ld.global.nc.f64 	%fd68, [%rd57];
	mul.f64 	%fd69, %fd67, %fd68;
	add.s32 	%r124, %r121, %r67;
	add.s32 	%r125, %r145, %r124;
	add.s32 	%r126, %r125, 3;
	mul.wide.u32 	%rd58, %r126, 8;
	add.s64 	%rd59, %rd1, %rd58;
	ld.global.nc.f64 	%fd70, [%rd59];
	mul.f64 	%fd80, %fd69, %fd70;
	add.s32 	%r145, %r145, 4;
$L__BB17_11:
	setp.eq.s32 	%p10, %r57, 0;
	@%p10 bra 	$L__BB17_14;
	add.s32 	%r60, %r67, 1;
	mad.lo.s32 	%r148, %r145, %r67, %r145;
	neg.s32 	%r147, %r57;
$L__BB17_13:
	.pragma "nounroll";
	mul.wide.u32 	%rd60, %r148, 8;
	add.s64 	%rd61, %rd1, %rd60;
	ld.global.nc.f64 	%fd71, [%rd61];
	mul.f64 	%fd80, %fd80, %fd71;
	add.s32 	%r148, %r148, %r60;
	add.s32 	%r147, %r147, 1;
	setp.ne.s32 	%p11, %r147, 0;
	@%p11 bra 	$L__BB17_13;
$L__BB17_14:
	cvta.to.global.u64 	%rd62, %rd2;
	st.global.f64 	[%rd62], %fd80;
$L__BB17_15:
	ret;

}
	// .globl	apply_lu_permutation_f32
.visible .entry apply_lu_permutation_f32(
	.param .u64 .ptr .align 1 apply_lu_permutation_f32_param_0,
	.param .u64 .ptr .align 1 apply_lu_permutation_f32_param_1,
	.param .u64 .ptr .align 1 apply_lu_permutation_f32_param_2,
	.param .u32 apply_lu_permutation_f32_param_3
)
{
	.reg .pred 	%p<35>;
	.reg .b32 	%r<70>;
	.reg .b32 	%f<60>;
	.reg .b64 	%rd<110>;

	ld.param.u64 	%rd41, [apply_lu_permutation_f32_param_0];
	ld.param.u64 	%rd42, [apply_lu_permutation_f32_param_1];
	ld.param.u64 	%rd43, [apply_lu_permutation_f32_param_2];
	ld.param.u32 	%r33, [apply_lu_permutation_f32_param_3];
	cvta.to.global.u64 	%rd1, %rd41;
	cvta.to.global.u64 	%rd2, %rd42;
	cvta.to.global.u64 	%rd3, %rd43;
	mov.u32 	%r34, %tid.x;
	mov.u32 	%r35, %ctaid.x;
	or.b32  	%r36, %r34, %r35;
	setp.ne.s32 	%p1, %r36, 0;
	setp.eq.s32 	%p2, %r33, 0;
	or.pred  	%p3, %p1, %p2;
	@%p3 bra 	$L__BB18_53;
	add.s32 	%r38, %r33, -1;
	and.b32  	%r1, %r33, 15;
	setp.lt.u32 	%p4, %r38, 15;
	mov.b32 	%r61, 0;
	@%p4 bra 	$L__BB18_4;
	and.b32  	%r61, %r33, -16;
	neg.s32 	%r65, %r61;
	add.s64 	%rd107, %rd1, 32;
	add.s64 	%rd106, %rd2, 32;
$L__BB18_3:
	.pragma "nounroll";
	ld.global.nc.f32 	%f1, [%rd107+-32];
	st.global.f32 	[%rd106+-32], %f1;
	ld.global.nc.f32 	%f2, [%rd107+-28];
	st.global.f32 	[%rd106+-28], %f2;
	ld.global.nc.f32 	%f3, [%rd107+-24];
	st.global.f32 	[%rd106+-24], %f3;
	ld.global.nc.f32 	%f4, [%rd107+-20];
	st.global.f32 	[%rd106+-20], %f4;
	ld.global.nc.f32 	%f5, [%rd107+-16];
	st.global.f32 	[%rd106+-16], %f5;
	ld.global.nc.f32 	%f6, [%rd107+-12];
	st.global.f32 	[%rd106+-12], %f6;
	ld.global.nc.f32 	%f7, [%rd107+-8];
	st.global.f32 	[%rd106+-8], %f7;
	ld.global.nc.f32 	%f8, [%rd107+-4];
	st.global.f32 	[%rd106+-4], %f8;
	ld.global.nc.f32 	%f9, [%rd107];
	st.global.f32 	[%rd106], %f9;
	ld.global.nc.f32 	%f10, [%rd107+4];
	st.global.f32 	[%rd106+4], %f10;
	ld.global.nc.f32 	%f11, [%rd107+8];
	st.global.f32 	[%rd106+8], %f11;
	ld.global.nc.f32 	%f12, [%rd107+12];
	st.global.f32 	[%rd106+12], %f12;
	ld.global.nc.f32 	%f13, [%rd107+16];
	st.global.f32 	[%rd106+16], %f13;
	ld.global.nc.f32 	%f14, [%rd107+20];
	st.global.f32 	[%rd106+20], %f14;
	ld.global.nc.f32 	%f15, [%rd107+24];
	st.global.f32 	[%rd106+24], %f15;
	ld.global.nc.f32 	%f16, [%rd107+28];
	st.global.f32 	[%rd106+28], %f16;
	add.s32 	%r65, %r65, 16;
	add.s64 	%rd107, %rd107, 64;
	add.s64 	%rd106, %rd106, 64;
	setp.eq.s32 	%p5, %r65, 0;
	@%p5 bra 	$L__BB18_4;
	bra.uni 	$L__BB18_3;
$L__BB18_4:
	setp.eq.s32 	%p6, %r1, 0;
	@%p6 bra 	$L__BB18_13;
	and.b32  	%r5, %r33, 7;
	setp.lt.u32 	%p7, %r1, 8;
	@%p7 bra 	$L__BB18_7;
	mul.wide.u32 	%rd44, %r61, 4;
	add.s64 	%rd45, %rd1, %rd44;
	ld.global.nc.f32 	%f17, [%rd45];
	add.s64 	%rd46, %rd2, %rd44;
	st.global.f32 	[%rd46], %f17;
	ld.global.nc.f32 	%f18, [%rd45+4];
	st.global.f32 	[%rd46+4], %f18;
	ld.global.nc.f32 	%f19, [%rd45+8];
	st.global.f32 	[%rd46+8], %f19;
	ld.global.nc.f32 	%f20, [%rd45+12];
	st.global.f32 	[%rd46+12], %f20;
	ld.global.nc.f32 	%f21, [%rd45+16];
	st.global.f32 	[%rd46+16], %f21;
	ld.global.nc.f32 	%f22, [%rd45+20];
	st.global.f32 	[%rd46+20], %f22;
	ld.global.nc.f32 	%f23, [%rd45+24];
	st.global.f32 	[%rd46+24], %f23;
	ld.global.nc.f32 	%f24, [%rd45+28];
	st.global.f32 	[%rd46+28], %f24;
	add.s32 	%r61, %r61, 8;
$L__BB18_7:
	setp.eq.s32 	%p8, %r5, 0;
	@%p8 bra 	$L__BB18_13;
	and.b32  	%r8, %r33, 3;
	setp.lt.u32 	%p9, %r5, 4;
	@%p9 bra 	$L__BB18_10;
	mul.wide.u32 	%rd47, %r61, 4;
	add.s64 	%rd48, %rd1, %rd47;
	ld.global.nc.f32 	%f25, [%rd48];
	add.s64 	%rd49, %rd2, %rd47;
	st.global.f32 	[%rd49], %f25;
	ld.global.nc.f32 	%f26, [%rd48+4];
	st.global.f32 	[%rd49+4], %f26;
	ld.global.nc.f32 	%f27, [%rd48+8];
	st.global.f32 	[%rd49+8], %f27;
	ld.global.nc.f32 	%f28, [%rd48+12];
	st.global.f32 	[%rd49+12], %f28;
	add.s32 	%r61, %r61, 4;
$L__BB18_10:
	setp.eq.s32 	%p10, %r8, 0;
	@%p10 bra 	$L__BB18_13;
	mul.wide.u32 	%rd50, %r61, 4;
	add.s64 	%rd105, %rd2, %rd50;
	add.s64 	%rd104, %rd1, %rd50;
	neg.s32 	%r64, %r8;
$L__BB18_12:
	.pragma "nounroll";
	ld.global.nc.f32 	%f29, [%rd104];
	st.global.f32 	[%rd105], %f29;
	add.s64 	%rd105, %rd105, 4;
	add.s64 	%rd104, %rd104, 4;
	add.s32 	%r64, %r64, 1;
	setp.ne.s32 	%p11, %r64, 0;
	@%p11 bra 	$L__BB18_12;
$L__BB18_13:
	and.b32  	%r14, %r33, 7;
	setp.lt.u32 	%p12, %r33, 8;
	mov.b32 	%r67, 0;
	@%p12 bra 	$L__BB18_32;
	and.b32  	%r67, %r33, -8;
	add.s64 	%rd109, %rd3, 32;
	add.s64 	%rd108, %rd2, 16;
	mov.b32 	%r66, 0;
$L__BB18_15:
	.pragma "nounroll";
	ld.global.nc.u64 	%rd51, [%rd109+-32];
	and.b64  	%rd20, %rd51, 4294967295;
	cvt.u32.u64 	%r41, %rd51;
	setp.eq.s32 	%p13, %r66, %r41;
	@%p13 bra 	$L__BB18_17;
	ld.global.f32 	%f30, [%rd108+-16];
	shl.b64 	%rd52, %rd20, 2;
	add.s64 	%rd53, %rd2, %rd52;
	ld.global.f32 	%f31, [%rd53];
	st.global.f32 	[%rd108+-16], %f31;
	st.global.f32 	[%rd53], %f30;
$L__BB18_17:
	ld.global.nc.u64 	%rd54, [%rd109+-24];
	and.b64  	%rd21, %rd54, 4294967295;
	cvt.u32.u64 	%r42, %rd54;
	add.s32 	%r19, %r66, 1;
	setp.eq.s32 	%p14, %r19, %r42;
	@%p14 bra 	$L__BB18_19;
	ld.global.f32 	%f32, [%rd108+-12];
	shl.b64 	%rd55, %rd21, 2;
	add.s64 	%rd56, %rd2, %rd55;
	ld.global.f32 	%f33, [%rd56];
	st.global.f32 	[%rd108+-12], %f33;
	st.global.f32 	[%rd56], %f32;
$L__BB18_19:
	ld.global.nc.u64 	%rd57, [%rd109+-16];
	and.b64  	%rd22, %rd57, 4294967295;
	cvt.u32.u64 	%r43, %rd57;
	add.s32 	%r20, %r19, 1;
	setp.eq.s32 	%p15, %r20, %r43;
	@%p15 bra 	$L__BB18_21;
	ld.global.f32 	%f34, [%rd108+-8];
	shl.b64 	%rd58, %rd22, 2;
	add.s64 	%rd59, %rd2, %rd58;
	ld.global.f32 	%f35, [%rd59];
	st.global.f32 	[%rd108+-8], %f35;
	st.global.f32 	[%rd59], %f34;
$L__BB18_21:
	ld.global.nc.u64 	%rd60, [%rd109+-8];
	and.b64  	%rd23, %rd60, 4294967295;
	cvt.u32.u64 	%r44, %rd60;
	add.s32 	%r21, %r20, 1;
	setp.eq.s32 	%p16, %r21, %r44;
	@%p16 bra 	$L__BB18_23;
	ld.global.f32 	%f36, [%rd108+-4];
	shl.b64 	%rd61, %rd23, 2;
	add.s64 	%rd62, %rd2, %rd61;
	ld.global.f32 	%f37, [%rd62];
	st.global.f32 	[%rd108+-4], %f37;
	st.global.f32 	[%rd62], %f36;
$L__BB18_23:
	ld.global.nc.u64 	%rd63, [%rd109];
	and.b64  	%rd24, %rd63, 4294967295;
	cvt.u32.u64 	%r45, %rd63;
	add.s32 	%r22, %r21, 1;
	setp.eq.s32 	%p17, %r22, %r45;
	@%p17 bra 	$L__BB18_25;
	ld.global.f32 	%f38, [%rd108];
	shl.b64 	%rd64, %rd24, 2;
	add.s64 	%rd65, %rd2, %rd64;
	ld.global.f32 	%f39, [%rd65];
	st.global.f32 	[%rd108], %f39;
	st.global.f32 	[%rd65], %f38;
$L__BB18_25:
	ld.global.nc.u64 	%rd66, [%rd109+8];
	and.b64  	%rd25, %rd66, 4294967295;
	cvt.u32.u64 	%r46, %rd66;
	add.s32 	%r23, %r22, 1;
	setp.eq.s32 	%p18, %r23, %r46;
	@%p18 bra 	$L__BB18_27;
	ld.global.f32 	%f40, [%rd108+4];
	shl.b64 	%rd67, %rd25, 2;
	add.s64 	%rd68, %rd2, %rd67;
	ld.global.f32 	%f41, [%rd68];
	st.global.f32 	[%rd108+4], %f41;
	st.global.f32 	[%rd68], %f40;
$L__BB18_27:
	ld.global.nc.u64 	%rd69, [%rd109+16];
	and.b64  	%rd26, %rd69, 4294967295;
	cvt.u32.u64 	%r47, %rd69;
	add.s32 	%r24, %r23, 1;
	setp.eq.s32 	%p19, %r24, %r47;
	@%p19 bra 	$L__BB18_29;
	ld.global.f32 	%f42, [%rd108+8];
	shl.b64 	%rd70, %rd26, 2;
	add.s64 	%rd71, %rd2, %rd70;
	ld.global.f32 	%f43, [%rd71];
	st.global.f32 	[%rd108+8], %f43;
	st.global.f32 	[%rd71], %f42;
$L__BB18_29:
	ld.global.nc.u64 	%rd72, [%rd109+24];
	and.b64  	%rd27, %rd72, 4294967295;
	cvt.u32.u64 	%r48, %rd72;
	add.s32 	%r25, %r24, 1;
	setp.eq.s32 	%p20, %r25, %r48;
	@%p20 bra 	$L__BB18_31;
	ld.global.f32 	%f44, [%rd108+12];
	shl.b64 	%rd73, %rd27, 2;
	add.s64 	%rd74, %rd2, %rd73;
	ld.global.f32 	%f45, [%rd74];
	st.global.f32 	[%rd108+12], %f45;
	st.global.f32 	[%rd74], %f44;
$L__BB18_31:
	add.s64 	%rd109, %rd109, 64;
	add.s64 	%rd108, %rd108, 32;
	add.s32 	%r66, %r25, 1;
	setp.ne.s32 	%p21, %r66, %r67;
	@%p21 bra 	$L__BB18_15;
$L__BB18_32:
	setp.eq.s32 	%p22, %r14, 0;
	@%p22 bra 	$L__BB18_53;
	and.b32  	%r28, %r33, 3;
	setp.lt.u32 	%p23, %r14, 4;
	@%p23 bra 	$L__BB18_43;
	mul.wide.u32 	%rd75, %r67, 8;
	add.s64 	%rd30, %rd3, %rd75;
	ld.global.nc.u64 	%rd76, [%rd30];
	and.b64  	%rd31, %rd76, 4294967295;
	cvt.u32.u64 	%r49, %rd76;
	setp.eq.s32 	%p24, %r67, %r49;
	mul.wide.u32 	%rd77, %r67, 4;
	add.s64 	%rd32, %rd2, %rd77;
	@%p24 bra 	$L__BB18_36;
	ld.global.f32 	%f46, [%rd32];
	shl.b64 	%rd78, %rd31, 2;
	add.s64 	%rd79, %rd2, %rd78;
	ld.global.f32 	%f47, [%rd79];
	st.global.f32 	[%rd32], %f47;
	st.global.f32 	[%rd79], %f46;
$L__BB18_36:
	add.s32 	%r50, %r67, 1;
	ld.global.nc.u64 	%rd80, [%rd30+8];
	and.b64  	%rd33, %rd80, 4294967295;
	cvt.u32.u64 	%r51, %rd80;
	setp.eq.s32 	%p25, %r50, %r51;
	@%p25 bra 	$L__BB18_38;
	ld.global.f32 	%f48, [%rd32+4];
	shl.b64 	%rd81, %rd33, 2;
	add.s64 	%rd82, %rd2, %rd81;
	ld.global.f32 	%f49, [%rd82];
	st.global.f32 	[%rd32+4], %f49;
	st.global.f32 	[%rd82], %f48;
$L__BB18_38:
	add.s32 	%r52, %r67, 2;
	ld.global.nc.u64 	%rd83, [%rd30+16];
	and.b64  	%rd34, %rd83, 4294967295;
	cvt.u32.u64 	%r53, %rd83;
	setp.eq.s32 	%p26, %r52, %r53;
	@%p26 bra 	$L__BB18_40;
	ld.global.f32 	%f50, [%rd32+8];
	shl.b64 	%rd84, %rd34, 2;
	add.s64 	%rd85, %rd2, %rd84;
	ld.global.f32 	%f51, [%rd85];
	st.global.f32 	[%rd32+8], %f51;
	st.global.f32 	[%rd85], %f50;
$L__BB18_40:
	add.s32 	%r54, %r67, 3;
	ld.global.nc.u64 	%rd86, [%rd30+24];
	and.b64  	%rd35, %rd86, 4294967295;
	cvt.u32.u64 	%r55, %rd86;
	setp.eq.s32 	%p27, %r54, %r55;
	@%p27 bra 	$L__BB18_42;
	ld.global.f32 	%f52, [%rd32+12];
	shl.b64 	%rd87, %rd35, 2;
	add.s64 	%rd88, %rd2, %rd87;
	ld.global.f32 	%f53, [%rd88];
	st.global.f32 	[%rd32+12], %f53;
	st.global.f32 	[%rd88], %f52;
$L__BB18_42:
	add.s32 	%r67, %r67, 4;
$L__BB18_43:
	setp.eq.s32 	%p28, %r28, 0;
	@%p28 bra 	$L__BB18_53;
	setp.eq.s32 	%p29, %r28, 1;
	@%p29 bra 	$L__BB18_50;
	mul.wide.u32 	%rd89, %r67, 8;
	add.s64 	%rd36, %rd3, %rd89;
	ld.global.nc.u64 	%rd90, [%rd36];
	and.b64  	%rd37, %rd90, 4294967295;
	cvt.u32.u64 	%r56, %rd90;
	setp.eq.s32 	%p30, %r67, %r56;
	mul.wide.u32 	%rd91, %r67, 4;
	add.s64 	%rd38, %rd2, %rd91;
	@%p30 bra 	$L__BB18_47;
	ld.global.f32 	%f54, [%rd38];
	shl.b64 	%rd92, %rd37, 2;
	add.s64 	%rd93, %rd2, %rd92;
	ld.global.f32 	%f55, [%rd93];
	st.global.f32 	[%rd38], %f55;
	st.global.f32 	[%rd93], %f54;
$L__BB18_47:
	add.s32 	%r57, %r67, 1;
	ld.global.nc.u64 	%rd94, [%rd36+8];
	and.b64  	%rd39, %rd94, 4294967295;
	cvt.u32.u64 	%r58, %rd94;
	setp.eq.s32 	%p31, %r57, %r58;
	@%p31 bra 	$L__BB18_49;
	ld.global.f32 	%f56, [%rd38+4];
	shl.b64 	%rd95, %rd39, 2;
	add.s64 	%rd96, %rd2, %rd95;
	ld.global.f32 	%f57, [%rd96];
	st.global.f32 	[%rd38+4], %f57;
	st.global.f32 	[%rd96], %f56;
$L__BB18_49:
	add.s32 	%r67, %r67, 2;
$L__BB18_50:
	and.b32  	%r59, %r33, 1;
	setp.eq.b32 	%p32, %r59, 1;
	not.pred 	%p33, %p32;
	@%p33 bra 	$L__BB18_53;
	mul.wide.u32 	%rd97, %r67, 8;
	add.s64 	%rd98, %rd3, %rd97;
	ld.global.nc.u64 	%rd99, [%rd98];
	and.b64  	%rd40, %rd99, 4294967295;
	cvt.u32.u64 	%r60, %rd99;
	setp.eq.s32 	%p34, %r67, %r60;
	@%p34 bra 	$L__BB18_53;
	mul.wide.u32 	%rd100, %r67, 4;
	add.s64 	%rd101, %rd2, %rd100;
	ld.global.f32 	%f58, [%rd101];
	shl.b64 	%rd102, %rd40, 2;
	add.s64 	%rd103, %rd2, %rd102;
	ld.global.f32 	%f59, [%rd103];
	st.global.f32 	[%rd101], %f59;
	st.global.f32 	[%rd103], %f58;
$L__BB18_53:
	ret;

}
	// .globl	apply_lu_permutation_f64
.visible .entry apply_lu_permutation_f64(
	.param .u64 .ptr .align 1 apply_lu_permutation_f64_param_0,
	.param .u64 .ptr .align 1 apply_lu_permutation_f64_param_1,
	.param .u64 .ptr .align 1 apply_lu_permutation_f64_param_2,
	.param .u32 apply_lu_permutation_f64_param_3
)
{
	.reg .pred 	%p<35>;
	.reg .b32 	%r<70>;
	.reg .b64 	%rd<108>;
	.reg .b64 	%fd<60>;

	ld.param.u64 	%rd41, [apply_lu_permutation_f64_param_0];
	ld.param.u64 	%rd42, [apply_lu_permutation_f64_param_1];
	ld.param.u64 	%rd43, [apply_lu_permutation_f64_param_2];
	ld.param.u32 	%r33, [apply_lu_permutation_f64_param_3];
	cvta.to.global.u64 	%rd1, %rd41;
	cvta.to.global.u64 	%rd2, %rd42;
	cvta.to.global.u64 	%rd3, %rd43;
	mov.u32 	%r34, %tid.x;
	mov.u32 	%r35, %ctaid.x;
	or.b32  	%r36, %r34, %r35;
	setp.ne.s32 	%p1, %r36, 0;
	setp.eq.s32 	%p2, %r33, 0;
	or.pred  	%p3, %p1, %p2;
	@%p3 bra 	$L__BB19_53;
	add.s32 	%r38, %r33, -1;
	and.b32  	%r1, %r33, 15;
	setp.lt.u32 	%p4, %r38, 15;
	mov.b32 	%r61, 0;
	@%p4 bra 	$L__BB19_4;
	and.b32  	%r61, %r33, -16;
	neg.s32 	%r65, %r61;
	add.s64 	%rd105, %rd1, 64;
	add.s64 	%rd104, %rd2, 64;
$L__BB19_3:
	.pragma "nounroll";
	ld.global.nc.f64 	%fd1, [%rd105+-64];
	st.global.f64 	[%rd104+-64], %fd1;
	ld.global.nc.f64 	%fd2, [%rd105+-56];
	st.global.f64 	[%rd104+-56], %fd2;
	ld.global.nc.f64 	%fd3, [%rd105+-48];
	st.global.f64 	[%rd104+-48], %fd3;
	ld.global.nc.f64 	%fd4, [%rd105+-40];
	st.global.f64 	[%rd104+-40], %fd4;
	ld.global.nc.f64 	%fd5, [%rd105+-32];
	st.global.f64 	[%rd104+-32], %fd5;
	ld.global.nc.f64 	%fd6, [%rd105+-24];
	st.global.f64 	[%rd104+-24], %fd6;
	ld.global.nc.f64 	%fd7, [%rd105+-16];
	st.global.f64 	[%rd104+-16], %fd7;
	ld.global.nc.f64 	%fd8, [%rd105+-8];
	st.global.f64 	[%rd104+-8], %fd8;
	ld.global.nc.f64 	%fd9, [%rd105];
	st.global.f64 	[%rd104], %fd9;
	ld.global.nc.f64 	%fd10, [%rd105+8];
	st.global.f64 	[%rd104+8], %fd10;
	ld.global.nc.f64 	%fd11, [%rd105+16];
	st.global.f64 	[%rd104+16], %fd11;
	ld.global.nc.f64 	%fd12, [%rd105+24];
	st.global.f64 	[%rd104+24], %fd12;
	ld.global.nc.f64 	%fd13, [%rd105+32];
	st.global.f64 	[%rd104+32], %fd13;
	ld.global.nc.f64 	%fd14, [%rd105+40];
	st.global.f64 	[%rd104+40], %fd14;
	ld.global.nc.f64 	%fd15, [%rd105+48];
	st.global.f64 	[%rd104+48], %fd15;
	ld.global.nc.f64 	%fd16, [%rd105+56];
	st.global.f64 	[%rd104+56], %fd16;
	add.s32 	%r65, %r65, 16;
	add.s64 	%rd105, %rd105, 128;
	add.s64 	%rd104, %rd104, 128;
	setp.eq.s32 	%p5, %r65, 0;
	@%p5 bra 	$L__BB19_4;
	bra.uni 	$L__BB19_3;
$L__BB19_4:
	setp.eq.s32 	%p6, %r1, 0;
	@%p6 bra 	$L__BB19_13;
	and.b32  	%r5, %r33, 7;
	setp.lt.u32 	%p7, %r1, 8;
	@%p7 bra 	$L__BB19_7;
	mul.wide.u32 	%rd44, %r61, 8;
	add.s64 	%rd45, %rd1, %rd44;
	ld.global.nc.f64 	%fd17, [%rd45];
	add.s64 	%rd46, %rd2, %rd44;
	st.global.f64 	[%rd46], %fd17;
	ld.global.nc.f64 	%fd18, [%rd45+8];
	st.global.f64 	[%rd46+8], %fd18;
	ld.global.nc.f64 	%fd19, [%rd45+16];
	st.global.f64 	[%rd46+16], %fd19;
	ld.global.nc.f64 	%fd20, [%rd45+24];
	st.global.f64 	[%rd46+24], %fd20;
	ld.global.nc.f64 	%fd21, [%rd45+32];
	st.global.f64 	[%rd46+32], %fd21;
	ld.global.nc.f64 	%fd22, [%rd45+40];
	st.global.f64 	[%rd46+40], %fd22;
	ld.global.nc.f64 	%fd23, [%rd45+48];
	st.global.f64 	[%rd46+48], %fd23;
	ld.global.nc.f64 	%fd24, [%rd45+56];
	st.global.f64 	[%rd46+56], %fd24;
	add.s32 	%r61, %r61, 8;
$L__BB19_7:
	setp.eq.s32 	%p8, %r5, 0;
	@%p8 bra 	$L__BB19_13;
	and.b32  	%r8, %r33, 3;
	setp.lt.u32 	%p9, %r5, 4;
	@%p9 bra 	$L__BB19_10;
	mul.wide.u32 	%rd47, %r61, 8;
	add.s64 	%rd48, %rd1, %rd47;
	ld.global.nc.f64 	%fd25, [%rd48];
	add.s64 	%rd49, %rd2, %rd47;
	st.global.f64 	[%rd49], %fd25;
	ld.global.nc.f64 	%fd26, [%rd48+8];
	st.global.f64 	[%rd49+8], %fd26;
	ld.global.nc.f64 	%fd27, [%rd48+16];
	st.global.f64 	[%rd49+16], %fd27;
	ld.global.nc.f64 	%fd28, [%rd48+24];
	st.global.f64 	[%rd49+24], %fd28;
	add.s32 	%r61, %r61, 4;
$L__BB19_10:
	setp.eq.s32 	%p10, %r8, 0;
	@%p10 bra 	$L__BB19_13;
	mul.wide.u32 	%rd50, %r61, 8;
	add.s64 	%rd103, %rd2, %rd50;
	add.s64 	%rd102, %rd1, %rd50;
	neg.s32 	%r64, %r8;
$L__BB19_12:
	.pragma "nounroll";
	ld.global.nc.f64 	%fd29, [%rd102];
	st.global.f64 	[%rd103], %fd29;
	add.s64 	%rd103, %rd103, 8;
	add.s64 	%rd102, %rd102, 8;
	add.s32 	%r64, %r64, 1;
	setp.ne.s32 	%p11, %r64, 0;
	@%p11 bra 	$L__BB19_12;
$L__BB19_13:
	and.b32  	%r14, %r33, 7;
	setp.lt.u32 	%p12, %r33, 8;
	mov.b32 	%r67, 0;
	@%p12 bra 	$L__BB19_32;
	and.b32  	%r67, %r33, -8;
	add.s64 	%rd107, %rd3, 32;
	add.s64 	%rd106, %rd2, 32;
	mov.b32 	%r66, 0;
$L__BB19_15:
	.pragma "nounroll";
	ld.global.nc.u64 	%rd51, [%rd107+-32];
	and.b64  	%rd20, %rd51, 4294967295;
	cvt.u32.u64 	%r41, %rd51;
	setp.eq.s32 	%p13, %r66, %r41;
	@%p13 bra 	$L__BB19_17;
	ld.global.f64 	%fd30, [%rd106+-32];
	shl.b64 	%rd52, %rd20, 3;
	add.s64 	%rd53, %rd2, %rd52;
	ld.global.f64 	%fd31, [%rd53];
	st.global.f64 	[%rd106+-32], %fd31;
	st.global.f64 	[%rd53], %fd30;
$L__BB19_17:
	ld.global.nc.u64 	%rd54, [%rd107+-24];
	and.b64  	%rd21, %rd54, 4294967295;
	cvt.u32.u64 	%r42, %rd54;
	add.s32 	%r19, %r66, 1;
	setp.eq.s32 	%p14, %r19, %r42;
	@%p14 bra 	$L__BB19_19;
	ld.global.f64 	%fd32, [%rd106+-24];
	shl.b64 	%rd55, %rd21, 3;
	add.s64 	%rd56, %rd2, %rd55;
	ld.global.f64 	%fd33, [%rd56];
	st.global.f64 	[%rd106+-24], %fd33;
	st.global.f64 	[%rd56], %fd32;
$L__BB19_19:
	ld.global.nc.u64 	%rd57, [%rd107+-16];
	and.b64  	%rd22, %rd57, 4294967295;
	cvt.u32.u64 	%r43, %rd57;
	add.s32 	%r20, %r19, 1;
	setp.eq.s32 	%p15, %r20, %r43;
	@%p15 bra 	$L__BB19_21;
	ld.global.f64 	%fd34, [%rd106+-16];
	shl.b64 	%rd58, %rd22, 3;
	add.s64 	%rd59, %rd2, %rd58;
	ld.global.f64 	%fd35, [%rd59];
	st.global.f64 	[%rd106+-16], %fd35;
	st.global.f64 	[%rd59], %fd34;
$L__BB19_21:
	ld.global.nc.u64 	%rd60, [%rd107+-8];
	and.b64  	%rd23, %rd60, 4294967295;
	cvt.u32.u64 	%r44, %rd60;
	add.s32 	%r21, %r20, 1;
	setp.eq.s32 	%p16, %r21, %r44;
	@%p16 bra 	$L__BB19_23;
	ld.global.f64 	%fd36, [%rd106+-8];
	shl.b64 	%rd61, %rd23, 3;
	add.s64 	%rd62, %rd2, %rd61;
	ld.global.f64 	%fd37, [%rd62];
	st.global.f64 	[%rd106+-8], %fd37;
	st.global.f64 	[%rd62], %fd36;
$L__BB19_23:
	ld.global.nc.u64 	%rd63, [%rd107];
	and.b64  	%rd24, %rd63, 4294967295;
	cvt.u32.u64 	%r45, %rd63;
	add.s32 	%r22, %r21, 1;
	setp.eq.s32 	%p17, %r22, %r45;
	@%p17 bra 	$L__BB19_25;
	ld.global.f64 	%fd38, [%rd106];
	shl.b64 	%rd64, %rd24, 3;
	add.s64 	%rd65, %rd2, %rd64;
	ld.global.f64 	%fd39, [%rd65];
	st.global.f64 	[%rd106], %fd39;
	st.global.f64 	[%rd65], %fd38;
$L__BB19_25:
	ld.global.nc.u64 	%rd66, [%rd107+8];
	and.b64  	%rd25, %rd66, 4294967295;
	cvt.u32.u64 	%r46, %rd66;
	add.s32 	%r23, %r22, 1;
	setp.eq.s32 	%p18, %r23, %r46;
	@%p18 bra 	$L__BB19_27;
	ld.global.f64 	%fd40, [%rd106+8];
	shl.b64 	%rd67, %rd25, 3;
	add.s64 	%rd68, %rd2, %rd67;
	ld.global.f64 	%fd41, [%rd68];
	st.global.f64 	[%rd106+8], %fd41;
	st.global.f64 	[%rd68], %fd40;
$L__BB19_27:
	ld.global.nc.u64 	%rd69, [%rd107+16];
	and.b64  	%rd26, %rd69, 4294967295;
	cvt.u32.u64 	%r47, %rd69;
	add.s32 	%r24, %r23, 1;
	setp.eq.s32 	%p19, %r24, %r47;
	@%p19 bra 	$L__BB19_29;
	ld.global.f64 	%fd42, [%rd106+16];
	shl.b64 	%rd70, %rd26, 3;
	add.s64 	%rd71, %rd2, %rd70;
	ld.global.f64 	%fd43, [%rd71];
	st.global.f64 	[%rd106+16], %fd43;
	st.global.f64 	[%rd71], %fd42;
$L__BB19_29:
	ld.global.nc.u64 	%rd72, [%rd107+24];
	and.b64  	%rd27, %rd72, 4294967295;
	cvt.u32.u64 	%r48, %rd72;
	add.s32 	%r25, %r24, 1;
	setp.eq.s32 	%p20, %r25, %r48;
	@%p20 bra 	$L__BB19_31;
	ld.global.f64 	%fd44, [%rd106+24];
	shl.b64 	%rd73, %rd27, 3;
	add.s64 	%rd74, %rd2, %rd73;
	ld.global.f64 	%fd45, [%rd74];
	st.global.f64 	[%rd106+24], %fd45;
	st.global.f64 	[%rd74], %fd44;
$L__BB19_31:
	add.s64 	%rd107, %rd107, 64;
	add.s64 	%rd106, %rd106, 64;
	add.s32 	%r66, %r25, 1;
	setp.ne.s32 	%p21, %r66, %r67;
	@%p21 bra 	$L__BB19_15;
$L__BB19_32:
	setp.eq.s32 	%p22, %r14, 0;
	@%p22 bra 	$L__BB19_53;
	and.b32  	%r28, %r33, 3;
	setp.lt.u32 	%p23, %r14, 4;
	@%p23 bra 	$L__BB19_43;
	mul.wide.u32 	%rd75, %r67, 8;
	add.s64 	%rd30, %rd3, %rd75;
	ld.global.nc.u64 	%rd76, [%rd30];
	and.b64  	%rd31, %rd76, 4294967295;
	cvt.u32.u64 	%r49, %rd76;
	setp.eq.s32 	%p24, %r67, %r49;
	add.s64 	%rd32, %rd2, %rd75;
	@%p24 bra 	$L__BB19_36;
	ld.global.f64 	%fd46, [%rd32];
	shl.b64 	%rd77, %rd31, 3;
	add.s64 	%rd78, %rd2, %rd77;
	ld.global.f64 	%fd47, [%rd78];
	st.global.f64 	[%rd32], %fd47;
	st.global.f64 	[%rd78], %fd46;
$L__BB19_36:
	add.s32 	%r50, %r67, 1;
	ld.global.nc.u64 	%rd79, [%rd30+8];
	and.b64  	%rd33, %rd79, 4294967295;
	cvt.u32.u64 	%r51, %rd79;
	setp.eq.s32 	%p25, %r50, %r51;
	@%p25 bra 	$L__BB19_38;
	ld.global.f64 	%fd48, [%rd32+8];
	shl.b64 	%rd80, %rd33, 3;
	add.s64 	%rd81, %rd2, %rd80;
	ld.global.f64 	%fd49, [%rd81];
	st.global.f64 	[%rd32+8], %fd49;
	st.global.f64 	[%rd81], %fd48;
$L__BB19_38:
	add.s32 	%r52, %r67, 2;
	ld.global.nc.u64 	%rd82, [%rd30+16];
	and.b64  	%rd34, %rd82, 4294967295;
	cvt.u32.u64 	%r53, %rd82;
	setp.eq.s32 	%p26, %r52, %r53;
	@%p26 bra 	$L__BB19_40;
	ld.global.f64 	%fd50, [%rd32+16];
	shl.b64 	%rd83, %rd34, 3;
	add.s64 	%rd84, %rd2, %rd83;
	ld.global.f64 	%fd51, [%rd84];
	st.global.f64 	[%rd32+16], %fd51;
	st.global.f64 	[%rd84], %fd50;
$L__BB19_40:
	add.s32 	%r54, %r67, 3;
	ld.global.nc.u64 	%rd85, [%rd30+24];
	and.b64  	%rd35, %rd85, 4294967295;
	cvt.u32.u64 	%r55, %rd85;
	setp.eq.s32 	%p27, %r54, %r55;
	@%p27 bra 	$L__BB19_42;
	ld.global.f64 	%fd52, [%rd32+24];
	shl.b64 	%rd86, %rd35, 3;
	add.s64 	%rd87, %rd2, %rd86;
	ld.global.f64 	%fd53, [%rd87];
	st.global.f64 	[%rd32+24], %fd53;
	st.global.f64 	[%rd87], %fd52;
$L__BB19_42:
	add.s32 	%r67, %r67, 4;
$L__BB19_43:
	setp.eq.s32 	%p28, %r28, 0;
	@%p28 bra 	$L__BB19_53;
	setp.eq.s32 	%p29, %r28, 1;
	@%p29 bra 	$L__BB19_50;
	mul.wide.u32 	%rd88, %r67, 8;
	add.s64 	%rd36, %rd3, %rd88;
	ld.global.nc.u64 	%rd89, [%rd36];
	and.b64  	%rd37, %rd89, 4294967295;
	cvt.u32.u64 	%r56, %rd89;
	setp.eq.s32 	%p30, %r67, %r56;
	add.s64 	%rd38, %rd2, %rd88;
	@%p30 bra 	$L__BB19_47;
	ld.global.f64 	%fd54, [%rd38];
	shl.b64 	%rd90, %rd37, 3;
	add.s64 	%rd91, %rd2, %rd90;
	ld.global.f64 	%fd55, [%rd91];
	st.global.f64 	[%rd38], %fd55;
	st.global.f64 	[%rd91], %fd54;
$L__BB19_47:
	add.s32 	%r57, %r67, 1;
	ld.global.nc.u64 	%rd92, [%rd36+8];
	and.b64  	%rd39, %rd92, 4294967295;
	cvt.u32.u64 	%r58, %rd92;
	setp.eq.s32 	%p31, %r57, %r58;
	@%p31 bra 	$L__BB19_49;
	ld.global.f64 	%fd56, [%rd38+8];
	shl.b64 	%rd93, %rd39, 3;
	add.s64 	%rd94, %rd2, %rd93;
	ld.global.f64 	%fd57, [%rd94];
	st.global.f64 	[%rd38+8], %fd57;
	st.global.f64 	[%rd94], %fd56;
$L__BB19_49:
	add.s32 	%r67, %r67, 2;
$L__BB19_50:
	and.b32  	%r59, %r33, 1;
	setp.eq.b32 	%p32, %r59, 1;
	not.pred 	%p33, %p32;
	@%p33 bra 	$L__BB19_53;
	mul.wide.u32 	%rd95, %r67, 8;
	add.s64 	%rd96, %rd3, %rd95;
	ld.global.nc.u64 	%rd97, [%rd96];
	and.b64  	%rd40, %rd97, 4294967295;
	cvt.u32.u64 	%r60, %rd97;
	setp.eq.s32 	%p34, %r67, %r60;
	@%p34 bra 	$L__BB19_53;
	add.s64 	%rd99, %rd2, %rd95;
	ld.global.f64 	%fd58, [%rd99];
	shl.b64 	%rd100, %rd40, 3;
	add.s64 	%rd101, %rd2, %rd100;
	ld.global.f64 	%fd59, [%rd101];
	st.global.f64 	[%rd99], %fd59;
	st.global.f64 	[%rd101], %fd58;
$L__BB19_53:
	ret;

}
	// .globl	matrix_copy_f32
.visible .entry matrix_copy_f32(
	.param .u64 .ptr .align 1 matrix_copy_f32_param_0,
	.param .u64 .ptr .align 1 matrix_copy_f32_param_1,
	.param .u32 matrix_copy_f32_param_2
)
{
	.reg .pred 	%p<2>;
	.reg .b32 	%r<6>;
	.reg .b32 	%f<2>;
	.reg .b64 	%rd<8>;

	ld.param.u64 	%rd1, [matrix_copy_f32_param_0];
	ld.param.u64 	%rd2, [matrix_copy_f32_param_1];
	ld.param.u32 	%r2, [matrix_copy_f32_param_2];
	mov.u32 	%r3, %ctaid.x;
	mov.u32 	%r4, %ntid.x;
	mov.u32 	%r5, %tid.x;
	mad.lo.s32 	%r1, %r3, %r4, %r5;
	setp.ge.u32 	%p1, %r1, %r2;
	@%p1 bra 	$L__BB20_2;
	cvta.to.global.u64 	%rd3, %rd1;
	cvta.to.global.u64 	%rd4, %rd2;
	mul.wide.u32 	%rd5, %r1, 4;
	add.s64 	%rd6, %rd3, %rd5;
	ld.global.nc.f32 	%f1, [%rd6];
	add.s64 	%rd7, %rd4, %rd5;
	st.global.f32 	[%rd7], %f1;
$L__BB20_2:
	ret;

}
	// .globl	matrix_copy_f64
.visible .entry matrix_copy_f64(
	.param .u64 .ptr .align 1 matrix_copy_f64_param_0,
	.param .u64 .ptr .align 1 matrix_copy_f64_param_1,
	.param .u32 matrix_copy_f64_param_2
)
{
	.reg .pred 	%p<2>;
	.reg .b32 	%r<6>;
	.reg .b64 	%rd<8>;
	.reg .b64 	%fd<2>;

	ld.param.u64 	%rd1, [matrix_copy_f64_param_0];
	ld.param.u64 	%rd2, [matrix_copy_f64_param_1];
	ld.param.u32 	%r2, [matrix_copy_f64_param_2];
	mov.u32 	%r3, %ctaid.x;
	mov.u32 	%r4, %ntid.x;
	mov.u32 	%r5, %tid.x;
	mad.lo.s32 	%r1, %r3, %r4, %r5;
	setp.ge.u32 	%p1, %r1, %r2;
	@%p1 bra 	$L__BB21_2;
	cvta.to.global.u64 	%rd3, %rd1;
	cvta.to.global.u64 	%rd4, %rd2;
	mul.wide.u32 	%rd5, %r1, 8;
	add.s64 	%rd6, %rd3, %rd5;
	ld.global.nc.f64 	%fd1, [%rd6];
	add.s64 	%rd7, %rd4, %rd5;
	st.global.f64 	[%rd7], %fd1;
$L__BB21_2:
	ret;

}
	// .globl	scatter_column_f32
.visible .entry scatter_column_f32(
	.param .u64 .ptr .align 1 scatter_column_f32_param_0,
	.param .u64 .ptr .align 1 scatter_column_f32_param_1,
	.param .u32 scatter_column_f32_param_2,
	.param .u32 scatter_column_f32_param_3
)
{
	.reg .pred 	%p<2>;
	.reg .b32 	%r<8>;
	.reg .b32 	%f<2>;
	.reg .b64 	%rd<9>;

	ld.param.u64 	%rd1, [scatter_column_f32_param_0];
	ld.param.u64 	%rd2, [scatter_column_f32_param_1];
	ld.param.u32 	%r2, [scatter_column_f32_param_2];
	ld.param.u32 	%r3, [scatter_column_f32_param_3];
	mov.u32 	%r4, %ctaid.x;
	mov.u32 	%r5, %ntid.x;
	mov.u32 	%r6, %tid.x;
	mad.lo.s32 	%r1, %r4, %r5, %r6;
	setp.ge.u32 	%p1, %r1, %r2;
	@%p1 bra 	$L__BB22_2;
	cvta.to.global.u64 	%rd3, %rd1;
	cvta.to.global.u64 	%rd4, %rd2;
	mul.wide.u32 	%rd5, %r1, 4;
	add.s64 	%rd6, %rd3, %rd5;
	ld.global.nc.f32 	%f1, [%rd6];
	mad.lo.s32 	%r7, %r2, %r1, %r3;
	mul.wide.u32 	%rd7, %r7, 4;
	add.s64 	%rd8, %rd4, %rd7;
	st.global.f32 	[%rd8], %f1;
$L__BB22_2:
	ret;

}
	// .globl	scatter_column_f64
.visible .entry scatter_column_f64(
	.param .u64 .ptr .align 1 scatter_column_f64_param_0,
	.param .u64 .ptr .align 1 scatter_column_f64_param_1,
	.param .u32 scatter_column_f64_param_2,
	.param .u32 scatter_column_f64_param_3
)
{
	.reg .pred 	%p<2>;
	.reg .b32 	%r<8>;
	.reg .b64 	%rd<9>;
	.reg .b64 	%fd<2>;

	ld.param.u64 	%rd1, [scatter_column_f64_param_0];
	ld.param.u64 	%rd2, [scatter_column_f64_param_1];
	ld.param.u32 	%r2, [scatter_column_f64_param_2];
	ld.param.u32 	%r3, [scatter_column_f64_param_3];
	mov.u32 	%r4, %ctaid.x;
	mov.u32 	%r5, %ntid.x;
	mov.u32 	%r6, %tid.x;
	mad.lo.s32 	%r1, %r4, %r5, %r6;
	setp.ge.u32 	%p1, %r1, %r2;
	@%p1 bra 	$L__BB23_2;
	cvta.to.global.u64 	%rd3, %rd1;
	cvta.to.global.u64 	%rd4, %rd2;
	mul.wide.u32 	%rd5, %r1, 8;
	add.s64 	%rd6, %rd3, %rd5;
	ld.global.nc.f64 	%fd1, [%rd6];
	mad.lo.s32 	%r7, %r2, %r1, %r3;
	mul.wide.u32 	%rd7, %r7, 8;
	add.s64 	%rd8, %rd4, %rd7;
	st.global.f64 	[%rd8], %fd1;
$L__BB23_2:
	ret;

}
	// .globl	count_above_threshold_f32
.visible .entry count_above_threshold_f32(
	.param .u64 .ptr .align 1 count_above_threshold_f32_param_0,
	.param .u64 .ptr .align 1 count_above_threshold_f32_param_1,
	.param .u32 count_above_threshold_f32_param_2,
	.param .f32 count_above_threshold_f32_param_3
)
{
	.reg .pred 	%p<7>;
	.reg .b32 	%r<23>;
	.reg .b32 	%f<4>;
	.reg .b64 	%rd<7>;

	ld.param.u64 	%rd1, [count_above_threshold_f32_param_0];
	ld.param.u64 	%rd2, [count_above_threshold_f32_param_1];
	ld.param.u32 	%r10, [count_above_threshold_f32_param_2];
	ld.param.f32 	%f1, [count_above_threshold_f32_param_3];
	mov.u32 	%r1, %tid.x;
	mov.u32 	%r11, %ctaid.x;
	mov.u32 	%r22, %ntid.x;
	mad.lo.s32 	%r3, %r11, %r22, %r1;
	setp.ge.u32 	%p1, %r3, %r10;
	mov.b32 	%r21, 0;
	@%p1 bra 	$L__BB24_2;
	cvta.to.global.u64 	%rd3, %rd1;
	mul.wide.u32 	%rd4, %r3, 4;
	add.s64 	%rd5, %rd3, %rd4;
	ld.global.nc.f32 	%f2, [%rd5];
	abs.f32 	%f3, %f2;
	setp.gt.f32 	%p2, %f3, %f1;
	selp.u32 	%r21, 1, 0, %p2;
$L__BB24_2:
	shl.b32 	%r12, %r1, 2;
	mov.u32 	%r13, scount;
	add.s32 	%r6, %r13, %r12;
	st.shared.u32 	[%r6], %r21;
	bar.sync 	0;
	setp.lt.u32 	%p3, %r22, 2;
	@%p3 bra 	$L__BB24_6;
$L__BB24_3:
	shr.u32 	%r8, %r22, 1;
	setp.ge.u32 	%p4, %r1, %r8;
	@%p4 bra 	$L__BB24_5;
	shl.b32 	%r14, %r8, 2;
	add.s32 	%r15, %r6, %r14;
	ld.shared.u32 	%r16, [%r15];
	ld.shared.u32 	%r17, [%r6];
	add.s32 	%r18, %r17, %r16;
	st.shared.u32 	[%r6], %r18;
$L__BB24_5:
	bar.sync 	0;
	setp.gt.u32 	%p5, %r22, 3;
	mov.u32 	%r22, %r8;
	@%p5 bra 	$L__BB24_3;
$L__BB24_6:
	setp.ne.s32 	%p6, %r1, 0;
	@%p6 bra 	$L__BB24_8;
	ld.shared.u32 	%r19, [scount];
	cvta.to.global.u64 	%rd6, %rd2;
	atom.global.add.u32 	%r20, [%rd6], %r19;
$L__BB24_8:
	ret;

}
	// .globl	count_above_threshold_f64
.visible .entry count_above_threshold_f64(
	.param .u64 .ptr .align 1 count_above_threshold_f64_param_0,
	.param .u64 .ptr .align 1 count_above_threshold_f64_param_1,
	.param .u32 count_above_threshold_f64_param_2,
	.param .f64 count_above_threshold_f64_param_3
)
{
	.reg .pred 	%p<7>;
	.reg .b32 	%r<23>;
	.reg .b64 	%rd<7>;
	.reg .b64 	%fd<4>;

	ld.param.u64 	%rd1, [count_above_threshold_f64_param_0];
	ld.param.u64 	%rd2, [count_above_threshold_f64_param_1];
	ld.param.u32 	%r10, [count_above_threshold_f64_param_2];
	ld.param.f64 	%fd1, [count_above_threshold_f64_param_3];
	mov.u32 	%r1, %tid.x;
	mov.u32 	%r11, %ctaid.x;
	mov.u32 	%r22, %ntid.x;
	mad.lo.s32 	%r3, %r11, %r22, %r1;
	setp.ge.u32 	%p1, %r3, %r10;
	mov.b32 	%r21, 0;
	@%p1 bra 	$L__BB25_2;
	cvta.to.global.u64 	%rd3, %rd1;
	mul.wide.u32 	%rd4, %r3, 8;
	add.s64 	%rd5, %rd3, %rd4;
	ld.global.nc.f64 	%fd2, [%rd5];
	abs.f64 	%fd3, %fd2;
	setp.gt.f64 	%p2, %fd3, %fd1;
	selp.u32 	%r21, 1, 0, %p2;
$L__BB25_2:
	shl.b32 	%r12, %r1, 2;
	mov.u32 	%r13, scount_64;
	add.s32 	%r6, %r13, %r12;
	st.shared.u32 	[%r6], %r21;
	bar.sync 	0;
	setp.lt.u32 	%p3, %r22, 2;
	@%p3 bra 	$L__BB25_6;
$L__BB25_3:
	shr.u32 	%r8, %r22, 1;
	setp.ge.u32 	%p4, %r1, %r8;
	@%p4 bra 	$L__BB25_5;
	shl.b32 	%r14, %r8, 2;
	add.s32 	%r15, %r6, %r14;
	ld.shared.u32 	%r16, [%r15];
	ld.shared.u32 	%r17, [%r6];
	add.s32 	%r18, %r17, %r16;
	st.shared.u32 	[%r6], %r18;
$L__BB25_5:
	bar.sync 	0;
	setp.gt.u32 	%p5, %r22, 3;
	mov.u32 	%r22, %r8;
	@%p5 bra 	$L__BB25_3;
$L__BB25_6:
	setp.ne.s32 	%p6, %r1, 0;
	@%p6 bra 	$L__BB25_8;
	ld.shared.u32 	%r19, [scount_64];
	cvta.to.global.u64 	%rd6, %rd2;
	atom.global.add.u32 	%r20, [%rd6], %r19;
$L__BB25_8:
	ret;

}
	// .globl	max_abs_f32
.visible .entry max_abs_f32(
	.param .u64 .ptr .align 1 max_abs_f32_param_0,
	.param .u64 .ptr .align 1 max_abs_f32_param_1,
	.param .u32 max_abs_f32_param_2
)
{
	.reg .pred 	%p<9>;
	.reg .b32 	%r<19>;
	.reg .b32 	%f<11>;
	.reg .b64 	%rd<7>;

	ld.param.u64 	%rd2, [max_abs_f32_param_0];
	ld.param.u64 	%rd3, [max_abs_f32_param_1];
	ld.param.u32 	%r10, [max_abs_f32_param_2];
	cvta.to.global.u64 	%rd1, %rd3;
	mov.u32 	%r1, %tid.x;
	mov.u32 	%r11, %ctaid.x;
	mov.u32 	%r17, %ntid.x;
	mad.lo.s32 	%r3, %r11, %r17, %r1;
	setp.ge.u32 	%p1, %r3, %r10;
	mov.f32 	%f10, 0f00000000;
	@%p1 bra 	$L__BB26_2;
	cvta.to.global.u64 	%rd4, %rd2;
	mul.wide.u32 	%rd5, %r3, 4;
	add.s64 	%rd6, %rd4, %rd5;
	ld.global.nc.f32 	%f6, [%rd6];
	abs.f32 	%f10, %f6;
$L__BB26_2:
	shl.b32 	%r12, %r1, 2;
	mov.u32 	%r13, smax_f32;
	add.s32 	%r4, %r13, %r12;
	st.shared.f32 	[%r4], %f10;
	bar.sync 	0;
	setp.lt.u32 	%p2, %r17, 2;
	@%p2 bra 	$L__BB26_7;
$L__BB26_3:
	mov.u32 	%r5, %r17;
	shr.u32 	%r17, %r5, 1;
	setp.ge.u32 	%p3, %r1, %r17;
	@%p3 bra 	$L__BB26_6;
	shl.b32 	%r14, %r17, 2;
	add.s32 	%r15, %r4, %r14;
	ld.shared.f32 	%f3, [%r15];
	ld.shared.f32 	%f7, [%r4];
	setp.leu.f32 	%p4, %f3, %f7;
	@%p4 bra 	$L__BB26_6;
	st.shared.f32 	[%r4], %f3;
$L__BB26_6:
	bar.sync 	0;
	setp.gt.u32 	%p5, %r5, 3;
	@%p5 bra 	$L__BB26_3;
$L__BB26_7:
	setp.ne.s32 	%p6, %r1, 0;
	@%p6 bra 	$L__BB26_10;
	ld.shared.f32 	%f4, [smax_f32];
	ld.global.u32 	%r18, [%rd1];
$L__BB26_9:
	mov.b32 	%f8, %r18;
	setp.gt.f32 	%p7, %f4, %f8;
	selp.f32 	%f9, %f4, %f8, %p7;
	mov.b32 	%r16, %f9;
	atom.relaxed.global.cas.b32 	%r9, [%rd1], %r18, %r16;
	setp.ne.s32 	%p8, %r18, %r9;
	mov.u32 	%r18, %r9;
	@%p8 bra 	$L__BB26_9;
$L__BB26_10:
	ret;

}
	// .globl	max_abs_f64
.visible .entry max_abs_f64(
	.param .u64 .ptr .align 1 max_abs_f64_param_0,
	.param .u64 .ptr .align 1 max_abs_f64_param_1,
	.param .u32 max_abs_f64_param_2
)
{
	.reg .pred 	%p<9>;
	.reg .b32 	%r<14>;
	.reg .b64 	%rd<12>;
	.reg .b64 	%fd<11>;

	ld.param.u64 	%rd5, [max_abs_f64_param_0];
	ld.param.u64 	%rd6, [max_abs_f64_param_1];
	ld.param.u32 	%r7, [max_abs_f64_param_2];
	cvta.to.global.u64 	%rd1, %rd6;
	mov.u32 	%r1, %tid.x;
	mov.u32 	%r8, %ctaid.x;
	mov.u32 	%r13, %ntid.x;
	mad.lo.s32 	%r3, %r8, %r13, %r1;
	setp.ge.u32 	%p1, %r3, %r7;
	mov.f64 	%fd10, 0d0000000000000000;
	@%p1 bra 	$L__BB27_2;
	cvta.to.global.u64 	%rd7, %rd5;
	mul.wide.u32 	%rd8, %r3, 8;
	add.s64 	%rd9, %rd7, %rd8;
	ld.global.nc.f64 	%fd6, [%rd9];
	abs.f64 	%fd10, %fd6;
$L__BB27_2:
	shl.b32 	%r9, %r1, 3;
	mov.u32 	%r10, smax_f64;
	add.s32 	%r4, %r10, %r9;
	st.shared.f64 	[%r4], %fd10;
	bar.sync 	0;
	setp.lt.u32 	%p2, %r13, 2;
	@%p2 bra 	$L__BB27_7;
$L__BB27_3:
	mov.u32 	%r5, %r13;
	shr.u32 	%r13, %r5, 1;
	setp.ge.u32 	%p3, %r1, %r13;
	@%p3 bra 	$L__BB27_6;
	shl.b32 	%r11, %r13, 3;
	add.s32 	%r12, %r4, %r11;
	ld.shared.f64 	%fd3, [%r12];
	ld.shared.f64 	%fd7, [%r4];
	setp.leu.f64 	%p4, %fd3, %fd7;
	@%p4 bra 	$L__BB27_6;
	st.shared.f64 	[%r4], %fd3;
$L__BB27_6:
	bar.sync 	0;
	setp.gt.u32 	%p5, %r5, 3;
	@%p5 bra 	$L__BB27_3;
$L__BB27_7:
	setp.ne.s32 	%p6, %r1, 0;
	@%p6 bra 	$L__BB27_10;
	ld.shared.f64 	%fd4, [smax_f64];
	ld.global.u64 	%rd11, [%rd1];
$L__BB27_9:
	mov.b64 	%fd8, %rd11;
	setp.gt.f64 	%p7, %fd4, %fd8;
	selp.f64 	%fd9, %fd4, %fd8, %p7;
	mov.b64 	%rd10, %fd9;
	atom.relaxed.global.cas.b64 	%rd4, [%rd1], %rd11, %rd10;
	setp.ne.s64 	%p8, %rd11, %rd4;
	mov.u64 	%rd11, %rd4;
	@%p8 bra 	$L__BB27_9;
$L__BB27_10:
	ret;

}
	// .globl	create_identity_f32
.visible .entry create_identity_f32(
	.param .u64 .ptr .align 1 create_identity_f32_param_0,
	.param .u32 create_identity_f32_param_1
)
{
	.reg .pred 	%p<3>;
	.reg .b32 	%r<10>;
	.reg .b32 	%f<2>;
	.reg .b64 	%rd<5>;

	ld.param.u64 	%rd1, [create_identity_f32_param_0];
	ld.param.u32 	%r2, [create_identity_f32_param_1];
	mov.u32 	%r3, %ctaid.x;
	mov.u32 	%r4, %ntid.x;
	mov.u32 	%r5, %tid.x;
	mad.lo.s32 	%r1, %r3, %r4, %r5;
	mul.lo.s32 	%r6, %r2, %r2;
	setp.ge.u32 	%p1, %r1, %r6;
	@%p1 bra 	$L__BB28_2;
	cvta.to.global.u64 	%rd2, %rd1;
	div.u32 	%r7, %r1, %r2;
	mul.lo.s32 	%r8, %r7, %r2;
	sub.s32 	%r9, %r1, %r8;
	setp.eq.s32 	%p2, %r7, %r9;
	selp.f32 	%f1, 0f3F800000, 0f00000000, %p2;
	mul.wide.u32 	%rd3, %r1, 4;
	add.s64 	%rd4, %rd2, %rd3;
	st.global.f32 	[%rd4], %f1;
$L__BB28_2:
	ret;

}
	// .globl	create_identity_f64
.visible .entry create_identity_f64(
	.param .u64 .ptr .align 1 create_identity_f64_param_0,
	.param .u32 create_identity_f64_param_1
)
{
	.reg .pred 	%p<3>;
	.reg .b32 	%r<10>;
	.reg .b64 	%rd<5>;
	.reg .b64 	%fd<2>;

	ld.param.u64 	%rd1, [create_identity_f64_param_0];
	ld.param.u32 	%r2, [create_identity_f64_param_1];
	mov.u32 	%r3, %ctaid.x;
	mov.u32 	%r4, %ntid.x;
	mov.u32 	%r5, %tid.x;
	mad.lo.s32 	%r1, %r3, %r4, %r5;
	mul.lo.s32 	%r6, %r2, %r2;
	setp.ge.u32 	%p1, %r1, %r6;
	@%p1 bra 	$L__BB29_2;
	cvta.to.global.u64 	%rd2, %rd1;
	div.u32 	%r7, %r1, %r2;
	mul.lo.s32 	%r8, %r7, %r2;
	sub.s32 	%r9, %r1, %r8;
	setp.eq.s32 	%p2, %r7, %r9;
	selp.f64 	%fd1, 0d3FF0000000000000, 0d0000000000000000, %p2;
	mul.wide.u32 	%rd3, %r1, 8;
	add.s64 	%rd4, %rd2, %rd3;
	st.global.f64 	[%rd4], %fd1;
$L__BB29_2:
	ret;

}
	// .globl	extract_column_f32
.visible .entry extract_column_f32(
	.param .u64 .ptr .align 1 extract_column_f32_param_0,
	.param .u64 .ptr .align 1 extract_column_f32_param_1,
	.param .u32 extract_column_f32_param_2,
	.param .u32 extract_column_f32_param_3,
	.param .u32 extract_column_f32_param_4
)
{
	.reg .pred 	%p<2>;
	.reg .b32 	%r<9>;
	.reg .b32 	%f<2>;
	.reg .b64 	%rd<9>;

	ld.param.u64 	%rd1, [extract_column_f32_param_0];
	ld.param.u64 	%rd2, [extract_column_f32_param_1];
	ld.param.u32 	%r4, [extract_column_f32_param_2];
	ld.param.u32 	%r2, [extract_column_f32_param_3];
	ld.param.u32 	%r3, [extract_column_f32_param_4];
	mov.u32 	%r5, %ctaid.x;
	mov.u32 	%r6, %ntid.x;
	mov.u32 	%r7, %tid.x;
	mad.lo.s32 	%r1, %r5, %r6, %r7;
	setp.ge.u32 	%p1, %r1, %r4;
	@%p1 bra 	$L__BB30_2;
	cvta.to.global.u64 	%rd3, %rd1;
	cvta.to.global.u64 	%rd4, %rd2;
	mad.lo.s32 	%r8, %r2, %r1, %r3;
	mul.wide.u32 	%rd5, %r8, 4;
	add.s64 	%rd6, %rd3, %rd5;
	ld.global.nc.f32 	%f1, [%rd6];
	mul.wide.u32 	%rd7, %r1, 4;
	add.s64 	%rd8, %rd4, %rd7;
	st.global.f32 	[%rd8], %f1;
$L__BB30_2:
	ret;

}
	// .globl	extract_column_f64
.visible .entry extract_column_f64(
	.param .u64 .ptr .align 1 extract_column_f64_param_0,
	.param .u64 .ptr .align 1 extract_column_f64_param_1,
	.param .u32 extract_column_f64_param_2,
	.param .u32 extract_column_f64_param_3,
	.param .u32 extract_column_f64_param_4
)
{
	.reg .pred 	%p<2>;
	.reg .b32 	%r<9>;
	.reg .b64 	%rd<9>;
	.reg .b64 	%fd<2>;

	ld.param.u64 	%rd1, [extract_column_f64_param_0];
	ld.param.u64 	%rd2, [extract_column_f64_param_1];
	ld.param.u32 	%r4, [extract_column_f64_param_2];
	ld.param.u32 	%r2, [extract_column_f64_param_3];
	ld.param.u32 	%r3, [extract_column_f64_param_4];
	mov.u32 	%r5, %ctaid.x;
	mov.u32 	%r6, %ntid.x;
	mov.u32 	%r7, %tid.x;
	mad.lo.s32 	%r1, %r5, %r6, %r7;
	setp.ge.u32 	%p1, %r1, %r4;
	@%p1 bra 	$L__BB31_2;
	cvta.to.global.u64 	%rd3, %rd1;
	cvta.to.global.u64 	%rd4, %rd2;
	mad.lo.s32 	%r8, %r2, %r1, %r3;
	mul.wide.u32 	%rd5, %r8, 8;
	add.s64 	%rd6, %rd3, %rd5;
	ld.global.nc.f64 	%fd1, [%rd6];
	mul.wide.u32 	%rd7, %r1, 8;
	add.s64 	%rd8, %rd4, %rd7;
	st.global.f64 	[%rd8], %fd1;
$L__BB31_2:
	ret;

}
	// .globl	svd_jacobi_f32
.visible .entry svd_jacobi_f32(
	.param .u64 .ptr .align 1 svd_jacobi_f32_param_0,
	.param .u64 .ptr .align 1 svd_jacobi_f32_param_1,
	.param .u64 .ptr .align 1 svd_jacobi_f32_param_2,
	.param .u32 svd_jacobi_f32_param_3,
	.param .u32 svd_jacobi_f32_param_4,
	.param .u64 .ptr .align 1 svd_jacobi_f32_param_5
)
{
	.reg .pred 	%p<96>;
	.reg .b32 	%r<447>;
	.reg .b32 	%f<616>;
	.reg .b64 	%rd<414>;

	ld.param.u64 	%rd11, [svd_jacobi_f32_param_0];
	ld.param.u64 	%rd12, [svd_jacobi_f32_param_1];
	ld.param.u64 	%rd13, [svd_jacobi_f32_param_2];
	ld.param.u32 	%r159, [svd_jacobi_f32_param_3];
	ld.param.u32 	%r160, [svd_jacobi_f32_param_4];
	ld.param.u64 	%rd10, [svd_jacobi_f32_param_5];
	cvta.to.global.u64 	%rd1, %rd12;
	cvta.to.global.u64 	%rd2, %rd11;
	cvta.to.global.u64 	%rd3, %rd13;
	mov.u32 	%r161, %tid.x;
	mov.u32 	%r162, %ctaid.x;
	or.b32  	%r163, %r161, %r162;
	setp.ne.s32 	%p1, %r163, 0;
	@%p1 bra 	$L__BB32_120;
	cvt.rn.f32.u32 	%f68, %r160;
	mul.f32 	%f1, %f68, 0f34000000;
	setp.eq.s32 	%p2, %r160, 0;
	@%p2 bra 	$L__BB32_121;
	and.b32  	%r1, %r160, 7;
	add.s32 	%r2, %r1, -1;
	and.b32  	%r3, %r160, 3;
	and.b32  	%r4, %r160, -8;
	and.b32  	%r5, %r160, 1;
	mov.b32 	%r392, 0;
$L__BB32_3:
	setp.lt.u32 	%p3, %r160, 8;
	mul.lo.s32 	%r7, %r392, %r160;
	mov.b32 	%r402, 0;
	@%p3 bra 	$L__BB32_6;
	mov.b32 	%r400, 0;
$L__BB32_5:
	.pragma "nounroll";
	setp.eq.s32 	%p4, %r392, %r400;
	selp.f32 	%f69, 0f3F800000, 0f00000000, %p4;
	add.s32 	%r167, %r400, %r7;
	mul.wide.u32 	%rd14, %r167, 4;
	add.s64 	%rd15, %rd1, %rd14;
	st.global.f32 	[%rd15], %f69;
	add.s32 	%r168, %r400, 1;
	setp.eq.s32 	%p5, %r392, %r168;
	selp.f32 	%f70, 0f3F800000, 0f00000000, %p5;
	add.s32 	%r169, %r167, 1;
	mul.wide.u32 	%rd16, %r169, 4;
	add.s64 	%rd17, %rd1, %rd16;
	st.global.f32 	[%rd17], %f70;
	add.s32 	%r170, %r400, 2;
	setp.eq.s32 	%p6, %r392, %r170;
	selp.f32 	%f71, 0f3F800000, 0f00000000, %p6;
	add.s32 	%r171, %r167, 2;
	mul.wide.u32 	%rd18, %r171, 4;
	add.s64 	%rd19, %rd1, %rd18;
	st.global.f32 	[%rd19], %f71;
	add.s32 	%r172, %r400, 3;
	setp.eq.s32 	%p7, %r392, %r172;
	selp.f32 	%f72, 0f3F800000, 0f00000000, %p7;
	add.s32 	%r173, %r167, 3;
	mul.wide.u32 	%rd20, %r173, 4;
	add.s64 	%rd21, %rd1, %rd20;
	st.global.f32 	[%rd21], %f72;
	add.s32 	%r174, %r400, 4;
	setp.eq.s32 	%p8, %r392, %r174;
	selp.f32 	%f73, 0f3F800000, 0f00000000, %p8;
	add.s32 	%r175, %r167, 4;
	mul.wide.u32 	%rd22, %r175, 4;
	add.s64 	%rd23, %rd1, %rd22;
	st.global.f32 	[%rd23], %f73;
	add.s32 	%r176, %r400, 5;
	setp.eq.s32 	%p9, %r392, %r176;
	selp.f32 	%f74, 0f3F800000, 0f00000000, %p9;
	add.s32 	%r177, %r167, 5;
	mul.wide.u32 	%rd24, %r177, 4;
	add.s64 	%rd25, %rd1, %rd24;
	st.global.f32 	[%rd25], %f74;
	add.s32 	%r178, %r400, 6;
	setp.eq.s32 	%p10, %r392, %r178;
	selp.f32 	%f75, 0f3F800000, 0f00000000, %p10;
	add.s32 	%r179, %r167, 6;
	mul.wide.u32 	%rd26, %r179, 4;
	add.s64 	%rd27, %rd1, %rd26;
	st.global.f32 	[%rd27], %f75;
	add.s32 	%r180, %r400, 7;
	setp.eq.s32 	%p11, %r392, %r180;
	selp.f32 	%f76, 0f3F800000, 0f00000000, %p11;
	add.s32 	%r181, %r167, 7;
	mul.wide.u32 	%rd28, %r181, 4;
	add.s64 	%rd29, %rd1, %rd28;
	st.global.f32 	[%rd29], %f76;
	add.s32 	%r400, %r400, 8;
	setp.ne.s32 	%p12, %r400, %r4;
	mov.u32 	%r402, %r4;
	@%p12 bra 	$L__BB32_5;
$L__BB32_6:
	setp.eq.s32 	%p13, %r1, 0;
	@%p13 bra 	$L__BB32_14;
	setp.lt.u32 	%p14, %r2, 3;
	@%p14 bra 	$L__BB32_9;
	setp.eq.s32 	%p15, %r392, %r402;
	selp.f32 	%f77, 0f3F800000, 0f00000000, %p15;
	add.s32 	%r182, %r402, %r7;
	mul.wide.u32 	%rd30, %r182, 4;
	add.s64 	%rd31, %rd1, %rd30;
	st.global.f32 	[%rd31], %f77;
	add.s32 	%r183, %r402, 1;
	setp.eq.s32 	%p16, %r392, %r183;
	selp.f32 	%f78, 0f3F800000, 0f00000000, %p16;
	add.s32 	%r184, %r182, 1;
	mul.wide.u32 	%rd32, %r184, 4;
	add.s64 	%rd33, %rd1, %rd32;
	st.global.f32 	[%rd33], %f78;
	add.s32 	%r185, %r402, 2;
	setp.eq.s32 	%p17, %r392, %r185;
	selp.f32 	%f79, 0f3F800000, 0f00000000, %p17;
	add.s32 	%r186, %r182, 2;
	mul.wide.u32 	%rd34, %r186, 4;
	add.s64 	%rd35, %rd1, %rd34;
	st.global.f32 	[%rd35], %f79;
	add.s32 	%r187, %r402, 3;
	setp.eq.s32 	%p18, %r392, %r187;
	selp.f32 	%f80, 0f3F800000, 0f00000000, %p18;
	add.s32 	%r188, %r182, 3;
	mul.wide.u32 	%rd36, %r188, 4;
	add.s64 	%rd37, %rd1, %rd36;
	st.global.f32 	[%rd37], %f80;
	add.s32 	%r402, %r402, 4;
$L__BB32_9:
	setp.eq.s32 	%p19, %r3, 0;
	@%p19 bra 	$L__BB32_14;
	setp.eq.s32 	%p20, %r3, 1;
	@%p20 bra 	$L__BB32_12;
	setp.eq.s32 	%p21, %r392, %r402;
	selp.f32 	%f81, 0f3F800000, 0f00000000, %p21;
	add.s32 	%r189, %r402, %r7;
	mul.wide.u32 	%rd38, %r189, 4;
	add.s64 	%rd39, %rd1, %rd38;
	st.global.f32 	[%rd39], %f81;
	add.s32 	%r190, %r402, 1;
	setp.eq.s32 	%p22, %r392, %r190;
	selp.f32 	%f82, 0f3F800000, 0f00000000, %p22;
	add.s32 	%r191, %r189, 1;
	mul.wide.u32 	%rd40, %r191, 4;
	add.s64 	%rd41, %rd1, %rd40;
	st.global.f32 	[%rd41], %f82;
	add.s32 	%r402, %r402, 2;
$L__BB32_12:
	setp.eq.s32 	%p23, %r5, 0;
	@%p23 bra 	$L__BB32_14;
	setp.eq.s32 	%p24, %r392, %r402;
	selp.f32 	%f83, 0f3F800000, 0f00000000, %p24;
	add.s32 	%r192, %r402, %r7;
	mul.wide.u32 	%rd42, %r192, 4;
	add.s64 	%rd43, %rd1, %rd42;
	st.global.f32 	[%rd43], %f83;
$L__BB32_14:
	add.s32 	%r392, %r392, 1;
	setp.eq.s32 	%p25, %r392, %r160;
	@%p25 bra 	$L__BB32_15;
	bra.uni 	$L__BB32_3;
$L__BB32_15:
	setp.ne.s32 	%p26, %r159, 0;
	@%p26 bra 	$L__BB32_35;
	mul.f32 	%f2, %f1, 0f00000000;
	mov.b32 	%r393, 0;
$L__BB32_17:
	mov.b32 	%r394, 0;
$L__BB32_18:
	add.s32 	%r11, %r394, 1;
	setp.ge.u32 	%p56, %r11, %r160;
	mov.u32 	%r395, %r11;
	@%p56 bra 	$L__BB32_19;
	bra.uni 	$L__BB32_22;
$L__BB32_19:
	setp.eq.s32 	%p66, %r11, %r160;
	mov.u32 	%r394, %r11;
	@%p66 bra 	$L__BB32_20;
	bra.uni 	$L__BB32_18;
$L__BB32_20:
	setp.gt.f32 	%p67, %f1, 0f00000000;
	@%p67 bra 	$L__BB32_82;
	add.s32 	%r393, %r393, 1;
	setp.eq.s32 	%p68, %r393, 30;
	@%p68 bra 	$L__BB32_83;
	bra.uni 	$L__BB32_17;
$L__BB32_22:
	setp.gt.f32 	%p57, %f2, 0f00000000;
	@%p57 bra 	$L__BB32_34;
	setp.lt.u32 	%p58, %r160, 8;
	mov.b32 	%r398, 0;
	@%p58 bra 	$L__BB32_26;
	mov.b32 	%r396, 0;
$L__BB32_25:
	.pragma "nounroll";
	mul.lo.s32 	%r307, %r396, %r160;
	add.s32 	%r308, %r307, %r394;
	mul.wide.u32 	%rd224, %r308, 4;
	add.s64 	%rd225, %rd1, %rd224;
	ld.global.f32 	%f380, [%rd225];
	add.s32 	%r309, %r307, %r395;
	mul.wide.u32 	%rd226, %r309, 4;
	add.s64 	%rd227, %rd1, %rd226;
	ld.global.f32 	%f381, [%rd227];
	mul.f32 	%f382, %f381, 0f00000000;
	sub.f32 	%f383, %f380, %f382;
	st.global.f32 	[%rd225], %f383;
	fma.rn.f32 	%f384, %f380, 0f00000000, %f381;
	st.global.f32 	[%rd227], %f384;
	add.s32 	%r310, %r308, %r160;
	mul.wide.u32 	%rd228, %r310, 4;
	add.s64 	%rd229, %rd1, %rd228;
	ld.global.f32 	%f385, [%rd229];
	add.s32 	%r311, %r309, %r160;
	mul.wide.u32 	%rd230, %r311, 4;
	add.s64 	%rd231, %rd1, %rd230;
	ld.global.f32 	%f386, [%rd231];
	mul.f32 	%f387, %f386, 0f00000000;
	sub.f32 	%f388, %f385, %f387;
	st.global.f32 	[%rd229], %f388;
	fma.rn.f32 	%f389, %f385, 0f00000000, %f386;
	st.global.f32 	[%rd231], %f389;
	add.s32 	%r312, %r310, %r160;
	mul.wide.u32 	%rd232, %r312, 4;
	add.s64 	%rd233, %rd1, %rd232;
	ld.global.f32 	%f390, [%rd233];
	add.s32 	%r313, %r311, %r160;
	mul.wide.u32 	%rd234, %r313, 4;
	add.s64 	%rd235, %rd1, %rd234;
	ld.global.f32 	%f391, [%rd235];
	mul.f32 	%f392, %f391, 0f00000000;
	sub.f32 	%f393, %f390, %f392;
	st.global.f32 	[%rd233], %f393;
	fma.rn.f32 	%f394, %f390, 0f00000000, %f391;
	st.global.f32 	[%rd235], %f394;
	add.s32 	%r314, %r312, %r160;
	mul.wide.u32 	%rd236, %r314, 4;
	add.s64 	%rd237, %rd1, %rd236;
	ld.global.f32 	%f395, [%rd237];
	add.s32 	%r315, %r313, %r160;
	mul.wide.u32 	%rd238, %r315, 4;
	add.s64 	%rd239, %rd1, %rd238;
	ld.global.f32 	%f396, [%rd239];
	mul.f32 	%f397, %f396, 0f00000000;
	sub.f32 	%f398, %f395, %f397;
	st.global.f32 	[%rd237], %f398;
	fma.rn.f32 	%f399, %f395, 0f00000000, %f396;
	st.global.f32 	[%rd239], %f399;
	add.s32 	%r316, %r314, %r160;
	mul.wide.u32 	%rd240, %r316, 4;
	add.s64 	%rd241, %rd1, %rd240;
	ld.global.f32 	%f400, [%rd241];
	add.s32 	%r317, %r315, %r160;
	mul.wide.u32 	%rd242, %r317, 4;
	add.s64 	%rd243, %rd1, %rd242;
	ld.global.f32 	%f401, [%rd243];
	mul.f32 	%f402, %f401, 0f00000000;
	sub.f32 	%f403, %f400, %f402;
	st.global.f32 	[%rd241], %f403;
	fma.rn.f32 	%f404, %f400, 0f00000000, %f401;
	st.global.f32 	[%rd243], %f404;
	add.s32 	%r318, %r316, %r160;
	mul.wide.u32 	%rd244, %r318, 4;
	add.s64 	%rd245, %rd1, %rd244;
	ld.global.f32 	%f405, [%rd245];
	add.s32 	%r319, %r317, %r160;
	mul.wide.u32 	%rd246, %r319, 4;
	add.s64 	%rd247, %rd1, %rd246;
	ld.global.f32 	%f406, [%rd247];
	mul.f32 	%f407, %f406, 0f00000000;
	sub.f32 	%f408, %f405, %f407;
	st.global.f32 	[%rd245], %f408;
	fma.rn.f32 	%f409, %f405, 0f00000000, %f406;
	st.global.f32 	[%rd247], %f409;
	add.s32 	%r320, %r318, %r160;
	mul.wide.u32 	%rd248, %r320, 4;
	add.s64 	%rd249, %rd1, %rd248;
	ld.global.f32 	%f410, [%rd249];
	add.s32 	%r321, %r319, %r160;
	mul.wide.u32 	%rd250, %r321, 4;
	add.s64 	%rd251, %rd1, %rd250;
	ld.global.f32 	%f411, [%rd251];
	mul.f32 	%f412, %f411, 0f00000000;
	sub.f32 	%f413, %f410, %f412;
	st.global.f32 	[%rd249], %f413;
	fma.rn.f32 	%f414, %f410, 0f00000000, %f411;
	st.global.f32 	[%rd251], %f414;
	add.s32 	%r322, %r320, %r160;
	mul.wide.u32 	%rd252, %r322, 4;
	add.s64 	%rd253, %rd1, %rd252;
	ld.global.f32 	%f415, [%rd253];
	add.s32 	%r323, %r321, %r160;
	mul.wide.u32 	%rd254, %r323, 4;
	add.s64 	%rd255, %rd1, %rd254;
	ld.global.f32 	%f416, [%rd255];
	mul.f32 	%f417, %f416, 0f00000000;
	sub.f32 	%f418, %f415, %f417;
	st.global.f32 	[%rd253], %f418;
	fma.rn.f32 	%f419, %f415, 0f00000000, %f416;
	st.global.f32 	[%rd255], %f419;
	add.s32 	%r396, %r396, 8;
	setp.eq.s32 	%p59, %r396, %r4;
	mov.u32 	%r398, %r4;
	@%p59 bra 	$L__BB32_26;
	bra.uni 	$L__BB32_25;
$L__BB32_26:
	setp.eq.s32 	%p60, %r1, 0;
	@%p60 bra 	$L__BB32_34;
	setp.lt.u32 	%p61, %r2, 3;
	@%p61 bra 	$L__BB32_29;
	mul.lo.s32 	%r324, %r398, %r160;
	add.s32 	%r325, %r324, %r394;
	mul.wide.u32 	%rd256, %r325, 4;
	add.s64 	%rd257, %rd1, %rd256;
	ld.global.f32 	%f420, [%rd257];
	add.s32 	%r326, %r324, %r395;
	mul.wide.u32 	%rd258, %r326, 4;
	add.s64 	%rd259, %rd1, %rd258;
	ld.global.f32 	%f421, [%rd259];
	mul.f32 	%f422, %f421, 0f00000000;
	sub.f32 	%f423, %f420, %f422;
	st.global.f32 	[%rd257], %f423;
	fma.rn.f32 	%f424, %f420, 0f00000000, %f421;
	st.global.f32 	[%rd259], %f424;
	add.s32 	%r327, %r325, %r160;
	mul.wide.u32 	%rd260, %r327, 4;
	add.s64 	%rd261, %rd1, %rd260;
	ld.global.f32 	%f425, [%rd261];
	add.s32 	%r328, %r326, %r160;
	mul.wide.u32 	%rd262, %r328, 4;
	add.s64 	%rd263, %rd1, %rd262;
	ld.global.f32 	%f426, [%rd263];
	mul.f32 	%f427, %f426, 0f00000000;
	sub.f32 	%f428, %f425, %f427;
	st.global.f32 	[%rd261], %f428;
	fma.rn.f32 	%f429, %f425, 0f00000000, %f426;
	st.global.f32 	[%rd263], %f429;
	add.s32 	%r329, %r327, %r160;
	mul.wide.u32 	%rd264, %r329, 4;
	add.s64 	%rd265, %rd1, %rd264;
	ld.global.f32 	%f430, [%rd265];
	add.s32 	%r330, %r328, %r160;
	mul.wide.u32 	%rd266, %r330, 4;
	add.s64 	%rd267, %rd1, %rd266;
	ld.global.f32 	%f431, [%rd267];
	mul.f32 	%f432, %f431, 0f00000000;
	sub.f32 	%f433, %f430, %f432;
	st.global.f32 	[%rd265], %f433;
	fma.rn.f32 	%f434, %f430, 0f00000000, %f431;
	st.global.f32 	[%rd267], %f434;
	add.s32 	%r331, %r329, %r160;
	mul.wide.u32 	%rd268, %r331, 4;
	add.s64 	%rd269, %rd1, %rd268;
	ld.global.f32 	%f435, [%rd269];
	add.s32 	%r332, %r330, %r160;
	mul.wide.u32 	%rd270, %r332, 4;
	add.s64 	%rd271, %rd1, %rd270;
	ld.global.f32 	%f436, [%rd271];
	mul.f32 	%f437, %f436, 0f00000000;
	sub.f32 	%f438, %f435, %f437;
	st.global.f32 	[%rd269], %f438;
	fma.rn.f32 	%f439, %f435, 0f00000000, %f436;
	st.global.f32 	[%rd271], %f439;
	add.s32 	%r398, %r398, 4;
$L__BB32_29:
	setp.eq.s32 	%p62, %r3, 0;
	@%p62 bra 	$L__BB32_34;
	setp.eq.s32 	%p63, %r3, 1;
	@%p63 bra 	$L__BB32_32;
	mul.lo.s32 	%r333, %r398, %r160;
	add.s32 	%r334, %r333, %r394;
	mul.wide.u32 	%rd272, %r334, 4;
	add.s64 	%rd273, %rd1, %rd272;
	ld.global.f32 	%f440, [%rd273];
	add.s32 	%r335, %r333, %r395;
	mul.wide.u32 	%rd274, %r335, 4;
	add.s64 	%rd275, %rd1, %rd274;
	ld.global.f32 	%f441, [%rd275];
	mul.f32 	%f442, %f441, 0f00000000;
	sub.f32 	%f443, %f440, %f442;
	st.global.f32 	[%rd273], %f443;
	fma.rn.f32 	%f444, %f440, 0f00000000, %f441;
	st.global.f32 	[%rd275], %f444;
	add.s32 	%r336, %r334, %r160;
	mul.wide.u32 	%rd276, %r336, 4;
	add.s64 	%rd277, %rd1, %rd276;
	ld.global.f32 	%f445, [%rd277];
	add.s32 	%r337, %r335, %r160;
	mul.wide.u32 	%rd278, %r337, 4;
	add.s64 	%rd279, %rd1, %rd278;
	ld.global.f32 	%f446, [%rd279];
	mul.f32 	%f447, %f446, 0f00000000;
	sub.f32 	%f448, %f445, %f447;
	st.global.f32 	[%rd277], %f448;
	fma.rn.f32 	%f449, %f445, 0f00000000, %f446;
	st.global.f32 	[%rd279], %f449;
	add.s32 	%r398, %r398, 2;
$L__BB32_32:
	setp.eq.s32 	%p64, %r5, 0;
	@%p64 bra 	$L__BB32_34;
	mul.lo.s32 	%r338, %r398, %r160;
	add.s32 	%r339, %r338, %r394;
	mul.wide.u32 	%rd280, %r339, 4;
	add.s64 	%rd281, %rd1, %rd280;
	ld.global.f32 	%f450, [%rd281];
	add.s32 	%r340, %r338, %r395;
	mul.wide.u32 	%rd282, %r340, 4;
	add.s64 	%rd283, %rd1, %rd282;
	ld.global.f32 	%f451, [%rd283];
	mul.f32 	%f452, %f451, 0f00000000;
	sub.f32 	%f453, %f450, %f452;
	st.global.f32 	[%rd281], %f453;
	fma.rn.f32 	%f454, %f450, 0f00000000, %f451;
	st.global.f32 	[%rd283], %f454;
$L__BB32_34:
	add.s32 	%r395, %r395, 1;
	setp.eq.s32 	%p65, %r395, %r160;
	@%p65 bra 	$L__BB32_19;
	bra.uni 	$L__BB32_22;
$L__BB32_35:
	and.b32  	%r21, %r159, 7;
	add.s32 	%r22, %r21, -1;
	and.b32  	%r23, %r159, 3;
	add.s32 	%r24, %r23, -1;
	and.b32  	%r25, %r159, -8;
	and.b32  	%r26, %r159, 1;
	mov.b32 	%r404, 0;
	bra.uni 	$L__BB32_37;
$L__BB32_36:
	add.s32 	%r404, %r404, 1;
	setp.eq.s32 	%p55, %r404, 30;
	@%p55 bra 	$L__BB32_83;
$L__BB32_37:
	mov.b32 	%r405, 0;
	mov.f32 	%f607, 0f00000000;
$L__BB32_38:
	add.s32 	%r38, %r405, 1;
	setp.ge.u32 	%p27, %r38, %r160;
	@%p27 bra 	$L__BB32_80;
	mov.u32 	%r406, %r38;
$L__BB32_40:
	setp.lt.u32 	%p28, %r159, 8;
	mov.f32 	%f603, 0f00000000;
	mov.b32 	%r409, 0;
	mov.f32 	%f601, %f603;
	mov.f32 	%f602, %f603;
	@%p28 bra 	$L__BB32_43;
	mov.f32 	%f603, 0f00000000;
	mov.b32 	%r407, 0;
$L__BB32_42:
	.pragma "nounroll";
	mul.lo.s32 	%r197, %r407, %r160;
	add.s32 	%r198, %r197, %r405;
	mul.wide.u32 	%rd44, %r198, 4;
	add.s64 	%rd45, %rd2, %rd44;
	ld.global.f32 	%f88, [%rd45];
	add.s32 	%r199, %r197, %r406;
	mul.wide.u32 	%rd46, %r199, 4;
	add.s64 	%rd47, %rd2, %rd46;
	ld.global.f32 	%f89, [%rd47];
	fma.rn.f32 	%f90, %f88, %f88, %f601;
	fma.rn.f32 	%f91, %f89, %f89, %f602;
	fma.rn.f32 	%f92, %f88, %f89, %f603;
	add.s32 	%r200, %r198, %r160;
	mul.wide.u32 	%rd48, %r200, 4;
	add.s64 	%rd49, %rd2, %rd48;
	ld.global.f32 	%f93, [%rd49];
	add.s32 	%r201, %r199, %r160;
	mul.wide.u32 	%rd50, %r201, 4;
	add.s64 	%rd51, %rd2, %rd50;
	ld.global.f32 	%f94, [%rd51];
	fma.rn.f32 	%f95, %f93, %f93, %f90;
	fma.rn.f32 	%f96, %f94, %f94, %f91;
	fma.rn.f32 	%f97, %f93, %f94, %f92;
	add.s32 	%r202, %r200, %r160;
	mul.wide.u32 	%rd52, %r202, 4;
	add.s64 	%rd53, %rd2, %rd52;
	ld.global.f32 	%f98, [%rd53];
	add.s32 	%r203, %r201, %r160;
	mul.wide.u32 	%rd54, %r203, 4;
	add.s64 	%rd55, %rd2, %rd54;
	ld.global.f32 	%f99, [%rd55];
	fma.rn.f32 	%f100, %f98, %f98, %f95;
	fma.rn.f32 	%f101, %f99, %f99, %f96;
	fma.rn.f32 	%f102, %f98, %f99, %f97;
	add.s32 	%r204, %r202, %r160;
	mul.wide.u32 	%rd56, %r204, 4;
	add.s64 	%rd57, %rd2, %rd56;
	ld.global.f32 	%f103, [%rd57];
	add.s32 	%r205, %r203, %r160;
	mul.wide.u32 	%rd58, %r205, 4;
	add.s64 	%rd59, %rd2, %rd58;
	ld.global.f32 	%f104, [%rd59];
	fma.rn.f32 	%f105, %f103, %f103, %f100;
	fma.rn.f32 	%f106, %f104, %f104, %f101;
	fma.rn.f32 	%f107, %f103, %f104, %f102;
	add.s32 	%r206, %r204, %r160;
	mul.wide.u32 	%rd60, %r206, 4;
	add.s64 	%rd61, %rd2, %rd60;
	ld.global.f32 	%f108, [%rd61];
	add.s32 	%r207, %r205, %r160;
	mul.wide.u32 	%rd62, %r207, 4;
	add.s64 	%rd63, %rd2, %rd62;
	ld.global.f32 	%f109, [%rd63];
	fma.rn.f32 	%f110, %f108, %f108, %f105;
	fma.rn.f32 	%f111, %f109, %f109, %f106;
	fma.rn.f32 	%f112, %f108, %f109, %f107;
	add.s32 	%r208, %r206, %r160;
	mul.wide.u32 	%rd64, %r208, 4;
	add.s64 	%rd65, %rd2, %rd64;
	ld.global.f32 	%f113, [%rd65];
	add.s32 	%r209, %r207, %r160;
	mul.wide.u32 	%rd66, %r209, 4;
	add.s64 	%rd67, %rd2, %rd66;
	ld.global.f32 	%f114, [%rd67];
	fma.rn.f32 	%f115, %f113, %f113, %f110;
	fma.rn.f32 	%f116, %f114, %f114, %f111;
	fma.rn.f32 	%f117, %f113, %f114, %f112;
	add.s32 	%r210, %r208, %r160;
	mul.wide.u32 	%rd68, %r210, 4;
	add.s64 	%rd69, %rd2, %rd68;
	ld.global.f32 	%f118, [%rd69];
	add.s32 	%r211, %r209, %r160;
	mul.wide.u32 	%rd70, %r211, 4;
	add.s64 	%rd71, %rd2, %rd70;
	ld.global.f32 	%f119, [%rd71];
	fma.rn.f32 	%f120, %f118, %f118, %f115;
	fma.rn.f32 	%f121, %f119, %f119, %f116;
	fma.rn.f32 	%f122, %f118, %f119, %f117;
	add.s32 	%r212, %r210, %r160;
	mul.wide.u32 	%rd72, %r212, 4;
	add.s64 	%rd73, %rd2, %rd72;
	ld.global.f32 	%f123, [%rd73];
	add.s32 	%r213, %r211, %r160;
	mul.wide.u32 	%rd74, %r213, 4;
	add.s64 	%rd75, %rd2, %rd74;
	ld.global.f32 	%f124, [%rd75];
	fma.rn.f32 	%f601, %f123, %f123, %f120;
	fma.rn.f32 	%f602, %f124, %f124, %f121;
	fma.rn.f32 	%f603, %f123, %f124, %f122;
	add.s32 	%r407, %r407, 8;
	setp.ne.s32 	%p29, %r407, %r25;
	mov.u32 	%r409, %r25;
	@%p29 bra 	$L__BB32_42;
$L__BB32_43:
	setp.eq.s32 	%p30, %r21, 0;
	@%p30 bra 	$L__BB32_51;
	setp.lt.u32 	%p31, %r22, 3;
	@%p31 bra 	$L__BB32_46;
	mul.lo.s32 	%r214, %r409, %r160;
	add.s32 	%r215, %r214, %r405;
	mul.wide.u32 	%rd76, %r215, 4;
	add.s64 	%rd77, %rd2, %rd76;
	ld.global.f32 	%f126, [%rd77];
	add.s32 	%r216, %r214, %r406;
	mul.wide.u32 	%rd78, %r216, 4;
	add.s64 	%rd79, %rd2, %rd78;
	ld.global.f32 	%f127, [%rd79];
	fma.rn.f32 	%f128, %f126, %f126, %f601;
	fma.rn.f32 	%f129, %f127, %f127, %f602;
	fma.rn.f32 	%f130, %f126, %f127, %f603;
	add.s32 	%r217, %r215, %r160;
	mul.wide.u32 	%rd80, %r217, 4;
	add.s64 	%rd81, %rd2, %rd80;
	ld.global.f32 	%f131, [%rd81];
	add.s32 	%r218, %r216, %r160;
	mul.wide.u32 	%rd82, %r218, 4;
	add.s64 	%rd83, %rd2, %rd82;
	ld.global.f32 	%f132, [%rd83];
	fma.rn.f32 	%f133, %f131, %f131, %f128;
	fma.rn.f32 	%f134, %f132, %f132, %f129;
	fma.rn.f32 	%f135, %f131, %f132, %f130;
	add.s32 	%r219, %r217, %r160;
	mul.wide.u32 	%rd84, %r219, 4;
	add.s64 	%rd85, %rd2, %rd84;
	ld.global.f32 	%f136, [%rd85];
	add.s32 	%r220, %r218, %r160;
	mul.wide.u32 	%rd86, %r220, 4;
	add.s64 	%rd87, %rd2, %rd86;
	ld.global.f32 	%f137, [%rd87];
	fma.rn.f32 	%f138, %f136, %f136, %f133;
	fma.rn.f32 	%f139, %f137, %f137, %f134;
	fma.rn.f32 	%f140, %f136, %f137, %f135;
	add.s32 	%r221, %r219, %r160;
	mul.wide.u32 	%rd88, %r221, 4;
	add.s64 	%rd89, %rd2, %rd88;
	ld.global.f32 	%f141, [%rd89];
	add.s32 	%r222, %r220, %r160;
	mul.wide.u32 	%rd90, %r222, 4;
	add.s64 	%rd91, %rd2, %rd90;
	ld.global.f32 	%f142, [%rd91];
	fma.rn.f32 	%f601, %f141, %f141, %f138;
	fma.rn.f32 	%f602, %f142, %f142, %f139;
	fma.rn.f32 	%f603, %f141, %f142, %f140;
	add.s32 	%r409, %r409, 4;
$L__BB32_46:
	setp.eq.s32 	%p32, %r23, 0;
	@%p32 bra 	$L__BB32_51;
	setp.eq.s32 	%p33, %r24, 0;
	@%p33 bra 	$L__BB32_49;
	mul.lo.s32 	%r223, %r409, %r160;
	add.s32 	%r224, %r223, %r405;
	mul.wide.u32 	%rd92, %r224, 4;
	add.s64 	%rd93, %rd2, %rd92;
	ld.global.f32 	%f144, [%rd93];
	add.s32 	%r225, %r223, %r406;
	mul.wide.u32 	%rd94, %r225, 4;
	add.s64 	%rd95, %rd2, %rd94;
	ld.global.f32 	%f145, [%rd95];
	fma.rn.f32 	%f146, %f144, %f144, %f601;
	fma.rn.f32 	%f147, %f145, %f145, %f602;
	fma.rn.f32 	%f148, %f144, %f145, %f603;
	add.s32 	%r226, %r224, %r160;
	mul.wide.u32 	%rd96, %r226, 4;
	add.s64 	%rd97, %rd2, %rd96;
	ld.global.f32 	%f149, [%rd97];
	add.s32 	%r227, %r225, %r160;
	mul.wide.u32 	%rd98, %r227, 4;
	add.s64 	%rd99, %rd2, %rd98;
	ld.global.f32 	%f150, [%rd99];
	fma.rn.f32 	%f601, %f149, %f149, %f146;
	fma.rn.f32 	%f602, %f150, %f150, %f147;
	fma.rn.f32 	%f603, %f149, %f150, %f148;
	add.s32 	%r409, %r409, 2;
$L__BB32_49:
	setp.eq.s32 	%p34, %r26, 0;
	@%p34 bra 	$L__BB32_51;
	mul.lo.s32 	%r228, %r409, %r160;
	add.s32 	%r229, %r228, %r405;
	mul.wide.u32 	%rd100, %r229, 4;
	add.s64 	%rd101, %rd2, %rd100;
	ld.global.f32 	%f151, [%rd101];
	add.s32 	%r230, %r228, %r406;
	mul.wide.u32 	%rd102, %r230, 4;
	add.s64 	%rd103, %rd2, %rd102;
	ld.global.f32 	%f152, [%rd103];
	fma.rn.f32 	%f601, %f151, %f151, %f601;
	fma.rn.f32 	%f602, %f152, %f152, %f602;
	fma.rn.f32 	%f603, %f151, %f152, %f603;
$L__BB32_51:
	fma.rn.f32 	%f607, %f603, %f603, %f607;
	abs.f32 	%f153, %f603;
	mul.f32 	%f154, %f602, %f601;
	sqrt.rn.f32 	%f155, %f154;
	mul.f32 	%f156, %f1, %f155;
	setp.lt.f32 	%p35, %f153, %f156;
	@%p35 bra 	$L__BB32_79;
	sub.f32 	%f42, %f602, %f601;
	add.f32 	%f43, %f603, %f603;
	abs.f32 	%f159, %f43;
	setp.lt.f32 	%p36, %f159, 0f0DA24260;
	mov.f32 	%f606, 0f00000000;
	mov.f32 	%f605, 0f3F800000;
	@%p36 bra 	$L__BB32_57;
	div.rn.f32 	%f44, %f42, %f43;
	setp.ltu.f32 	%p37, %f44, 0f00000000;
	@%p37 bra 	$L__BB32_55;
	fma.rn.f32 	%f160, %f44, %f44, 0f3F800000;
	sqrt.rn.f32 	%f161, %f160;
	add.f32 	%f162, %f44, %f161;
	rcp.rn.f32 	%f604, %f162;
	bra.uni 	$L__BB32_56;
$L__BB32_55:
	fma.rn.f32 	%f163, %f44, %f44, 0f3F800000;
	sqrt.rn.f32 	%f164, %f163;
	sub.f32 	%f165, %f164, %f44;
	mov.f32 	%f166, 0fBF800000;
	div.rn.f32 	%f604, %f166, %f165;
$L__BB32_56:
	fma.rn.f32 	%f167, %f604, %f604, 0f3F800000;
	sqrt.rn.f32 	%f168, %f167;
	rcp.rn.f32 	%f605, %f168;
	mul.f32 	%f606, %f604, %f605;
$L__BB32_57:
	setp.lt.u32 	%p38, %r159, 8;
	mov.b32 	%r412, 0;
	@%p38 bra 	$L__BB32_60;
	mov.b32 	%r414, 0;
$L__BB32_59:
	.pragma "nounroll";
	mul.lo.s32 	%r233, %r414, %r160;
	add.s32 	%r234, %r233, %r405;
	mul.wide.u32 	%rd104, %r234, 4;
	add.s64 	%rd105, %rd2, %rd104;
	ld.global.f32 	%f169, [%rd105];
	add.s32 	%r235, %r233, %r406;
	mul.wide.u32 	%rd106, %r235, 4;
	add.s64 	%rd107, %rd2, %rd106;
	ld.global.f32 	%f170, [%rd107];
	mul.f32 	%f171, %f605, %f169;
	mul.f32 	%f172, %f606, %f170;
	sub.f32 	%f173, %f171, %f172;
	st.global.f32 	[%rd105], %f173;
	mul.f32 	%f174, %f605, %f170;
	fma.rn.f32 	%f175, %f606, %f169, %f174;
	st.global.f32 	[%rd107], %f175;
	add.s32 	%r236, %r234, %r160;
	mul.wide.u32 	%rd108, %r236, 4;
	add.s64 	%rd109, %rd2, %rd108;
	ld.global.f32 	%f176, [%rd109];
	add.s32 	%r237, %r235, %r160;
	mul.wide.u32 	%rd110, %r237, 4;
	add.s64 	%rd111, %rd2, %rd110;
	ld.global.f32 	%f177, [%rd111];
	mul.f32 	%f178, %f605, %f176;
	mul.f32 	%f179, %f606, %f177;
	sub.f32 	%f180, %f178, %f179;
	st.global.f32 	[%rd109], %f180;
	mul.f32 	%f181, %f605, %f177;
	fma.rn.f32 	%f182, %f606, %f176, %f181;
	st.global.f32 	[%rd111], %f182;
	add.s32 	%r238, %r236, %r160;
	mul.wide.u32 	%rd112, %r238, 4;
	add.s64 	%rd113, %rd2, %rd112;
	ld.global.f32 	%f183, [%rd113];
	add.s32 	%r239, %r237, %r160;
	mul.wide.u32 	%rd114, %r239, 4;
	add.s64 	%rd115, %rd2, %rd114;
	ld.global.f32 	%f184, [%rd115];
	mul.f32 	%f185, %f605, %f183;
	mul.f32 	%f186, %f606, %f184;
	sub.f32 	%f187, %f185, %f186;
	st.global.f32 	[%rd113], %f187;
	mul.f32 	%f188, %f605, %f184;
	fma.rn.f32 	%f189, %f606, %f183, %f188;
	st.global.f32 	[%rd115], %f189;
	add.s32 	%r240, %r238, %r160;
	mul.wide.u32 	%rd116, %r240, 4;
	add.s64 	%rd117, %rd2, %rd116;
	ld.global.f32 	%f190, [%rd117];
	add.s32 	%r241, %r239, %r160;
	mul.wide.u32 	%rd118, %r241, 4;
	add.s64 	%rd119, %rd2, %rd118;
	ld.global.f32 	%f191, [%rd119];
	mul.f32 	%f192, %f605, %f190;
	mul.f32 	%f193, %f606, %f191;
	sub.f32 	%f194, %f192, %f193;
	st.global.f32 	[%rd117], %f194;
	mul.f32 	%f195, %f605, %f191;
	fma.rn.f32 	%f196, %f606, %f190, %f195;
	st.global.f32 	[%rd119], %f196;
	add.s32 	%r242, %r240, %r160;
	mul.wide.u32 	%rd120, %r242, 4;
	add.s64 	%rd121, %rd2, %rd120;
	ld.global.f32 	%f197, [%rd121];
	add.s32 	%r243, %r241, %r160;
	mul.wide.u32 	%rd122, %r243, 4;
	add.s64 	%rd123, %rd2, %rd122;
	ld.global.f32 	%f198, [%rd123];
	mul.f32 	%f199, %f605, %f197;
	mul.f32 	%f200, %f606, %f198;
	sub.f32 	%f201, %f199, %f200;
	st.global.f32 	[%rd121], %f201;
	mul.f32 	%f202, %f605, %f198;
	fma.rn.f32 	%f203, %f606, %f197, %f202;
	st.global.f32 	[%rd123], %f203;
	add.s32 	%r244, %r242, %r160;
	mul.wide.u32 	%rd124, %r244, 4;
	add.s64 	%rd125, %rd2, %rd124;
	ld.global.f32 	%f204, [%rd125];
	add.s32 	%r245, %r243, %r160;
	mul.wide.u32 	%rd126, %r245, 4;
	add.s64 	%rd127, %rd2, %rd126;
	ld.global.f32 	%f205, [%rd127];
	mul.f32 	%f206, %f605, %f204;
	mul.f32 	%f207, %f606, %f205;
	sub.f32 	%f208, %f206, %f207;
	st.global.f32 	[%rd125], %f208;
	mul.f32 	%f209, %f605, %f205;
	fma.rn.f32 	%f210, %f606, %f204, %f209;
	st.global.f32 	[%rd127], %f210;
	add.s32 	%r246, %r244, %r160;
	mul.wide.u32 	%rd128, %r246, 4;
	add.s64 	%rd129, %rd2, %rd128;
	ld.global.f32 	%f211, [%rd129];
	add.s32 	%r247, %r245, %r160;
	mul.wide.u32 	%rd130, %r247, 4;
	add.s64 	%rd131, %rd2, %rd130;
	ld.global.f32 	%f212, [%rd131];
	mul.f32 	%f213, %f605, %f211;
	mul.f32 	%f214, %f606, %f212;
	sub.f32 	%f215, %f213, %f214;
	st.global.f32 	[%rd129], %f215;
	mul.f32 	%f216, %f605, %f212;
	fma.rn.f32 	%f217, %f606, %f211, %f216;
	st.global.f32 	[%rd131], %f217;
	add.s32 	%r248, %r246, %r160;
	mul.wide.u32 	%rd132, %r248, 4;
	add.s64 	%rd133, %rd2, %rd132;
	ld.global.f32 	%f218, [%rd133];
	add.s32 	%r249, %r247, %r160;
	mul.wide.u32 	%rd134, %r249, 4;
	add.s64 	%rd135, %rd2, %rd134;
	ld.global.f32 	%f219, [%rd135];
	mul.f32 	%f220, %f605, %f218;
	mul.f32 	%f221, %f606, %f219;
	sub.f32 	%f222, %f220, %f221;
	st.global.f32 	[%rd133], %f222;
	mul.f32 	%f223, %f605, %f219;
	fma.rn.f32 	%f224, %f606, %f218, %f223;
	st.global.f32 	[%rd135], %f224;
	add.s32 	%r414, %r414, 8;
	setp.eq.s32 	%p39, %r414, %r25;
	mov.u32 	%r412, %r25;
	@%p39 bra 	$L__BB32_60;
	bra.uni 	$L__BB32_59;
$L__BB32_60:
	setp.eq.s32 	%p40, %r21, 0;
	@%p40 bra 	$L__BB32_68;
	setp.lt.u32 	%p41, %r22, 3;
	@%p41 bra 	$L__BB32_63;
	mul.lo.s32 	%r250, %r412, %r160;
	add.s32 	%r251, %r250, %r405;
	mul.wide.u32 	%rd136, %r251, 4;
	add.s64 	%rd137, %rd2, %rd136;
	ld.global.f32 	%f225, [%rd137];
	add.s32 	%r252, %r250, %r406;
	mul.wide.u32 	%rd138, %r252, 4;
	add.s64 	%rd139, %rd2, %rd138;
	ld.global.f32 	%f226, [%rd139];
	mul.f32 	%f227, %f605, %f225;
	mul.f32 	%f228, %f606, %f226;
	sub.f32 	%f229, %f227, %f228;
	st.global.f32 	[%rd137], %f229;
	mul.f32 	%f230, %f605, %f226;
	fma.rn.f32 	%f231, %f606, %f225, %f230;
	st.global.f32 	[%rd139], %f231;
	add.s32 	%r253, %r251, %r160;
	mul.wide.u32 	%rd140, %r253, 4;
	add.s64 	%rd141, %rd2, %rd140;
	ld.global.f32 	%f232, [%rd141];
	add.s32 	%r254, %r252, %r160;
	mul.wide.u32 	%rd142, %r254, 4;
	add.s64 	%rd143, %rd2, %rd142;
	ld.global.f32 	%f233, [%rd143];
	mul.f32 	%f234, %f605, %f232;
	mul.f32 	%f235, %f606, %f233;
	sub.f32 	%f236, %f234, %f235;
	st.global.f32 	[%rd141], %f236;
	mul.f32 	%f237, %f605, %f233;
	fma.rn.f32 	%f238, %f606, %f232, %f237;
	st.global.f32 	[%rd143], %f238;
	add.s32 	%r255, %r253, %r160;
	mul.wide.u32 	%rd144, %r255, 4;
	add.s64 	%rd145, %rd2, %rd144;
	ld.global.f32 	%f239, [%rd145];
	add.s32 	%r256, %r254, %r160;
	mul.wide.u32 	%rd146, %r256, 4;
	add.s64 	%rd147, %rd2, %rd146;
	ld.global.f32 	%f240, [%rd147];
	mul.f32 	%f241, %f605, %f239;
	mul.f32 	%f242, %f606, %f240;
	sub.f32 	%f243, %f241, %f242;
	st.global.f32 	[%rd145], %f243;
	mul.f32 	%f244, %f605, %f240;
	fma.rn.f32 	%f245, %f606, %f239, %f244;
	st.global.f32 	[%rd147], %f245;
	add.s32 	%r257, %r255, %r160;
	mul.wide.u32 	%rd148, %r257, 4;
	add.s64 	%rd149, %rd2, %rd148;
	ld.global.f32 	%f246, [%rd149];
	add.s32 	%r258, %r256, %r160;
	mul.wide.u32 	%rd150, %r258, 4;
	add.s64 	%rd151, %rd2, %rd150;
	ld.global.f32 	%f247, [%rd151];
	mul.f32 	%f248, %f605, %f246;
	mul.f32 	%f249, %f606, %f247;
	sub.f32 	%f250, %f248, %f249;
	st.global.f32 	[%rd149], %f250;
	mul.f32 	%f251, %f605, %f247;
	fma.rn.f32 	%f252, %f606, %f246, %f251;
	st.global.f32 	[%rd151], %f252;
	add.s32 	%r412, %r412, 4;
$L__BB32_63:
	setp.eq.s32 	%p42, %r23, 0;
	@%p42 bra 	$L__BB32_68;
	setp.eq.s32 	%p43, %r24, 0;
	@%p43 bra 	$L__BB32_66;
	mul.lo.s32 	%r259, %r412, %r160;
	add.s32 	%r260, %r259, %r405;
	mul.wide.u32 	%rd152, %r260, 4;
	add.s64 	%rd153, %rd2, %rd152;
	ld.global.f32 	%f253, [%rd153];
	add.s32 	%r261, %r259, %r406;
	mul.wide.u32 	%rd154, %r261, 4;
	add.s64 	%rd155, %rd2, %rd154;
	ld.global.f32 	%f254, [%rd155];
	mul.f32 	%f255, %f605, %f253;
	mul.f32 	%f256, %f606, %f254;
	sub.f32 	%f257, %f255, %f256;
	st.global.f32 	[%rd153], %f257;
	mul.f32 	%f258, %f605, %f254;
	fma.rn.f32 	%f259, %f606, %f253, %f258;
	st.global.f32 	[%rd155], %f259;
	add.s32 	%r262, %r260, %r160;
	mul.wide.u32 	%rd156, %r262, 4;
	add.s64 	%rd157, %rd2, %rd156;
	ld.global.f32 	%f260, [%rd157];
	add.s32 	%r263, %r261, %r160;
	mul.wide.u32 	%rd158, %r263, 4;
	add.s64 	%rd159, %rd2, %rd158;
	ld.global.f32 	%f261, [%rd159];
	mul.f32 	%f262, %f605, %f260;
	mul.f32 	%f263, %f606, %f261;
	sub.f32 	%f264, %f262, %f263;
	st.global.f32 	[%rd157], %f264;
	mul.f32 	%f265, %f605, %f261;
	fma.rn.f32 	%f266, %f606, %f260, %f265;
	st.global.f32 	[%rd159], %f266;
	add.s32 	%r412, %r412, 2;
$L__BB32_66:
	setp.eq.s32 	%p44, %r26, 0;
	@%p44 bra 	$L__BB32_68;
	mul.lo.s32 	%r264, %r412, %r160;
	add.s32 	%r265, %r264, %r405;
	mul.wide.u32 	%rd160, %r265, 4;
	add.s64 	%rd161, %rd2, %rd160;
	ld.global.f32 	%f267, [%rd161];
	add.s32 	%r266, %r264, %r406;
	mul.wide.u32 	%rd162, %r266, 4;
	add.s64 	%rd163, %rd2, %rd162;
	ld.global.f32 	%f268, [%rd163];
	mul.f32 	%f269, %f605, %f267;
	mul.f32 	%f270, %f606, %f268;
	sub.f32 	%f271, %f269, %f270;
	st.global.f32 	[%rd161], %f271;
	mul.f32 	%f272, %f605, %f268;
	fma.rn.f32 	%f273, %f606, %f267, %f272;
	st.global.f32 	[%rd163], %f273;
$L__BB32_68:
	setp.lt.u32 	%p45, %r160, 8;
	mov.b32 	%r417, 0;
	@%p45 bra 	$L__BB32_71;
	mov.b32 	%r415, 0;
$L__BB32_70:
	.pragma "nounroll";
	mul.lo.s32 	%r269, %r415, %r160;
	add.s32 	%r270, %r269, %r405;
	mul.wide.u32 	%rd164, %r270, 4;
	add.s64 	%rd165, %rd1, %rd164;
	ld.global.f32 	%f274, [%rd165];
	add.s32 	%r271, %r269, %r406;
	mul.wide.u32 	%rd166, %r271, 4;
	add.s64 	%rd167, %rd1, %rd166;
	ld.global.f32 	%f275, [%rd167];
	mul.f32 	%f276, %f605, %f274;
	mul.f32 	%f277, %f606, %f275;
	sub.f32 	%f278, %f276, %f277;
	st.global.f32 	[%rd165], %f278;
	mul.f32 	%f279, %f605, %f275;
	fma.rn.f32 	%f280, %f606, %f274, %f279;
	st.global.f32 	[%rd167], %f280;
	add.s32 	%r272, %r270, %r160;
	mul.wide.u32 	%rd168, %r272, 4;
	add.s64 	%rd169, %rd1, %rd168;
	ld.global.f32 	%f281, [%rd169];
	add.s32 	%r273, %r271, %r160;
	mul.wide.u32 	%rd170, %r273, 4;
	add.s64 	%rd171, %rd1, %rd170;
	ld.global.f32 	%f282, [%rd171];
	mul.f32 	%f283, %f605, %f281;
	mul.f32 	%f284, %f606, %f282;
	sub.f32 	%f285, %f283, %f284;
	st.global.f32 	[%rd169], %f285;
	mul.f32 	%f286, %f605, %f282;
	fma.rn.f32 	%f287, %f606, %f281, %f286;
	st.global.f32 	[%rd171], %f287;
	add.s32 	%r274, %r272, %r160;
	mul.wide.u32 	%rd172, %r274, 4;
	add.s64 	%rd173, %rd1, %rd172;
	ld.global.f32 	%f288, [%rd173];
	add.s32 	%r275, %r273, %r160;
	mul.wide.u32 	%rd174, %r275, 4;
	add.s64 	%rd175, %rd1, %rd174;
	ld.global.f32 	%f289, [%rd175];
	mul.f32 	%f290, %f605, %f288;
	mul.f32 	%f291, %f606, %f289;
	sub.f32 	%f292, %f290, %f291;
	st.global.f32 	[%rd173], %f292;
	mul.f32 	%f293, %f605, %f289;
	fma.rn.f32 	%f294, %f606, %f288, %f293;
	st.global.f32 	[%rd175], %f294;
	add.s32 	%r276, %r274, %r160;
	mul.wide.u32 	%rd176, %r276, 4;
	add.s64 	%rd177, %rd1, %rd176;
	ld.global.f32 	%f295, [%rd177];
	add.s32 	%r277, %r275, %r160;
	mul.wide.u32 	%rd178, %r277, 4;
	add.s64 	%rd179, %rd1, %rd178;
	ld.global.f32 	%f296, [%rd179];
	mul.f32 	%f297, %f605, %f295;
	mul.f32 	%f298, %f606, %f296;
	sub.f32 	%f299, %f297, %f298;
	st.global.f32 	[%rd177], %f299;
	mul.f32 	%f300, %f605, %f296;
	fma.rn.f32 	%f301, %f606, %f295, %f300;
	st.global.f32 	[%rd179], %f301;
	add.s32 	%r278, %r276, %r160;
	mul.wide.u32 	%rd180, %r278, 4;
	add.s64 	%rd181, %rd1, %rd180;
	ld.global.f32 	%f302, [%rd181];
	add.s32 	%r279, %r277, %r160;
	mul.wide.u32 	%rd182, %r279, 4;
	add.s64 	%rd183, %rd1, %rd182;
	ld.global.f32 	%f303, [%rd183];
	mul.f32 	%f304, %f605, %f302;
	mul.f32 	%f305, %f606, %f303;
	sub.f32 	%f306, %f304, %f305;
	st.global.f32 	[%rd181], %f306;
	mul.f32 	%f307, %f605, %f303;
	fma.rn.f32 	%f308, %f606, %f302, %f307;
	st.global.f32 	[%rd183], %f308;
	add.s32 	%r280, %r278, %r160;
	mul.wide.u32 	%rd184, %r280, 4;
	add.s64 	%rd185, %rd1, %rd184;
	ld.global.f32 	%f309, [%rd185];
	add.s32 	%r281, %r279, %r160;
	mul.wide.u32 	%rd186, %r281, 4;
	add.s64 	%rd187, %rd1, %rd186;
	ld.global.f32 	%f310, [%rd187];
	mul.f32 	%f311, %f605, %f309;
	mul.f32 	%f312, %f606, %f310;
	sub.f32 	%f313, %f311, %f312;
	st.global.f32 	[%rd185], %f313;
	mul.f32 	%f314, %f605, %f310;
	fma.rn.f32 	%f315, %f606, %f309, %f314;
	st.global.f32 	[%rd187], %f315;
	add.s32 	%r282, %r280, %r160;
	mul.wide.u32 	%rd188, %r282, 4;
	add.s64 	%rd189, %rd1, %rd188;
	ld.global.f32 	%f316, [%rd189];
	add.s32 	%r283, %r281, %r160;
	mul.wide.u32 	%rd190, %r283, 4;
	add.s64 	%rd191, %rd1, %rd190;
	ld.global.f32 	%f317, [%rd191];
	mul.f32 	%f318, %f605, %f316;
	mul.f32 	%f319, %f606, %f317;
	sub.f32 	%f320, %f318, %f319;
	st.global.f32 	[%rd189], %f320;
	mul.f32 	%f321, %f605, %f317;
	fma.rn.f32 	%f322, %f606, %f316, %f321;
	st.global.f32 	[%rd191], %f322;
	add.s32 	%r284, %r282, %r160;
	mul.wide.u32 	%rd192, %r284, 4;
	add.s64 	%rd193, %rd1, %rd192;
	ld.global.f32 	%f323, [%rd193];
	add.s32 	%r285, %r283, %r160;
	mul.wide.u32 	%rd194, %r285, 4;
	add.s64 	%rd195, %rd1, %rd194;
	ld.global.f32 	%f324, [%rd195];
	mul.f32 	%f325, %f605, %f323;
	mul.f32 	%f326, %f606, %f324;
	sub.f32 	%f327, %f325, %f326;
	st.global.f32 	[%rd193], %f327;
	mul.f32 	%f328, %f605, %f324;
	fma.rn.f32 	%f329, %f606, %f323, %f328;
	st.global.f32 	[%rd195], %f329;
	add.s32 	%r415, %r415, 8;
	setp.ne.s32 	%p46, %r415, %r4;
	mov.u32 	%r417, %r4;
	@%p46 bra 	$L__BB32_70;
$L__BB32_71:
	setp.eq.s32 	%p47, %r1, 0;
	@%p47 bra 	$L__BB32_79;
	setp.lt.u32 	%p48, %r2, 3;
	@%p48 bra 	$L__BB32_74;
	mul.lo.s32 	%r286, %r417, %r160;
	add.s32 	%r287, %r286, %r405;
	mul.wide.u32 	%rd196, %r287, 4;
	add.s64 	%rd197, %rd1, %rd196;
	ld.global.f32 	%f330, [%rd197];
	add.s32 	%r288, %r286, %r406;
	mul.wide.u32 	%rd198, %r288, 4;
	add.s64 	%rd199, %rd1, %rd198;
	ld.global.f32 	%f331, [%rd199];
	mul.f32 	%f332, %f605, %f330;
	mul.f32 	%f333, %f606, %f331;
	sub.f32 	%f334, %f332, %f333;
	st.global.f32 	[%rd197], %f334;
	mul.f32 	%f335, %f605, %f331;
	fma.rn.f32 	%f336, %f606, %f330, %f335;
	st.global.f32 	[%rd199], %f336;
	add.s32 	%r289, %r287, %r160;
	mul.wide.u32 	%rd200, %r289, 4;
	add.s64 	%rd201, %rd1, %rd200;
	ld.global.f32 	%f337, [%rd201];
	add.s32 	%r290, %r288, %r160;
	mul.wide.u32 	%rd202, %r290, 4;
	add.s64 	%rd203, %rd1, %rd202;
	ld.global.f32 	%f338, [%rd203];
	mul.f32 	%f339, %f605, %f337;
	mul.f32 	%f340, %f606, %f338;
	sub.f32 	%f341, %f339, %f340;
	st.global.f32 	[%rd201], %f341;
	mul.f32 	%f342, %f605, %f338;
	fma.rn.f32 	%f343, %f606, %f337, %f342;
	st.global.f32 	[%rd203], %f343;
	add.s32 	%r291, %r289, %r160;
	mul.wide.u32 	%rd204, %r291, 4;
	add.s64 	%rd205, %rd1, %rd204;
	ld.global.f32 	%f344, [%rd205];
	add.s32 	%r292, %r290, %r160;
	mul.wide.u32 	%rd206, %r292, 4;
	add.s64 	%rd207, %rd1, %rd206;
	ld.global.f32 	%f345, [%rd207];
	mul.f32 	%f346, %f605, %f344;
	mul.f32 	%f347, %f606, %f345;
	sub.f32 	%f348, %f346, %f347;
	st.global.f32 	[%rd205], %f348;
	mul.f32 	%f349, %f605, %f345;
	fma.rn.f32 	%f350, %f606, %f344, %f349;
	st.global.f32 	[%rd207], %f350;
	add.s32 	%r293, %r291, %r160;
	mul.wide.u32 	%rd208, %r293, 4;
	add.s64 	%rd209, %rd1, %rd208;
	ld.global.f32 	%f351, [%rd209];
	add.s32 	%r294, %r292, %r160;
	mul.wide.u32 	%rd210, %r294, 4;
	add.s64 	%rd211, %rd1, %rd210;
	ld.global.f32 	%f352, [%rd211];
	mul.f32 	%f353, %f605, %f351;
	mul.f32 	%f354, %f606, %f352;
	sub.f32 	%f355, %f353, %f354;
	st.global.f32 	[%rd209], %f355;
	mul.f32 	%f356, %f605, %f352;
	fma.rn.f32 	%f357, %f606, %f351, %f356;
	st.global.f32 	[%rd211], %f357;
	add.s32 	%r417, %r417, 4;
$L__BB32_74:
	setp.eq.s32 	%p49, %r3, 0;
	@%p49 bra 	$L__BB32_79;
	setp.eq.s32 	%p50, %r3, 1;
	@%p50 bra 	$L__BB32_77;
	mul.lo.s32 	%r295, %r417, %r160;
	add.s32 	%r296, %r295, %r405;
	mul.wide.u32 	%rd212, %r296, 4;
	add.s64 	%rd213, %rd1, %rd212;
	ld.global.f32 	%f358, [%rd213];
	add.s32 	%r297, %r295, %r406;
	mul.wide.u32 	%rd214, %r297, 4;
	add.s64 	%rd215, %rd1, %rd214;
	ld.global.f32 	%f359, [%rd215];
	mul.f32 	%f360, %f605, %f358;
	mul.f32 	%f361, %f606, %f359;
	sub.f32 	%f362, %f360, %f361;
	st.global.f32 	[%rd213], %f362;
	mul.f32 	%f363, %f605, %f359;
	fma.rn.f32 	%f364, %f606, %f358, %f363;
	st.global.f32 	[%rd215], %f364;
	add.s32 	%r298, %r296, %r160;
	mul.wide.u32 	%rd216, %r298, 4;
	add.s64 	%rd217, %rd1, %rd216;
	ld.global.f32 	%f365, [%rd217];
	add.s32 	%r299, %r297, %r160;
	mul.wide.u32 	%rd218, %r299, 4;
	add.s64 	%rd219, %rd1, %rd218;
	ld.global.f32 	%f366, [%rd219];
	mul.f32 	%f367, %f605, %f365;
	mul.f32 	%f368, %f606, %f366;
	sub.f32 	%f369, %f367, %f368;
	st.global.f32 	[%rd217], %f369;
	mul.f32 	%f370, %f605, %f366;
	fma.rn.f32 	%f371, %f606, %f365, %f370;
	st.global.f32 	[%rd219], %f371;
	add.s32 	%r417, %r417, 2;
$L__BB32_77:
	setp.eq.s32 	%p51, %r5, 0;
	@%p51 bra 	$L__BB32_79;
	mul.lo.s32 	%r300, %r417, %r160;
	add.s32 	%r301, %r300, %r405;
	mul.wide.u32 	%rd220, %r301, 4;
	add.s64 	%rd221, %rd1, %rd220;
	ld.global.f32 	%f372, [%rd221];
	add.s32 	%r302, %r300, %r406;
	mul.wide.u32 	%rd222, %r302, 4;
	add.s64 	%rd223, %rd1, %rd222;
	ld.global.f32 	%f373, [%rd223];
	mul.f32 	%f374, %f605, %f372;
	mul.f32 	%f375, %f606, %f373;
	sub.f32 	%f376, %f374, %f375;
	st.global.f32 	[%rd221], %f376;
	mul.f32 	%f377, %f605, %f373;
	fma.rn.f32 	%f378, %f606, %f372, %f377;
	st.global.f32 	[%rd223], %f378;
$L__BB32_79:
	add.s32 	%r406, %r406, 1;
	setp.ne.s32 	%p52, %r406, %r160;
	@%p52 bra 	$L__BB32_40;
$L__BB32_80:
	setp.ne.s32 	%p53, %r38, %r160;
	mov.u32 	%r405, %r38;
	@%p53 bra 	$L__BB32_38;
	sqrt.rn.f32 	%f379, %f607;
	setp.geu.f32 	%p54, %f379, %f1;
	@%p54 bra 	$L__BB32_36;
$L__BB32_82:
	cvta.to.global.u64 	%rd284, %rd10;
	mov.b32 	%r341, 1;
	st.global.u32 	[%rd284], %r341;
$L__BB32_83:
	setp.eq.s32 	%p70, %r160, 0;
	@%p70 bra 	$L__BB32_120;
	setp.ne.s32 	%p71, %r159, 0;
	@%p71 bra 	$L__BB32_91;
	and.b32  	%r62, %r160, 3;
	setp.lt.u32 	%p92, %r160, 4;
	mov.b32 	%r420, 0;
	@%p92 bra 	$L__BB32_88;
	and.b32  	%r420, %r160, -4;
	neg.s32 	%r419, %r420;
	add.s64 	%rd412, %rd3, 8;
$L__BB32_87:
	mov.b32 	%r390, 0;
	st.global.u32 	[%rd412+-8], %r390;
	st.global.u32 	[%rd412+-4], %r390;
	st.global.u32 	[%rd412], %r390;
	st.global.u32 	[%rd412+4], %r390;
	add.s32 	%r419, %r419, 4;
	add.s64 	%rd412, %rd412, 16;
	setp.ne.s32 	%p93, %r419, 0;
	@%p93 bra 	$L__BB32_87;
$L__BB32_88:
	setp.eq.s32 	%p94, %r62, 0;
	@%p94 bra 	$L__BB32_120;
	mul.wide.u32 	%rd411, %r420, 4;
	add.s64 	%rd413, %rd3, %rd411;
	neg.s32 	%r421, %r62;
$L__BB32_90:
	.pragma "nounroll";
	mov.b32 	%r391, 0;
	st.global.u32 	[%rd413], %r391;
	add.s64 	%rd413, %rd413, 4;
	add.s32 	%r421, %r421, 1;
	setp.eq.s32 	%p95, %r421, 0;
	@%p95 bra 	$L__BB32_120;
	bra.uni 	$L__BB32_90;
$L__BB32_91:
	and.b32  	%r71, %r159, 15;
	and.b32  	%r72, %r159, 7;
	and.b32  	%r73, %r159, -16;
	and.b32  	%r74, %r159, 3;
	neg.s32 	%r75, %r73;
	shl.b32 	%r76, %r160, 4;
	shl.b32 	%r77, %r160, 1;
	mul.lo.s32 	%r78, %r160, 3;
	mul.lo.s32 	%r79, %r160, 5;
	mul.lo.s32 	%r80, %r160, 6;
	mul.lo.s32 	%r81, %r160, 7;
	shl.b32 	%r82, %r160, 3;
	mul.lo.s32 	%r83, %r160, 9;
	mul.lo.s32 	%r84, %r160, 10;
	mul.lo.s32 	%r85, %r160, 11;
	mul.lo.s32 	%r86, %r160, 12;
	mul.lo.s32 	%r87, %r160, 13;
	mul.lo.s32 	%r88, %r160, 14;
	mul.lo.s32 	%r89, %r160, 15;
	mov.b32 	%r422, 0;
$L__BB32_92:
	setp.lt.u32 	%p72, %r159, 16;
	mov.f32 	%f615, 0f00000000;
	mov.b32 	%r441, 0;
	@%p72 bra 	$L__BB32_95;
	add.s32 	%r438, %r160, %r422;
	add.s32 	%r437, %r77, %r422;
	add.s32 	%r436, %r78, %r422;
	shl.b32 	%r344, %r160, 2;
	add.s32 	%r435, %r344, %r422;
	add.s32 	%r434, %r79, %r422;
	add.s32 	%r433, %r80, %r422;
	add.s32 	%r432, %r81, %r422;
	add.s32 	%r431, %r82, %r422;
	add.s32 	%r430, %r83, %r422;
	add.s32 	%r429, %r84, %r422;
	add.s32 	%r428, %r85, %r422;
	add.s32 	%r427, %r86, %r422;
	add.s32 	%r426, %r87, %r422;
	add.s32 	%r425, %r88, %r422;
	add.s32 	%r424, %r89, %r422;
	mov.f32 	%f615, 0f00000000;
	mov.u32 	%r423, %r422;
	mov.u32 	%r439, %r75;
$L__BB32_94:
	.pragma "nounroll";
	mul.wide.u32 	%rd285, %r423, 4;
	add.s64 	%rd286, %rd2, %rd285;
	ld.global.f32 	%f458, [%rd286];
	fma.rn.f32 	%f459, %f458, %f458, %f615;
	mul.wide.u32 	%rd287, %r438, 4;
	add.s64 	%rd288, %rd2, %rd287;
	ld.global.f32 	%f460, [%rd288];
	fma.rn.f32 	%f461, %f460, %f460, %f459;
	mul.wide.u32 	%rd289, %r437, 4;
	add.s64 	%rd290, %rd2, %rd289;
	ld.global.f32 	%f462, [%rd290];
	fma.rn.f32 	%f463, %f462, %f462, %f461;
	mul.wide.u32 	%rd291, %r436, 4;
	add.s64 	%rd292, %rd2, %rd291;
	ld.global.f32 	%f464, [%rd292];
	fma.rn.f32 	%f465, %f464, %f464, %f463;
	mul.wide.u32 	%rd293, %r435, 4;
	add.s64 	%rd294, %rd2, %rd293;
	ld.global.f32 	%f466, [%rd294];
	fma.rn.f32 	%f467, %f466, %f466, %f465;
	mul.wide.u32 	%rd295, %r434, 4;
	add.s64 	%rd296, %rd2, %rd295;
	ld.global.f32 	%f468, [%rd296];
	fma.rn.f32 	%f469, %f468, %f468, %f467;
	mul.wide.u32 	%rd297, %r433, 4;
	add.s64 	%rd298, %rd2, %rd297;
	ld.global.f32 	%f470, [%rd298];
	fma.rn.f32 	%f471, %f470, %f470, %f469;
	mul.wide.u32 	%rd299, %r432, 4;
	add.s64 	%rd300, %rd2, %rd299;
	ld.global.f32 	%f472, [%rd300];
	fma.rn.f32 	%f473, %f472, %f472, %f471;
	mul.wide.u32 	%rd301, %r431, 4;
	add.s64 	%rd302, %rd2, %rd301;
	ld.global.f32 	%f474, [%rd302];
	fma.rn.f32 	%f475, %f474, %f474, %f473;
	mul.wide.u32 	%rd303, %r430, 4;
	add.s64 	%rd304, %rd2, %rd303;
	ld.global.f32 	%f476, [%rd304];
	fma.rn.f32 	%f477, %f476, %f476, %f475;
	mul.wide.u32 	%rd305, %r429, 4;
	add.s64 	%rd306, %rd2, %rd305;
	ld.global.f32 	%f478, [%rd306];
	fma.rn.f32 	%f479, %f478, %f478, %f477;
	mul.wide.u32 	%rd307, %r428, 4;
	add.s64 	%rd308, %rd2, %rd307;
	ld.global.f32 	%f480, [%rd308];
	fma.rn.f32 	%f481, %f480, %f480, %f479;
	mul.wide.u32 	%rd309, %r427, 4;
	add.s64 	%rd310, %rd2, %rd309;
	ld.global.f32 	%f482, [%rd310];
	fma.rn.f32 	%f483, %f482, %f482, %f481;
	mul.wide.u32 	%rd311, %r426, 4;
	add.s64 	%rd312, %rd2, %rd311;
	ld.global.f32 	%f484, [%rd312];
	fma.rn.f32 	%f485, %f484, %f484, %f483;
	mul.wide.u32 	%rd313, %r425, 4;
	add.s64 	%rd314, %rd2, %rd313;
	ld.global.f32 	%f486, [%rd314];
	fma.rn.f32 	%f487, %f486, %f486, %f485;
	mul.wide.u32 	%rd315, %r424, 4;
	add.s64 	%rd316, %rd2, %rd315;
	ld.global.f32 	%f488, [%rd316];
	fma.rn.f32 	%f615, %f488, %f488, %f487;
	add.s32 	%r439, %r439, 16;
	add.s32 	%r438, %r438, %r76;
	add.s32 	%r437, %r437, %r76;
	add.s32 	%r436, %r436, %r76;
	add.s32 	%r435, %r435, %r76;
	add.s32 	%r434, %r434, %r76;
	add.s32 	%r433, %r433, %r76;
	add.s32 	%r432, %r432, %r76;
	add.s32 	%r431, %r431, %r76;
	add.s32 	%r430, %r430, %r76;
	add.s32 	%r429, %r429, %r76;
	add.s32 	%r428, %r428, %r76;
	add.s32 	%r427, %r427, %r76;
	add.s32 	%r426, %r426, %r76;
	add.s32 	%r425, %r425, %r76;
	add.s32 	%r424, %r424, %r76;
	add.s32 	%r423, %r423, %r76;
	setp.ne.s32 	%p73, %r439, 0;
	mov.u32 	%r441, %r73;
	@%p73 bra 	$L__BB32_94;
$L__BB32_95:
	add.s32 	%r141, %r72, -1;
	add.s32 	%r142, %r71, -1;
	setp.eq.s32 	%p74, %r71, 0;
	@%p74 bra 	$L__BB32_105;
	setp.lt.u32 	%p75, %r142, 7;
	@%p75 bra 	$L__BB32_98;
	mad.lo.s32 	%r345, %r441, %r160, %r422;
	mul.wide.u32 	%rd317, %r345, 4;
	add.s64 	%rd318, %rd2, %rd317;
	ld.global.f32 	%f490, [%rd318];
	fma.rn.f32 	%f491, %f490, %f490, %f615;
	add.s32 	%r346, %r345, %r160;
	mul.wide.u32 	%rd319, %r346, 4;
	add.s64 	%rd320, %rd2, %rd319;
	ld.global.f32 	%f492, [%rd320];
	fma.rn.f32 	%f493, %f492, %f492, %f491;
	add.s32 	%r347, %r346, %r160;
	mul.wide.u32 	%rd321, %r347, 4;
	add.s64 	%rd322, %rd2, %rd321;
	ld.global.f32 	%f494, [%rd322];
	fma.rn.f32 	%f495, %f494, %f494, %f493;
	add.s32 	%r348, %r347, %r160;
	mul.wide.u32 	%rd323, %r348, 4;
	add.s64 	%rd324, %rd2, %rd323;
	ld.global.f32 	%f496, [%rd324];
	fma.rn.f32 	%f497, %f496, %f496, %f495;
	add.s32 	%r349, %r348, %r160;
	mul.wide.u32 	%rd325, %r349, 4;
	add.s64 	%rd326, %rd2, %rd325;
	ld.global.f32 	%f498, [%rd326];
	fma.rn.f32 	%f499, %f498, %f498, %f497;
	add.s32 	%r350, %r349, %r160;
	mul.wide.u32 	%rd327, %r350, 4;
	add.s64 	%rd328, %rd2, %rd327;
	ld.global.f32 	%f500, [%rd328];
	fma.rn.f32 	%f501, %f500, %f500, %f499;
	add.s32 	%r351, %r350, %r160;
	mul.wide.u32 	%rd329, %r351, 4;
	add.s64 	%rd330, %rd2, %rd329;
	ld.global.f32 	%f502, [%rd330];
	fma.rn.f32 	%f503, %f502, %f502, %f501;
	add.s32 	%r352, %r351, %r160;
	mul.wide.u32 	%rd331, %r352, 4;
	add.s64 	%rd332, %rd2, %rd331;
	ld.global.f32 	%f504, [%rd332];
	fma.rn.f32 	%f615, %f504, %f504, %f503;
	add.s32 	%r441, %r441, 8;
$L__BB32_98:
	setp.eq.s32 	%p76, %r72, 0;
	@%p76 bra 	$L__BB32_105;
	setp.lt.u32 	%p77, %r141, 3;
	@%p77 bra 	$L__BB32_101;
	mad.lo.s32 	%r353, %r441, %r160, %r422;
	mul.wide.u32 	%rd333, %r353, 4;
	add.s64 	%rd334, %rd2, %rd333;
	ld.global.f32 	%f506, [%rd334];
	fma.rn.f32 	%f507, %f506, %f506, %f615;
	add.s32 	%r354, %r353, %r160;
	mul.wide.u32 	%rd335, %r354, 4;
	add.s64 	%rd336, %rd2, %rd335;
	ld.global.f32 	%f508, [%rd336];
	fma.rn.f32 	%f509, %f508, %f508, %f507;
	add.s32 	%r355, %r354, %r160;
	mul.wide.u32 	%rd337, %r355, 4;
	add.s64 	%rd338, %rd2, %rd337;
	ld.global.f32 	%f510, [%rd338];
	fma.rn.f32 	%f511, %f510, %f510, %f509;
	add.s32 	%r356, %r355, %r160;
	mul.wide.u32 	%rd339, %r356, 4;
	add.s64 	%rd340, %rd2, %rd339;
	ld.global.f32 	%f512, [%rd340];
	fma.rn.f32 	%f615, %f512, %f512, %f511;
	add.s32 	%r441, %r441, 4;
$L__BB32_101:
	setp.eq.s32 	%p78, %r74, 0;
	@%p78 bra 	$L__BB32_105;
	setp.eq.s32 	%p79, %r74, 1;
	mad.lo.s32 	%r147, %r441, %r160, %r422;
	mul.wide.u32 	%rd341, %r147, 4;
	add.s64 	%rd342, %rd2, %rd341;
	ld.global.f32 	%f513, [%rd342];
	fma.rn.f32 	%f615, %f513, %f513, %f615;
	@%p79 bra 	$L__BB32_105;
	setp.eq.s32 	%p80, %r74, 2;
	add.s32 	%r148, %r147, %r160;
	mul.wide.u32 	%rd343, %r148, 4;
	add.s64 	%rd344, %rd2, %rd343;
	ld.global.f32 	%f514, [%rd344];
	fma.rn.f32 	%f615, %f514, %f514, %f615;
	@%p80 bra 	$L__BB32_105;
	add.s32 	%r357, %r148, %r160;
	mul.wide.u32 	%rd345, %r357, 4;
	add.s64 	%rd346, %rd2, %rd345;
	ld.global.f32 	%f515, [%rd346];
	fma.rn.f32 	%f615, %f515, %f515, %f615;
$L__BB32_105:
	sqrt.rn.f32 	%f67, %f615;
	mul.wide.u32 	%rd347, %r422, 4;
	add.s64 	%rd348, %rd3, %rd347;
	st.global.f32 	[%rd348], %f67;
	setp.leu.f32 	%p81, %f67, 0f34000000;
	@%p81 bra 	$L__BB32_119;
	setp.lt.u32 	%p82, %r159, 16;
	mov.b32 	%r445, 0;
	@%p82 bra 	$L__BB32_109;
	mov.b32 	%r443, 0;
$L__BB32_108:
	.pragma "nounroll";
	mad.lo.s32 	%r360, %r443, %r160, %r422;
	mul.wide.u32 	%rd349, %r360, 4;
	add.s64 	%rd350, %rd2, %rd349;
	ld.global.f32 	%f516, [%rd350];
	div.rn.f32 	%f517, %f516, %f67;
	st.global.f32 	[%rd350], %f517;
	add.s32 	%r361, %r360, %r160;
	mul.wide.u32 	%rd351, %r361, 4;
	add.s64 	%rd352, %rd2, %rd351;
	ld.global.f32 	%f518, [%rd352];
	div.rn.f32 	%f519, %f518, %f67;
	st.global.f32 	[%rd352], %f519;
	add.s32 	%r362, %r361, %r160;
	mul.wide.u32 	%rd353, %r362, 4;
	add.s64 	%rd354, %rd2, %rd353;
	ld.global.f32 	%f520, [%rd354];
	div.rn.f32 	%f521, %f520, %f67;
	st.global.f32 	[%rd354], %f521;
	add.s32 	%r363, %r362, %r160;
	mul.wide.u32 	%rd355, %r363, 4;
	add.s64 	%rd356, %rd2, %rd355;
	ld.global.f32 	%f522, [%rd356];
	div.rn.f32 	%f523, %f522, %f67;
	st.global.f32 	[%rd356], %f523;
	add.s32 	%r364, %r363, %r160;
	mul.wide.u32 	%rd357, %r364, 4;
	add.s64 	%rd358, %rd2, %rd357;
	ld.global.f32 	%f524, [%rd358];
	div.rn.f32 	%f525, %f524, %f67;
	st.global.f32 	[%rd358], %f525;
	add.s32 	%r365, %r364, %r160;
	mul.wide.u32 	%rd359, %r365, 4;
	add.s64 	%rd360, %rd2, %rd359;
	ld.global.f32 	%f526, [%rd360];
	div.rn.f32 	%f527, %f526, %f67;
	st.global.f32 	[%rd360], %f527;
	add.s32 	%r366, %r365, %r160;
	mul.wide.u32 	%rd361, %r366, 4;
	add.s64 	%rd362, %rd2, %rd361;
	ld.global.f32 	%f528, [%rd362];
	div.rn.f32 	%f529, %f528, %f67;
	st.global.f32 	[%rd362], %f529;
	add.s32 	%r367, %r366, %r160;
	mul.wide.u32 	%rd363, %r367, 4;
	add.s64 	%rd364, %rd2, %rd363;
	ld.global.f32 	%f530, [%rd364];
	div.rn.f32 	%f531, %f530, %f67;
	st.global.f32 	[%rd364], %f531;
	add.s32 	%r368, %r367, %r160;
	mul.wide.u32 	%rd365, %r368, 4;
	add.s64 	%rd366, %rd2, %rd365;
	ld.global.f32 	%f532, [%rd366];
	div.rn.f32 	%f533, %f532, %f67;
	st.global.f32 	[%rd366], %f533;
	add.s32 	%r369, %r368, %r160;
	mul.wide.u32 	%rd367, %r369, 4;
	add.s64 	%rd368, %rd2, %rd367;
	ld.global.f32 	%f534, [%rd368];
	div.rn.f32 	%f535, %f534, %f67;
	st.global.f32 	[%rd368], %f535;
	add.s32 	%r370, %r369, %r160;
	mul.wide.u32 	%rd369, %r370, 4;
	add.s64 	%rd370, %rd2, %rd369;
	ld.global.f32 	%f536, [%rd370];
	div.rn.f32 	%f537, %f536, %f67;
	st.global.f32 	[%rd370], %f537;
	add.s32 	%r371, %r370, %r160;
	mul.wide.u32 	%rd371, %r371, 4;
	add.s64 	%rd372, %rd2, %rd371;
	ld.global.f32 	%f538, [%rd372];
	div.rn.f32 	%f539, %f538, %f67;
	st.global.f32 	[%rd372], %f539;
	add.s32 	%r372, %r371, %r160;
	mul.wide.u32 	%rd373, %r372, 4;
	add.s64 	%rd374, %rd2, %rd373;
	ld.global.f32 	%f540, [%rd374];
	div.rn.f32 	%f541, %f540, %f67;
	st.global.f32 	[%rd374], %f541;
	add.s32 	%r373, %r372, %r160;
	mul.wide.u32 	%rd375, %r373, 4;
	add.s64 	%rd376, %rd2, %rd375;
	ld.global.f32 	%f542, [%rd376];
	div.rn.f32 	%f543, %f542, %f67;
	st.global.f32 	[%rd376], %f543;
	add.s32 	%r374, %r373, %r160;
	mul.wide.u32 	%rd377, %r374, 4;
	add.s64 	%rd378, %rd2, %rd377;
	ld.global.f32 	%f544, [%rd378];
	div.rn.f32 	%f545, %f544, %f67;
	st.global.f32 	[%rd378], %f545;
	add.s32 	%r375, %r374, %r160;
	mul.wide.u32 	%rd379, %r375, 4;
	add.s64 	%rd380, %rd2, %rd379;
	ld.global.f32 	%f546, [%rd380];
	div.rn.f32 	%f547, %f546, %f67;
	st.global.f32 	[%rd380], %f547;
	add.s32 	%r443, %r443, 16;
	setp.ne.s32 	%p83, %r443, %r73;
	mov.u32 	%r445, %r73;
	@%p83 bra 	$L__BB32_108;
$L__BB32_109:
	setp.eq.s32 	%p84, %r71, 0;
	@%p84 bra 	$L__BB32_119;
	setp.lt.u32 	%p85, %r142, 7;
	@%p85 bra 	$L__BB32_112;
	mad.lo.s32 	%r376, %r445, %r160, %r422;
	mul.wide.u32 	%rd381, %r376, 4;
	add.s64 	%rd382, %rd2, %rd381;
	ld.global.f32 	%f548, [%rd382];
	div.rn.f32 	%f549, %f548, %f67;
	st.global.f32 	[%rd382], %f549;
	add.s32 	%r377, %r376, %r160;
	mul.wide.u32 	%rd383, %r377, 4;
	add.s64 	%rd384, %rd2, %rd383;
	ld.global.f32 	%f550, [%rd384];
	div.rn.f32 	%f551, %f550, %f67;
	st.global.f32 	[%rd384], %f551;
	add.s32 	%r378, %r377, %r160;
	mul.wide.u32 	%rd385, %r378, 4;
	add.s64 	%rd386, %rd2, %rd385;
	ld.global.f32 	%f552, [%rd386];
	div.rn.f32 	%f553, %f552, %f67;
	st.global.f32 	[%rd386], %f553;
	add.s32 	%r379, %r378, %r160;
	mul.wide.u32 	%rd387, %r379, 4;
	add.s64 	%rd388, %rd2, %rd387;
	ld.global.f32 	%f554, [%rd388];
	div.rn.f32 	%f555, %f554, %f67;
	st.global.f32 	[%rd388], %f555;
	add.s32 	%r380, %r379, %r160;
	mul.wide.u32 	%rd389, %r380, 4;
	add.s64 	%rd390, %rd2, %rd389;
	ld.global.f32 	%f556, [%rd390];
	div.rn.f32 	%f557, %f556, %f67;
	st.global.f32 	[%rd390], %f557;
	add.s32 	%r381, %r380, %r160;
	mul.wide.u32 	%rd391, %r381, 4;
	add.s64 	%rd392, %rd2, %rd391;
	ld.global.f32 	%f558, [%rd392];
	div.rn.f32 	%f559, %f558, %f67;
	st.global.f32 	[%rd392], %f559;
	add.s32 	%r382, %r381, %r160;
	mul.wide.u32 	%rd393, %r382, 4;
	add.s64 	%rd394, %rd2, %rd393;
	ld.global.f32 	%f560, [%rd394];
	div.rn.f32 	%f561, %f560, %f67;
	st.global.f32 	[%rd394], %f561;
	add.s32 	%r383, %r382, %r160;
	mul.wide.u32 	%rd395, %r383, 4;
	add.s64 	%rd396, %rd2, %rd395;
	ld.global.f32 	%f562, [%rd396];
	div.rn.f32 	%f563, %f562, %f67;
	st.global.f32 	[%rd396], %f563;
	add.s32 	%r445, %r445, 8;
$L__BB32_112:
	setp.eq.s32 	%p86, %r72, 0;
	@%p86 bra 	$L__BB32_119;
	setp.lt.u32 	%p87, %r141, 3;
	@%p87 bra 	$L__BB32_115;
	mad.lo.s32 	%r384, %r445, %r160, %r422;
	mul.wide.u32 	%rd397, %r384, 4;
	add.s64 	%rd398, %rd2, %rd397;
	ld.global.f32 	%f564, [%rd398];
	div.rn.f32 	%f565, %f564, %f67;
	st.global.f32 	[%rd398], %f565;
	add.s32 	%r385, %r384, %r160;
	mul.wide.u32 	%rd399, %r385, 4;
	add.s64 	%rd400, %rd2, %rd399;
	ld.global.f32 	%f566, [%rd400];
	div.rn.f32 	%f567, %f566, %f67;
	st.global.f32 	[%rd400], %f567;
	add.s32 	%r386, %r385, %r160;
	mul.wide.u32 	%rd401, %r386, 4;
	add.s64 	%rd402, %rd2, %rd401;
	ld.global.f32 	%f568, [%rd402];
	div.rn.f32 	%f569, %f568, %f67;
	st.global.f32 	[%rd402], %f569;
	add.s32 	%r387, %r386, %r160;
	mul.wide.u32 	%rd403, %r387, 4;
	add.s64 	%rd404, %rd2, %rd403;
	ld.global.f32 	%f570, [%rd404];
	div.rn.f32 	%f571, %f570, %f67;
	st.global.f32 	[%rd404], %f571;
	add.s32 	%r445, %r445, 4;
$L__BB32_115:
	setp.eq.s32 	%p88, %r74, 0;
	@%p88 bra 	$L__BB32_119;
	setp.eq.s32 	%p89, %r74, 1;
	mad.lo.s32 	%r156, %r445, %r160, %r422;
	mul.wide.u32 	%rd405, %r156, 4;
	add.s64 	%rd406, %rd2, %rd405;
	ld.global.f32 	%f572, [%rd406];
	div.rn.f32 	%f573, %f572, %f67;
	st.global.f32 	[%rd406], %f573;
	@%p89 bra 	$L__BB32_119;
	setp.eq.s32 	%p90, %r74, 2;
	add.s32 	%r157, %r156, %r160;
	mul.wide.u32 	%rd407, %r157, 4;
	add.s64 	%rd408, %rd2, %rd407;
	ld.global.f32 	%f574, [%rd408];
	div.rn.f32 	%f575, %f574, %f67;
	st.global.f32 	[%rd408], %f575;
	@%p90 bra 	$L__BB32_119;
	add.s32 	%r388, %r157, %r160;
	mul.wide.u32 	%rd409, %r388, 4;
	add.s64 	%rd410, %rd2, %rd409;
	ld.global.f32 	%f576, [%rd410];
	div.rn.f32 	%f577, %f576, %f67;
	st.global.f32 	[%rd410], %f577;
$L__BB32_119:
	add.s32 	%r422, %r422, 1;
	setp.ne.s32 	%p91, %r422, %r160;
	@%p91 bra 	$L__BB32_92;
$L__BB32_120:
	ret;
$L__BB32_121:
	setp.gt.f32 	%p69, %f1, 0f00000000;
	@%p69 bra 	$L__BB32_82;
	bra.uni 	$L__BB32_83;

}
	// .globl	svd_jacobi_f64
.visible .entry svd_jacobi_f64(
	.param .u64 .ptr .align 1 svd_jacobi_f64_param_0,
	.param .u64 .ptr .align 1 svd_jacobi_f64_param_1,
	.param .u64 .ptr .align 1 svd_jacobi_f64_param_2,
	.param .u32 svd_jacobi_f64_param_3,
	.param .u32 svd_jacobi_f64_param_4,
	.param .u64 .ptr .align 1 svd_jacobi_f64_param_5
)
{
	.reg .pred 	%p<96>;
	.reg .b32 	%r<443>;
	.reg .b64 	%rd<417>;
	.reg .b64 	%fd<616>;

	ld.param.u64 	%rd11, [svd_jacobi_f64_param_0];
	ld.param.u64 	%rd12, [svd_jacobi_f64_param_1];
	ld.param.u64 	%rd13, [svd_jacobi_f64_param_2];
	ld.param.u32 	%r158, [svd_jacobi_f64_param_3];
	ld.param.u32 	%r159, [svd_jacobi_f64_param_4];
	cvta.to.global.u64 	%rd1, %rd12;
	cvta.to.global.u64 	%rd2, %rd11;
	cvta.to.global.u64 	%rd3, %rd13;
	mov.u32 	%r160, %tid.x;
	mov.u32 	%r161, %ctaid.x;
	or.b32  	%r162, %r160, %r161;
	setp.ne.s32 	%p1, %r162, 0;
	@%p1 bra 	$L__BB33_120;
	cvt.rn.f64.u32 	%fd68, %r159;
	mul.f64 	%fd1, %fd68, 0d3CB0000000000000;
	setp.eq.s32 	%p2, %r159, 0;
	@%p2 bra 	$L__BB33_121;
	and.b32  	%r1, %r159, 7;
	add.s32 	%r2, %r1, -1;
	and.b32  	%r3, %r159, 3;
	and.b32  	%r4, %r159, -8;
	and.b32  	%r5, %r159, 1;
	mov.b32 	%r388, 0;
$L__BB33_3:
	setp.lt.u32 	%p3, %r159, 8;
	mul.lo.s32 	%r7, %r388, %r159;
	mov.b32 	%r398, 0;
	@%p3 bra 	$L__BB33_6;
	mov.b32 	%r396, 0;
$L__BB33_5:
	.pragma "nounroll";
	setp.eq.s32 	%p4, %r388, %r396;
	selp.f64 	%fd69, 0d3FF0000000000000, 0d0000000000000000, %p4;
	add.s32 	%r166, %r396, %r7;
	mul.wide.u32 	%rd14, %r166, 8;
	add.s64 	%rd15, %rd1, %rd14;
	st.global.f64 	[%rd15], %fd69;
	add.s32 	%r167, %r396, 1;
	setp.eq.s32 	%p5, %r388, %r167;
	selp.f64 	%fd70, 0d3FF0000000000000, 0d0000000000000000, %p5;
	add.s32 	%r168, %r166, 1;
	mul.wide.u32 	%rd16, %r168, 8;
	add.s64 	%rd17, %rd1, %rd16;
	st.global.f64 	[%rd17], %fd70;
	add.s32 	%r169, %r396, 2;
	setp.eq.s32 	%p6, %r388, %r169;
	selp.f64 	%fd71, 0d3FF0000000000000, 0d0000000000000000, %p6;
	add.s32 	%r170, %r166, 2;
	mul.wide.u32 	%rd18, %r170, 8;
	add.s64 	%rd19, %rd1, %rd18;
	st.global.f64 	[%rd19], %fd71;
	add.s32 	%r171, %r396, 3;
	setp.eq.s32 	%p7, %r388, %r171;
	selp.f64 	%fd72, 0d3FF0000000000000, 0d0000000000000000, %p7;
	add.s32 	%r172, %r166, 3;
	mul.wide.u32 	%rd20, %r172, 8;
	add.s64 	%rd21, %rd1, %rd20;
	st.global.f64 	[%rd21], %fd72;
	add.s32 	%r173, %r396, 4;
	setp.eq.s32 	%p8, %r388, %r173;
	selp.f64 	%fd73, 0d3FF0000000000000, 0d0000000000000000, %p8;
	add.s32 	%r174, %r166, 4;
	mul.wide.u32 	%rd22, %r174, 8;
	add.s64 	%rd23, %rd1, %rd22;
	st.global.f64 	[%rd23], %fd73;
	add.s32 	%r175, %r396, 5;
	setp.eq.s32 	%p9, %r388, %r175;
	selp.f64 	%fd74, 0d3FF0000000000000, 0d0000000000000000, %p9;
	add.s32 	%r176, %r166, 5;
	mul.wide.u32 	%rd24, %r176, 8;
	add.s64 	%rd25, %rd1, %rd24;
	st.global.f64 	[%rd25], %fd74;
	add.s32 	%r177, %r396, 6;
	setp.eq.s32 	%p10, %r388, %r177;
	selp.f64 	%fd75, 0d3FF0000000000000, 0d0000000000000000, %p10;
	add.s32 	%r178, %r166, 6;
	mul.wide.u32 	%rd26, %r178, 8;
	add.s64 	%rd27, %rd1, %rd26;
	st.global.f64 	[%rd27], %fd75;
	add.s32 	%r179, %r396, 7;
	setp.eq.s32 	%p11, %r388, %r179;
	selp.f64 	%fd76, 0d3FF0000000000000, 0d0000000000000000, %p11;
	add.s32 	%r180, %r166, 7;
	mul.wide.u32 	%rd28, %r180, 8;
	add.s64 	%rd29, %rd1, %rd28;
	st.global.f64 	[%rd29], %fd76;
	add.s32 	%r396, %r396, 8;
	setp.ne.s32 	%p12, %r396, %r4;
	mov.u32 	%r398, %r4;
	@%p12 bra 	$L__BB33_5;
$L__BB33_6:
	setp.eq.s32 	%p13, %r1, 0;
	@%p13 bra 	$L__BB33_14;
	setp.lt.u32 	%p14, %r2, 3;
	@%p14 bra 	$L__BB33_9;
	setp.eq.s32 	%p15, %r388, %r398;
	selp.f64 	%fd77, 0d3FF0000000000000, 0d0000000000000000, %p15;
	add.s32 	%r181, %r398, %r7;
	mul.wide.u32 	%rd30, %r181, 8;
	add.s64 	%rd31, %rd1, %rd30;
	st.global.f64 	[%rd31], %fd77;
	add.s32 	%r182, %r398, 1;
	setp.eq.s32 	%p16, %r388, %r182;
	selp.f64 	%fd78, 0d3FF0000000000000, 0d0000000000000000, %p16;
	add.s32 	%r183, %r181, 1;
	mul.wide.u32 	%rd32, %r183, 8;
	add.s64 	%rd33, %rd1, %rd32;
	st.global.f64 	[%rd33], %fd78;
	add.s32 	%r184, %r398, 2;
	setp.eq.s32 	%p17, %r388, %r184;
	selp.f64 	%fd79, 0d3FF0000000000000, 0d0000000000000000, %p17;
	add.s32 	%r185, %r181, 2;
	mul.wide.u32 	%rd34, %r185, 8;
	add.s64 	%rd35, %rd1, %rd34;
	st.global.f64 	[%rd35], %fd79;
	add.s32 	%r186, %r398, 3;
	setp.eq.s32 	%p18, %r388, %r186;
	selp.f64 	%fd80, 0d3FF0000000000000, 0d0000000000000000, %p18;
	add.s32 	%r187, %r181, 3;
	mul.wide.u32 	%rd36, %r187, 8;
	add.s64 	%rd37, %rd1, %rd36;
	st.global.f64 	[%rd37], %fd80;
	add.s32 	%r398, %r398, 4;
$L__BB33_9:
	setp.eq.s32 	%p19, %r3, 0;
	@%p19 bra 	$L__BB33_14;
	setp.eq.s32 	%p20, %r3, 1;
	@%p20 bra 	$L__BB33_12;
	setp.eq.s32 	%p21, %r388, %r398;
	selp.f64 	%fd81, 0d3FF0000000000000, 0d0000000000000000, %p21;
	add.s32 	%r188, %r398, %r7;
	mul.wide.u32 	%rd38, %r188, 8;
	add.s64 	%rd39, %rd1, %rd38;
	st.global.f64 	[%rd39], %fd81;
	add.s32 	%r189, %r398, 1;
	setp.eq.s32 	%p22, %r388, %r189;
	selp.f64 	%fd82, 0d3FF0000000000000, 0d0000000000000000, %p22;
	add.s32 	%r190, %r188, 1;
	mul.wide.u32 	%rd40, %r190, 8;
	add.s64 	%rd41, %rd1, %rd40;
	st.global.f64 	[%rd41], %fd82;
	add.s32 	%r398, %r398, 2;
$L__BB33_12:
	setp.eq.s32 	%p23, %r5, 0;
	@%p23 bra 	$L__BB33_14;
	setp.eq.s32 	%p24, %r388, %r398;
	selp.f64 	%fd83, 0d3FF0000000000000, 0d0000000000000000, %p24;
	add.s32 	%r191, %r398, %r7;
	mul.wide.u32 	%rd42, %r191, 8;
	add.s64 	%rd43, %rd1, %rd42;
	st.global.f64 	[%rd43], %fd83;
$L__BB33_14:
	add.s32 	%r388, %r388, 1;
	setp.eq.s32 	%p25, %r388, %r159;
	@%p25 bra 	$L__BB33_15;
	bra.uni 	$L__BB33_3;
$L__BB33_15:
	setp.ne.s32 	%p26, %r158, 0;
	@%p26 bra 	$L__BB33_35;
	mul.f64 	%fd2, %fd1, 0d0000000000000000;
	mov.b32 	%r389, 0;
$L__BB33_17:
	mov.b32 	%r390, 0;
$L__BB33_18:
	add.s32 	%r11, %r390, 1;
	setp.ge.u32 	%p56, %r11, %r159;
	mov.u32 	%r391, %r11;
	@%p56 bra 	$L__BB33_19;
	bra.uni 	$L__BB33_22;
$L__BB33_19:
	setp.eq.s32 	%p66, %r11, %r159;
	mov.u32 	%r390, %r11;
	@%p66 bra 	$L__BB33_20;
	bra.uni 	$L__BB33_18;
$L__BB33_20:
	setp.gt.f64 	%p67, %fd1, 0d0000000000000000;
	@%p67 bra 	$L__BB33_82;
	add.s32 	%r389, %r389, 1;
	setp.eq.s32 	%p68, %r389, 30;
	@%p68 bra 	$L__BB33_83;
	bra.uni 	$L__BB33_17;
$L__BB33_22:
	setp.gt.f64 	%p57, %fd2, 0d0000000000000000;
	@%p57 bra 	$L__BB33_34;
	setp.lt.u32 	%p58, %r159, 8;
	mov.b32 	%r394, 0;
	@%p58 bra 	$L__BB33_26;
	mov.b32 	%r392, 0;
$L__BB33_25:
	.pragma "nounroll";
	mul.lo.s32 	%r306, %r392, %r159;
	add.s32 	%r307, %r306, %r390;
	mul.wide.u32 	%rd224, %r307, 8;
	add.s64 	%rd225, %rd1, %rd224;
	ld.global.f64 	%fd380, [%rd225];
	add.s32 	%r308, %r306, %r391;
	mul.wide.u32 	%rd226, %r308, 8;
	add.s64 	%rd227, %rd1, %rd226;
	ld.global.f64 	%fd381, [%rd227];
	mul.f64 	%fd382, %fd381, 0d0000000000000000;
	sub.f64 	%fd383, %fd380, %fd382;
	st.global.f64 	[%rd225], %fd383;
	fma.rn.f64 	%fd384, %fd380, 0d0000000000000000, %fd381;
	st.global.f64 	[%rd227], %fd384;
	add.s32 	%r309, %r307, %r159;
	mul.wide.u32 	%rd228, %r309, 8;
	add.s64 	%rd229, %rd1, %rd228;
	ld.global.f64 	%fd385, [%rd229];
	add.s32 	%r310, %r308, %r159;
	mul.wide.u32 	%rd230, %r310, 8;
	add.s64 	%rd231, %rd1, %rd230;
	ld.global.f64 	%fd386, [%rd231];
	mul.f64 	%fd387, %fd386, 0d0000000000000000;
	sub.f64 	%fd388, %fd385, %fd387;
	st.global.f64 	[%rd229], %fd388;
	fma.rn.f64 	%fd389, %fd385, 0d0000000000000000, %fd386;
	st.global.f64 	[%rd231], %fd389;
	add.s32 	%r311, %r309, %r159;
	mul.wide.u32 	%rd232, %r311, 8;
	add.s64 	%rd233, %rd1, %rd232;
	ld.global.f64 	%fd390, [%rd233];
	add.s32 	%r312, %r310, %r159;
	mul.wide.u32 	%rd234, %r312, 8;
	add.s64 	%rd235, %rd1, %rd234;
	ld.global.f64 	%fd391, [%rd235];
	mul.f64 	%fd392, %fd391, 0d0000000000000000;
	sub.f64 	%fd393, %fd390, %fd392;
	st.global.f64 	[%rd233], %fd393;
	fma.rn.f64 	%fd394, %fd390, 0d0000000000000000, %fd391;
	st.global.f64 	[%rd235], %fd394;
	add.s32 	%r313, %r311, %r159;
	mul.wide.u32 	%rd236, %r313, 8;
	add.s64 	%rd237, %rd1, %rd236;
	ld.global.f64 	%fd395, [%rd237];
	add.s32 	%r314, %r312, %r159;
	mul.wide.u32 	%rd238, %r314, 8;
	add.s64 	%rd239, %rd1, %rd238;
	ld.global.f64 	%fd396, [%rd239];
	mul.f64 	%fd397, %fd396, 0d0000000000000000;
	sub.f64 	%fd398, %fd395, %fd397;
	st.global.f64 	[%rd237], %fd398;
	fma.rn.f64 	%fd399, %fd395, 0d0000000000000000, %fd396;
	st.global.f64 	[%rd239], %fd399;
	add.s32 	%r315, %r313, %r159;
	mul.wide.u32 	%rd240, %r315, 8;
	add.s64 	%rd241, %rd1, %rd240;
	ld.global.f64 	%fd400, [%rd241];
	add.s32 	%r316, %r314, %r159;
	mul.wide.u32 	%rd242, %r316, 8;
	add.s64 	%rd243, %rd1, %rd242;
	ld.global.f64 	%fd401, [%rd243];
	mul.f64 	%fd402, %fd401, 0d0000000000000000;
	sub.f64 	%fd403, %fd400, %fd402;
	st.global.f64 	[%rd241], %fd403;
	fma.rn.f64 	%fd404, %fd400, 0d0000000000000000, %fd401;
	st.global.f64 	[%rd243], %fd404;
	add.s32 	%r317, %r315, %r159;
	mul.wide.u32 	%rd244, %r317, 8;
	add.s64 	%rd245, %rd1, %rd244;
	ld.global.f64 	%fd405, [%rd245];
	add.s32 	%r318, %r316, %r159;
	mul.wide.u32 	%rd246, %r318, 8;
	add.s64 	%rd247, %rd1, %rd246;
	ld.global.f64 	%fd406, [%rd247];
	mul.f64 	%fd407, %fd406, 0d0000000000000000;
	sub.f64 	%fd408, %fd405, %fd407;
	st.global.f64 	[%rd245], %fd408;
	fma.rn.f64 	%fd409, %fd405, 0d0000000000000000, %fd406;
	st.global.f64 	[%rd247], %fd409;
	add.s32 	%r319, %r317, %r159;
	mul.wide.u32 	%rd248, %r319, 8;
	add.s64 	%rd249, %rd1, %rd248;
	ld.global.f64 	%fd410, [%rd249];
	add.s32 	%r320, %r318, %r159;
	mul.wide.u32 	%rd250, %r320, 8;
	add.s64 	%rd251, %rd1, %rd250;
	ld.global.f64 	%fd411, [%rd251];
	mul.f64 	%fd412, %fd411, 0d0000000000000000;
	sub.f64 	%fd413, %fd410, %fd412;
	st.global.f64 	[%rd249], %fd413;
	fma.rn.f64 	%fd414, %fd410, 0d0000000000000000, %fd411;
	st.global.f64 	[%rd251], %fd414;
	add.s32 	%r321, %r319, %r159;
	mul.wide.u32 	%rd252, %r321, 8;
	add.s64 	%rd253, %rd1, %rd252;
	ld.global.f64 	%fd415, [%rd253];
	add.s32 	%r322, %r320, %r159;
	mul.wide.u32 	%rd254, %r322, 8;
	add.s64 	%rd255, %rd1, %rd254;
	ld.global.f64 	%fd416, [%rd255];
	mul.f64 	%fd417, %fd416, 0d0000000000000000;
	sub.f64 	%fd418, %fd415, %fd417;
	st.global.f64 	[%rd253], %fd418;
	fma.rn.f64 	%fd419, %fd415, 0d0000000000000000, %fd416;
	st.global.f64 	[%rd255], %fd419;
	add.s32 	%r392, %r392, 8;
	setp.eq.s32 	%p59, %r392, %r4;
	mov.u32 	%r394, %r4;
	@%p59 bra 	$L__BB33_26;
	bra.uni 	$L__BB33_25;
$L__BB33_26:
	setp.eq.s32 	%p60, %r1, 0;
	@%p60 bra 	$L__BB33_34;
	setp.lt.u32 	%p61, %r2, 3;
	@%p61 bra 	$L__BB33_29;
	mul.lo.s32 	%r323, %r394, %r159;
	add.s32 	%r324, %r323, %r390;
	mul.wide.u32 	%rd256, %r324, 8;
	add.s64 	%rd257, %rd1, %rd256;
	ld.global.f64 	%fd420, [%rd257];
	add.s32 	%r325, %r323, %r391;
	mul.wide.u32 	%rd258, %r325, 8;
	add.s64 	%rd259, %rd1, %rd258;
	ld.global.f64 	%fd421, [%rd259];
	mul.f64 	%fd422, %fd421, 0d0000000000000000;
	sub.f64 	%fd423, %fd420, %fd422;
	st.global.f64 	[%rd257], %fd423;
	fma.rn.f64 	%fd424, %fd420, 0d0000000000000000, %fd421;
	st.global.f64 	[%rd259], %fd424;
	add.s32 	%r326, %r324, %r159;
	mul.wide.u32 	%rd260, %r326, 8;
	add.s64 	%rd261, %rd1, %rd260;
	ld.global.f64 	%fd425, [%rd261];
	add.s32 	%r327, %r325, %r159;
	mul.wide.u32 	%rd262, %r327, 8;
	add.s64 	%rd263, %rd1, %rd262;
	ld.global.f64 	%fd426, [%rd263];
	mul.f64 	%fd427, %fd426, 0d0000000000000000;
	sub.f64 	%fd428, %fd425, %fd427;
	st.global.f64 	[%rd261], %fd428;
	fma.rn.f64 	%fd429, %fd425, 0d0000000000000000, %fd426;
	st.global.f64 	[%rd263], %fd429;
	add.s32 	%r328, %r326, %r159;
	mul.wide.u32 	%rd264, %r328, 8;
	add.s64 	%rd265, %rd1, %rd264;
	ld.global.f64 	%fd430, [%rd265];
	add.s32 	%r329, %r327, %r159;
	mul.wide.u32 	%rd266, %r329, 8;
	add.s64 	%rd267, %rd1, %rd266;
	ld.global.f64 	%fd431, [%rd267];
	mul.f64 	%fd432, %fd431, 0d0000000000000000;
	sub.f64 	%fd433, %fd430, %fd432;
	st.global.f64 	[%rd265], %fd433;
	fma.rn.f64 	%fd434, %fd430, 0d0000000000000000, %fd431;
	st.global.f64 	[%rd267], %fd434;
	add.s32 	%r330, %r328, %r159;
	mul.wide.u32 	%rd268, %r330, 8;
	add.s64 	%rd269, %rd1, %rd268;
	ld.global.f64 	%fd435, [%rd269];
	add.s32 	%r331, %r329, %r159;
	mul.wide.u32 	%rd270, %r331, 8;
	add.s64 	%rd271, %rd1, %rd270;
	ld.global.f64 	%fd436, [%rd271];
	mul.f64 	%fd437, %fd436, 0d0000000000000000;
	sub.f64 	%fd438, %fd435, %fd437;
	st.global.f64 	[%rd269], %fd438;
	fma.rn.f64 	%fd439, %fd435, 0d0000000000000000, %fd436;
	st.global.f64 	[%rd271], %fd439;
	add.s32 	%r394, %r394, 4;
$L__BB33_29:
	setp.eq.s32 	%p62, %r3, 0;
	@%p62 bra 	$L__BB33_34;
	setp.eq.s32 	%p63, %r3, 1;
	@%p63 bra 	$L__BB33_32;
	mul.lo.s32 	%r332, %r394, %r159;
	add.s32 	%r333, %r332, %r390;
	mul.wide.u32 	%rd272, %r333, 8;
	add.s64 	%rd273, %rd1, %rd272;
	ld.global.f64 	%fd440, [%rd273];
	add.s32 	%r334, %r332, %r391;
	mul.wide.u32 	%rd274, %r334, 8;
	add.s64 	%rd275, %rd1, %rd274;
	ld.global.f64 	%fd441, [%rd275];
	mul.f64 	%fd442, %fd441, 0d0000000000000000;
	sub.f64 	%fd443, %fd440, %fd442;
	st.global.f64 	[%rd273], %fd443;
	fma.rn.f64 	%fd444, %fd440, 0d0000000000000000, %fd441;
	st.global.f64 	[%rd275], %fd444;
	add.s32 	%r335, %r333, %r159;
	mul.wide.u32 	%rd276, %r335, 8;
	add.s64 	%rd277, %rd1, %rd276;
	ld.global.f64 	%fd445, [%rd277];
	add.s32 	%r336, %r334, %r159;
	mul.wide.u32 	%rd278, %r336, 8;
	add.s64 	%rd279, %rd1, %rd278;
	ld.global.f64 	%fd446, [%rd279];
	mul.f64 	%fd447, %fd446, 0d0000000000000000;
	sub.f64 	%fd448, %fd445, %fd447;
	st.global.f64 	[%rd277], %fd448;
	fma.rn.f64 	%fd449, %fd445, 0d0000000000000000, %fd446;
	st.global.f64 	[%rd279], %fd449;
	add.s32 	%r394, %r394, 2;
$L__BB33_32:
	setp.eq.s32 	%p64, %r5, 0;
	@%p64 bra 	$L__BB33_34;
	mul.lo.s32 	%r337, %r394, %r159;
	add.s32 	%r338, %r337, %r390;
	mul.wide.u32 	%rd280, %r338, 8;
	add.s64 	%rd281, %rd1, %rd280;
	ld.global.f64 	%fd450, [%rd281];
	add.s32 	%r339, %r337, %r391;
	mul.wide.u32 	%rd282, %r339, 8;
	add.s64 	%rd283, %rd1, %rd282;
	ld.global.f64 	%fd451, [%rd283];
	mul.f64 	%fd452, %fd451, 0d0000000000000000;
	sub.f64 	%fd453, %fd450, %fd452;
	st.global.f64 	[%rd281], %fd453;
	fma.rn.f64 	%fd454, %fd450, 0d0000000000000000, %fd451;
	st.global.f64 	[%rd283], %fd454;
$L__BB33_34:
	add.s32 	%r391, %r391, 1;
	setp.eq.s32 	%p65, %r391, %r159;
	@%p65 bra 	$L__BB33_19;
	bra.uni 	$L__BB33_22;
$L__BB33_35:
	and.b32  	%r21, %r158, 7;
	add.s32 	%r22, %r21, -1;
	and.b32  	%r23, %r158, 3;
	add.s32 	%r24, %r23, -1;
	and.b32  	%r25, %r158, -8;
	and.b32  	%r26, %r158, 1;
	mov.b32 	%r400, 0;
	bra.uni 	$L__BB33_37;
$L__BB33_36:
	add.s32 	%r400, %r400, 1;
	setp.eq.s32 	%p55, %r400, 30;
	@%p55 bra 	$L__BB33_83;
$L__BB33_37:
	mov.b32 	%r401, 0;
	mov.f64 	%fd607, 0d0000000000000000;
$L__BB33_38:
	add.s32 	%r38, %r401, 1;
	setp.ge.u32 	%p27, %r38, %r159;
	@%p27 bra 	$L__BB33_80;
	mov.u32 	%r402, %r38;
$L__BB33_40:
	setp.lt.u32 	%p28, %r158, 8;
	mov.f64 	%fd603, 0d0000000000000000;
	mov.b32 	%r405, 0;
	mov.f64 	%fd601, %fd603;
	mov.f64 	%fd602, %fd603;
	@%p28 bra 	$L__BB33_43;
	mov.f64 	%fd603, 0d0000000000000000;
	mov.b32 	%r403, 0;
$L__BB33_42:
	.pragma "nounroll";
	mul.lo.s32 	%r196, %r403, %r159;
	add.s32 	%r197, %r196, %r401;
	mul.wide.u32 	%rd44, %r197, 8;
	add.s64 	%rd45, %rd2, %rd44;
	ld.global.f64 	%fd88, [%rd45];
	add.s32 	%r198, %r196, %r402;
	mul.wide.u32 	%rd46, %r198, 8;
	add.s64 	%rd47, %rd2, %rd46;
	ld.global.f64 	%fd89, [%rd47];
	fma.rn.f64 	%fd90, %fd88, %fd88, %fd601;
	fma.rn.f64 	%fd91, %fd89, %fd89, %fd602;
	fma.rn.f64 	%fd92, %fd88, %fd89, %fd603;
	add.s32 	%r199, %r197, %r159;
	mul.wide.u32 	%rd48, %r199, 8;
	add.s64 	%rd49, %rd2, %rd48;
	ld.global.f64 	%fd93, [%rd49];
	add.s32 	%r200, %r198, %r159;
	mul.wide.u32 	%rd50, %r200, 8;
	add.s64 	%rd51, %rd2, %rd50;
	ld.global.f64 	%fd94, [%rd51];
	fma.rn.f64 	%fd95, %fd93, %fd93, %fd90;
	fma.rn.f64 	%fd96, %fd94, %fd94, %fd91;
	fma.rn.f64 	%fd97, %fd93, %fd94, %fd92;
	add.s32 	%r201, %r199, %r159;
	mul.wide.u32 	%rd52, %r201, 8;
	add.s64 	%rd53, %rd2, %rd52;
	ld.global.f64 	%fd98, [%rd53];
	add.s32 	%r202, %r200, %r159;
	mul.wide.u32 	%rd54, %r202, 8;
	add.s64 	%rd55, %rd2, %rd54;
	ld.global.f64 	%fd99, [%rd55];
	fma.rn.f64 	%fd100, %fd98, %fd98, %fd95;
	fma.rn.f64 	%fd101, %fd99, %fd99, %fd96;
	fma.rn.f64 	%fd102, %fd98, %fd99, %fd97;
	add.s32 	%r203, %r201, %r159;
	mul.wide.u32 	%rd56, %r203, 8;
	add.s64 	%rd57, %rd2, %rd56;
	ld.global.f64 	%fd103, [%rd57];
	add.s32 	%r204, %r202, %r159;
	mul.wide.u32 	%rd58, %r204, 8;
	add.s64 	%rd59, %rd2, %rd58;
	ld.global.f64 	%fd104, [%rd59];
	fma.rn.f64 	%fd105, %fd103, %fd103, %fd100;
	fma.rn.f64 	%fd106, %fd104, %fd104, %fd101;
	fma.rn.f64 	%fd107, %fd103, %fd104, %fd102;
	add.s32 	%r205, %r203, %r159;
	mul.wide.u32 	%rd60, %r205, 8;
	add.s64 	%rd61, %rd2, %rd60;
	ld.global.f64 	%fd108, [%rd61];
	add.s32 	%r206, %r204, %r159;
	mul.wide.u32 	%rd62, %r206, 8;
	add.s64 	%rd63, %rd2, %rd62;
	ld.global.f64 	%fd109, [%rd63];
	fma.rn.f64 	%fd110, %fd108, %fd108, %fd105;
	fma.rn.f64 	%fd111, %fd109, %fd109, %fd106;
	fma.rn.f64 	%fd112, %fd108, %fd109, %fd107;
	add.s32 	%r207, %r205, %r159;
	mul.wide.u32 	%rd64, %r207, 8;
	add.s64 	%rd65, %rd2, %rd64;
	ld.global.f64 	%fd113, [%rd65];
	add.s32 	%r208, %r206, %r159;
	mul.wide.u32 	%rd66, %r208, 8;
	add.s64 	%rd67, %rd2, %rd66;
	ld.global.f64 	%fd114, [%rd67];
	fma.rn.f64 	%fd115, %fd113, %fd113, %fd110;
	fma.rn.f64 	%fd116, %fd114, %fd114, %fd111;
	fma.rn.f64 	%fd117, %fd113, %fd114, %fd112;
	add.s32 	%r209, %r207, %r159;
	mul.wide.u32 	%rd68, %r209, 8;
	add.s64 	%rd69, %rd2, %rd68;
	ld.global.f64 	%fd118, [%rd69];
	add.s32 	%r210, %r208, %r159;
	mul.wide.u32 	%rd70, %r210, 8;
	add.s64 	%rd71, %rd2, %rd70;
	ld.global.f64 	%fd119, [%rd71];
	fma.rn.f64 	%fd120, %fd118, %fd118, %fd115;
	fma.rn.f64 	%fd121, %fd119, %fd119, %fd116;
	fma.rn.f64 	%fd122, %fd118, %fd119, %fd117;
	add.s32 	%r211, %r209, %r159;
	mul.wide.u32 	%rd72, %r211, 8;
	add.s64 	%rd73, %rd2, %rd72;
	ld.global.f64 	%fd123, [%rd73];
	add.s32 	%r212, %r210, %r159;
	mul.wide.u32 	%rd74, %r212, 8;
	add.s64 	%rd75, %rd2, %rd74;
	ld.global.f64 	%fd124, [%rd75];
	fma.rn.f64 	%fd601, %fd123, %fd123, %fd120;
	fma.rn.f64 	%fd602, %fd124, %fd124, %fd121;
	fma.rn.f64 	%fd603, %fd123, %fd124, %fd122;
	add.s32 	%r403, %r403, 8;
	setp.ne.s32 	%p29, %r403, %r25;
	mov.u32 	%r405, %r25;
	@%p29 bra 	$L__BB33_42;
$L__BB33_43:
	setp.eq.s32 	%p30, %r21, 0;
	@%p30 bra 	$L__BB33_51;
	setp.lt.u32 	%p31, %r22, 3;
	@%p31 bra 	$L__BB33_46;
	mul.lo.s32 	%r213, %r405, %r159;
	add.s32 	%r214, %r213, %r401;
	mul.wide.u32 	%rd76, %r214, 8;
	add.s64 	%rd77, %rd2, %rd76;
	ld.global.f64 	%fd126, [%rd77];
	add.s32 	%r215, %r213, %r402;
	mul.wide.u32 	%rd78, %r215, 8;
	add.s64 	%rd79, %rd2, %rd78;
	ld.global.f64 	%fd127, [%rd79];
	fma.rn.f64 	%fd128, %fd126, %fd126, %fd601;
	fma.rn.f64 	%fd129, %fd127, %fd127, %fd602;
	fma.rn.f64 	%fd130, %fd126, %fd127, %fd603;
	add.s32 	%r216, %r214, %r159;
	mul.wide.u32 	%rd80, %r216, 8;
	add.s64 	%rd81, %rd2, %rd80;
	ld.global.f64 	%fd131, [%rd81];
	add.s32 	%r217, %r215, %r159;
	mul.wide.u32 	%rd82, %r217, 8;
	add.s64 	%rd83, %rd2, %rd82;
	ld.global.f64 	%fd132, [%rd83];
	fma.rn.f64 	%fd133, %fd131, %fd131, %fd128;
	fma.rn.f64 	%fd134, %fd132, %fd132, %fd129;
	fma.rn.f64 	%fd135, %fd131, %fd132, %fd130;
	add.s32 	%r218, %r216, %r159;
	mul.wide.u32 	%rd84, %r218, 8;
	add.s64 	%rd85, %rd2, %rd84;
	ld.global.f64 	%fd136, [%rd85];
	add.s32 	%r219, %r217, %r159;
	mul.wide.u32 	%rd86, %r219, 8;
	add.s64 	%rd87, %rd2, %rd86;
	ld.global.f64 	%fd137, [%rd87];
	fma.rn.f64 	%fd138, %fd136, %fd136, %fd133;
	fma.rn.f64 	%fd139, %fd137, %fd137, %fd134;
	fma.rn.f64 	%fd140, %fd136, %fd137, %fd135;
	add.s32 	%r220, %r218, %r159;
	mul.wide.u32 	%rd88, %r220, 8;
	add.s64 	%rd89, %rd2, %rd88;
	ld.global.f64 	%fd141, [%rd89];
	add.s32 	%r221, %r219, %r159;
	mul.wide.u32 	%rd90, %r221, 8;
	add.s64 	%rd91, %rd2, %rd90;
	ld.global.f64 	%fd142, [%rd91];
	fma.rn.f64 	%fd601, %fd141, %fd141, %fd138;
	fma.rn.f64 	%fd602, %fd142, %fd142, %fd139;
	fma.rn.f64 	%fd603, %fd141, %fd142, %fd140;
	add.s32 	%r405, %r405, 4;
$L__BB33_46:
	setp.eq.s32 	%p32, %r23, 0;
	@%p32 bra 	$L__BB33_51;
	setp.eq.s32 	%p33, %r24, 0;
	@%p33 bra 	$L__BB33_49;
	mul.lo.s32 	%r222, %r405, %r159;
	add.s32 	%r223, %r222, %r401;
	mul.wide.u32 	%rd92, %r223, 8;
	add.s64 	%rd93, %rd2, %rd92;
	ld.global.f64 	%fd144, [%rd93];
	add.s32 	%r224, %r222, %r402;
	mul.wide.u32 	%rd94, %r224, 8;
	add.s64 	%rd95, %rd2, %rd94;
	ld.global.f64 	%fd145, [%rd95];
	fma.rn.f64 	%fd146, %fd144, %fd144, %fd601;
	fma.rn.f64 	%fd147, %fd145, %fd145, %fd602;
	fma.rn.f64 	%fd148, %fd144, %fd145, %fd603;
	add.s32 	%r225, %r223, %r159;
	mul.wide.u32 	%rd96, %r225, 8;
	add.s64 	%rd97, %rd2, %rd96;
	ld.global.f64 	%fd149, [%rd97];
	add.s32 	%r226, %r224, %r159;
	mul.wide.u32 	%rd98, %r226, 8;
	add.s64 	%rd99, %rd2, %rd98;
	ld.global.f64 	%fd150, [%rd99];
	fma.rn.f64 	%fd601, %fd149, %fd149, %fd146;
	fma.rn.f64 	%fd602, %fd150, %fd150, %fd147;
	fma.rn.f64 	%fd603, %fd149, %fd150, %fd148;
	add.s32 	%r405, %r405, 2;
$L__BB33_49:
	setp.eq.s32 	%p34, %r26, 0;
	@%p34 bra 	$L__BB33_51;
	mul.lo.s32 	%r227, %r405, %r159;
	add.s32 	%r228, %r227, %r401;
	mul.wide.u32 	%rd100, %r228, 8;
	add.s64 	%rd101, %rd2, %rd100;
	ld.global.f64 	%fd151, [%rd101];
	add.s32 	%r229, %r227, %r402;
	mul.wide.u32 	%rd102, %r229, 8;
	add.s64 	%rd103, %rd2, %rd102;
	ld.global.f64 	%fd152, [%rd103];
	fma.rn.f64 	%fd601, %fd151, %fd151, %fd601;
	fma.rn.f64 	%fd602, %fd152, %fd152, %fd602;
	fma.rn.f64 	%fd603, %fd151, %fd152, %fd603;
$L__BB33_51:
	fma.rn.f64 	%fd607, %fd603, %fd603, %fd607;
	abs.f64 	%fd153, %fd603;
	mul.f64 	%fd154, %fd602, %fd601;
	sqrt.rn.f64 	%fd155, %fd154;
	mul.f64 	%fd156, %fd1, %fd155;
	setp.lt.f64 	%p35, %fd153, %fd156;
	@%p35 bra 	$L__BB33_79;
	sub.f64 	%fd42, %fd602, %fd601;
	add.f64 	%fd43, %fd603, %fd603;
	abs.f64 	%fd159, %fd43;
	setp.lt.f64 	%p36, %fd159, 0d01A56E1FC2F8F359;
	mov.f64 	%fd606, 0d0000000000000000;
	mov.f64 	%fd605, 0d3FF0000000000000;
	@%p36 bra 	$L__BB33_57;
	div.rn.f64 	%fd44, %fd42, %fd43;
	setp.ltu.f64 	%p37, %fd44, 0d0000000000000000;
	@%p37 bra 	$L__BB33_55;
	fma.rn.f64 	%fd160, %fd44, %fd44, 0d3FF0000000000000;
	sqrt.rn.f64 	%fd161, %fd160;
	add.f64 	%fd162, %fd44, %fd161;
	rcp.rn.f64 	%fd604, %fd162;
	bra.uni 	$L__BB33_56;
$L__BB33_55:
	fma.rn.f64 	%fd163, %fd44, %fd44, 0d3FF0000000000000;
	sqrt.rn.f64 	%fd164, %fd163;
	sub.f64 	%fd165, %fd164, %fd44;
	rcp.rn.f64 	%fd166, %fd165;
	neg.f64 	%fd604, %fd166;
$L__BB33_56:
	fma.rn.f64 	%fd167, %fd604, %fd604, 0d3FF0000000000000;
	sqrt.rn.f64 	%fd168, %fd167;
	rcp.rn.f64 	%fd605, %fd168;
	mul.f64 	%fd606, %fd604, %fd605;
$L__BB33_57:
	setp.lt.u32 	%p38, %r158, 8;
	mov.b32 	%r408, 0;
	@%p38 bra 	$L__BB33_60;
	mov.b32 	%r410, 0;
$L__BB33_59:
	.pragma "nounroll";
	mul.lo.s32 	%r232, %r410, %r159;
	add.s32 	%r233, %r232, %r401;
	mul.wide.u32 	%rd104, %r233, 8;
	add.s64 	%rd105, %rd2, %rd104;
	ld.global.f64 	%fd169, [%rd105];
	add.s32 	%r234, %r232, %r402;
	mul.wide.u32 	%rd106, %r234, 8;
	add.s64 	%rd107, %rd2, %rd106;
	ld.global.f64 	%fd170, [%rd107];
	mul.f64 	%fd171, %fd605, %fd169;
	mul.f64 	%fd172, %fd606, %fd170;
	sub.f64 	%fd173, %fd171, %fd172;
	st.global.f64 	[%rd105], %fd173;
	mul.f64 	%fd174, %fd605, %fd170;
	fma.rn.f64 	%fd175, %fd606, %fd169, %fd174;
	st.global.f64 	[%rd107], %fd175;
	add.s32 	%r235, %r233, %r159;
	mul.wide.u32 	%rd108, %r235, 8;
	add.s64 	%rd109, %rd2, %rd108;
	ld.global.f64 	%fd176, [%rd109];
	add.s32 	%r236, %r234, %r159;
	mul.wide.u32 	%rd110, %r236, 8;
	add.s64 	%rd111, %rd2, %rd110;
	ld.global.f64 	%fd177, [%rd111];
	mul.f64 	%fd178, %fd605, %fd176;
	mul.f64 	%fd179, %fd606, %fd177;
	sub.f64 	%fd180, %fd178, %fd179;
	st.global.f64 	[%rd109], %fd180;
	mul.f64 	%fd181, %fd605, %fd177;
	fma.rn.f64 	%fd182, %fd606, %fd176, %fd181;
	st.global.f64 	[%rd111], %fd182;
	add.s32 	%r237, %r235, %r159;
	mul.wide.u32 	%rd112, %r237, 8;
	add.s64 	%rd113, %rd2, %rd112;
	ld.global.f64 	%fd183, [%rd113];
	add.s32 	%r238, %r236, %r159;
	mul.wide.u32 	%rd114, %r238, 8;
	add.s64 	%rd115, %rd2, %rd114;
	ld.global.f64 	%fd184, [%rd115];
	mul.f64 	%fd185, %fd605, %fd183;
	mul.f64 	%fd186, %fd606, %fd184;
	sub.f64 	%fd187, %fd185, %fd186;
	st.global.f64 	[%rd113], %fd187;
	mul.f64 	%fd188, %fd605, %fd184;
	fma.rn.f64 	%fd189, %fd606, %fd183, %fd188;
	st.global.f64 	[%rd115], %fd189;
	add.s32 	%r239, %r237, %r159;
	mul.wide.u32 	%rd116, %r239, 8;
	add.s64 	%rd117, %rd2, %rd116;
	ld.global.f64 	%fd190, [%rd117];
	add.s32 	%r240, %r238, %r159;
	mul.wide.u32 	%rd118, %r240, 8;
	add.s64 	%rd119, %rd2, %rd118;
	ld.global.f64 	%fd191, [%rd119];
	mul.f64 	%fd192, %fd605, %fd190;
	mul.f64 	%fd193, %fd606, %fd191;
	sub.f64 	%fd194, %fd192, %fd193;
	st.global.f64 	[%rd117], %fd194;
	mul.f64 	%fd195, %fd605, %fd191;
	fma.rn.f64 	%fd196, %fd606, %fd190, %fd195;
	st.global.f64 	[%rd119], %fd196;
	add.s32 	%r241, %r239, %r159;
	mul.wide.u32 	%rd120, %r241, 8;
	add.s64 	%rd121, %rd2, %rd120;
	ld.global.f64 	%fd197, [%rd121];
	add.s32 	%r242, %r240, %r159;
	mul.wide.u32 	%rd122, %r242, 8;
	add.s64 	%rd123, %rd2, %rd122;
	ld.global.f64 	%fd198, [%rd123];
	mul.f64 	%fd199, %fd605, %fd197;
	mul.f64 	%fd200, %fd606, %fd198;
	sub.f64 	%fd201, %fd199, %fd200;
	st.global.f64 	[%rd121], %fd201;
	mul.f64 	%fd202, %fd605, %fd198;
	fma.rn.f64 	%fd203, %fd606, %fd197, %fd202;
	st.global.f64 	[%rd123], %fd203;
	add.s32 	%r243, %r241, %r159;
	mul.wide.u32 	%rd124, %r243, 8;
	add.s64 	%rd125, %rd2, %rd124;
	ld.global.f64 	%fd204, [%rd125];
	add.s32 	%r244, %r242, %r159;
	mul.wide.u32 	%rd126, %r244, 8;
	add.s64 	%rd127, %rd2, %rd126;
	ld.global.f64 	%fd205, [%rd127];
	mul.f64 	%fd206, %fd605, %fd204;
	mul.f64 	%fd207, %fd606, %fd205;
	sub.f64 	%fd208, %fd206, %fd207;
	st.global.f64 	[%rd125], %fd208;
	mul.f64 	%fd209, %fd605, %fd205;
	fma.rn.f64 	%fd210, %fd606, %fd204, %fd209;
	st.global.f64 	[%rd127], %fd210;
	add.s32 	%r245, %r243, %r159;
	mul.wide.u32 	%rd128, %r245, 8;
	add.s64 	%rd129, %rd2, %rd128;
	ld.global.f64 	%fd211, [%rd129];
	add.s32 	%r246, %r244, %r159;
	mul.wide.u32 	%rd130, %r246, 8;
	add.s64 	%rd131, %rd2, %rd130;
	ld.global.f64 	%fd212, [%rd131];
	mul.f64 	%fd213, %fd605, %fd211;
	mul.f64 	%fd214, %fd606, %fd212;
	sub.f64 	%fd215, %fd213, %fd214;
	st.global.f64 	[%rd129], %fd215;
	mul.f64 	%fd216, %fd605, %fd212;
	fma.rn.f64 	%fd217, %fd606, %fd211, %fd216;
	st.global.f64 	[%rd131], %fd217;
	add.s32 	%r247, %r245, %r159;
	mul.wide.u32 	%rd132, %r247, 8;
	add.s64 	%rd133, %rd2, %rd132;
	ld.global.f64 	%fd218, [%rd133];
	add.s32 	%r248, %r246, %r159;
	mul.wide.u32 	%rd134, %r248, 8;
	add.s64 	%rd135, %rd2, %rd134;
	ld.global.f64 	%fd219, [%rd135];
	mul.f64 	%fd220, %fd605, %fd218;
	mul.f64 	%fd221, %fd606, %fd219;
	sub.f64 	%fd222, %fd220, %fd221;
	st.global.f64 	[%rd133], %fd222;
	mul.f64 	%fd223, %fd605, %fd219;
	fma.rn.f64 	%fd224, %fd606, %fd218, %fd223;
	st.global.f64 	[%rd135], %fd224;
	add.s32 	%r410, %r410, 8;
	setp.eq.s32 	%p39, %r410, %r25;
	mov.u32 	%r408, %r25;
	@%p39 bra 	$L__BB33_60;
	bra.uni 	$L__BB33_59;
$L__BB33_60:
	@%p30 bra 	$L__BB33_68;
	setp.lt.u32 	%p41, %r22, 3;
	@%p41 bra 	$L__BB33_63;
	mul.lo.s32 	%r249, %r408, %r159;
	add.s32 	%r250, %r249, %r401;
	mul.wide.u32 	%rd136, %r250, 8;
	add.s64 	%rd137, %rd2, %rd136;
	ld.global.f64 	%fd225, [%rd137];
	add.s32 	%r251, %r249, %r402;
	mul.wide.u32 	%rd138, %r251, 8;
	add.s64 	%rd139, %rd2, %rd138;
	ld.global.f64 	%fd226, [%rd139];
	mul.f64 	%fd227, %fd605, %fd225;
	mul.f64 	%fd228, %fd606, %fd226;
	sub.f64 	%fd229, %fd227, %fd228;
	st.global.f64 	[%rd137], %fd229;
	mul.f64 	%fd230, %fd605, %fd226;
	fma.rn.f64 	%fd231, %fd606, %fd225, %fd230;
	st.global.f64 	[%rd139], %fd231;
	add.s32 	%r252, %r250, %r159;
	mul.wide.u32 	%rd140, %r252, 8;
	add.s64 	%rd141, %rd2, %rd140;
	ld.global.f64 	%fd232, [%rd141];
	add.s32 	%r253, %r251, %r159;
	mul.wide.u32 	%rd142, %r253, 8;
	add.s64 	%rd143, %rd2, %rd142;
	ld.global.f64 	%fd233, [%rd143];
	mul.f64 	%fd234, %fd605, %fd232;
	mul.f64 	%fd235, %fd606, %fd233;
	sub.f64 	%fd236, %fd234, %fd235;
	st.global.f64 	[%rd141], %fd236;
	mul.f64 	%fd237, %fd605, %fd233;
	fma.rn.f64 	%fd238, %fd606, %fd232, %fd237;
	st.global.f64 	[%rd143], %fd238;
	add.s32 	%r254, %r252, %r159;
	mul.wide.u32 	%rd144, %r254, 8;
	add.s64 	%rd145, %rd2, %rd144;
	ld.global.f64 	%fd239, [%rd145];
	add.s32 	%r255, %r253, %r159;
	mul.wide.u32 	%rd146, %r255, 8;
	add.s64 	%rd147, %rd2, %rd146;
	ld.global.f64 	%fd240, [%rd147];
	mul.f64 	%fd241, %fd605, %fd239;
	mul.f64 	%fd242, %fd606, %fd240;
	sub.f64 	%fd243, %fd241, %fd242;
	st.global.f64 	[%rd145], %fd243;
	mul.f64 	%fd244, %fd605, %fd240;
	fma.rn.f64 	%fd245, %fd606, %fd239, %fd244;
	st.global.f64 	[%rd147], %fd245;
	add.s32 	%r256, %r254, %r159;
	mul.wide.u32 	%rd148, %r256, 8;
	add.s64 	%rd149, %rd2, %rd148;
	ld.global.f64 	%fd246, [%rd149];
	add.s32 	%r257, %r255, %r159;
	mul.wide.u32 	%rd150, %r257, 8;
	add.s64 	%rd151, %rd2, %rd150;
	ld.global.f64 	%fd247, [%rd151];
	mul.f64 	%fd248, %fd605, %fd246;
	mul.f64 	%fd249, %fd606, %fd247;
	sub.f64 	%fd250, %fd248, %fd249;
	st.global.f64 	[%rd149], %fd250;
	mul.f64 	%fd251, %fd605, %fd247;
	fma.rn.f64 	%fd252, %fd606, %fd246, %fd251;
	st.global.f64 	[%rd151], %fd252;
	add.s32 	%r408, %r408, 4;
$L__BB33_63:
	setp.eq.s32 	%p42, %r23, 0;
	@%p42 bra 	$L__BB33_68;
	setp.eq.s32 	%p43, %r24, 0;
	@%p43 bra 	$L__BB33_66;
	mul.lo.s32 	%r258, %r408, %r159;
	add.s32 	%r259, %r258, %r401;
	mul.wide.u32 	%rd152, %r259, 8;
	add.s64 	%rd153, %rd2, %rd152;
	ld.global.f64 	%fd253, [%rd153];
	add.s32 	%r260, %r258, %r402;
	mul.wide.u32 	%rd154, %r260, 8;
	add.s64 	%rd155, %rd2, %rd154;
	ld.global.f64 	%fd254, [%rd155];
	mul.f64 	%fd255, %fd605, %fd253;
	mul.f64 	%fd256, %fd606, %fd254;
	sub.f64 	%fd257, %fd255, %fd256;
	st.global.f64 	[%rd153], %fd257;
	mul.f64 	%fd258, %fd605, %fd254;
	fma.rn.f64 	%fd259, %fd606, %fd253, %fd258;
	st.global.f64 	[%rd155], %fd259;
	add.s32 	%r261, %r259, %r159;
	mul.wide.u32 	%rd156, %r261, 8;
	add.s64 	%rd157, %rd2, %rd156;
	ld.global.f64 	%fd260, [%rd157];
	add.s32 	%r262, %r260, %r159;
	mul.wide.u32 	%rd158, %r262, 8;
	add.s64 	%rd159, %rd2, %rd158;
	ld.global.f64 	%fd261, [%rd159];
	mul.f64 	%fd262, %fd605, %fd260;
	mul.f64 	%fd263, %fd606, %fd261;
	sub.f64 	%fd264, %fd262, %fd263;
	st.global.f64 	[%rd157], %fd264;
	mul.f64 	%fd265, %fd605, %fd261;
	fma.rn.f64 	%fd266, %fd606, %fd260, %fd265;
	st.global.f64 	[%rd159], %fd266;
	add.s32 	%r408, %r408, 2;
$L__BB33_66:
	setp.eq.s32 	%p44, %r26, 0;
	@%p44 bra 	$L__BB33_68;
	mul.lo.s32 	%r263, %r408, %r159;
	add.s32 	%r264, %r263, %r401;
	mul.wide.u32 	%rd160, %r264, 8;
	add.s64 	%rd161, %rd2, %rd160;
	ld.global.f64 	%fd267, [%rd161];
	add.s32 	%r265, %r263, %r402;
	mul.wide.u32 	%rd162, %r265, 8;
	add.s64 	%rd163, %rd2, %rd162;
	ld.global.f64 	%fd268, [%rd163];
	mul.f64 	%fd269, %fd605, %fd267;
	mul.f64 	%fd270, %fd606, %fd268;
	sub.f64 	%fd271, %fd269, %fd270;
	st.global.f64 	[%rd161], %fd271;
	mul.f64 	%fd272, %fd605, %fd268;
	fma.rn.f64 	%fd273, %fd606, %fd267, %fd272;
	st.global.f64 	[%rd163], %fd273;
$L__BB33_68:
	setp.lt.u32 	%p45, %r159, 8;
	mov.b32 	%r413, 0;
	@%p45 bra 	$L__BB33_71;
	mov.b32 	%r411, 0;
$L__BB33_70:
	.pragma "nounroll";
	mul.lo.s32 	%r268, %r411, %r159;
	add.s32 	%r269, %r268, %r401;
	mul.wide.u32 	%rd164, %r269, 8;
	add.s64 	%rd165, %rd1, %rd164;
	ld.global.f64 	%fd274, [%rd165];
	add.s32 	%r270, %r268, %r402;
	mul.wide.u32 	%rd166, %r270, 8;
	add.s64 	%rd167, %rd1, %rd166;
	ld.global.f64 	%fd275, [%rd167];
	mul.f64 	%fd276, %fd605, %fd274;
	mul.f64 	%fd277, %fd606, %fd275;
	sub.f64 	%fd278, %fd276, %fd277;
	st.global.f64 	[%rd165], %fd278;
	mul.f64 	%fd279, %fd605, %fd275;
	fma.rn.f64 	%fd280, %fd606, %fd274, %fd279;
	st.global.f64 	[%rd167], %fd280;
	add.s32 	%r271, %r269, %r159;
	mul.wide.u32 	%rd168, %r271, 8;
	add.s64 	%rd169, %rd1, %rd168;
	ld.global.f64 	%fd281, [%rd169];
	add.s32 	%r272, %r270, %r159;
	mul.wide.u32 	%rd170, %r272, 8;
	add.s64 	%rd171, %rd1, %rd170;
	ld.global.f64 	%fd282, [%rd171];
	mul.f64 	%fd283, %fd605, %fd281;
	mul.f64 	%fd284, %fd606, %fd282;
	sub.f64 	%fd285, %fd283, %fd284;
	st.global.f64 	[%rd169], %fd285;
	mul.f64 	%fd286, %fd605, %fd282;
	fma.rn.f64 	%fd287, %fd606, %fd281, %fd286;
	st.global.f64 	[%rd171], %fd287;
	add.s32 	%r273, %r271, %r159;
	mul.wide.u32 	%rd172, %r273, 8;
	add.s64 	%rd173, %rd1, %rd172;
	ld.global.f64 	%fd288, [%rd173];
	add.s32 	%r274, %r272, %r159;
	mul.wide.u32 	%rd174, %r274, 8;
	add.s64 	%rd175, %rd1, %rd174;
	ld.global.f64 	%fd289, [%rd175];
	mul.f64 	%fd290, %fd605, %fd288;
	mul.f64 	%fd291, %fd606, %fd289;
	sub.f64 	%fd292, %fd290, %fd291;
	st.global.f64 	[%rd173], %fd292;
	mul.f64 	%fd293, %fd605, %fd289;
	fma.rn.f64 	%fd294, %fd606, %fd288, %fd293;
	st.global.f64 	[%rd175], %fd294;
	add.s32 	%r275, %r273, %r159;
	mul.wide.u32 	%rd176, %r275, 8;
	add.s64 	%rd177, %rd1, %rd176;
	ld.global.f64 	%fd295, [%rd177];
	add.s32 	%r276, %r274, %r159;
	mul.wide.u32 	%rd178, %r276, 8;
	add.s64 	%rd179, %rd1, %rd178;
	ld.global.f64 	%fd296, [%rd179];
	mul.f64 	%fd297, %fd605, %fd295;
	mul.f64 	%fd298, %fd606, %fd296;
	sub.f64 	%fd299, %fd297, %fd298;
	st.global.f64 	[%rd177], %fd299;
	mul.f64 	%fd300, %fd605, %fd296;
	fma.rn.f64 	%fd301, %fd606, %fd295, %fd300;
	st.global.f64 	[%rd179], %fd301;
	add.s32 	%r277, %r275, %r159;
	mul.wide.u32 	%rd180, %r277, 8;
	add.s64 	%rd181, %rd1, %rd180;
	ld.global.f64 	%fd302, [%rd181];
	add.s32 	%r278, %r276, %r159;
	mul.wide.u32 	%rd182, %r278, 8;
	add.s64 	%rd183, %rd1, %rd182;
	ld.global.f64 	%fd303, [%rd183];
	mul.f64 	%fd304, %fd605, %fd302;
	mul.f64 	%fd305, %fd606, %fd303;
	sub.f64 	%fd306, %fd304, %fd305;
	st.global.f64 	[%rd181], %fd306;
	mul.f64 	%fd307, %fd605, %fd303;
	fma.rn.f64 	%fd308, %fd606, %fd302, %fd307;
	st.global.f64 	[%rd183], %fd308;
	add.s32 	%r279, %r277, %r159;
	mul.wide.u32 	%rd184, %r279, 8;
	add.s64 	%rd185, %rd1, %rd184;
	ld.global.f64 	%fd309, [%rd185];
	add.s32 	%r280, %r278, %r159;
	mul.wide.u32 	%rd186, %r280, 8;
	add.s64 	%rd187, %rd1, %rd186;
	ld.global.f64 	%fd310, [%rd187];
	mul.f64 	%fd311, %fd605, %fd309;
	mul.f64 	%fd312, %fd606, %fd310;
	sub.f64 	%fd313, %fd311, %fd312;
	st.global.f64 	[%rd185], %fd313;
	mul.f64 	%fd314, %fd605, %fd310;
	fma.rn.f64 	%fd315, %fd606, %fd309, %fd314;
	st.global.f64 	[%rd187], %fd315;
	add.s32 	%r281, %r279, %r159;
	mul.wide.u32 	%rd188, %r281, 8;
	add.s64 	%rd189, %rd1, %rd188;
	ld.global.f64 	%fd316, [%rd189];
	add.s32 	%r282, %r280, %r159;
	mul.wide.u32 	%rd190, %r282, 8;
	add.s64 	%rd191, %rd1, %rd190;
	ld.global.f64 	%fd317, [%rd191];
	mul.f64 	%fd318, %fd605, %fd316;
	mul.f64 	%fd319, %fd606, %fd317;
	sub.f64 	%fd320, %fd318, %fd319;
	st.global.f64 	[%rd189], %fd320;
	mul.f64 	%fd321, %fd605, %fd317;
	fma.rn.f64 	%fd322, %fd606, %fd316, %fd321;
	st.global.f64 	[%rd191], %fd322;
	add.s32 	%r283, %r281, %r159;
	mul.wide.u32 	%rd192, %r283, 8;
	add.s64 	%rd193, %rd1, %rd192;
	ld.global.f64 	%fd323, [%rd193];
	add.s32 	%r284, %r282, %r159;
	mul.wide.u32 	%rd194, %r284, 8;
	add.s64 	%rd195, %rd1, %rd194;
	ld.global.f64 	%fd324, [%rd195];
	mul.f64 	%fd325, %fd605, %fd323;
	mul.f64 	%fd326, %fd606, %fd324;
	sub.f64 	%fd327, %fd325, %fd326;
	st.global.f64 	[%rd193], %fd327;
	mul.f64 	%fd328, %fd605, %fd324;
	fma.rn.f64 	%fd329, %fd606, %fd323, %fd328;
	st.global.f64 	[%rd195], %fd329;
	add.s32 	%r411, %r411, 8;
	setp.ne.s32 	%p46, %r411, %r4;
	mov.u32 	%r413, %r4;
	@%p46 bra 	$L__BB33_70;
$L__BB33_71:
	setp.eq.s32 	%p47, %r1, 0;
	@%p47 bra 	$L__BB33_79;
	setp.lt.u32 	%p48, %r2, 3;
	@%p48 bra 	$L__BB33_74;
	mul.lo.s32 	%r285, %r413, %r159;
	add.s32 	%r286, %r285, %r401;
	mul.wide.u32 	%rd196, %r286, 8;
	add.s64 	%rd197, %rd1, %rd196;
	ld.global.f64 	%fd330, [%rd197];
	add.s32 	%r287, %r285, %r402;
	mul.wide.u32 	%rd198, %r287, 8;
	add.s64 	%rd199, %rd1, %rd198;
	ld.global.f64 	%fd331, [%rd199];
	mul.f64 	%fd332, %fd605, %fd330;
	mul.f64 	%fd333, %fd606, %fd331;
	sub.f64 	%fd334, %fd332, %fd333;
	st.global.f64 	[%rd197], %fd334;
	mul.f64 	%fd335, %fd605, %fd331;
	fma.rn.f64 	%fd336, %fd606, %fd330, %fd335;
	st.global.f64 	[%rd199], %fd336;
	add.s32 	%r288, %r286, %r159;
	mul.wide.u32 	%rd200, %r288, 8;
	add.s64 	%rd201, %rd1, %rd200;
	ld.global.f64 	%fd337, [%rd201];
	add.s32 	%r289, %r287, %r159;
	mul.wide.u32 	%rd202, %r289, 8;
	add.s64 	%rd203, %rd1, %rd202;
	ld.global.f64 	%fd338, [%rd203];
	mul.f64 	%fd339, %fd605, %fd337;
	mul.f64 	%fd340, %fd606, %fd338;
	sub.f64 	%fd341, %fd339, %fd340;
	st.global.f64 	[%rd201], %fd341;
	mul.f64 	%fd342, %fd605, %fd338;
	fma.rn.f64 	%fd343, %fd606, %fd337, %fd342;
	st.global.f64 	[%rd203], %fd343;
	add.s32 	%r290, %r288, %r159;
	mul.wide.u32 	%rd204, %r290, 8;
	add.s64 	%rd205, %rd1, %rd204;
	ld.global.f64 	%fd344, [%rd205];
	add.s32 	%r291, %r289, %r159;
	mul.wide.u32 	%rd206, %r291, 8;
	add.s64 	%rd207, %rd1, %rd206;
	ld.global.f64 	%fd345, [%rd207];
	mul.f64 	%fd346, %fd605, %fd344;
	mul.f64 	%fd347, %fd606, %fd345;
	sub.f64 	%fd348, %fd346, %fd347;
	st.global.f64 	[%rd205], %fd348;
	mul.f64 	%fd349, %fd605, %fd345;
	fma.rn.f64 	%fd350, %fd606, %fd344, %fd349;
	st.global.f64 	[%rd207], %fd350;
	add.s32 	%r292, %r290, %r159;
	mul.wide.u32 	%rd208, %r292, 8;
	add.s64 	%rd209, %rd1, %rd208;
	ld.global.f64 	%fd351, [%rd209];
	add.s32 	%r293, %r291, %r159;
	mul.wide.u32 	%rd210, %r293, 8;
	add.s64 	%rd211, %rd1, %rd210;
	ld.global.f64 	%fd352, [%rd211];
	mul.f64 	%fd353, %fd605, %fd351;
	mul.f64 	%fd354, %fd606, %fd352;
	sub.f64 	%fd355, %fd353, %fd354;
	st.global.f64 	[%rd209], %fd355;
	mul.f64 	%fd356, %fd605, %fd352;
	fma.rn.f64 	%fd357, %fd606, %fd351, %fd356;
	st.global.f64 	[%rd211], %fd357;
	add.s32 	%r413, %r413, 4;
$L__BB33_74:
	setp.eq.s32 	%p49, %r3, 0;
	@%p49 bra 	$L__BB33_79;
	setp.eq.s32 	%p50, %r3, 1;
	@%p50 bra 	$L__BB33_77;
	mul.lo.s32 	%r294, %r413, %r159;
	add.s32 	%r295, %r294, %r401;
	mul.wide.u32 	%rd212, %r295, 8;
	add.s64 	%rd213, %rd1, %rd212;
	ld.global.f64 	%fd358, [%rd213];
	add.s32 	%r296, %r294, %r402;
	mul.wide.u32 	%rd214, %r296, 8;
	add.s64 	%rd215, %rd1, %rd214;
	ld.global.f64 	%fd359, [%rd215];
	mul.f64 	%fd360, %fd605, %fd358;
	mul.f64 	%fd361, %fd606, %fd359;
	sub.f64 	%fd362, %fd360, %fd361;
	st.global.f64 	[%rd213], %fd362;
	mul.f64 	%fd363, %fd605, %fd359;
	fma.rn.f64 	%fd364, %fd606, %fd358, %fd363;
	st.global.f64 	[%rd215], %fd364;
	add.s32 	%r297, %r295, %r159;
	mul.wide.u32 	%rd216, %r297, 8;
	add.s64 	%rd217, %rd1, %rd216;
	ld.global.f64 	%fd365, [%rd217];
	add.s32 	%r298, %r296, %r159;
	mul.wide.u32 	%rd218, %r298, 8;
	add.s64 	%rd219, %rd1, %rd218;
	ld.global.f64 	%fd366, [%rd219];
	mul.f64 	%fd367, %fd605, %fd365;
	mul.f64 	%fd368, %fd606, %fd366;
	sub.f64 	%fd369, %fd367, %fd368;
	st.global.f64 	[%rd217], %fd369;
	mul.f64 	%fd370, %fd605, %fd366;
	fma.rn.f64 	%fd371, %fd606, %fd365, %fd370;
	st.global.f64 	[%rd219], %fd371;
	add.s32 	%r413, %r413, 2;
$L__BB33_77:
	setp.eq.s32 	%p51, %r5, 0;
	@%p51 bra 	$L__BB33_79;
	mul.lo.s32 	%r299, %r413, %r159;
	add.s32 	%r300, %r299, %r401;
	mul.wide.u32 	%rd220, %r300, 8;
	add.s64 	%rd221, %rd1, %rd220;
	ld.global.f64 	%fd372, [%rd221];
	add.s32 	%r301, %r299, %r402;
	mul.wide.u32 	%rd222, %r301, 8;
	add.s64 	%rd223, %rd1, %rd222;
	ld.global.f64 	%fd373, [%rd223];
	mul.f64 	%fd374, %fd605, %fd372;
	mul.f64 	%fd375, %fd606, %fd373;
	sub.f64 	%fd376, %fd374, %fd375;
	st.global.f64 	[%rd221], %fd376;
	mul.f64 	%fd377, %fd605, %fd373;
	fma.rn.f64 	%fd378, %fd606, %fd372, %fd377;
	st.global.f64 	[%rd223], %fd378;
$L__BB33_79:
	add.s32 	%r402, %r402, 1;
	setp.ne.s32 	%p52, %r402, %r159;
	@%p52 bra 	$L__BB33_40;
$L__BB33_80:
	setp.ne.s32 	%p53, %r38, %r159;
	mov.u32 	%r401, %r38;
	@%p53 bra 	$L__BB33_38;
	sqrt.rn.f64 	%fd379, %fd607;
	setp.geu.f64 	%p54, %fd379, %fd1;
	@%p54 bra 	$L__BB33_36;
$L__BB33_82:
	ld.param.u64 	%rd414, [svd_jacobi_f64_param_5];
	cvta.to.global.u64 	%rd284, %rd414;
	mov.b32 	%r340, 1;
	st.global.u32 	[%rd284], %r340;
$L__BB33_83:
	setp.eq.s32 	%p70, %r159, 0;
	@%p70 bra 	$L__BB33_120;
	setp.ne.s32 	%p71, %r158, 0;
	@%p71 bra 	$L__BB33_91;
	and.b32  	%r62, %r159, 3;
	setp.lt.u32 	%p92, %r159, 4;
	mov.b32 	%r416, 0;
	@%p92 bra 	$L__BB33_88;
	and.b32  	%r416, %r159, -4;
	neg.s32 	%r415, %r416;
	add.s64 	%rd415, %rd3, 16;
$L__BB33_87:
	mov.b64 	%rd411, 0;
	st.global.u64 	[%rd415+-16], %rd411;
	st.global.u64 	[%rd415+-8], %rd411;
	st.global.u64 	[%rd415], %rd411;
	st.global.u64 	[%rd415+8], %rd411;
	add.s32 	%r415, %r415, 4;
	add.s64 	%rd415, %rd415, 32;
	setp.ne.s32 	%p93, %r415, 0;
	@%p93 bra 	$L__BB33_87;
$L__BB33_88:
	setp.eq.s32 	%p94, %r62, 0;
	@%p94 bra 	$L__BB33_120;
	mul.wide.u32 	%rd412, %r416, 8;
	add.s64 	%rd416, %rd3, %rd412;
	neg.s32 	%r417, %r62;
$L__BB33_90:
	.pragma "nounroll";
	mov.b64 	%rd413, 0;
	st.global.u64 	[%rd416], %rd413;
	add.s64 	%rd416, %rd416, 8;
	add.s32 	%r417, %r417, 1;
	setp.eq.s32 	%p95, %r417, 0;
	@%p95 bra 	$L__BB33_120;
	bra.uni 	$L__BB33_90;
$L__BB33_91:
	and.b32  	%r71, %r158, 15;
	and.b32  	%r72, %r158, 7;
	and.b32  	%r73, %r158, -16;
	and.b32  	%r74, %r158, 3;
	neg.s32 	%r75, %r73;
	shl.b32 	%r76, %r159, 4;
	shl.b32 	%r77, %r159, 1;
	mul.lo.s32 	%r78, %r159, 3;
	shl.b32 	%r79, %r159, 2;
	mul.lo.s32 	%r80, %r159, 6;
	mul.lo.s32 	%r81, %r159, 7;
	shl.b32 	%r82, %r159, 3;
	mul.lo.s32 	%r83, %r159, 10;
	mul.lo.s32 	%r84, %r159, 11;
	mul.lo.s32 	%r85, %r159, 12;
	mul.lo.s32 	%r86, %r159, 13;
	mul.lo.s32 	%r87, %r159, 14;
	mul.lo.s32 	%r88, %r159, 15;
	mov.b32 	%r418, 0;
$L__BB33_92:
	setp.lt.u32 	%p72, %r158, 16;
	mov.f64 	%fd615, 0d0000000000000000;
	mov.b32 	%r437, 0;
	@%p72 bra 	$L__BB33_95;
	add.s32 	%r434, %r159, %r418;
	add.s32 	%r433, %r77, %r418;
	add.s32 	%r432, %r78, %r418;
	add.s32 	%r431, %r79, %r418;
	mad.lo.s32 	%r430, %r159, 5, %r418;
	add.s32 	%r429, %r80, %r418;
	add.s32 	%r428, %r81, %r418;
	add.s32 	%r427, %r82, %r418;
	mad.lo.s32 	%r426, %r159, 9, %r418;
	add.s32 	%r425, %r83, %r418;
	add.s32 	%r424, %r84, %r418;
	add.s32 	%r423, %r85, %r418;
	add.s32 	%r422, %r86, %r418;
	add.s32 	%r421, %r87, %r418;
	add.s32 	%r420, %r88, %r418;
	mov.f64 	%fd615, 0d0000000000000000;
	mov.u32 	%r419, %r418;
	mov.u32 	%r435, %r75;
$L__BB33_94:
	.pragma "nounroll";
	mul.wide.u32 	%rd285, %r419, 8;
	add.s64 	%rd286, %rd2, %rd285;
	ld.global.f64 	%fd458, [%rd286];
	fma.rn.f64 	%fd459, %fd458, %fd458, %fd615;
	mul.wide.u32 	%rd287, %r434, 8;
	add.s64 	%rd288, %rd2, %rd287;
	ld.global.f64 	%fd460, [%rd288];
	fma.rn.f64 	%fd461, %fd460, %fd460, %fd459;
	mul.wide.u32 	%rd289, %r433, 8;
	add.s64 	%rd290, %rd2, %rd289;
	ld.global.f64 	%fd462, [%rd290];
	fma.rn.f64 	%fd463, %fd462, %fd462, %fd461;
	mul.wide.u32 	%rd291, %r432, 8;
	add.s64 	%rd292, %rd2, %rd291;
	ld.global.f64 	%fd464, [%rd292];
	fma.rn.f64 	%fd465, %fd464, %fd464, %fd463;
	mul.wide.u32 	%rd293, %r431, 8;
	add.s64 	%rd294, %rd2, %rd293;
	ld.global.f64 	%fd466, [%rd294];
	fma.rn.f64 	%fd467, %fd466, %fd466, %fd465;
	mul.wide.u32 	%rd295, %r430, 8;
	add.s64 	%rd296, %rd2, %rd295;
	ld.global.f64 	%fd468, [%rd296];
	fma.rn.f64 	%fd469, %fd468, %fd468, %fd467;
	mul.wide.u32 	%rd297, %r429, 8;
	add.s64 	%rd298, %rd2, %rd297;
	ld.global.f64 	%fd470, [%rd298];
	fma.rn.f64 	%fd471, %fd470, %fd470, %fd469;
	mul.wide.u32 	%rd299, %r428, 8;
	add.s64 	%rd300, %rd2, %rd299;
	ld.global.f64 	%fd472, [%rd300];
	fma.rn.f64 	%fd473, %fd472, %fd472, %fd471;
	mul.wide.u32 	%rd301, %r427, 8;
	add.s64 	%rd302, %rd2, %rd301;
	ld.global.f64 	%fd474, [%rd302];
	fma.rn.f64 	%fd475, %fd474, %fd474, %fd473;
	mul.wide.u32 	%rd303, %r426, 8;
	add.s64 	%rd304, %rd2, %rd303;
	ld.global.f64 	%fd476, [%rd304];
	fma.rn.f64 	%fd477, %fd476, %fd476, %fd475;
	mul.wide.u32 	%rd305, %r425, 8;
	add.s64 	%rd306, %rd2, %rd305;
	ld.global.f64 	%fd478, [%rd306];
	fma.rn.f64 	%fd479, %fd478, %fd478, %fd477;
	mul.wide.u32 	%rd307, %r424, 8;
	add.s64 	%rd308, %rd2, %rd307;
	ld.global.f64 	%fd480, [%rd308];
	fma.rn.f64 	%fd481, %fd480, %fd480, %fd479;
	mul.wide.u32 	%rd309, %r423, 8;
	add.s64 	%rd310, %rd2, %rd309;
	ld.global.f64 	%fd482, [%rd310];
	fma.rn.f64 	%fd483, %fd482, %fd482, %fd481;
	mul.wide.u32 	%rd311, %r422, 8;
	add.s64 	%rd312, %rd2, %rd311;
	ld.global.f64 	%fd484, [%rd312];
	fma.rn.f64 	%fd485, %fd484, %fd484, %fd483;
	mul.wide.u32 	%rd313, %r421, 8;
	add.s64 	%rd314, %rd2, %rd313;
	ld.global.f64 	%fd486, [%rd314];
	fma.rn.f64 	%fd487, %fd486, %fd486, %fd485;
	mul.wide.u32 	%rd315, %r420, 8;
	add.s64 	%rd316, %rd2, %rd315;
	ld.global.f64 	%fd488, [%rd316];
	fma.rn.f64 	%fd615, %fd488, %fd488, %fd487;
	add.s32 	%r435, %r435, 16;
	add.s32 	%r434, %r434, %r76;
	add.s32 	%r433, %r433, %r76;
	add.s32 	%r432, %r432, %r76;
	add.s32 	%r431, %r431, %r76;
	add.s32 	%r430, %r430, %r76;
	add.s32 	%r429, %r429, %r76;
	add.s32 	%r428, %r428, %r76;
	add.s32 	%r427, %r427, %r76;
	add.s32 	%r426, %r426, %r76;
	add.s32 	%r425, %r425, %r76;
	add.s32 	%r424, %r424, %r76;
	add.s32 	%r423, %r423, %r76;
	add.s32 	%r422, %r422, %r76;
	add.s32 	%r421, %r421, %r76;
	add.s32 	%r420, %r420, %r76;
	add.s32 	%r419, %r419, %r76;
	setp.ne.s32 	%p73, %r435, 0;
	mov.u32 	%r437, %r73;
	@%p73 bra 	$L__BB33_94;
$L__BB33_95:
	add.s32 	%r140, %r72, -1;
	add.s32 	%r141, %r71, -1;
	setp.eq.s32 	%p74, %r71, 0;
	@%p74 bra 	$L__BB33_105;
	setp.lt.u32 	%p75, %r141, 7;
	@%p75 bra 	$L__BB33_98;
	mad.lo.s32 	%r343, %r437, %r159, %r418;
	mul.wide.u32 	%rd317, %r343, 8;
	add.s64 	%rd318, %rd2, %rd317;
	ld.global.f64 	%fd490, [%rd318];
	fma.rn.f64 	%fd491, %fd490, %fd490, %fd615;
	add.s32 	%r344, %r343, %r159;
	mul.wide.u32 	%rd319, %r344, 8;
	add.s64 	%rd320, %rd2, %rd319;
	ld.global.f64 	%fd492, [%rd320];
	fma.rn.f64 	%fd493, %fd492, %fd492, %fd491;
	add.s32 	%r345, %r344, %r159;
	mul.wide.u32 	%rd321, %r345, 8;
	add.s64 	%rd322, %rd2, %rd321;
	ld.global.f64 	%fd494, [%rd322];
	fma.rn.f64 	%fd495, %fd494, %fd494, %fd493;
	add.s32 	%r346, %r345, %r159;
	mul.wide.u32 	%rd323, %r346, 8;
	add.s64 	%rd324, %rd2, %rd323;
	ld.global.f64 	%fd496, [%rd324];
	fma.rn.f64 	%fd497, %fd496, %fd496, %fd495;
	add.s32 	%r347, %r346, %r159;
	mul.wide.u32 	%rd325, %r347, 8;
	add.s64 	%rd326, %rd2, %rd325;
	ld.global.f64 	%fd498, [%rd326];
	fma.rn.f64 	%fd499, %fd498, %fd498, %fd497;
	add.s32 	%r348, %r347, %r159;
	mul.wide.u32 	%rd327, %r348, 8;
	add.s64 	%rd328, %rd2, %rd327;
	ld.global.f64 	%fd500, [%rd328];
	fma.rn.f64 	%fd501, %fd500, %fd500, %fd499;
	add.s32 	%r349, %r348, %r159;
	mul.wide.u32 	%rd329, %r349, 8;
	add.s64 	%rd330, %rd2, %rd329;
	ld.global.f64 	%fd502, [%rd330];
	fma.rn.f64 	%fd503, %fd502, %fd502, %fd501;
	add.s32 	%r350, %r349, %r159;
	mul.wide.u32 	%rd331, %r350, 8;
	add.s64 	%rd332, %rd2, %rd331;
	ld.global.f64 	%fd504, [%rd332];
	fma.rn.f64 	%fd615, %fd504, %fd504, %fd503;
	add.s32 	%r437, %r437, 8;
$L__BB33_98:
	setp.eq.s32 	%p76, %r72, 0;
	@%p76 bra 	$L__BB33_105;
	setp.lt.u32 	%p77, %r140, 3;
	@%p77 bra 	$L__BB33_101;
	mad.lo.s32 	%r351, %r437, %r159, %r418;
	mul.wide.u32 	%rd333, %r351, 8;
	add.s64 	%rd334, %rd2, %rd333;
	ld.global.f64 	%fd506, [%rd334];
	fma.rn.f64 	%fd507, %fd506, %fd506, %fd615;
	add.s32 	%r352, %r351, %r159;
	mul.wide.u32 	%rd335, %r352, 8;
	add.s64 	%rd336, %rd2, %rd335;
	ld.global.f64 	%fd508, [%rd336];
	fma.rn.f64 	%fd509, %fd508, %fd508, %fd507;
	add.s32 	%r353, %r352, %r159;
	mul.wide.u32 	%rd337, %r353, 8;
	add.s64 	%rd338, %rd2, %rd337;
	ld.global.f64 	%fd510, [%rd338];
	fma.rn.f64 	%fd511, %fd510, %fd510, %fd509;
	add.s32 	%r354, %r353, %r159;
	mul.wide.u32 	%rd339, %r354, 8;
	add.s64 	%rd340, %rd2, %rd339;
	ld.global.f64 	%fd512, [%rd340];
	fma.rn.f64 	%fd615, %fd512, %fd512, %fd511;
	add.s32 	%r437, %r437, 4;
$L__BB33_101:
	setp.eq.s32 	%p78, %r74, 0;
	@%p78 bra 	$L__BB33_105;
	setp.eq.s32 	%p79, %r74, 1;
	mad.lo.s32 	%r146, %r437, %r159, %r418;
	mul.wide.u32 	%rd341, %r146, 8;
	add.s64 	%rd342, %rd2, %rd341;
	ld.global.f64 	%fd513, [%rd342];
	fma.rn.f64 	%fd615, %fd513, %fd513, %fd615;
	@%p79 bra 	$L__BB33_105;
	setp.eq.s32 	%p80, %r74, 2;
	add.s32 	%r147, %r146, %r159;
	mul.wide.u32 	%rd343, %r147, 8;
	add.s64 	%rd344, %rd2, %rd343;
	ld.global.f64 	%fd514, [%rd344];
	fma.rn.f64 	%fd615, %fd514, %fd514, %fd615;
	@%p80 bra 	$L__BB33_105;
	add.s32 	%r355, %r147, %r159;
	mul.wide.u32 	%rd345, %r355, 8;
	add.s64 	%rd346, %rd2, %rd345;
	ld.global.f64 	%fd515, [%rd346];
	fma.rn.f64 	%fd615, %fd515, %fd515, %fd615;
$L__BB33_105:
	sqrt.rn.f64 	%fd67, %fd615;
	mul.wide.u32 	%rd347, %r418, 8;
	add.s64 	%rd348, %rd3, %rd347;
	st.global.f64 	[%rd348], %fd67;
	setp.leu.f64 	%p81, %fd67, 0d3CB0000000000000;
	@%p81 bra 	$L__BB33_119;
	setp.lt.u32 	%p82, %r158, 16;
	mov.b32 	%r441, 0;
	@%p82 bra 	$L__BB33_109;
	mov.b32 	%r439, 0;
$L__BB33_108:
	.pragma "nounroll";
	mad.lo.s32 	%r358, %r439, %r159, %r418;
	mul.wide.u32 	%rd349, %r358, 8;
	add.s64 	%rd350, %rd2, %rd349;
	ld.global.f64 	%fd516, [%rd350];
	div.rn.f64 	%fd517, %fd516, %fd67;
	st.global.f64 	[%rd350], %fd517;
	add.s32 	%r359, %r358, %r159;
	mul.wide.u32 	%rd351, %r359, 8;
	add.s64 	%rd352, %rd2, %rd351;
	ld.global.f64 	%fd518, [%rd352];
	div.rn.f64 	%fd519, %fd518, %fd67;
	st.global.f64 	[%rd352], %fd519;
	add.s32 	%r360, %r359, %r159;
	mul.wide.u32 	%rd353, %r360, 8;
	add.s64 	%rd354, %rd2, %rd353;
	ld.global.f64 	%fd520, [%rd354];
	div.rn.f64 	%fd521, %fd520, %fd67;
	st.global.f64 	[%rd354], %fd521;
	add.s32 	%r361, %r360, %r159;
	mul.wide.u32 	%rd355, %r361, 8;
	add.s64 	%rd356, %rd2, %rd355;
	ld.global.f64 	%fd522, [%rd356];
	div.rn.f64 	%fd523, %fd522, %fd67;
	st.global.f64 	[%rd356], %fd523;
	add.s32 	%r362, %r361, %r159;
	mul.wide.u32 	%rd357, %r362, 8;
	add.s64 	%rd358, %rd2, %rd357;
	ld.global.f64 	%fd524, [%rd358];
	div.rn.f64 	%fd525, %fd524, %fd67;
	st.global.f64 	[%rd358], %fd525;
	add.s32 	%r363, %r362, %r159;
	mul.wide.u32 	%rd359, %r363, 8;
	add.s64 	%rd360, %rd2, %rd359;
	ld.global.f64 	%fd526, [%rd360];
	div.rn.f64 	%fd527, %fd526, %fd67;
	st.global.f64 	[%rd360], %fd527;
	add.s32 	%r364, %r363, %r159;
	mul.wide.u32 	%rd361, %r364, 8;
	add.s64 	%rd362, %rd2, %rd361;
	ld.global.f64 	%fd528, [%rd362];
	div.rn.f64 	%fd529, %fd528, %fd67;
	st.global.f64 	[%rd362], %fd529;
	add.s32 	%r365, %r364, %r159;
	mul.wide.u32 	%rd363, %r365, 8;
	add.s64 	%rd364, %rd2, %rd363;
	ld.global.f64 	%fd530, [%rd364];
	div.rn.f64 	%fd531, %fd530, %fd67;
	st.global.f64 	[%rd364], %fd531;
	add.s32 	%r366, %r365, %r159;
	mul.wide.u32 	%rd365, %r366, 8;
	add.s64 	%rd366, %rd2, %rd365;
	ld.global.f64 	%fd532, [%rd366];
	div.rn.f64 	%fd533, %fd532, %fd67;
	st.global.f64 	[%rd366], %fd533;
	add.s32 	%r367, %r366, %r159;
	mul.wide.u32 	%rd367, %r367, 8;
	add.s64 	%rd368, %rd2, %rd367;
	ld.global.f64 	%fd534, [%rd368];
	div.rn.f64 	%fd535, %fd534, %fd67;
	st.global.f64 	[%rd368], %fd535;
	add.s32 	%r368, %r367, %r159;
	mul.wide.u32 	%rd369, %r368, 8;
	add.s64 	%rd370, %rd2, %rd369;
	ld.global.f64 	%fd536, [%rd370];
	div.rn.f64 	%fd537, %fd536, %fd67;
	st.global.f64 	[%rd370], %fd537;
	add.s32 	%r369, %r368, %r159;
	mul.wide.u32 	%rd371, %r369, 8;
	add.s64 	%rd372, %rd2, %rd371;
	ld.global.f64 	%fd538, [%rd372];
	div.rn.f64 	%fd539, %fd538, %fd67;
	st.global.f64 	[%rd372], %fd539;
	add.s32 	%r370, %r369, %r159;
	mul.wide.u32 	%rd373, %r370, 8;
	add.s64 	%rd374, %rd2, %rd373;
	ld.global.f64 	%fd540, [%rd374];
	div.rn.f64 	%fd541, %fd540, %fd67;
	st.global.f64 	[%rd374], %fd541;
	add.s32 	%r371, %r370, %r159;
	mul.wide.u32 	%rd375, %r371, 8;
	add.s64 	%rd376, %rd2, %rd375;
	ld.global.f64 	%fd542, [%rd376];
	div.rn.f64 	%fd543, %fd542, %fd67;
	st.global.f64 	[%rd376], %fd543;
	add.s32 	%r372, %r371, %r159;
	mul.wide.u32 	%rd377, %r372, 8;
	add.s64 	%rd378, %rd2, %rd377;
	ld.global.f64 	%fd544, [%rd378];
	div.rn.f64 	%fd545, %fd544, %fd67;
	st.global.f64 	[%rd378], %fd545;
	add.s32 	%r373, %r372, %r159;
	mul.wide.u32 	%rd379, %r373, 8;
	add.s64 	%rd380, %rd2, %rd379;
	ld.global.f64 	%fd546, [%rd380];
	div.rn.f64 	%fd547, %fd546, %fd67;
	st.global.f64 	[%rd380], %fd547;
	add.s32 	%r439, %r439, 16;
	setp.ne.s32 	%p83, %r439, %r73;
	mov.u32 	%r441, %r73;
	@%p83 bra 	$L__BB33_108;
$L__BB33_109:
	setp.eq.s32 	%p84, %r71, 0;
	@%p84 bra 	$L__BB33_119;
	setp.lt.u32 	%p85, %r141, 7;
	@%p85 bra 	$L__BB33_112;
	mad.lo.s32 	%r374, %r441, %r159, %r418;
	mul.wide.u32 	%rd381, %r374, 8;
	add.s64 	%rd382, %rd2, %rd381;
	ld.global.f64 	%fd548, [%rd382];
	div.rn.f64 	%fd549, %fd548, %fd67;
	st.global.f64 	[%rd382], %fd549;
	add.s32 	%r375, %r374, %r159;
	mul.wide.u32 	%rd383, %r375, 8;
	add.s64 	%rd384, %rd2, %rd383;
	ld.global.f64 	%fd550, [%rd384];
	div.rn.f64 	%fd551, %fd550, %fd67;
	st.global.f64 	[%rd384], %fd551;
	add.s32 	%r376, %r375, %r159;
	mul.wide.u32 	%rd385, %r376, 8;
	add.s64 	%rd386, %rd2, %rd385;
	ld.global.f64 	%fd552, [%rd386];
	div.rn.f64 	%fd553, %fd552, %fd67;
	st.global.f64 	[%rd386], %fd553;
	add.s32 	%r377, %r376, %r159;
	mul.wide.u32 	%rd387, %r377, 8;
	add.s64 	%rd388, %rd2, %rd387;
	ld.global.f64 	%fd554, [%rd388];
	div.rn.f64 	%fd555, %fd554, %fd67;
	st.global.f64 	[%rd388], %fd555;
	add.s32 	%r378, %r377, %r159;
	mul.wide.u32 	%rd389, %r378, 8;
	add.s64 	%rd390, %rd2, %rd389;
	ld.global.f64 	%fd556, [%rd390];
	div.rn.f64 	%fd557, %fd556, %fd67;
	st.global.f64 	[%rd390], %fd557;
	add.s32 	%r379, %r378, %r159;
	mul.wide.u32 	%rd391, %r379, 8;
	add.s64 	%rd392, %rd2, %rd391;
	ld.global.f64 	%fd558, [%rd392];
	div.rn.f64 	%fd559, %fd558, %fd67;
	st.global.f64 	[%rd392], %fd559;
	add.s32 	%r380, %r379, %r159;
	mul.wide.u32 	%rd393, %r380, 8;
	add.s64 	%rd394, %rd2, %rd393;
	ld.global.f64 	%fd560, [%rd394];
	div.rn.f64 	%fd561, %fd560, %fd67;
	st.global.f64 	[%rd394], %fd561;
	add.s32 	%r381, %r380, %r159;
	mul.wide.u32 	%rd395, %r381, 8;
	add.s64 	%rd396, %rd2, %rd395;
	ld.global.f64 	%fd562, [%rd396];
	div.rn.f64 	%fd563, %fd562, %fd67;
	st.global.f64 	[%rd396], %fd563;
	add.s32 	%r441, %r441, 8;
$L__BB33_112:
	setp.eq.s32 	%p86, %r72, 0;
	@%p86 bra 	$L__BB33_119;
	setp.lt.u32 	%p87, %r140, 3;
	@%p87 bra 	$L__BB33_115;
	mad.lo.s32 	%r382, %r441, %r159, %r418;
	mul.wide.u32 	%rd397, %r382, 8;
	add.s64 	%rd398, %rd2, %rd397;
	ld.global.f64 	%fd564, [%rd398];
	div.rn.f64 	%fd565, %fd564, %fd67;
	st.global.f64 	[%rd398], %fd565;
	add.s32 	%r383, %r382, %r159;
	mul.wide.u32 	%rd399, %r383, 8;
	add.s64 	%rd400, %rd2, %rd399;
	ld.global.f64 	%fd566, [%rd400];
	div.rn.f64 	%fd567, %fd566, %fd67;
	st.global.f64 	[%rd400], %fd567;
	add.s32 	%r384, %r383, %r159;
	mul.wide.u32 	%rd401, %r384, 8;
	add.s64 	%rd402, %rd2, %rd401;
	ld.global.f64 	%fd568, [%rd402];
	div.rn.f64 	%fd569, %fd568, %fd67;
	st.global.f64 	[%rd402], %fd569;
	add.s32 	%r385, %r384, %r159;
	mul.wide.u32 	%rd403, %r385, 8;
	add.s64 	%rd404, %rd2, %rd403;
	ld.global.f64 	%fd570, [%rd404];
	div.rn.f64 	%fd571, %fd570, %fd67;
	st.global.f64 	[%rd404], %fd571;
	add.s32 	%r441, %r441, 4;
$L__BB33_115:
	setp.eq.s32 	%p88, %r74, 0;
	@%p88 bra 	$L__BB33_119;
	setp.eq.s32 	%p89, %r74, 1;
	mad.lo.s32 	%r155, %r441, %r159, %r418;
	mul.wide.u32 	%rd405, %r155, 8;
	add.s64 	%rd406, %rd2, %rd405;
	ld.global.f64 	%fd572, [%rd406];
	div.rn.f64 	%fd573, %fd572, %fd67;
	st.global.f64 	[%rd406], %fd573;
	@%p89 bra 	$L__BB33_119;
	setp.eq.s32 	%p90, %r74, 2;
	add.s32 	%r156, %r155, %r159;
	mul.wide.u32 	%rd407, %r156, 8;
	add.s64 	%rd408, %rd2, %rd407;
	ld.global.f64 	%fd574, [%rd408];
	div.rn.f64 	%fd575, %fd574, %fd67;
	st.global.f64 	[%rd408], %fd575;
	@%p90 bra 	$L__BB33_119;
	add.s32 	%r386, %r156, %r159;
	mul.wide.u32 	%rd409, %r386, 8;
	add.s64 	%rd410, %rd2, %rd409;
	ld.global.f64 	%fd576, [%rd410];
	div.rn.f64 	%fd577, %fd576, %fd67;
	st.global.f64 	[%rd410], %fd577;
$L__BB33_119:
	add.s32 	%r418, %r418, 1;
	setp.ne.s32 	%p91, %r418, %r159;
	@%p91 bra 	$L__BB33_92;
$L__BB33_120:
	ret;
$L__BB33_121:
	setp.gt.f64 	%p69, %fd1, 0d0000000000000000;
	@%p69 bra 	$L__BB33_82;
	bra.uni 	$L__BB33_83;

}
	// .globl	transpose_f32
.visible .entry transpose_f32(
	.param .u64 .ptr .align 1 transpose_f32_param_0,
	.param .u64 .ptr .align 1 transpose_f32_param_1,
	.param .u32 transpose_f32_param_2,
	.param .u32 transpose_f32_param_3
)
{
	.reg .pred 	%p<25>;
	.reg .b32 	%r<37>;
	.reg .b32 	%f<9>;
	.reg .b64 	%rd<21>;
	// demoted variable
	.shared .align 4 .b8 _ZZ13transpose_f32E4tile[4224];
	ld.param.u64 	%rd3, [transpose_f32_param_0];
	ld.param.u64 	%rd4, [transpose_f32_param_1];
	ld.param.u32 	%r20, [transpose_f32_param_2];
	ld.param.u32 	%r19, [transpose_f32_param_3];
	cvta.to.global.u64 	%rd1, %rd3;
	cvta.to.global.u64 	%rd2, %rd4;
	mov.u32 	%r21, %ctaid.x;
	shl.b32 	%r1, %r21, 5;
	mov.u32 	%r2, %tid.x;
	add.s32 	%r3, %r1, %r2;
	mov.u32 	%r22, %ctaid.y;
	shl.b32 	%r4, %r22, 5;
	mov.u32 	%r5, %tid.y;
	add.s32 	%r23, %r4, %r5;
	setp.ge.u32 	%p1, %r3, %r19;
	shl.b32 	%r24, %r2, 2;
	mov.u32 	%r25, _ZZ13transpose_f32E4tile;
	add.s32 	%r7, %r25, %r24;
	setp.ge.u32 	%p2, %r23, %r20;
	mad.lo.s32 	%r8, %r5, 132, %r7;
	or.pred  	%p3, %p1, %p2;
	@%p3 bra 	$L__BB34_2;
	mad.lo.s32 	%r26, %r23, %r19, %r3;
	mul.wide.u32 	%rd5, %r26, 4;
	add.s64 	%rd6, %rd1, %rd5;
	ld.global.nc.f32 	%f1, [%rd6];
	st.shared.f32 	[%r8], %f1;
$L__BB34_2:
	setp.ge.u32 	%p4, %r3, %r19;
	add.s32 	%r9, %r23, 8;
	setp.ge.u32 	%p5, %r9, %r20;
	or.pred  	%p6, %p4, %p5;
	@%p6 bra 	$L__BB34_4;
	mad.lo.s32 	%r27, %r9, %r19, %r3;
	mul.wide.u32 	%rd7, %r27, 4;
	add.s64 	%rd8, %rd1, %rd7;
	ld.global.nc.f32 	%f2, [%rd8];
	st.shared.f32 	[%r8+1056], %f2;
$L__BB34_4:
	setp.ge.u32 	%p7, %r3, %r19;
	add.s32 	%r10, %r23, 16;
	setp.ge.u32 	%p8, %r10, %r20;
	or.pred  	%p9, %p7, %p8;
	@%p9 bra 	$L__BB34_6;
	mad.lo.s32 	%r28, %r10, %r19, %r3;
	mul.wide.u32 	%rd9, %r28, 4;
	add.s64 	%rd10, %rd1, %rd9;
	ld.global.nc.f32 	%f3, [%rd10];
	st.shared.f32 	[%r8+2112], %f3;
$L__BB34_6:
	setp.ge.u32 	%p10, %r3, %r19;
	add.s32 	%r11, %r23, 24;
	setp.ge.u32 	%p11, %r11, %r20;
	or.pred  	%p12, %p10, %p11;
	@%p12 bra 	$L__BB34_8;
	mad.lo.s32 	%r29, %r11, %r19, %r3;
	mul.wide.u32 	%rd11, %r29, 4;
	add.s64 	%rd12, %rd1, %rd11;
	ld.global.nc.f32 	%f4, [%rd12];
	st.shared.f32 	[%r8+3168], %f4;
$L__BB34_8:
	bar.sync 	0;
	add.s32 	%r12, %r4, %r2;
	add.s32 	%r13, %r1, %r5;
	setp.ge.u32 	%p13, %r12, %r20;
	shl.b32 	%r30, %r2, 7;
	add.s32 	%r31, %r7, %r30;
	setp.ge.u32 	%p14, %r13, %r19;
	shl.b32 	%r32, %r5, 2;
	add.s32 	%r14, %r31, %r32;
	or.pred  	%p15, %p13, %p14;
	@%p15 bra 	$L__BB34_10;
	ld.shared.f32 	%f5, [%r14];
	mad.lo.s32 	%r33, %r13, %r20, %r12;
	mul.wide.u32 	%rd13, %r33, 4;
	add.s64 	%rd14, %rd2, %rd13;
	st.global.f32 	[%rd14], %f5;
$L__BB34_10:
	setp.ge.u32 	%p16, %r12, %r20;
	add.s32 	%r15, %r13, 8;
	setp.ge.u32 	%p17, %r15, %r19;
	or.pred  	%p18, %p16, %p17;
	@%p18 bra 	$L__BB34_12;
	ld.shared.f32 	%f6, [%r14+32];
	mad.lo.s32 	%r34, %r15, %r20, %r12;
	mul.wide.u32 	%rd15, %r34, 4;
	add.s64 	%rd16, %rd2, %rd15;
	st.global.f32 	[%rd16], %f6;
$L__BB34_12:
	setp.ge.u32 	%p19, %r12, %r20;
	add.s32 	%r16, %r13, 16;
	setp.ge.u32 	%p20, %r16, %r19;
	or.pred  	%p21, %p19, %p20;
	@%p21 bra 	$L__BB34_14;
	ld.shared.f32 	%f7, [%r14+64];
	mad.lo.s32 	%r35, %r16, %r20, %r12;
	mul.wide.u32 	%rd17, %r35, 4;
	add.s64 	%rd18, %rd2, %rd17;
	st.global.f32 	[%rd18], %f7;
$L__BB34_14:
	setp.ge.u32 	%p22, %r12, %r20;
	add.s32 	%r17, %r13, 24;
	setp.ge.u32 	%p23, %r17, %r19;
	or.pred  	%p24, %p22, %p23;
	@%p24 bra 	$L__BB34_16;
	ld.shared.f32 	%f8, [%r14+96];
	mad.lo.s32 	%r36, %r17, %r20, %r12;
	mul.wide.u32 	%rd19, %r36, 4;
	add.s64 	%rd20, %rd2, %rd19;
	st.global.f32 	[%rd20], %f8;
$L__BB34_16:
	ret;

}
	// .globl	transpose_f64
.visible .entry transpose_f64(
	.param .u64 .ptr .align 1 transpose_f64_param_0,
	.param .u64 .ptr .align 1 transpose_f64_param_1,
	.param .u32 transpose_f64_param_2,
	.param .u32 transpose_f64_param_3
)
{
	.reg .pred 	%p<25>;
	.reg .b32 	%r<37>;
	.reg .b64 	%rd<21>;
	.reg .b64 	%fd<9>;
	// demoted variable
	.shared .align 8 .b8 _ZZ13transpose_f64E4tile[8448];
	ld.param.u64 	%rd3, [transpose_f64_param_0];
	ld.param.u64 	%rd4, [transpose_f64_param_1];
	ld.param.u32 	%r20, [transpose_f64_param_2];
	ld.param.u32 	%r19, [transpose_f64_param_3];
	cvta.to.global.u64 	%rd1, %rd3;
	cvta.to.global.u64 	%rd2, %rd4;
	mov.u32 	%r21, %ctaid.x;
	shl.b32 	%r1, %r21, 5;
	mov.u32 	%r2, %tid.x;
	add.s32 	%r3, %r1, %r2;
	mov.u32 	%r22, %ctaid.y;
	shl.b32 	%r4, %r22, 5;
	mov.u32 	%r5, %tid.y;
	add.s32 	%r23, %r4, %r5;
	setp.ge.u32 	%p1, %r3, %r19;
	shl.b32 	%r24, %r2, 3;
	mov.u32 	%r25, _ZZ13transpose_f64E4tile;
	add.s32 	%r7, %r25, %r24;
	setp.ge.u32 	%p2, %r23, %r20;
	mad.lo.s32 	%r8, %r5, 264, %r7;
	or.pred  	%p3, %p1, %p2;
	@%p3 bra 	$L__BB35_2;
	mad.lo.s32 	%r26, %r23, %r19, %r3;
	mul.wide.u32 	%rd5, %r26, 8;
	add.s64 	%rd6, %rd1, %rd5;
	ld.global.nc.f64 	%fd1, [%rd6];
	st.shared.f64 	[%r8], %fd1;
$L__BB35_2:
	setp.ge.u32 	%p4, %r3, %r19;
	add.s32 	%r9, %r23, 8;
	setp.ge.u32 	%p5, %r9, %r20;
	or.pred  	%p6, %p4, %p5;
	@%p6 bra 	$L__BB35_4;
	mad.lo.s32 	%r27, %r9, %r19, %r3;
	mul.wide.u32 	%rd7, %r27, 8;
	add.s64 	%rd8, %rd1, %rd7;
	ld.global.nc.f64 	%fd2, [%rd8];
	st.shared.f64 	[%r8+2112], %fd2;
$L__BB35_4:
	setp.ge.u32 	%p7, %r3, %r19;
	add.s32 	%r10, %r23, 16;
	setp.ge.u32 	%p8, %r10, %r20;
	or.pred  	%p9, %p7, %p8;
	@%p9 bra 	$L__BB35_6;
	mad.lo.s32 	%r28, %r10, %r19, %r3;
	mul.wide.u32 	%rd9, %r28, 8;
	add.s64 	%rd10, %rd1, %rd9;
	ld.global.nc.f64 	%fd3, [%rd10];
	st.shared.f64 	[%r8+4224], %fd3;
$L__BB35_6:
	setp.ge.u32 	%p10, %r3, %r19;
	add.s32 	%r11, %r23, 24;
	setp.ge.u32 	%p11, %r11, %r20;
	or.pred  	%p12, %p10, %p11;
	@%p12 bra 	$L__BB35_8;
	mad.lo.s32 	%r29, %r11, %r19, %r3;
	mul.wide.u32 	%rd11, %r29, 8;
	add.s64 	%rd12, %rd1, %rd11;
	ld.global.nc.f64 	%fd4, [%rd12];
	st.shared.f64 	[%r8+6336], %fd4;
$L__BB35_8:
	bar.sync 	0;
	add.s32 	%r12, %r4, %r2;
	add.s32 	%r13, %r1, %r5;
	setp.ge.u32 	%p13, %r12, %r20;
	shl.b32 	%r30, %r2, 8;
	add.s32 	%r31, %r7, %r30;
	setp.ge.u32 	%p14, %r13, %r19;
	shl.b32 	%r32, %r5, 3;
	add.s32 	%r14, %r31, %r32;
	or.pred  	%p15, %p13, %p14;
	@%p15 bra 	$L__BB35_10;
	ld.shared.f64 	%fd5, [%r14];
	mad.lo.s32 	%r33, %r13, %r20, %r12;
	mul.wide.u32 	%rd13, %r33, 8;
	add.s64 	%rd14, %rd2, %rd13;
	st.global.f64 	[%rd14], %fd5;
$L__BB35_10:
	setp.ge.u32 	%p16, %r12, %r20;
	add.s32 	%r15, %r13, 8;
	setp.ge.u32 	%p17, %r15, %r19;
	or.pred  	%p18, %p16, %p17;
	@%p18 bra 	$L__BB35_12;
	ld.shared.f64 	%fd6, [%r14+64];
	mad.lo.s32 	%r34, %r15, %r20, %r12;
	mul.wide.u32 	%rd15, %r34, 8;
	add.s64 	%rd16, %rd2, %rd15;
	st.global.f64 	[%rd16], %fd6;
$L__BB35_12:
	setp.ge.u32 	%p19, %r12, %r20;
	add.s32 	%r16, %r13, 16;
	setp.ge.u32 	%p20, %r16, %r19;
	or.pred  	%p21, %p19, %p20;
	@%p21 bra 	$L__BB35_14;
	ld.shared.f64 	%fd7, [%r14+128];
	mad.lo.s32 	%r35, %r16, %r20, %r12;
	mul.wide.u32 	%rd17, %r35, 8;
	add.s64 	%rd18, %rd2, %rd17;
	st.global.f64 	[%rd18], %fd7;
$L__BB35_14:
	setp.ge.u32 	%p22, %r12, %r20;
	add.s32 	%r17, %r13, 24;
	setp.ge.u32 	%p23, %r17, %r19;
	or.pred  	%p24, %p22, %p23;
	@%p24 bra 	$L__BB35_16;
	ld.shared.f64 	%fd8, [%r14+192];
	mad.lo.s32 	%r36, %r17, %r20, %r12;
	mul.wide.u32 	%rd19, %r36, 8;
	add.s64 	%rd20, %rd2, %rd19;
	st.global.f64 	[%rd20], %fd8;
$L__BB35_16:
	ret;

}
	// .globl	eig_jacobi_symmetric_f32
.visible .entry eig_jacobi_symmetric_f32(
	.param .u64 .ptr .align 1 eig_jacobi_symmetric_f32_param_0,
	.param .u64 .ptr .align 1 eig_jacobi_symmetric_f32_param_1,
	.param .u64 .ptr .align 1 eig_jacobi_symmetric_f32_param_2,
	.param .u32 eig_jacobi_symmetric_f32_param_3,
	.param .u64 .ptr .align 1 eig_jacobi_symmetric_f32_param_4
)
{
	.reg .pred 	%p<130>;
	.reg .b16 	%rs<23>;
	.reg .b32 	%r<472>;
	.reg .b32 	%f<386>;
	.reg .b64 	%rd<421>;

	ld.param.u64 	%rd14, [eig_jacobi_symmetric_f32_param_0];
	ld.param.u64 	%rd15, [eig_jacobi_symmetric_f32_param_1];
	ld.param.u64 	%rd16, [eig_jacobi_symmetric_f32_param_2];
	ld.param.u32 	%r148, [eig_jacobi_symmetric_f32_param_3];
	cvta.to.global.u64 	%rd1, %rd16;
	cvta.to.global.u64 	%rd2, %rd15;
	cvta.to.global.u64 	%rd3, %rd14;
	mov.u32 	%r149, %tid.x;
	mov.u32 	%r150, %ctaid.x;
	or.b32  	%r151, %r149, %r150;
	setp.ne.s32 	%p1, %r151, 0;
	@%p1 bra 	$L__BB36_109;
	cvt.rn.f32.u32 	%f29, %r148;
	mul.f32 	%f1, %f29, 0f34000000;
	setp.eq.s32 	%p2, %r148, 0;
	@%p2 bra 	$L__BB36_57;
	add.s32 	%r1, %r148, -1;
	and.b32  	%r2, %r148, 7;
	add.s32 	%r3, %r2, -1;
	and.b32  	%r4, %r148, 3;
	and.b32  	%r5, %r148, -8;
	and.b32  	%r6, %r148, 1;
	mov.b32 	%r423, 0;
$L__BB36_3:
	setp.lt.u32 	%p3, %r1, 7;
	mul.lo.s32 	%r8, %r423, %r148;
	mov.b32 	%r426, 0;
	@%p3 bra 	$L__BB36_6;
	mov.b32 	%r424, 0;
$L__BB36_5:
	.pragma "nounroll";
	setp.eq.s32 	%p4, %r423, %r424;
	selp.f32 	%f30, 0f3F800000, 0f00000000, %p4;
	add.s32 	%r155, %r424, %r8;
	mul.wide.u32 	%rd17, %r155, 4;
	add.s64 	%rd18, %rd2, %rd17;
	st.global.f32 	[%rd18], %f30;
	add.s32 	%r156, %r424, 1;
	setp.eq.s32 	%p5, %r423, %r156;
	selp.f32 	%f31, 0f3F800000, 0f00000000, %p5;
	add.s32 	%r157, %r155, 1;
	mul.wide.u32 	%rd19, %r157, 4;
	add.s64 	%rd20, %rd2, %rd19;
	st.global.f32 	[%rd20], %f31;
	add.s32 	%r158, %r424, 2;
	setp.eq.s32 	%p6, %r423, %r158;
	selp.f32 	%f32, 0f3F800000, 0f00000000, %p6;
	add.s32 	%r159, %r155, 2;
	mul.wide.u32 	%rd21, %r159, 4;
	add.s64 	%rd22, %rd2, %rd21;
	st.global.f32 	[%rd22], %f32;
	add.s32 	%r160, %r424, 3;
	setp.eq.s32 	%p7, %r423, %r160;
	selp.f32 	%f33, 0f3F800000, 0f00000000, %p7;
	add.s32 	%r161, %r155, 3;
	mul.wide.u32 	%rd23, %r161, 4;
	add.s64 	%rd24, %rd2, %rd23;
	st.global.f32 	[%rd24], %f33;
	add.s32 	%r162, %r424, 4;
	setp.eq.s32 	%p8, %r423, %r162;
	selp.f32 	%f34, 0f3F800000, 0f00000000, %p8;
	add.s32 	%r163, %r155, 4;
	mul.wide.u32 	%rd25, %r163, 4;
	add.s64 	%rd26, %rd2, %rd25;
	st.global.f32 	[%rd26], %f34;
	add.s32 	%r164, %r424, 5;
	setp.eq.s32 	%p9, %r423, %r164;
	selp.f32 	%f35, 0f3F800000, 0f00000000, %p9;
	add.s32 	%r165, %r155, 5;
	mul.wide.u32 	%rd27, %r165, 4;
	add.s64 	%rd28, %rd2, %rd27;
	st.global.f32 	[%rd28], %f35;
	add.s32 	%r166, %r424, 6;
	setp.eq.s32 	%p10, %r423, %r166;
	selp.f32 	%f36, 0f3F800000, 0f00000000, %p10;
	add.s32 	%r167, %r155, 6;
	mul.wide.u32 	%rd29, %r167, 4;
	add.s64 	%rd30, %rd2, %rd29;
	st.global.f32 	[%rd30], %f36;
	add.s32 	%r168, %r424, 7;
	setp.eq.s32 	%p11, %r423, %r168;
	selp.f32 	%f37, 0f3F800000, 0f00000000, %p11;
	add.s32 	%r169, %r155, 7;
	mul.wide.u32 	%rd31, %r169, 4;
	add.s64 	%rd32, %rd2, %rd31;
	st.global.f32 	[%rd32], %f37;
	add.s32 	%r424, %r424, 8;
	setp.ne.s32 	%p12, %r424, %r5;
	mov.u32 	%r426, %r5;
	@%p12 bra 	$L__BB36_5;
$L__BB36_6:
	setp.eq.s32 	%p13, %r2, 0;
	@%p13 bra 	$L__BB36_14;
	setp.lt.u32 	%p14, %r3, 3;
	@%p14 bra 	$L__BB36_9;
	setp.eq.s32 	%p15, %r423, %r426;
	selp.f32 	%f38, 0f3F800000, 0f00000000, %p15;
	add.s32 	%r170, %r426, %r8;
	mul.wide.u32 	%rd33, %r170, 4;
	add.s64 	%rd34, %rd2, %rd33;
	st.global.f32 	[%rd34], %f38;
	add.s32 	%r171, %r426, 1;
	setp.eq.s32 	%p16, %r423, %r171;
	selp.f32 	%f39, 0f3F800000, 0f00000000, %p16;
	add.s32 	%r172, %r170, 1;
	mul.wide.u32 	%rd35, %r172, 4;
	add.s64 	%rd36, %rd2, %rd35;
	st.global.f32 	[%rd36], %f39;
	add.s32 	%r173, %r426, 2;
	setp.eq.s32 	%p17, %r423, %r173;
	selp.f32 	%f40, 0f3F800000, 0f00000000, %p17;
	add.s32 	%r174, %r170, 2;
	mul.wide.u32 	%rd37, %r174, 4;
	add.s64 	%rd38, %rd2, %rd37;
	st.global.f32 	[%rd38], %f40;
	add.s32 	%r175, %r426, 3;
	setp.eq.s32 	%p18, %r423, %r175;
	selp.f32 	%f41, 0f3F800000, 0f00000000, %p18;
	add.s32 	%r176, %r170, 3;
	mul.wide.u32 	%rd39, %r176, 4;
	add.s64 	%rd40, %rd2, %rd39;
	st.global.f32 	[%rd40], %f41;
	add.s32 	%r426, %r426, 4;
$L__BB36_9:
	setp.eq.s32 	%p19, %r4, 0;
	@%p19 bra 	$L__BB36_14;
	setp.eq.s32 	%p20, %r4, 1;
	@%p20 bra 	$L__BB36_12;
	setp.eq.s32 	%p21, %r423, %r426;
	selp.f32 	%f42, 0f3F800000, 0f00000000, %p21;
	add.s32 	%r177, %r426, %r8;
	mul.wide.u32 	%rd41, %r177, 4;
	add.s64 	%rd42, %rd2, %rd41;
	st.global.f32 	[%rd42], %f42;
	add.s32 	%r178, %r426, 1;
	setp.eq.s32 	%p22, %r423, %r178;
	selp.f32 	%f43, 0f3F800000, 0f00000000, %p22;
	add.s32 	%r179, %r177, 1;
	mul.wide.u32 	%rd43, %r179, 4;
	add.s64 	%rd44, %rd2, %rd43;
	st.global.f32 	[%rd44], %f43;
	add.s32 	%r426, %r426, 2;
$L__BB36_12:
	setp.eq.s32 	%p23, %r6, 0;
	@%p23 bra 	$L__BB36_14;
	setp.eq.s32 	%p24, %r423, %r426;
	selp.f32 	%f44, 0f3F800000, 0f00000000, %p24;
	add.s32 	%r180, %r426, %r8;
	mul.wide.u32 	%rd45, %r180, 4;
	add.s64 	%rd46, %rd2, %rd45;
	st.global.f32 	[%rd46], %f44;
$L__BB36_14:
	add.s32 	%r423, %r423, 1;
	setp.ne.s32 	%p25, %r423, %r148;
	@%p25 bra 	$L__BB36_3;
	mov.b32 	%r428, 0;
	mov.b16 	%rs19, 0;
	mov.u16 	%rs20, %rs19;
$L__BB36_16:
	setp.eq.s32 	%p26, %r428, 0;
	@%p26 bra 	$L__BB36_30;
	mul.lo.s32 	%r18, %r428, %r148;
	setp.lt.u32 	%p27, %r428, 16;
	mov.b32 	%r430, 0;
	@%p27 bra 	$L__BB36_20;
	and.b32  	%r430, %r428, -16;
	mov.b32 	%r429, 0;
$L__BB36_19:
	.pragma "nounroll";
	add.s32 	%r184, %r429, %r18;
	mul.wide.u32 	%rd47, %r184, 4;
	add.s64 	%rd48, %rd3, %rd47;
	ld.global.f32 	%f45, [%rd48];
	mad.lo.s32 	%r185, %r429, %r148, %r428;
	mul.wide.u32 	%rd49, %r185, 4;
	add.s64 	%rd50, %rd3, %rd49;
	st.global.f32 	[%rd50], %f45;
	add.s32 	%r186, %r184, 1;
	mul.wide.u32 	%rd51, %r186, 4;
	add.s64 	%rd52, %rd3, %rd51;
	ld.global.f32 	%f46, [%rd52];
	add.s32 	%r187, %r185, %r148;
	mul.wide.u32 	%rd53, %r187, 4;
	add.s64 	%rd54, %rd3, %rd53;
	st.global.f32 	[%rd54], %f46;
	add.s32 	%r188, %r184, 2;
	mul.wide.u32 	%rd55, %r188, 4;
	add.s64 	%rd56, %rd3, %rd55;
	ld.global.f32 	%f47, [%rd56];
	add.s32 	%r189, %r187, %r148;
	mul.wide.u32 	%rd57, %r189, 4;
	add.s64 	%rd58, %rd3, %rd57;
	st.global.f32 	[%rd58], %f47;
	add.s32 	%r190, %r184, 3;
	mul.wide.u32 	%rd59, %r190, 4;
	add.s64 	%rd60, %rd3, %rd59;
	ld.global.f32 	%f48, [%rd60];
	add.s32 	%r191, %r189, %r148;
	mul.wide.u32 	%rd61, %r191, 4;
	add.s64 	%rd62, %rd3, %rd61;
	st.global.f32 	[%rd62], %f48;
	add.s32 	%r192, %r184, 4;
	mul.wide.u32 	%rd63, %r192, 4;
	add.s64 	%rd64, %rd3, %rd63;
	ld.global.f32 	%f49, [%rd64];
	add.s32 	%r193, %r191, %r148;
	mul.wide.u32 	%rd65, %r193, 4;
	add.s64 	%rd66, %rd3, %rd65;
	st.global.f32 	[%rd66], %f49;
	add.s32 	%r194, %r184, 5;
	mul.wide.u32 	%rd67, %r194, 4;
	add.s64 	%rd68, %rd3, %rd67;
	ld.global.f32 	%f50, [%rd68];
	add.s32 	%r195, %r193, %r148;
	mul.wide.u32 	%rd69, %r195, 4;
	add.s64 	%rd70, %rd3, %rd69;
	st.global.f32 	[%rd70], %f50;
	add.s32 	%r196, %r184, 6;
	mul.wide.u32 	%rd71, %r196, 4;
	add.s64 	%rd72, %rd3, %rd71;
	ld.global.f32 	%f51, [%rd72];
	add.s32 	%r197, %r195, %r148;
	mul.wide.u32 	%rd73, %r197, 4;
	add.s64 	%rd74, %rd3, %rd73;
	st.global.f32 	[%rd74], %f51;
	add.s32 	%r198, %r184, 7;
	mul.wide.u32 	%rd75, %r198, 4;
	add.s64 	%rd76, %rd3, %rd75;
	ld.global.f32 	%f52, [%rd76];
	add.s32 	%r199, %r197, %r148;
	mul.wide.u32 	%rd77, %r199, 4;
	add.s64 	%rd78, %rd3, %rd77;
	st.global.f32 	[%rd78], %f52;
	add.s32 	%r200, %r184, 8;
	mul.wide.u32 	%rd79, %r200, 4;
	add.s64 	%rd80, %rd3, %rd79;
	ld.global.f32 	%f53, [%rd80];
	add.s32 	%r201, %r199, %r148;
	mul.wide.u32 	%rd81, %r201, 4;
	add.s64 	%rd82, %rd3, %rd81;
	st.global.f32 	[%rd82], %f53;
	add.s32 	%r202, %r184, 9;
	mul.wide.u32 	%rd83, %r202, 4;
	add.s64 	%rd84, %rd3, %rd83;
	ld.global.f32 	%f54, [%rd84];
	add.s32 	%r203, %r201, %r148;
	mul.wide.u32 	%rd85, %r203, 4;
	add.s64 	%rd86, %rd3, %rd85;
	st.global.f32 	[%rd86], %f54;
	add.s32 	%r204, %r184, 10;
	mul.wide.u32 	%rd87, %r204, 4;
	add.s64 	%rd88, %rd3, %rd87;
	ld.global.f32 	%f55, [%rd88];
	add.s32 	%r205, %r203, %r148;
	mul.wide.u32 	%rd89, %r205, 4;
	add.s64 	%rd90, %rd3, %rd89;
	st.global.f32 	[%rd90], %f55;
	add.s32 	%r206, %r184, 11;
	mul.wide.u32 	%rd91, %r206, 4;
	add.s64 	%rd92, %rd3, %rd91;
	ld.global.f32 	%f56, [%rd92];
	add.s32 	%r207, %r205, %r148;
	mul.wide.u32 	%rd93, %r207, 4;
	add.s64 	%rd94, %rd3, %rd93;
	st.global.f32 	[%rd94], %f56;
	add.s32 	%r208, %r184, 12;
	mul.wide.u32 	%rd95, %r208, 4;
	add.s64 	%rd96, %rd3, %rd95;
	ld.global.f32 	%f57, [%rd96];
	add.s32 	%r209, %r207, %r148;
	mul.wide.u32 	%rd97, %r209, 4;
	add.s64 	%rd98, %rd3, %rd97;
	st.global.f32 	[%rd98], %f57;
	add.s32 	%r210, %r184, 13;
	mul.wide.u32 	%rd99, %r210, 4;
	add.s64 	%rd100, %rd3, %rd99;
	ld.global.f32 	%f58, [%rd100];
	add.s32 	%r211, %r209, %r148;
	mul.wide.u32 	%rd101, %r211, 4;
	add.s64 	%rd102, %rd3, %rd101;
	st.global.f32 	[%rd102], %f58;
	add.s32 	%r212, %r184, 14;
	mul.wide.u32 	%rd103, %r212, 4;
	add.s64 	%rd104, %rd3, %rd103;
	ld.global.f32 	%f59, [%rd104];
	add.s32 	%r213, %r211, %r148;
	mul.wide.u32 	%rd105, %r213, 4;
	add.s64 	%rd106, %rd3, %rd105;
	st.global.f32 	[%rd106], %f59;
	add.s32 	%r214, %r184, 15;
	mul.wide.u32 	%rd107, %r214, 4;
	add.s64 	%rd108, %rd3, %rd107;
	ld.global.f32 	%f60, [%rd108];
	add.s32 	%r215, %r213, %r148;
	mul.wide.u32 	%rd109, %r215, 4;
	add.s64 	%rd110, %rd3, %rd109;
	st.global.f32 	[%rd110], %f60;
	add.s32 	%r429, %r429, 16;
	setp.ne.s32 	%p28, %r429, %r430;
	@%p28 bra 	$L__BB36_19;
$L__BB36_20:
	and.b32  	%r216, %r428, 15;
	setp.eq.s32 	%p29, %r216, 0;
	@%p29 bra 	$L__BB36_30;
	cvt.u32.u16 	%r217, %rs20;
	and.b32  	%r27, %r217, 15;
	add.s32 	%r218, %r27, -1;
	setp.lt.u32 	%p30, %r218, 7;
	@%p30 bra 	$L__BB36_23;
	add.s32 	%r219, %r430, %r18;
	mul.wide.u32 	%rd111, %r219, 4;
	add.s64 	%rd112, %rd3, %rd111;
	ld.global.f32 	%f61, [%rd112];
	mad.lo.s32 	%r220, %r430, %r148, %r428;
	mul.wide.u32 	%rd113, %r220, 4;
	add.s64 	%rd114, %rd3, %rd113;
	st.global.f32 	[%rd114], %f61;
	add.s32 	%r221, %r219, 1;
	mul.wide.u32 	%rd115, %r221, 4;
	add.s64 	%rd116, %rd3, %rd115;
	ld.global.f32 	%f62, [%rd116];
	add.s32 	%r222, %r220, %r148;
	mul.wide.u32 	%rd117, %r222, 4;
	add.s64 	%rd118, %rd3, %rd117;
	st.global.f32 	[%rd118], %f62;
	add.s32 	%r223, %r219, 2;
	mul.wide.u32 	%rd119, %r223, 4;
	add.s64 	%rd120, %rd3, %rd119;
	ld.global.f32 	%f63, [%rd120];
	add.s32 	%r224, %r222, %r148;
	mul.wide.u32 	%rd121, %r224, 4;
	add.s64 	%rd122, %rd3, %rd121;
	st.global.f32 	[%rd122], %f63;
	add.s32 	%r225, %r219, 3;
	mul.wide.u32 	%rd123, %r225, 4;
	add.s64 	%rd124, %rd3, %rd123;
	ld.global.f32 	%f64, [%rd124];
	add.s32 	%r226, %r224, %r148;
	mul.wide.u32 	%rd125, %r226, 4;
	add.s64 	%rd126, %rd3, %rd125;
	st.global.f32 	[%rd126], %f64;
	add.s32 	%r227, %r219, 4;
	mul.wide.u32 	%rd127, %r227, 4;
	add.s64 	%rd128, %rd3, %rd127;
	ld.global.f32 	%f65, [%rd128];
	add.s32 	%r228, %r226, %r148;
	mul.wide.u32 	%rd129, %r228, 4;
	add.s64 	%rd130, %rd3, %rd129;
	st.global.f32 	[%rd130], %f65;
	add.s32 	%r229, %r219, 5;
	mul.wide.u32 	%rd131, %r229, 4;
	add.s64 	%rd132, %rd3, %rd131;
	ld.global.f32 	%f66, [%rd132];
	add.s32 	%r230, %r228, %r148;
	mul.wide.u32 	%rd133, %r230, 4;
	add.s64 	%rd134, %rd3, %rd133;
	st.global.f32 	[%rd134], %f66;
	add.s32 	%r231, %r219, 6;
	mul.wide.u32 	%rd135, %r231, 4;
	add.s64 	%rd136, %rd3, %rd135;
	ld.global.f32 	%f67, [%rd136];
	add.s32 	%r232, %r230, %r148;
	mul.wide.u32 	%rd137, %r232, 4;
	add.s64 	%rd138, %rd3, %rd137;
	st.global.f32 	[%rd138], %f67;
	add.s32 	%r233, %r219, 7;
	mul.wide.u32 	%rd139, %r233, 4;
	add.s64 	%rd140, %rd3, %rd139;
	ld.global.f32 	%f68, [%rd140];
	add.s32 	%r234, %r232, %r148;
	mul.wide.u32 	%rd141, %r234, 4;
	add.s64 	%rd142, %rd3, %rd141;
	st.global.f32 	[%rd142], %f68;
	add.s32 	%r430, %r430, 8;
$L__BB36_23:
	and.b32  	%r235, %r27, 7;
	setp.eq.s32 	%p31, %r235, 0;
	@%p31 bra 	$L__BB36_30;
	cvt.u32.u16 	%r236, %rs19;
	and.b32  	%r237, %r236, 7;
	and.b32  	%r30, %r236, 3;
	add.s32 	%r238, %r237, -1;
	setp.lt.u32 	%p32, %r238, 3;
	@%p32 bra 	$L__BB36_26;
	add.s32 	%r239, %r430, %r18;
	mul.wide.u32 	%rd143, %r239, 4;
	add.s64 	%rd144, %rd3, %rd143;
	ld.global.f32 	%f69, [%rd144];
	mad.lo.s32 	%r240, %r430, %r148, %r428;
	mul.wide.u32 	%rd145, %r240, 4;
	add.s64 	%rd146, %rd3, %rd145;
	st.global.f32 	[%rd146], %f69;
	add.s32 	%r241, %r239, 1;
	mul.wide.u32 	%rd147, %r241, 4;
	add.s64 	%rd148, %rd3, %rd147;
	ld.global.f32 	%f70, [%rd148];
	add.s32 	%r242, %r240, %r148;
	mul.wide.u32 	%rd149, %r242, 4;
	add.s64 	%rd150, %rd3, %rd149;
	st.global.f32 	[%rd150], %f70;
	add.s32 	%r243, %r239, 2;
	mul.wide.u32 	%rd151, %r243, 4;
	add.s64 	%rd152, %rd3, %rd151;
	ld.global.f32 	%f71, [%rd152];
	add.s32 	%r244, %r242, %r148;
	mul.wide.u32 	%rd153, %r244, 4;
	add.s64 	%rd154, %rd3, %rd153;
	st.global.f32 	[%rd154], %f71;
	add.s32 	%r245, %r239, 3;
	mul.wide.u32 	%rd155, %r245, 4;
	add.s64 	%rd156, %rd3, %rd155;
	ld.global.f32 	%f72, [%rd156];
	add.s32 	%r246, %r244, %r148;
	mul.wide.u32 	%rd157, %r246, 4;
	add.s64 	%rd158, %rd3, %rd157;
	st.global.f32 	[%rd158], %f72;
	add.s32 	%r430, %r430, 4;
$L__BB36_26:
	setp.eq.s32 	%p33, %r30, 0;
	@%p33 bra 	$L__BB36_30;
	add.s32 	%r33, %r430, %r18;
	mul.wide.u32 	%rd159, %r33, 4;
	add.s64 	%rd160, %rd3, %rd159;
	ld.global.f32 	%f73, [%rd160];
	mad.lo.s32 	%r34, %r430, %r148, %r428;
	mul.wide.u32 	%rd161, %r34, 4;
	add.s64 	%rd162, %rd3, %rd161;
	st.global.f32 	[%rd162], %f73;
	setp.eq.s32 	%p34, %r30, 1;
	@%p34 bra 	$L__BB36_30;
	add.s32 	%r247, %r33, 1;
	mul.wide.u32 	%rd163, %r247, 4;
	add.s64 	%rd164, %rd3, %rd163;
	ld.global.f32 	%f74, [%rd164];
	add.s32 	%r35, %r34, %r148;
	mul.wide.u32 	%rd165, %r35, 4;
	add.s64 	%rd166, %rd3, %rd165;
	st.global.f32 	[%rd166], %f74;
	setp.eq.s32 	%p35, %r30, 2;
	@%p35 bra 	$L__BB36_30;
	add.s32 	%r248, %r33, 2;
	mul.wide.u32 	%rd167, %r248, 4;
	add.s64 	%rd168, %rd3, %rd167;
	ld.global.f32 	%f75, [%rd168];
	add.s32 	%r249, %r35, %r148;
	mul.wide.u32 	%rd169, %r249, 4;
	add.s64 	%rd170, %rd3, %rd169;
	st.global.f32 	[%rd170], %f75;
$L__BB36_30:
	add.s32 	%r428, %r428, 1;
	setp.eq.s32 	%p36, %r428, %r148;
	add.s16 	%rs20, %rs20, 1;
	add.s16 	%rs19, %rs19, 1;
	@%p36 bra 	$L__BB36_31;
	bra.uni 	$L__BB36_16;
$L__BB36_31:
	add.s32 	%r20, %r148, -2;
	cvt.u16.u32 	%rs3, %r148;
	add.s32 	%r21, %r4, -1;
	and.b32  	%r22, %r148, -4;
	add.s32 	%r23, %r148, 1;
	mov.b32 	%r433, 0;
$L__BB36_32:
	mov.f32 	%f382, 0f00000000;
	mov.b32 	%r434, 0;
	mov.b16 	%rs21, 0;
	mov.u16 	%rs22, %rs21;
$L__BB36_33:
	mov.u32 	%r437, %r434;
	sub.s32 	%r39, %r1, %r437;
	add.s32 	%r434, %r437, 1;
	setp.ge.u32 	%p37, %r434, %r148;
	@%p37 bra 	$L__BB36_48;
	mul.lo.s32 	%r41, %r437, %r148;
	sub.s32 	%r252, %r20, %r437;
	setp.lt.u32 	%p38, %r252, 15;
	mov.u32 	%r439, %r434;
	@%p38 bra 	$L__BB36_38;
	mad.lo.s32 	%r436, %r23, %r437, 8;
	and.b32  	%r253, %r39, -16;
	neg.s32 	%r435, %r253;
$L__BB36_36:
	.pragma "nounroll";
	add.s32 	%r254, %r436, -7;
	mul.wide.u32 	%rd171, %r254, 4;
	add.s64 	%rd172, %rd3, %rd171;
	ld.global.f32 	%f78, [%rd172];
	abs.f32 	%f79, %f78;
	setp.gt.f32 	%p39, %f79, %f382;
	selp.f32 	%f80, %f79, %f382, %p39;
	add.s32 	%r255, %r436, -6;
	mul.wide.u32 	%rd173, %r255, 4;
	add.s64 	%rd174, %rd3, %rd173;
	ld.global.f32 	%f81, [%rd174];
	abs.f32 	%f82, %f81;
	setp.gt.f32 	%p40, %f82, %f80;
	selp.f32 	%f83, %f82, %f80, %p40;
	add.s32 	%r256, %r436, -5;
	mul.wide.u32 	%rd175, %r256, 4;
	add.s64 	%rd176, %rd3, %rd175;
	ld.global.f32 	%f84, [%rd176];
	abs.f32 	%f85, %f84;
	setp.gt.f32 	%p41, %f85, %f83;
	selp.f32 	%f86, %f85, %f83, %p41;
	add.s32 	%r257, %r436, -4;
	mul.wide.u32 	%rd177, %r257, 4;
	add.s64 	%rd178, %rd3, %rd177;
	ld.global.f32 	%f87, [%rd178];
	abs.f32 	%f88, %f87;
	setp.gt.f32 	%p42, %f88, %f86;
	selp.f32 	%f89, %f88, %f86, %p42;
	add.s32 	%r258, %r436, -3;
	mul.wide.u32 	%rd179, %r258, 4;
	add.s64 	%rd180, %rd3, %rd179;
	ld.global.f32 	%f90, [%rd180];
	abs.f32 	%f91, %f90;
	setp.gt.f32 	%p43, %f91, %f89;
	selp.f32 	%f92, %f91, %f89, %p43;
	add.s32 	%r259, %r436, -2;
	mul.wide.u32 	%rd181, %r259, 4;
	add.s64 	%rd182, %rd3, %rd181;
	ld.global.f32 	%f93, [%rd182];
	abs.f32 	%f94, %f93;
	setp.gt.f32 	%p44, %f94, %f92;
	selp.f32 	%f95, %f94, %f92, %p44;
	add.s32 	%r260, %r436, -1;
	mul.wide.u32 	%rd183, %r260, 4;
	add.s64 	%rd184, %rd3, %rd183;
	ld.global.f32 	%f96, [%rd184];
	abs.f32 	%f97, %f96;
	setp.gt.f32 	%p45, %f97, %f95;
	selp.f32 	%f98, %f97, %f95, %p45;
	add.s32 	%r261, %r436, 8;
	mul.wide.u32 	%rd185, %r436, 4;
	add.s64 	%rd186, %rd3, %rd185;
	ld.global.f32 	%f99, [%rd186];
	abs.f32 	%f100, %f99;
	setp.gt.f32 	%p46, %f100, %f98;
	selp.f32 	%f101, %f100, %f98, %p46;
	add.s32 	%r262, %r436, 1;
	mul.wide.u32 	%rd187, %r262, 4;
	add.s64 	%rd188, %rd3, %rd187;
	ld.global.f32 	%f102, [%rd188];
	abs.f32 	%f103, %f102;
	setp.gt.f32 	%p47, %f103, %f101;
	selp.f32 	%f104, %f103, %f101, %p47;
	add.s32 	%r263, %r436, 2;
	mul.wide.u32 	%rd189, %r263, 4;
	add.s64 	%rd190, %rd3, %rd189;
	ld.global.f32 	%f105, [%rd190];
	abs.f32 	%f106, %f105;
	setp.gt.f32 	%p48, %f106, %f104;
	selp.f32 	%f107, %f106, %f104, %p48;
	add.s32 	%r264, %r436, 3;
	mul.wide.u32 	%rd191, %r264, 4;
	add.s64 	%rd192, %rd3, %rd191;
	ld.global.f32 	%f108, [%rd192];
	abs.f32 	%f109, %f108;
	setp.gt.f32 	%p49, %f109, %f107;
	selp.f32 	%f110, %f109, %f107, %p49;
	add.s32 	%r265, %r436, 4;
	mul.wide.u32 	%rd193, %r265, 4;
	add.s64 	%rd194, %rd3, %rd193;
	ld.global.f32 	%f111, [%rd194];
	abs.f32 	%f112, %f111;
	setp.gt.f32 	%p50, %f112, %f110;
	selp.f32 	%f113, %f112, %f110, %p50;
	add.s32 	%r266, %r436, 5;
	mul.wide.u32 	%rd195, %r266, 4;
	add.s64 	%rd196, %rd3, %rd195;
	ld.global.f32 	%f114, [%rd196];
	abs.f32 	%f115, %f114;
	setp.gt.f32 	%p51, %f115, %f113;
	selp.f32 	%f116, %f115, %f113, %p51;
	add.s32 	%r267, %r436, 6;
	mul.wide.u32 	%rd197, %r267, 4;
	add.s64 	%rd198, %rd3, %rd197;
	ld.global.f32 	%f117, [%rd198];
	abs.f32 	%f118, %f117;
	setp.gt.f32 	%p52, %f118, %f116;
	selp.f32 	%f119, %f118, %f116, %p52;
	add.s32 	%r268, %r436, 7;
	mul.wide.u32 	%rd199, %r268, 4;
	add.s64 	%rd200, %rd3, %rd199;
	ld.global.f32 	%f120, [%rd200];
	abs.f32 	%f121, %f120;
	setp.gt.f32 	%p53, %f121, %f119;
	selp.f32 	%f122, %f121, %f119, %p53;
	mul.wide.u32 	%rd201, %r261, 4;
	add.s64 	%rd202, %rd3, %rd201;
	ld.global.f32 	%f123, [%rd202];
	abs.f32 	%f124, %f123;
	setp.gt.f32 	%p54, %f124, %f122;
	selp.f32 	%f382, %f124, %f122, %p54;
	add.s32 	%r437, %r437, 16;
	add.s32 	%r436, %r436, 16;
	add.s32 	%r435, %r435, 16;
	setp.ne.s32 	%p55, %r435, 0;
	@%p55 bra 	$L__BB36_36;
	add.s32 	%r439, %r437, 1;
$L__BB36_38:
	and.b32  	%r269, %r39, 15;
	setp.eq.s32 	%p56, %r269, 0;
	@%p56 bra 	$L__BB36_48;
	not.b16 	%rs15, %rs22;
	add.s16 	%rs16, %rs15, %rs3;
	cvt.u32.u16 	%r270, %rs16;
	and.b32  	%r52, %r270, 15;
	add.s32 	%r271, %r52, -1;
	setp.lt.u32 	%p57, %r271, 7;
	@%p57 bra 	$L__BB36_41;
	add.s32 	%r272, %r439, %r41;
	mul.wide.u32 	%rd203, %r272, 4;
	add.s64 	%rd204, %rd3, %rd203;
	ld.global.f32 	%f126, [%rd204];
	abs.f32 	%f127, %f126;
	setp.gt.f32 	%p58, %f127, %f382;
	selp.f32 	%f128, %f127, %f382, %p58;
	add.s32 	%r273, %r272, 1;
	mul.wide.u32 	%rd205, %r273, 4;
	add.s64 	%rd206, %rd3, %rd205;
	ld.global.f32 	%f129, [%rd206];
	abs.f32 	%f130, %f129;
	setp.gt.f32 	%p59, %f130, %f128;
	selp.f32 	%f131, %f130, %f128, %p59;
	add.s32 	%r274, %r272, 2;
	mul.wide.u32 	%rd207, %r274, 4;
	add.s64 	%rd208, %rd3, %rd207;
	ld.global.f32 	%f132, [%rd208];
	abs.f32 	%f133, %f132;
	setp.gt.f32 	%p60, %f133, %f131;
	selp.f32 	%f134, %f133, %f131, %p60;
	add.s32 	%r275, %r272, 3;
	mul.wide.u32 	%rd209, %r275, 4;
	add.s64 	%rd210, %rd3, %rd209;
	ld.global.f32 	%f135, [%rd210];
	abs.f32 	%f136, %f135;
	setp.gt.f32 	%p61, %f136, %f134;
	selp.f32 	%f137, %f136, %f134, %p61;
	add.s32 	%r276, %r272, 4;
	mul.wide.u32 	%rd211, %r276, 4;
	add.s64 	%rd212, %rd3, %rd211;
	ld.global.f32 	%f138, [%rd212];
	abs.f32 	%f139, %f138;
	setp.gt.f32 	%p62, %f139, %f137;
	selp.f32 	%f140, %f139, %f137, %p62;
	add.s32 	%r277, %r272, 5;
	mul.wide.u32 	%rd213, %r277, 4;
	add.s64 	%rd214, %rd3, %rd213;
	ld.global.f32 	%f141, [%rd214];
	abs.f32 	%f142, %f141;
	setp.gt.f32 	%p63, %f142, %f140;
	selp.f32 	%f143, %f142, %f140, %p63;
	add.s32 	%r278, %r272, 6;
	mul.wide.u32 	%rd215, %r278, 4;
	add.s64 	%rd216, %rd3, %rd215;
	ld.global.f32 	%f144, [%rd216];
	abs.f32 	%f145, %f144;
	setp.gt.f32 	%p64, %f145, %f143;
	selp.f32 	%f146, %f145, %f143, %p64;
	add.s32 	%r279, %r272, 7;
	mul.wide.u32 	%rd217, %r279, 4;
	add.s64 	%rd218, %rd3, %rd217;
	ld.global.f32 	%f147, [%rd218];
	abs.f32 	%f148, %f147;
	setp.gt.f32 	%p65, %f148, %f146;
	selp.f32 	%f382, %f148, %f146, %p65;
	add.s32 	%r439, %r439, 8;
$L__BB36_41:
	and.b32  	%r280, %r52, 7;
	setp.eq.s32 	%p66, %r280, 0;
	@%p66 bra 	$L__BB36_48;
	not.b16 	%rs17, %rs21;
	add.s16 	%rs18, %rs17, %rs3;
	cvt.u32.u16 	%r281, %rs18;
	and.b32  	%r282, %r281, 7;
	and.b32  	%r55, %r281, 3;
	add.s32 	%r283, %r282, -1;
	setp.lt.u32 	%p67, %r283, 3;
	@%p67 bra 	$L__BB36_44;
	add.s32 	%r284, %r439, %r41;
	mul.wide.u32 	%rd219, %r284, 4;
	add.s64 	%rd220, %rd3, %rd219;
	ld.global.f32 	%f150, [%rd220];
	abs.f32 	%f151, %f150;
	setp.gt.f32 	%p68, %f151, %f382;
	selp.f32 	%f152, %f151, %f382, %p68;
	add.s32 	%r285, %r284, 1;
	mul.wide.u32 	%rd221, %r285, 4;
	add.s64 	%rd222, %rd3, %rd221;
	ld.global.f32 	%f153, [%rd222];
	abs.f32 	%f154, %f153;
	setp.gt.f32 	%p69, %f154, %f152;
	selp.f32 	%f155, %f154, %f152, %p69;
	add.s32 	%r286, %r284, 2;
	mul.wide.u32 	%rd223, %r286, 4;
	add.s64 	%rd224, %rd3, %rd223;
	ld.global.f32 	%f156, [%rd224];
	abs.f32 	%f157, %f156;
	setp.gt.f32 	%p70, %f157, %f155;
	selp.f32 	%f158, %f157, %f155, %p70;
	add.s32 	%r287, %r284, 3;
	mul.wide.u32 	%rd225, %r287, 4;
	add.s64 	%rd226, %rd3, %rd225;
	ld.global.f32 	%f159, [%rd226];
	abs.f32 	%f160, %f159;
	setp.gt.f32 	%p71, %f160, %f158;
	selp.f32 	%f382, %f160, %f158, %p71;
	add.s32 	%r439, %r439, 4;
$L__BB36_44:
	setp.eq.s32 	%p72, %r55, 0;
	@%p72 bra 	$L__BB36_48;
	add.s32 	%r58, %r439, %r41;
	mul.wide.u32 	%rd227, %r58, 4;
	add.s64 	%rd228, %rd3, %rd227;
	ld.global.f32 	%f161, [%rd228];
	abs.f32 	%f162, %f161;
	setp.gt.f32 	%p73, %f162, %f382;
	selp.f32 	%f382, %f162, %f382, %p73;
	setp.eq.s32 	%p74, %r55, 1;
	@%p74 bra 	$L__BB36_48;
	add.s32 	%r288, %r58, 1;
	mul.wide.u32 	%rd229, %r288, 4;
	add.s64 	%rd230, %rd3, %rd229;
	ld.global.f32 	%f163, [%rd230];
	abs.f32 	%f164, %f163;
	setp.gt.f32 	%p75, %f164, %f382;
	selp.f32 	%f382, %f164, %f382, %p75;
	setp.eq.s32 	%p76, %r55, 2;
	@%p76 bra 	$L__BB36_48;
	add.s32 	%r289, %r58, 2;
	mul.wide.u32 	%rd231, %r289, 4;
	add.s64 	%rd232, %rd3, %rd231;
	ld.global.f32 	%f165, [%rd232];
	abs.f32 	%f166, %f165;
	setp.gt.f32 	%p77, %f166, %f382;
	selp.f32 	%f382, %f166, %f382, %p77;
$L__BB36_48:
	setp.ne.s32 	%p78, %r434, %r148;
	add.s16 	%rs22, %rs22, 1;
	add.s16 	%rs21, %rs21, 1;
	@%p78 bra 	$L__BB36_33;
	setp.lt.f32 	%p79, %f382, %f1;
	@%p79 bra 	$L__BB36_58;
	mov.b32 	%r441, 0;
$L__BB36_51:
	add.s32 	%r60, %r441, 1;
	setp.ge.u32 	%p80, %r60, %r148;
	@%p80 bra 	$L__BB36_94;
	mul.lo.s32 	%r61, %r441, %r148;
	add.s32 	%r291, %r61, %r441;
	mul.wide.u32 	%rd233, %r291, 4;
	add.s64 	%rd4, %rd3, %rd233;
	mov.u32 	%r442, %r60;
$L__BB36_53:
	add.s32 	%r292, %r442, %r61;
	mul.wide.u32 	%rd234, %r292, 4;
	add.s64 	%rd5, %rd3, %rd234;
	ld.global.f32 	%f17, [%rd5];
	abs.f32 	%f167, %f17;
	setp.lt.f32 	%p81, %f167, %f1;
	@%p81 bra 	$L__BB36_93;
	ld.global.f32 	%f18, [%rd4];
	mul.lo.s32 	%r63, %r442, %r148;
	add.s32 	%r293, %r63, %r442;
	mul.wide.u32 	%rd235, %r293, 4;
	add.s64 	%rd6, %rd3, %rd235;
	ld.global.f32 	%f19, [%rd6];
	add.f32 	%f20, %f17, %f17;
	abs.f32 	%f170, %f20;
	setp.lt.f32 	%p82, %f170, 0f0DA24260;
	mov.f32 	%f385, 0f00000000;
	mov.f32 	%f384, 0f3F800000;
	@%p82 bra 	$L__BB36_61;
	sub.f32 	%f171, %f19, %f18;
	div.rn.f32 	%f21, %f171, %f20;
	setp.ltu.f32 	%p83, %f21, 0f00000000;
	@%p83 bra 	$L__BB36_59;
	fma.rn.f32 	%f172, %f21, %f21, 0f3F800000;
	sqrt.rn.f32 	%f173, %f172;
	add.f32 	%f174, %f21, %f173;
	rcp.rn.f32 	%f383, %f174;
	bra.uni 	$L__BB36_60;
$L__BB36_57:
	setp.gt.f32 	%p120, %f1, 0f00000000;
	@%p120 bra 	$L__BB36_58;
	bra.uni 	$L__BB36_96;
$L__BB36_58:
	ld.param.u64 	%rd418, [eig_jacobi_symmetric_f32_param_4];
	cvta.to.global.u64 	%rd354, %rd418;
	mov.b32 	%r368, 1;
	st.global.u32 	[%rd354], %r368;
	bra.uni 	$L__BB36_96;
$L__BB36_59:
	fma.rn.f32 	%f175, %f21, %f21, 0f3F800000;
	sqrt.rn.f32 	%f176, %f175;
	sub.f32 	%f177, %f176, %f21;
	mov.f32 	%f178, 0fBF800000;
	div.rn.f32 	%f383, %f178, %f177;
$L__BB36_60:
	fma.rn.f32 	%f179, %f383, %f383, 0f3F800000;
	sqrt.rn.f32 	%f180, %f179;
	rcp.rn.f32 	%f384, %f180;
	mul.f32 	%f385, %f383, %f384;
$L__BB36_61:
	setp.lt.u32 	%p84, %r1, 3;
	mov.b32 	%r445, 0;
	@%p84 bra 	$L__BB36_72;
	mov.b32 	%r443, 0;
$L__BB36_63:
	.pragma "nounroll";
	setp.eq.s32 	%p85, %r443, %r441;
	setp.eq.s32 	%p86, %r443, %r442;
	or.pred  	%p87, %p85, %p86;
	@%p87 bra 	$L__BB36_65;
	mul.lo.s32 	%r296, %r443, %r148;
	add.s32 	%r297, %r296, %r441;
	mul.wide.u32 	%rd236, %r297, 4;
	add.s64 	%rd237, %rd3, %rd236;
	ld.global.f32 	%f181, [%rd237];
	add.s32 	%r298, %r296, %r442;
	mul.wide.u32 	%rd238, %r298, 4;
	add.s64 	%rd239, %rd3, %rd238;
	ld.global.f32 	%f182, [%rd239];
	mul.f32 	%f183, %f384, %f181;
	mul.f32 	%f184, %f385, %f182;
	sub.f32 	%f185, %f183, %f184;
	mul.f32 	%f186, %f384, %f182;
	fma.rn.f32 	%f187, %f385, %f181, %f186;
	st.global.f32 	[%rd237], %f185;
	add.s32 	%r299, %r443, %r61;
	mul.wide.u32 	%rd240, %r299, 4;
	add.s64 	%rd241, %rd3, %rd240;
	st.global.f32 	[%rd241], %f185;
	st.global.f32 	[%rd239], %f187;
	add.s32 	%r300, %r443, %r63;
	mul.wide.u32 	%rd242, %r300, 4;
	add.s64 	%rd243, %rd3, %rd242;
	st.global.f32 	[%rd243], %f187;
$L__BB36_65:
	add.s32 	%r65, %r443, 1;
	setp.eq.s32 	%p88, %r65, %r441;
	setp.eq.s32 	%p89, %r65, %r442;
	or.pred  	%p90, %p88, %p89;
	@%p90 bra 	$L__BB36_67;
	mul.lo.s32 	%r301, %r65, %r148;
	add.s32 	%r302, %r301, %r441;
	mul.wide.u32 	%rd244, %r302, 4;
	add.s64 	%rd245, %rd3, %rd244;
	ld.global.f32 	%f188, [%rd245];
	add.s32 	%r303, %r301, %r442;
	mul.wide.u32 	%rd246, %r303, 4;
	add.s64 	%rd247, %rd3, %rd246;
	ld.global.f32 	%f189, [%rd247];
	mul.f32 	%f190, %f384, %f188;
	mul.f32 	%f191, %f385, %f189;
	sub.f32 	%f192, %f190, %f191;
	mul.f32 	%f193, %f384, %f189;
	fma.rn.f32 	%f194, %f385, %f188, %f193;
	st.global.f32 	[%rd245], %f192;
	add.s32 	%r304, %r65, %r61;
	mul.wide.u32 	%rd248, %r304, 4;
	add.s64 	%rd249, %rd3, %rd248;
	st.global.f32 	[%rd249], %f192;
	st.global.f32 	[%rd247], %f194;
	add.s32 	%r305, %r65, %r63;
	mul.wide.u32 	%rd250, %r305, 4;
	add.s64 	%rd251, %rd3, %rd250;
	st.global.f32 	[%rd251], %f194;
$L__BB36_67:
	add.s32 	%r66, %r443, 2;
	setp.eq.s32 	%p91, %r66, %r441;
	setp.eq.s32 	%p92, %r66, %r442;
	or.pred  	%p93, %p91, %p92;
	@%p93 bra 	$L__BB36_69;
	mul.lo.s32 	%r306, %r66, %r148;
	add.s32 	%r307, %r306, %r441;
	mul.wide.u32 	%rd252, %r307, 4;
	add.s64 	%rd253, %rd3, %rd252;
	ld.global.f32 	%f195, [%rd253];
	add.s32 	%r308, %r306, %r442;
	mul.wide.u32 	%rd254, %r308, 4;
	add.s64 	%rd255, %rd3, %rd254;
	ld.global.f32 	%f196, [%rd255];
	mul.f32 	%f197, %f384, %f195;
	mul.f32 	%f198, %f385, %f196;
	sub.f32 	%f199, %f197, %f198;
	mul.f32 	%f200, %f384, %f196;
	fma.rn.f32 	%f201, %f385, %f195, %f200;
	st.global.f32 	[%rd253], %f199;
	add.s32 	%r309, %r66, %r61;
	mul.wide.u32 	%rd256, %r309, 4;
	add.s64 	%rd257, %rd3, %rd256;
	st.global.f32 	[%rd257], %f199;
	st.global.f32 	[%rd255], %f201;
	add.s32 	%r310, %r66, %r63;
	mul.wide.u32 	%rd258, %r310, 4;
	add.s64 	%rd259, %rd3, %rd258;
	st.global.f32 	[%rd259], %f201;
$L__BB36_69:
	add.s32 	%r67, %r443, 3;
	setp.eq.s32 	%p94, %r67, %r441;
	setp.eq.s32 	%p95, %r67, %r442;
	or.pred  	%p96, %p94, %p95;
	@%p96 bra 	$L__BB36_71;
	mul.lo.s32 	%r311, %r67, %r148;
	add.s32 	%r312, %r311, %r441;
	mul.wide.u32 	%rd260, %r312, 4;
	add.s64 	%rd261, %rd3, %rd260;
	ld.global.f32 	%f202, [%rd261];
	add.s32 	%r313, %r311, %r442;
	mul.wide.u32 	%rd262, %r313, 4;
	add.s64 	%rd263, %rd3, %rd262;
	ld.global.f32 	%f203, [%rd263];
	mul.f32 	%f204, %f384, %f202;
	mul.f32 	%f205, %f385, %f203;
	sub.f32 	%f206, %f204, %f205;
	mul.f32 	%f207, %f384, %f203;
	fma.rn.f32 	%f208, %f385, %f202, %f207;
	st.global.f32 	[%rd261], %f206;
	add.s32 	%r314, %r67, %r61;
	mul.wide.u32 	%rd264, %r314, 4;
	add.s64 	%rd265, %rd3, %rd264;
	st.global.f32 	[%rd265], %f206;
	st.global.f32 	[%rd263], %f208;
	add.s32 	%r315, %r67, %r63;
	mul.wide.u32 	%rd266, %r315, 4;
	add.s64 	%rd267, %rd3, %rd266;
	st.global.f32 	[%rd267], %f208;
$L__BB36_71:
	add.s32 	%r443, %r443, 4;
	setp.ne.s32 	%p97, %r443, %r22;
	mov.u32 	%r445, %r22;
	@%p97 bra 	$L__BB36_63;
$L__BB36_72:
	setp.eq.s32 	%p98, %r4, 0;
	@%p98 bra 	$L__BB36_82;
	setp.eq.s32 	%p99, %r21, 0;
	@%p99 bra 	$L__BB36_79;
	setp.eq.s32 	%p100, %r445, %r441;
	setp.eq.s32 	%p101, %r445, %r442;
	or.pred  	%p102, %p100, %p101;
	@%p102 bra 	$L__BB36_76;
	mul.lo.s32 	%r316, %r445, %r148;
	add.s32 	%r317, %r316, %r441;
	mul.wide.u32 	%rd268, %r317, 4;
	add.s64 	%rd269, %rd3, %rd268;
	ld.global.f32 	%f209, [%rd269];
	add.s32 	%r318, %r316, %r442;
	mul.wide.u32 	%rd270, %r318, 4;
	add.s64 	%rd271, %rd3, %rd270;
	ld.global.f32 	%f210, [%rd271];
	mul.f32 	%f211, %f384, %f209;
	mul.f32 	%f212, %f385, %f210;
	sub.f32 	%f213, %f211, %f212;
	mul.f32 	%f214, %f384, %f210;
	fma.rn.f32 	%f215, %f385, %f209, %f214;
	st.global.f32 	[%rd269], %f213;
	add.s32 	%r319, %r445, %r61;
	mul.wide.u32 	%rd272, %r319, 4;
	add.s64 	%rd273, %rd3, %rd272;
	st.global.f32 	[%rd273], %f213;
	st.global.f32 	[%rd271], %f215;
	add.s32 	%r320, %r445, %r63;
	mul.wide.u32 	%rd274, %r320, 4;
	add.s64 	%rd275, %rd3, %rd274;
	st.global.f32 	[%rd275], %f215;
$L__BB36_76:
	add.s32 	%r70, %r445, 1;
	setp.eq.s32 	%p103, %r70, %r441;
	setp.eq.s32 	%p104, %r70, %r442;
	or.pred  	%p105, %p103, %p104;
	@%p105 bra 	$L__BB36_78;
	mul.lo.s32 	%r321, %r70, %r148;
	add.s32 	%r322, %r321, %r441;
	mul.wide.u32 	%rd276, %r322, 4;
	add.s64 	%rd277, %rd3, %rd276;
	ld.global.f32 	%f216, [%rd277];
	add.s32 	%r323, %r321, %r442;
	mul.wide.u32 	%rd278, %r323, 4;
	add.s64 	%rd279, %rd3, %rd278;
	ld.global.f32 	%f217, [%rd279];
	mul.f32 	%f218, %f384, %f216;
	mul.f32 	%f219, %f385, %f217;
	sub.f32 	%f220, %f218, %f219;
	mul.f32 	%f221, %f384, %f217;
	fma.rn.f32 	%f222, %f385, %f216, %f221;
	st.global.f32 	[%rd277], %f220;
	add.s32 	%r324, %r70, %r61;
	mul.wide.u32 	%rd280, %r324, 4;
	add.s64 	%rd281, %rd3, %rd280;
	st.global.f32 	[%rd281], %f220;
	st.global.f32 	[%rd279], %f222;
	add.s32 	%r325, %r70, %r63;
	mul.wide.u32 	%rd282, %r325, 4;
	add.s64 	%rd283, %rd3, %rd282;
	st.global.f32 	[%rd283], %f222;
$L__BB36_78:
	add.s32 	%r445, %r445, 2;
$L__BB36_79:
	setp.eq.s32 	%p106, %r6, 0;
	@%p106 bra 	$L__BB36_82;
	setp.eq.s32 	%p107, %r445, %r441;
	setp.eq.s32 	%p108, %r445, %r442;
	or.pred  	%p109, %p107, %p108;
	@%p109 bra 	$L__BB36_82;
	mul.lo.s32 	%r326, %r445, %r148;
	add.s32 	%r327, %r326, %r441;
	mul.wide.u32 	%rd284, %r327, 4;
	add.s64 	%rd285, %rd3, %rd284;
	ld.global.f32 	%f223, [%rd285];
	add.s32 	%r328, %r326, %r442;
	mul.wide.u32 	%rd286, %r328, 4;
	add.s64 	%rd287, %rd3, %rd286;
	ld.global.f32 	%f224, [%rd287];
	mul.f32 	%f225, %f384, %f223;
	mul.f32 	%f226, %f385, %f224;
	sub.f32 	%f227, %f225, %f226;
	mul.f32 	%f228, %f384, %f224;
	fma.rn.f32 	%f229, %f385, %f223, %f228;
	st.global.f32 	[%rd285], %f227;
	add.s32 	%r329, %r445, %r61;
	mul.wide.u32 	%rd288, %r329, 4;
	add.s64 	%rd289, %rd3, %rd288;
	st.global.f32 	[%rd289], %f227;
	st.global.f32 	[%rd287], %f229;
	add.s32 	%r330, %r445, %r63;
	mul.wide.u32 	%rd290, %r330, 4;
	add.s64 	%rd291, %rd3, %rd290;
	st.global.f32 	[%rd291], %f229;
$L__BB36_82:
	setp.lt.u32 	%p110, %r1, 7;
	mul.f32 	%f230, %f384, %f384;
	mul.f32 	%f231, %f385, %f385;
	add.f32 	%f232, %f384, %f384;
	mul.f32 	%f233, %f232, %f385;
	mul.f32 	%f234, %f18, %f230;
	mul.f32 	%f235, %f17, %f233;
	sub.f32 	%f236, %f234, %f235;
	fma.rn.f32 	%f237, %f19, %f231, %f236;
	fma.rn.f32 	%f238, %f18, %f231, %f235;
	fma.rn.f32 	%f239, %f19, %f230, %f238;
	st.global.f32 	[%rd4], %f237;
	st.global.f32 	[%rd6], %f239;
	mov.b32 	%r448, 0;
	st.global.u32 	[%rd5], %r448;
	add.s32 	%r332, %r63, %r441;
	mul.wide.u32 	%rd292, %r332, 4;
	add.s64 	%rd293, %rd3, %rd292;
	st.global.u32 	[%rd293], %r448;
	@%p110 bra 	$L__BB36_85;
	mov.b32 	%r446, 0;
$L__BB36_84:
	.pragma "nounroll";
	mul.lo.s32 	%r334, %r446, %r148;
	add.s32 	%r335, %r334, %r441;
	mul.wide.u32 	%rd294, %r335, 4;
	add.s64 	%rd295, %rd2, %rd294;
	ld.global.f32 	%f240, [%rd295];
	add.s32 	%r336, %r334, %r442;
	mul.wide.u32 	%rd296, %r336, 4;
	add.s64 	%rd297, %rd2, %rd296;
	ld.global.f32 	%f241, [%rd297];
	mul.f32 	%f242, %f384, %f240;
	mul.f32 	%f243, %f385, %f241;
	sub.f32 	%f244, %f242, %f243;
	st.global.f32 	[%rd295], %f244;
	mul.f32 	%f245, %f384, %f241;
	fma.rn.f32 	%f246, %f385, %f240, %f245;
	st.global.f32 	[%rd297], %f246;
	add.s32 	%r337, %r335, %r148;
	mul.wide.u32 	%rd298, %r337, 4;
	add.s64 	%rd299, %rd2, %rd298;
	ld.global.f32 	%f247, [%rd299];
	add.s32 	%r338, %r336, %r148;
	mul.wide.u32 	%rd300, %r338, 4;
	add.s64 	%rd301, %rd2, %rd300;
	ld.global.f32 	%f248, [%rd301];
	mul.f32 	%f249, %f384, %f247;
	mul.f32 	%f250, %f385, %f248;
	sub.f32 	%f251, %f249, %f250;
	st.global.f32 	[%rd299], %f251;
	mul.f32 	%f252, %f384, %f248;
	fma.rn.f32 	%f253, %f385, %f247, %f252;
	st.global.f32 	[%rd301], %f253;
	add.s32 	%r339, %r337, %r148;
	mul.wide.u32 	%rd302, %r339, 4;
	add.s64 	%rd303, %rd2, %rd302;
	ld.global.f32 	%f254, [%rd303];
	add.s32 	%r340, %r338, %r148;
	mul.wide.u32 	%rd304, %r340, 4;
	add.s64 	%rd305, %rd2, %rd304;
	ld.global.f32 	%f255, [%rd305];
	mul.f32 	%f256, %f384, %f254;
	mul.f32 	%f257, %f385, %f255;
	sub.f32 	%f258, %f256, %f257;
	st.global.f32 	[%rd303], %f258;
	mul.f32 	%f259, %f384, %f255;
	fma.rn.f32 	%f260, %f385, %f254, %f259;
	st.global.f32 	[%rd305], %f260;
	add.s32 	%r341, %r339, %r148;
	mul.wide.u32 	%rd306, %r341, 4;
	add.s64 	%rd307, %rd2, %rd306;
	ld.global.f32 	%f261, [%rd307];
	add.s32 	%r342, %r340, %r148;
	mul.wide.u32 	%rd308, %r342, 4;
	add.s64 	%rd309, %rd2, %rd308;
	ld.global.f32 	%f262, [%rd309];
	mul.f32 	%f263, %f384, %f261;
	mul.f32 	%f264, %f385, %f262;
	sub.f32 	%f265, %f263, %f264;
	st.global.f32 	[%rd307], %f265;
	mul.f32 	%f266, %f384, %f262;
	fma.rn.f32 	%f267, %f385, %f261, %f266;
	st.global.f32 	[%rd309], %f267;
	add.s32 	%r343, %r341, %r148;
	mul.wide.u32 	%rd310, %r343, 4;
	add.s64 	%rd311, %rd2, %rd310;
	ld.global.f32 	%f268, [%rd311];
	add.s32 	%r344, %r342, %r148;
	mul.wide.u32 	%rd312, %r344, 4;
	add.s64 	%rd313, %rd2, %rd312;
	ld.global.f32 	%f269, [%rd313];
	mul.f32 	%f270, %f384, %f268;
	mul.f32 	%f271, %f385, %f269;
	sub.f32 	%f272, %f270, %f271;
	st.global.f32 	[%rd311], %f272;
	mul.f32 	%f273, %f384, %f269;
	fma.rn.f32 	%f274, %f385, %f268, %f273;
	st.global.f32 	[%rd313], %f274;
	add.s32 	%r345, %r343, %r148;
	mul.wide.u32 	%rd314, %r345, 4;
	add.s64 	%rd315, %rd2, %rd314;
	ld.global.f32 	%f275, [%rd315];
	add.s32 	%r346, %r344, %r148;
	mul.wide.u32 	%rd316, %r346, 4;
	add.s64 	%rd317, %rd2, %rd316;
	ld.global.f32 	%f276, [%rd317];
	mul.f32 	%f277, %f384, %f275;
	mul.f32 	%f278, %f385, %f276;
	sub.f32 	%f279, %f277, %f278;
	st.global.f32 	[%rd315], %f279;
	mul.f32 	%f280, %f384, %f276;
	fma.rn.f32 	%f281, %f385, %f275, %f280;
	st.global.f32 	[%rd317], %f281;
	add.s32 	%r347, %r345, %r148;
	mul.wide.u32 	%rd318, %r347, 4;
	add.s64 	%rd319, %rd2, %rd318;
	ld.global.f32 	%f282, [%rd319];
	add.s32 	%r348, %r346, %r148;
	mul.wide.u32 	%rd320, %r348, 4;
	add.s64 	%rd321, %rd2, %rd320;
	ld.global.f32 	%f283, [%rd321];
	mul.f32 	%f284, %f384, %f282;
	mul.f32 	%f285, %f385, %f283;
	sub.f32 	%f286, %f284, %f285;
	st.global.f32 	[%rd319], %f286;
	mul.f32 	%f287, %f384, %f283;
	fma.rn.f32 	%f288, %f385, %f282, %f287;
	st.global.f32 	[%rd321], %f288;
	add.s32 	%r349, %r347, %r148;
	mul.wide.u32 	%rd322, %r349, 4;
	add.s64 	%rd323, %rd2, %rd322;
	ld.global.f32 	%f289, [%rd323];
	add.s32 	%r350, %r348, %r148;
	mul.wide.u32 	%rd324, %r350, 4;
	add.s64 	%rd325, %rd2, %rd324;
	ld.global.f32 	%f290, [%rd325];
	mul.f32 	%f291, %f384, %f289;
	mul.f32 	%f292, %f385, %f290;
	sub.f32 	%f293, %f291, %f292;
	st.global.f32 	[%rd323], %f293;
	mul.f32 	%f294, %f384, %f290;
	fma.rn.f32 	%f295, %f385, %f289, %f294;
	st.global.f32 	[%rd325], %f295;
	add.s32 	%r446, %r446, 8;
	setp.ne.s32 	%p111, %r446, %r5;
	mov.u32 	%r448, %r5;
	@%p111 bra 	$L__BB36_84;
$L__BB36_85:
	setp.eq.s32 	%p112, %r2, 0;
	@%p112 bra 	$L__BB36_93;
	setp.lt.u32 	%p113, %r3, 3;
	@%p113 bra 	$L__BB36_88;
	mul.lo.s32 	%r351, %r448, %r148;
	add.s32 	%r352, %r351, %r441;
	mul.wide.u32 	%rd326, %r352, 4;
	add.s64 	%rd327, %rd2, %rd326;
	ld.global.f32 	%f296, [%rd327];
	add.s32 	%r353, %r351, %r442;
	mul.wide.u32 	%rd328, %r353, 4;
	add.s64 	%rd329, %rd2, %rd328;
	ld.global.f32 	%f297, [%rd329];
	mul.f32 	%f298, %f384, %f296;
	mul.f32 	%f299, %f385, %f297;
	sub.f32 	%f300, %f298, %f299;
	st.global.f32 	[%rd327], %f300;
	mul.f32 	%f301, %f384, %f297;
	fma.rn.f32 	%f302, %f385, %f296, %f301;
	st.global.f32 	[%rd329], %f302;
	add.s32 	%r354, %r352, %r148;
	mul.wide.u32 	%rd330, %r354, 4;
	add.s64 	%rd331, %rd2, %rd330;
	ld.global.f32 	%f303, [%rd331];
	add.s32 	%r355, %r353, %r148;
	mul.wide.u32 	%rd332, %r355, 4;
	add.s64 	%rd333, %rd2, %rd332;
	ld.global.f32 	%f304, [%rd333];
	mul.f32 	%f305, %f384, %f303;
	mul.f32 	%f306, %f385, %f304;
	sub.f32 	%f307, %f305, %f306;
	st.global.f32 	[%rd331], %f307;
	mul.f32 	%f308, %f384, %f304;
	fma.rn.f32 	%f309, %f385, %f303, %f308;
	st.global.f32 	[%rd333], %f309;
	add.s32 	%r356, %r354, %r148;
	mul.wide.u32 	%rd334, %r356, 4;
	add.s64 	%rd335, %rd2, %rd334;
	ld.global.f32 	%f310, [%rd335];
	add.s32 	%r357, %r355, %r148;
	mul.wide.u32 	%rd336, %r357, 4;
	add.s64 	%rd337, %rd2, %rd336;
	ld.global.f32 	%f311, [%rd337];
	mul.f32 	%f312, %f384, %f310;
	mul.f32 	%f313, %f385, %f311;
	sub.f32 	%f314, %f312, %f313;
	st.global.f32 	[%rd335], %f314;
	mul.f32 	%f315, %f384, %f311;
	fma.rn.f32 	%f316, %f385, %f310, %f315;
	st.global.f32 	[%rd337], %f316;
	add.s32 	%r358, %r356, %r148;
	mul.wide.u32 	%rd338, %r358, 4;
	add.s64 	%rd339, %rd2, %rd338;
	ld.global.f32 	%f317, [%rd339];
	add.s32 	%r359, %r357, %r148;
	mul.wide.u32 	%rd340, %r359, 4;
	add.s64 	%rd341, %rd2, %rd340;
	ld.global.f32 	%f318, [%rd341];
	mul.f32 	%f319, %f384, %f317;
	mul.f32 	%f320, %f385, %f318;
	sub.f32 	%f321, %f319, %f320;
	st.global.f32 	[%rd339], %f321;
	mul.f32 	%f322, %f384, %f318;
	fma.rn.f32 	%f323, %f385, %f317, %f322;
	st.global.f32 	[%rd341], %f323;
	add.s32 	%r448, %r448, 4;
$L__BB36_88:
	setp.eq.s32 	%p114, %r4, 0;
	@%p114 bra 	$L__BB36_93;
	setp.eq.s32 	%p115, %r21, 0;
	@%p115 bra 	$L__BB36_91;
	mul.lo.s32 	%r360, %r448, %r148;
	add.s32 	%r361, %r360, %r441;
	mul.wide.u32 	%rd342, %r361, 4;
	add.s64 	%rd343, %rd2, %rd342;
	ld.global.f32 	%f324, [%rd343];
	add.s32 	%r362, %r360, %r442;
	mul.wide.u32 	%rd344, %r362, 4;
	add.s64 	%rd345, %rd2, %rd344;
	ld.global.f32 	%f325, [%rd345];
	mul.f32 	%f326, %f384, %f324;
	mul.f32 	%f327, %f385, %f325;
	sub.f32 	%f328, %f326, %f327;
	st.global.f32 	[%rd343], %f328;
	mul.f32 	%f329, %f384, %f325;
	fma.rn.f32 	%f330, %f385, %f324, %f329;
	st.global.f32 	[%rd345], %f330;
	add.s32 	%r363, %r361, %r148;
	mul.wide.u32 	%rd346, %r363, 4;
	add.s64 	%rd347, %rd2, %rd346;
	ld.global.f32 	%f331, [%rd347];
	add.s32 	%r364, %r362, %r148;
	mul.wide.u32 	%rd348, %r364, 4;
	add.s64 	%rd349, %rd2, %rd348;
	ld.global.f32 	%f332, [%rd349];
	mul.f32 	%f333, %f384, %f331;
	mul.f32 	%f334, %f385, %f332;
	sub.f32 	%f335, %f333, %f334;
	st.global.f32 	[%rd347], %f335;
	mul.f32 	%f336, %f384, %f332;
	fma.rn.f32 	%f337, %f385, %f331, %f336;
	st.global.f32 	[%rd349], %f337;
	add.s32 	%r448, %r448, 2;
$L__BB36_91:
	setp.eq.s32 	%p116, %r6, 0;
	@%p116 bra 	$L__BB36_93;
	mul.lo.s32 	%r365, %r448, %r148;
	add.s32 	%r366, %r365, %r441;
	mul.wide.u32 	%rd350, %r366, 4;
	add.s64 	%rd351, %rd2, %rd350;
	ld.global.f32 	%f338, [%rd351];
	add.s32 	%r367, %r365, %r442;
	mul.wide.u32 	%rd352, %r367, 4;
	add.s64 	%rd353, %rd2, %rd352;
	ld.global.f32 	%f339, [%rd353];
	mul.f32 	%f340, %f384, %f338;
	mul.f32 	%f341, %f385, %f339;
	sub.f32 	%f342, %f340, %f341;
	st.global.f32 	[%rd351], %f342;
	mul.f32 	%f343, %f384, %f339;
	fma.rn.f32 	%f344, %f385, %f338, %f343;
	st.global.f32 	[%rd353], %f344;
$L__BB36_93:
	add.s32 	%r442, %r442, 1;
	setp.ne.s32 	%p117, %r442, %r148;
	@%p117 bra 	$L__BB36_53;
$L__BB36_94:
	setp.ne.s32 	%p118, %r60, %r148;
	mov.u32 	%r441, %r60;
	@%p118 bra 	$L__BB36_51;
	add.s32 	%r433, %r433, 1;
	setp.ne.s32 	%p119, %r433, 30;
	@%p119 bra 	$L__BB36_32;
$L__BB36_96:
	setp.eq.s32 	%p121, %r148, 0;
	@%p121 bra 	$L__BB36_109;
	add.s32 	%r370, %r148, -1;
	and.b32  	%r82, %r148, 15;
	setp.lt.u32 	%p122, %r370, 15;
	mov.b32 	%r468, 0;
	@%p122 bra 	$L__BB36_100;
	and.b32  	%r468, %r148, -16;
	neg.s32 	%r466, %r468;
	mul.lo.s32 	%r465, %r148, 15;
	shl.b32 	%r372, %r148, 4;
	add.s32 	%r86, %r372, 16;
	mul.lo.s32 	%r464, %r148, 14;
	mul.lo.s32 	%r463, %r148, 13;
	mul.lo.s32 	%r462, %r148, 12;
	mul.lo.s32 	%r461, %r148, 11;
	mul.lo.s32 	%r460, %r148, 10;
	mul.lo.s32 	%r459, %r148, 9;
	shl.b32 	%r458, %r148, 3;
	mul.lo.s32 	%r457, %r148, 7;
	mul.lo.s32 	%r456, %r148, 6;
	mul.lo.s32 	%r455, %r148, 5;
	shl.b32 	%r454, %r148, 2;
	mul.lo.s32 	%r453, %r148, 3;
	shl.b32 	%r452, %r148, 1;
	add.s64 	%rd419, %rd1, 32;
	mov.b32 	%r450, 7;
	mov.u32 	%r451, %r148;
$L__BB36_99:
	.pragma "nounroll";
	add.s32 	%r373, %r450, -7;
	mul.wide.u32 	%rd355, %r373, 4;
	add.s64 	%rd356, %rd3, %rd355;
	ld.global.f32 	%f345, [%rd356];
	st.global.f32 	[%rd419+-32], %f345;
	add.s32 	%r374, %r451, 1;
	mul.wide.u32 	%rd357, %r374, 4;
	add.s64 	%rd358, %rd3, %rd357;
	ld.global.f32 	%f346, [%rd358];
	st.global.f32 	[%rd419+-28], %f346;
	add.s32 	%r375, %r452, 2;
	mul.wide.u32 	%rd359, %r375, 4;
	add.s64 	%rd360, %rd3, %rd359;
	ld.global.f32 	%f347, [%rd360];
	st.global.f32 	[%rd419+-24], %f347;
	add.s32 	%r376, %r453, 3;
	mul.wide.u32 	%rd361, %r376, 4;
	add.s64 	%rd362, %rd3, %rd361;
	ld.global.f32 	%f348, [%rd362];
	st.global.f32 	[%rd419+-20], %f348;
	add.s32 	%r377, %r454, 4;
	mul.wide.u32 	%rd363, %r377, 4;
	add.s64 	%rd364, %rd3, %rd363;
	ld.global.f32 	%f349, [%rd364];
	st.global.f32 	[%rd419+-16], %f349;
	add.s32 	%r378, %r455, 5;
	mul.wide.u32 	%rd365, %r378, 4;
	add.s64 	%rd366, %rd3, %rd365;
	ld.global.f32 	%f350, [%rd366];
	st.global.f32 	[%rd419+-12], %f350;
	add.s32 	%r379, %r456, 6;
	mul.wide.u32 	%rd367, %r379, 4;
	add.s64 	%rd368, %rd3, %rd367;
	ld.global.f32 	%f351, [%rd368];
	st.global.f32 	[%rd419+-8], %f351;
	add.s32 	%r380, %r457, 7;
	mul.wide.u32 	%rd369, %r380, 4;
	add.s64 	%rd370, %rd3, %rd369;
	ld.global.f32 	%f352, [%rd370];
	st.global.f32 	[%rd419+-4], %f352;
	add.s32 	%r381, %r458, 8;
	mul.wide.u32 	%rd371, %r381, 4;
	add.s64 	%rd372, %rd3, %rd371;
	ld.global.f32 	%f353, [%rd372];
	st.global.f32 	[%rd419], %f353;
	add.s32 	%r382, %r459, 9;
	mul.wide.u32 	%rd373, %r382, 4;
	add.s64 	%rd374, %rd3, %rd373;
	ld.global.f32 	%f354, [%rd374];
	st.global.f32 	[%rd419+4], %f354;
	add.s32 	%r383, %r460, 10;
	mul.wide.u32 	%rd375, %r383, 4;
	add.s64 	%rd376, %rd3, %rd375;
	ld.global.f32 	%f355, [%rd376];
	st.global.f32 	[%rd419+8], %f355;
	add.s32 	%r384, %r461, 11;
	mul.wide.u32 	%rd377, %r384, 4;
	add.s64 	%rd378, %rd3, %rd377;
	ld.global.f32 	%f356, [%rd378];
	st.global.f32 	[%rd419+12], %f356;
	add.s32 	%r385, %r462, 12;
	mul.wide.u32 	%rd379, %r385, 4;
	add.s64 	%rd380, %rd3, %rd379;
	ld.global.f32 	%f357, [%rd380];
	st.global.f32 	[%rd419+16], %f357;
	add.s32 	%r386, %r463, 13;
	mul.wide.u32 	%rd381, %r386, 4;
	add.s64 	%rd382, %rd3, %rd381;
	ld.global.f32 	%f358, [%rd382];
	st.global.f32 	[%rd419+20], %f358;
	add.s32 	%r387, %r464, 14;
	mul.wide.u32 	%rd383, %r387, 4;
	add.s64 	%rd384, %rd3, %rd383;
	ld.global.f32 	%f359, [%rd384];
	st.global.f32 	[%rd419+24], %f359;
	add.s32 	%r388, %r465, 15;
	mul.wide.u32 	%rd385, %r388, 4;
	add.s64 	%rd386, %rd3, %rd385;
	ld.global.f32 	%f360, [%rd386];
	st.global.f32 	[%rd419+28], %f360;
	add.s32 	%r466, %r466, 16;
	add.s32 	%r465, %r465, %r86;
	add.s32 	%r464, %r464, %r86;
	add.s32 	%r463, %r463, %r86;
	add.s32 	%r462, %r462, %r86;
	add.s32 	%r461, %r461, %r86;
	add.s32 	%r460, %r460, %r86;
	add.s32 	%r459, %r459, %r86;
	add.s32 	%r458, %r458, %r86;
	add.s32 	%r457, %r457, %r86;
	add.s32 	%r456, %r456, %r86;
	add.s32 	%r455, %r455, %r86;
	add.s32 	%r454, %r454, %r86;
	add.s32 	%r453, %r453, %r86;
	add.s32 	%r452, %r452, %r86;
	add.s32 	%r451, %r451, %r86;
	add.s64 	%rd419, %rd419, 64;
	add.s32 	%r450, %r450, %r86;
	setp.ne.s32 	%p123, %r466, 0;
	@%p123 bra 	$L__BB36_99;
$L__BB36_100:
	setp.eq.s32 	%p124, %r82, 0;
	@%p124 bra 	$L__BB36_109;
	and.b32  	%r135, %r148, 7;
	setp.lt.u32 	%p125, %r82, 8;
	@%p125 bra 	$L__BB36_103;
	mul.lo.s32 	%r389, %r468, %r148;
	add.s32 	%r390, %r389, %r468;
	mul.wide.u32 	%rd387, %r390, 4;
	add.s64 	%rd388, %rd3, %rd387;
	ld.global.f32 	%f361, [%rd388];
	mul.wide.u32 	%rd389, %r468, 4;
	add.s64 	%rd390, %rd1, %rd389;
	st.global.f32 	[%rd390], %f361;
	add.s32 	%r391, %r389, %r148;
	add.s32 	%r392, %r468, %r391;
	add.s32 	%r393, %r392, 1;
	mul.wide.u32 	%rd391, %r393, 4;
	add.s64 	%rd392, %rd3, %rd391;
	ld.global.f32 	%f362, [%rd392];
	st.global.f32 	[%rd390+4], %f362;
	add.s32 	%r394, %r391, %r148;
	add.s32 	%r395, %r468, %r394;
	add.s32 	%r396, %r395, 2;
	mul.wide.u32 	%rd393, %r396, 4;
	add.s64 	%rd394, %rd3, %rd393;
	ld.global.f32 	%f363, [%rd394];
	st.global.f32 	[%rd390+8], %f363;
	add.s32 	%r397, %r394, %r148;
	add.s32 	%r398, %r468, %r397;
	add.s32 	%r399, %r398, 3;
	mul.wide.u32 	%rd395, %r399, 4;
	add.s64 	%rd396, %rd3, %rd395;
	ld.global.f32 	%f364, [%rd396];
	st.global.f32 	[%rd390+12], %f364;
	add.s32 	%r400, %r397, %r148;
	add.s32 	%r401, %r468, %r400;
	add.s32 	%r402, %r401, 4;
	mul.wide.u32 	%rd397, %r402, 4;
	add.s64 	%rd398, %rd3, %rd397;
	ld.global.f32 	%f365, [%rd398];
	st.global.f32 	[%rd390+16], %f365;
	add.s32 	%r403, %r400, %r148;
	add.s32 	%r404, %r468, %r403;
	add.s32 	%r405, %r404, 5;
	mul.wide.u32 	%rd399, %r405, 4;
	add.s64 	%rd400, %rd3, %rd399;
	ld.global.f32 	%f366, [%rd400];
	st.global.f32 	[%rd390+20], %f366;
	add.s32 	%r406, %r403, %r148;
	add.s32 	%r407, %r468, %r406;
	add.s32 	%r408, %r407, 6;
	mul.wide.u32 	%rd401, %r408, 4;
	add.s64 	%rd402, %rd3, %rd401;
	ld.global.f32 	%f367, [%rd402];
	st.global.f32 	[%rd390+24], %f367;
	add.s32 	%r409, %r406, %r148;
	add.s32 	%r410, %r468, %r409;
	add.s32 	%r411, %r410, 7;
	mul.wide.u32 	%rd403, %r411, 4;
	add.s64 	%rd404, %rd3, %rd403;
	ld.global.f32 	%f368, [%rd404];
	st.global.f32 	[%rd390+28], %f368;
	add.s32 	%r468, %r468, 8;
$L__BB36_103:
	setp.eq.s32 	%p126, %r135, 0;
	@%p126 bra 	$L__BB36_109;
	and.b32  	%r138, %r148, 3;
	setp.lt.u32 	%p127, %r135, 4;
	@%p127 bra 	$L__BB36_106;
	mul.lo.s32 	%r412, %r468, %r148;
	add.s32 	%r413, %r412, %r468;
	mul.wide.u32 	%rd405, %r413, 4;
	add.s64 	%rd406, %rd3, %rd405;
	ld.global.f32 	%f369, [%rd406];
	mul.wide.u32 	%rd407, %r468, 4;
	add.s64 	%rd408, %rd1, %rd407;
	st.global.f32 	[%rd408], %f369;
	add.s32 	%r414, %r412, %r148;
	add.s32 	%r415, %r468, %r414;
	add.s32 	%r416, %r415, 1;
	mul.wide.u32 	%rd409, %r416, 4;
	add.s64 	%rd410, %rd3, %rd409;
	ld.global.f32 	%f370, [%rd410];
	st.global.f32 	[%rd408+4], %f370;
	add.s32 	%r417, %r414, %r148;
	add.s32 	%r418, %r468, %r417;
	add.s32 	%r419, %r418, 2;
	mul.wide.u32 	%rd411, %r419, 4;
	add.s64 	%rd412, %rd3, %rd411;
	ld.global.f32 	%f371, [%rd412];
	st.global.f32 	[%rd408+8], %f371;
	add.s32 	%r420, %r417, %r148;
	add.s32 	%r421, %r468, %r420;
	add.s32 	%r422, %r421, 3;
	mul.wide.u32 	%rd413, %r422, 4;
	add.s64 	%rd414, %rd3, %rd413;
	ld.global.f32 	%f372, [%rd414];
	st.global.f32 	[%rd408+12], %f372;
	add.s32 	%r468, %r468, 4;
$L__BB36_106:
	setp.eq.s32 	%p128, %r138, 0;
	@%p128 bra 	$L__BB36_109;
	mul.wide.u32 	%rd415, %r468, 4;
	add.s64 	%rd420, %rd1, %rd415;
	add.s32 	%r141, %r148, 1;
	mad.lo.s32 	%r471, %r468, %r148, %r468;
	neg.s32 	%r470, %r138;
$L__BB36_108:
	.pragma "nounroll";
	mul.wide.u32 	%rd416, %r471, 4;
	add.s64 	%rd417, %rd3, %rd416;
	ld.global.f32 	%f373, [%rd417];
	st.global.f32 	[%rd420], %f373;
	add.s64 	%rd420, %rd420, 4;
	add.s32 	%r471, %r471, %r141;
	add.s32 	%r470, %r470, 1;
	setp.ne.s32 	%p129, %r470, 0;
	@%p129 bra 	$L__BB36_108;
$L__BB36_109:
	ret;

}
	// .globl	eig_jacobi_symmetric_f64
.visible .entry eig_jacobi_symmetric_f64(
	.param .u64 .ptr .align 1 eig_jacobi_symmetric_f64_param_0,
	.param .u64 .ptr .align 1 eig_jacobi_symmetric_f64_param_1,
	.param .u64 .ptr .align 1 eig_jacobi_symmetric_f64_param_2,
	.param .u32 eig_jacobi_symmetric_f64_param_3,
	.param .u64 .ptr .align 1 eig_jacobi_symmetric_f64_param_4
)
{
	.reg .pred 	%p<132>;
	.reg .b16 	%rs<23>;
	.reg .b32 	%r<475>;
	.reg .b64 	%rd<425>;
	.reg .b64 	%fd<386>;

	ld.param.u64 	%rd14, [eig_jacobi_symmetric_f64_param_0];
	ld.param.u64 	%rd15, [eig_jacobi_symmetric_f64_param_1];
	ld.param.u32 	%r145, [eig_jacobi_symmetric_f64_param_3];
	cvta.to.global.u64 	%rd1, %rd15;
	cvta.to.global.u64 	%rd2, %rd14;
	mov.u32 	%r146, %tid.x;
	mov.u32 	%r147, %ctaid.x;
	or.b32  	%r148, %r146, %r147;
	setp.ne.s32 	%p1, %r148, 0;
	@%p1 bra 	$L__BB37_109;
	cvt.rn.f64.u32 	%fd29, %r145;
	mul.f64 	%fd1, %fd29, 0d3CB0000000000000;
	setp.eq.s32 	%p2, %r145, 0;
	@%p2 bra 	$L__BB37_57;
	add.s32 	%r1, %r145, -1;
	and.b32  	%r2, %r145, 7;
	add.s32 	%r3, %r2, -1;
	and.b32  	%r4, %r145, 3;
	and.b32  	%r5, %r145, -8;
	and.b32  	%r6, %r145, 1;
	mov.b32 	%r426, 0;
$L__BB37_3:
	setp.lt.u32 	%p3, %r1, 7;
	mul.lo.s32 	%r8, %r426, %r145;
	mov.b32 	%r429, 0;
	@%p3 bra 	$L__BB37_6;
	mov.b32 	%r427, 0;
$L__BB37_5:
	.pragma "nounroll";
	setp.eq.s32 	%p4, %r426, %r427;
	selp.f64 	%fd30, 0d3FF0000000000000, 0d0000000000000000, %p4;
	add.s32 	%r152, %r427, %r8;
	mul.wide.u32 	%rd16, %r152, 8;
	add.s64 	%rd17, %rd1, %rd16;
	st.global.f64 	[%rd17], %fd30;
	add.s32 	%r153, %r427, 1;
	setp.eq.s32 	%p5, %r426, %r153;
	selp.f64 	%fd31, 0d3FF0000000000000, 0d0000000000000000, %p5;
	add.s32 	%r154, %r152, 1;
	mul.wide.u32 	%rd18, %r154, 8;
	add.s64 	%rd19, %rd1, %rd18;
	st.global.f64 	[%rd19], %fd31;
	add.s32 	%r155, %r427, 2;
	setp.eq.s32 	%p6, %r426, %r155;
	selp.f64 	%fd32, 0d3FF0000000000000, 0d0000000000000000, %p6;
	add.s32 	%r156, %r152, 2;
	mul.wide.u32 	%rd20, %r156, 8;
	add.s64 	%rd21, %rd1, %rd20;
	st.global.f64 	[%rd21], %fd32;
	add.s32 	%r157, %r427, 3;
	setp.eq.s32 	%p7, %r426, %r157;
	selp.f64 	%fd33, 0d3FF0000000000000, 0d0000000000000000, %p7;
	add.s32 	%r158, %r152, 3;
	mul.wide.u32 	%rd22, %r158, 8;
	add.s64 	%rd23, %rd1, %rd22;
	st.global.f64 	[%rd23], %fd33;
	add.s32 	%r159, %r427, 4;
	setp.eq.s32 	%p8, %r426, %r159;
	selp.f64 	%fd34, 0d3FF0000000000000, 0d0000000000000000, %p8;
	add.s32 	%r160, %r152, 4;
	mul.wide.u32 	%rd24, %r160, 8;
	add.s64 	%rd25, %rd1, %rd24;
	st.global.f64 	[%rd25], %fd34;
	add.s32 	%r161, %r427, 5;
	setp.eq.s32 	%p9, %r426, %r161;
	selp.f64 	%fd35, 0d3FF0000000000000, 0d0000000000000000, %p9;
	add.s32 	%r162, %r152, 5;
	mul.wide.u32 	%rd26, %r162, 8;
	add.s64 	%rd27, %rd1, %rd26;
	st.global.f64 	[%rd27], %fd35;
	add.s32 	%r163, %r427, 6;
	setp.eq.s32 	%p10, %r426, %r163;
	selp.f64 	%fd36, 0d3FF0000000000000, 0d0000000000000000, %p10;
	add.s32 	%r164, %r152, 6;
	mul.wide.u32 	%rd28, %r164, 8;
	add.s64 	%rd29, %rd1, %rd28;
	st.global.f64 	[%rd29], %fd36;
	add.s32 	%r165, %r427, 7;
	setp.eq.s32 	%p11, %r426, %r165;
	selp.f64 	%fd37, 0d3FF0000000000000, 0d0000000000000000, %p11;
	add.s32 	%r166, %r152, 7;
	mul.wide.u32 	%rd30, %r166, 8;
	add.s64 	%rd31, %rd1, %rd30;
	st.global.f64 	[%rd31], %fd37;
	add.s32 	%r427, %r427, 8;
	setp.ne.s32 	%p12, %r427, %r5;
	mov.u32 	%r429, %r5;
	@%p12 bra 	$L__BB37_5;
$L__BB37_6:
	setp.eq.s32 	%p13, %r2, 0;
	@%p13 bra 	$L__BB37_14;
	setp.lt.u32 	%p14, %r3, 3;
	@%p14 bra 	$L__BB37_9;
	setp.eq.s32 	%p15, %r426, %r429;
	selp.f64 	%fd38, 0d3FF0000000000000, 0d0000000000000000, %p15;
	add.s32 	%r167, %r429, %r8;
	mul.wide.u32 	%rd32, %r167, 8;
	add.s64 	%rd33, %rd1, %rd32;
	st.global.f64 	[%rd33], %fd38;
	add.s32 	%r168, %r429, 1;
	setp.eq.s32 	%p16, %r426, %r168;
	selp.f64 	%fd39, 0d3FF0000000000000, 0d0000000000000000, %p16;
	add.s32 	%r169, %r167, 1;
	mul.wide.u32 	%rd34, %r169, 8;
	add.s64 	%rd35, %rd1, %rd34;
	st.global.f64 	[%rd35], %fd39;
	add.s32 	%r170, %r429, 2;
	setp.eq.s32 	%p17, %r426, %r170;
	selp.f64 	%fd40, 0d3FF0000000000000, 0d0000000000000000, %p17;
	add.s32 	%r171, %r167, 2;
	mul.wide.u32 	%rd36, %r171, 8;
	add.s64 	%rd37, %rd1, %rd36;
	st.global.f64 	[%rd37], %fd40;
	add.s32 	%r172, %r429, 3;
	setp.eq.s32 	%p18, %r426, %r172;
	selp.f64 	%fd41, 0d3FF0000000000000, 0d0000000000000000, %p18;
	add.s32 	%r173, %r167, 3;
	mul.wide.u32 	%rd38, %r173, 8;
	add.s64 	%rd39, %rd1, %rd38;
	st.global.f64 	[%rd39], %fd41;
	add.s32 	%r429, %r429, 4;
$L__BB37_9:
	setp.eq.s32 	%p19, %r4, 0;
	@%p19 bra 	$L__BB37_14;
	setp.eq.s32 	%p20, %r4, 1;
	@%p20 bra 	$L__BB37_12;
	setp.eq.s32 	%p21, %r426, %r429;
	selp.f64 	%fd42, 0d3FF0000000000000, 0d0000000000000000, %p21;
	add.s32 	%r174, %r429, %r8;
	mul.wide.u32 	%rd40, %r174, 8;
	add.s64 	%rd41, %rd1, %rd40;
	st.global.f64 	[%rd41], %fd42;
	add.s32 	%r175, %r429, 1;
	setp.eq.s32 	%p22, %r426, %r175;
	selp.f64 	%fd43, 0d3FF0000000000000, 0d0000000000000000, %p22;
	add.s32 	%r176, %r174, 1;
	mul.wide.u32 	%rd42, %r176, 8;
	add.s64 	%rd43, %rd1, %rd42;
	st.global.f64 	[%rd43], %fd43;
	add.s32 	%r429, %r429, 2;
$L__BB37_12:
	setp.eq.s32 	%p23, %r6, 0;
	@%p23 bra 	$L__BB37_14;
	setp.eq.s32 	%p24, %r426, %r429;
	selp.f64 	%fd44, 0d3FF0000000000000, 0d0000000000000000, %p24;
	add.s32 	%r177, %r429, %r8;
	mul.wide.u32 	%rd44, %r177, 8;
	add.s64 	%rd45, %rd1, %rd44;
	st.global.f64 	[%rd45], %fd44;
$L__BB37_14:
	add.s32 	%r426, %r426, 1;
	setp.ne.s32 	%p25, %r426, %r145;
	@%p25 bra 	$L__BB37_3;
	mov.b32 	%r431, 0;
	mov.b16 	%rs19, 0;
	mov.u16 	%rs20, %rs19;
$L__BB37_16:
	setp.eq.s32 	%p26, %r431, 0;
	@%p26 bra 	$L__BB37_30;
	mul.lo.s32 	%r18, %r431, %r145;
	setp.lt.u32 	%p27, %r431, 16;
	mov.b32 	%r433, 0;
	@%p27 bra 	$L__BB37_20;
	and.b32  	%r433, %r431, -16;
	mov.b32 	%r432, 0;
$L__BB37_19:
	.pragma "nounroll";
	add.s32 	%r181, %r432, %r18;
	mul.wide.u32 	%rd46, %r181, 8;
	add.s64 	%rd47, %rd2, %rd46;
	ld.global.f64 	%fd45, [%rd47];
	mad.lo.s32 	%r182, %r432, %r145, %r431;
	mul.wide.u32 	%rd48, %r182, 8;
	add.s64 	%rd49, %rd2, %rd48;
	st.global.f64 	[%rd49], %fd45;
	add.s32 	%r183, %r181, 1;
	mul.wide.u32 	%rd50, %r183, 8;
	add.s64 	%rd51, %rd2, %rd50;
	ld.global.f64 	%fd46, [%rd51];
	add.s32 	%r184, %r182, %r145;
	mul.wide.u32 	%rd52, %r184, 8;
	add.s64 	%rd53, %rd2, %rd52;
	st.global.f64 	[%rd53], %fd46;
	add.s32 	%r185, %r181, 2;
	mul.wide.u32 	%rd54, %r185, 8;
	add.s64 	%rd55, %rd2, %rd54;
	ld.global.f64 	%fd47, [%rd55];
	add.s32 	%r186, %r184, %r145;
	mul.wide.u32 	%rd56, %r186, 8;
	add.s64 	%rd57, %rd2, %rd56;
	st.global.f64 	[%rd57], %fd47;
	add.s32 	%r187, %r181, 3;
	mul.wide.u32 	%rd58, %r187, 8;
	add.s64 	%rd59, %rd2, %rd58;
	ld.global.f64 	%fd48, [%rd59];
	add.s32 	%r188, %r186, %r145;
	mul.wide.u32 	%rd60, %r188, 8;
	add.s64 	%rd61, %rd2, %rd60;
	st.global.f64 	[%rd61], %fd48;
	add.s32 	%r189, %r181, 4;
	mul.wide.u32 	%rd62, %r189, 8;
	add.s64 	%rd63, %rd2, %rd62;
	ld.global.f64 	%fd49, [%rd63];
	add.s32 	%r190, %r188, %r145;
	mul.wide.u32 	%rd64, %r190, 8;
	add.s64 	%rd65, %rd2, %rd64;
	st.global.f64 	[%rd65], %fd49;
	add.s32 	%r191, %r181, 5;
	mul.wide.u32 	%rd66, %r191, 8;
	add.s64 	%rd67, %rd2, %rd66;
	ld.global.f64 	%fd50, [%rd67];
	add.s32 	%r192, %r190, %r145;
	mul.wide.u32 	%rd68, %r192, 8;
	add.s64 	%rd69, %rd2, %rd68;
	st.global.f64 	[%rd69], %fd50;
	add.s32 	%r193, %r181, 6;
	mul.wide.u32 	%rd70, %r193, 8;
	add.s64 	%rd71, %rd2, %rd70;
	ld.global.f64 	%fd51, [%rd71];
	add.s32 	%r194, %r192, %r145;
	mul.wide.u32 	%rd72, %r194, 8;
	add.s64 	%rd73, %rd2, %rd72;
	st.global.f64 	[%rd73], %fd51;
	add.s32 	%r195, %r181, 7;
	mul.wide.u32 	%rd74, %r195, 8;
	add.s64 	%rd75, %rd2, %rd74;
	ld.global.f64 	%fd52, [%rd75];
	add.s32 	%r196, %r194, %r145;
	mul.wide.u32 	%rd76, %r196, 8;
	add.s64 	%rd77, %rd2, %rd76;
	st.global.f64 	[%rd77], %fd52;
	add.s32 	%r197, %r181, 8;
	mul.wide.u32 	%rd78, %r197, 8;
	add.s64 	%rd79, %rd2, %rd78;
	ld.global.f64 	%fd53, [%rd79];
	add.s32 	%r198, %r196, %r145;
	mul.wide.u32 	%rd80, %r198, 8;
	add.s64 	%rd81, %rd2, %rd80;
	st.global.f64 	[%rd81], %fd53;
	add.s32 	%r199, %r181, 9;
	mul.wide.u32 	%rd82, %r199, 8;
	add.s64 	%rd83, %rd2, %rd82;
	ld.global.f64 	%fd54, [%rd83];
	add.s32 	%r200, %r198, %r145;
	mul.wide.u32 	%rd84, %r200, 8;
	add.s64 	%rd85, %rd2, %rd84;
	st.global.f64 	[%rd85], %fd54;
	add.s32 	%r201, %r181, 10;
	mul.wide.u32 	%rd86, %r201, 8;
	add.s64 	%rd87, %rd2, %rd86;
	ld.global.f64 	%fd55, [%rd87];
	add.s32 	%r202, %r200, %r145;
	mul.wide.u32 	%rd88, %r202, 8;
	add.s64 	%rd89, %rd2, %rd88;
	st.global.f64 	[%rd89], %fd55;
	add.s32 	%r203, %r181, 11;
	mul.wide.u32 	%rd90, %r203, 8;
	add.s64 	%rd91, %rd2, %rd90;
	ld.global.f64 	%fd56, [%rd91];
	add.s32 	%r204, %r202, %r145;
	mul.wide.u32 	%rd92, %r204, 8;
	add.s64 	%rd93, %rd2, %rd92;
	st.global.f64 	[%rd93], %fd56;
	add.s32 	%r205, %r181, 12;
	mul.wide.u32 	%rd94, %r205, 8;
	add.s64 	%rd95, %rd2, %rd94;
	ld.global.f64 	%fd57, [%rd95];
	add.s32 	%r206, %r204, %r145;
	mul.wide.u32 	%rd96, %r206, 8;
	add.s64 	%rd97, %rd2, %rd96;
	st.global.f64 	[%rd97], %fd57;
	add.s32 	%r207, %r181, 13;
	mul.wide.u32 	%rd98, %r207, 8;
	add.s64 	%rd99, %rd2, %rd98;
	ld.global.f64 	%fd58, [%rd99];
	add.s32 	%r208, %r206, %r145;
	mul.wide.u32 	%rd100, %r208, 8;
	add.s64 	%rd101, %rd2, %rd100;
	st.global.f64 	[%rd101], %fd58;
	add.s32 	%r209, %r181, 14;
	mul.wide.u32 	%rd102, %r209, 8;
	add.s64 	%rd103, %rd2, %rd102;
	ld.global.f64 	%fd59, [%rd103];
	add.s32 	%r210, %r208, %r145;
	mul.wide.u32 	%rd104, %r210, 8;
	add.s64 	%rd105, %rd2, %rd104;
	st.global.f64 	[%rd105], %fd59;
	add.s32 	%r211, %r181, 15;
	mul.wide.u32 	%rd106, %r211, 8;
	add.s64 	%rd107, %rd2, %rd106;
	ld.global.f64 	%fd60, [%rd107];
	add.s32 	%r212, %r210, %r145;
	mul.wide.u32 	%rd108, %r212, 8;
	add.s64 	%rd109, %rd2, %rd108;
	st.global.f64 	[%rd109], %fd60;
	add.s32 	%r432, %r432, 16;
	setp.ne.s32 	%p28, %r432, %r433;
	@%p28 bra 	$L__BB37_19;
$L__BB37_20:
	and.b32  	%r213, %r431, 15;
	setp.eq.s32 	%p29, %r213, 0;
	@%p29 bra 	$L__BB37_30;
	cvt.u32.u16 	%r214, %rs20;
	and.b32  	%r24, %r214, 15;
	add.s32 	%r215, %r24, -1;
	setp.lt.u32 	%p30, %r215, 7;
	@%p30 bra 	$L__BB37_23;
	add.s32 	%r216, %r433, %r18;
	mul.wide.u32 	%rd110, %r216, 8;
	add.s64 	%rd111, %rd2, %rd110;
	ld.global.f64 	%fd61, [%rd111];
	mad.lo.s32 	%r217, %r433, %r145, %r431;
	mul.wide.u32 	%rd112, %r217, 8;
	add.s64 	%rd113, %rd2, %rd112;
	st.global.f64 	[%rd113], %fd61;
	add.s32 	%r218, %r216, 1;
	mul.wide.u32 	%rd114, %r218, 8;
	add.s64 	%rd115, %rd2, %rd114;
	ld.global.f64 	%fd62, [%rd115];
	add.s32 	%r219, %r217, %r145;
	mul.wide.u32 	%rd116, %r219, 8;
	add.s64 	%rd117, %rd2, %rd116;
	st.global.f64 	[%rd117], %fd62;
	add.s32 	%r220, %r216, 2;
	mul.wide.u32 	%rd118, %r220, 8;
	add.s64 	%rd119, %rd2, %rd118;
	ld.global.f64 	%fd63, [%rd119];
	add.s32 	%r221, %r219, %r145;
	mul.wide.u32 	%rd120, %r221, 8;
	add.s64 	%rd121, %rd2, %rd120;
	st.global.f64 	[%rd121], %fd63;
	add.s32 	%r222, %r216, 3;
	mul.wide.u32 	%rd122, %r222, 8;
	add.s64 	%rd123, %rd2, %rd122;
	ld.global.f64 	%fd64, [%rd123];
	add.s32 	%r223, %r221, %r145;
	mul.wide.u32 	%rd124, %r223, 8;
	add.s64 	%rd125, %rd2, %rd124;
	st.global.f64 	[%rd125], %fd64;
	add.s32 	%r224, %r216, 4;
	mul.wide.u32 	%rd126, %r224, 8;
	add.s64 	%rd127, %rd2, %rd126;
	ld.global.f64 	%fd65, [%rd127];
	add.s32 	%r225, %r223, %r145;
	mul.wide.u32 	%rd128, %r225, 8;
	add.s64 	%rd129, %rd2, %rd128;
	st.global.f64 	[%rd129], %fd65;
	add.s32 	%r226, %r216, 5;
	mul.wide.u32 	%rd130, %r226, 8;
	add.s64 	%rd131, %rd2, %rd130;
	ld.global.f64 	%fd66, [%rd131];
	add.s32 	%r227, %r225, %r145;
	mul.wide.u32 	%rd132, %r227, 8;
	add.s64 	%rd133, %rd2, %rd132;
	st.global.f64 	[%rd133], %fd66;
	add.s32 	%r228, %r216, 6;
	mul.wide.u32 	%rd134, %r228, 8;
	add.s64 	%rd135, %rd2, %rd134;
	ld.global.f64 	%fd67, [%rd135];
	add.s32 	%r229, %r227, %r145;
	mul.wide.u32 	%rd136, %r229, 8;
	add.s64 	%rd137, %rd2, %rd136;
	st.global.f64 	[%rd137], %fd67;
	add.s32 	%r230, %r216, 7;
	mul.wide.u32 	%rd138, %r230, 8;
	add.s64 	%rd139, %rd2, %rd138;
	ld.global.f64 	%fd68, [%rd139];
	add.s32 	%r231, %r229, %r145;
	mul.wide.u32 	%rd140, %r231, 8;
	add.s64 	%rd141, %rd2, %rd140;
	st.global.f64 	[%rd141], %fd68;
	add.s32 	%r433, %r433, 8;
$L__BB37_23:
	and.b32  	%r232, %r24, 7;
	setp.eq.s32 	%p31, %r232, 0;
	@%p31 bra 	$L__BB37_30;
	cvt.u32.u16 	%r233, %rs19;
	and.b32  	%r234, %r233, 7;
	and.b32  	%r27, %r233, 3;
	add.s32 	%r235, %r234, -1;
	setp.lt.u32 	%p32, %r235, 3;
	@%p32 bra 	$L__BB37_26;
	add.s32 	%r236, %r433, %r18;
	mul.wide.u32 	%rd142, %r236, 8;
	add.s64 	%rd143, %rd2, %rd142;
	ld.global.f64 	%fd69, [%rd143];
	mad.lo.s32 	%r237, %r433, %r145, %r431;
	mul.wide.u32 	%rd144, %r237, 8;
	add.s64 	%rd145, %rd2, %rd144;
	st.global.f64 	[%rd145], %fd69;
	add.s32 	%r238, %r236, 1;
	mul.wide.u32 	%rd146, %r238, 8;
	add.s64 	%rd147, %rd2, %rd146;
	ld.global.f64 	%fd70, [%rd147];
	add.s32 	%r239, %r237, %r145;
	mul.wide.u32 	%rd148, %r239, 8;
	add.s64 	%rd149, %rd2, %rd148;
	st.global.f64 	[%rd149], %fd70;
	add.s32 	%r240, %r236, 2;
	mul.wide.u32 	%rd150, %r240, 8;
	add.s64 	%rd151, %rd2, %rd150;
	ld.global.f64 	%fd71, [%rd151];
	add.s32 	%r241, %r239, %r145;
	mul.wide.u32 	%rd152, %r241, 8;
	add.s64 	%rd153, %rd2, %rd152;
	st.global.f64 	[%rd153], %fd71;
	add.s32 	%r242, %r236, 3;
	mul.wide.u32 	%rd154, %r242, 8;
	add.s64 	%rd155, %rd2, %rd154;
	ld.global.f64 	%fd72, [%rd155];
	add.s32 	%r243, %r241, %r145;
	mul.wide.u32 	%rd156, %r243, 8;
	add.s64 	%rd157, %rd2, %rd156;
	st.global.f64 	[%rd157], %fd72;
	add.s32 	%r433, %r433, 4;
$L__BB37_26:
	setp.eq.s32 	%p33, %r27, 0;
	@%p33 bra 	$L__BB37_30;
	add.s32 	%r30, %r433, %r18;
	mul.wide.u32 	%rd158, %r30, 8;
	add.s64 	%rd159, %rd2, %rd158;
	ld.global.f64 	%fd73, [%rd159];
	mad.lo.s32 	%r31, %r433, %r145, %r431;
	mul.wide.u32 	%rd160, %r31, 8;
	add.s64 	%rd161, %rd2, %rd160;
	st.global.f64 	[%rd161], %fd73;
	setp.eq.s32 	%p34, %r27, 1;
	@%p34 bra 	$L__BB37_30;
	add.s32 	%r244, %r30, 1;
	mul.wide.u32 	%rd162, %r244, 8;
	add.s64 	%rd163, %rd2, %rd162;
	ld.global.f64 	%fd74, [%rd163];
	add.s32 	%r32, %r31, %r145;
	mul.wide.u32 	%rd164, %r32, 8;
	add.s64 	%rd165, %rd2, %rd164;
	st.global.f64 	[%rd165], %fd74;
	setp.eq.s32 	%p35, %r27, 2;
	@%p35 bra 	$L__BB37_30;
	add.s32 	%r245, %r30, 2;
	mul.wide.u32 	%rd166, %r245, 8;
	add.s64 	%rd167, %rd2, %rd166;
	ld.global.f64 	%fd75, [%rd167];
	add.s32 	%r246, %r32, %r145;
	mul.wide.u32 	%rd168, %r246, 8;
	add.s64 	%rd169, %rd2, %rd168;
	st.global.f64 	[%rd169], %fd75;
$L__BB37_30:
	add.s32 	%r431, %r431, 1;
	setp.eq.s32 	%p36, %r431, %r145;
	add.s16 	%rs20, %rs20, 1;
	add.s16 	%rs19, %rs19, 1;
	@%p36 bra 	$L__BB37_31;
	bra.uni 	$L__BB37_16;
$L__BB37_31:
	and.b32  	%r20, %r145, -4;
	mov.b32 	%r436, 0;
$L__BB37_32:
	mov.f64 	%fd382, 0d0000000000000000;
	mov.b32 	%r437, 0;
	mov.b16 	%rs21, 0;
	mov.u16 	%rs22, %rs21;
$L__BB37_33:
	mov.u32 	%r440, %r437;
	sub.s32 	%r36, %r1, %r440;
	add.s32 	%r437, %r440, 1;
	setp.ge.u32 	%p37, %r437, %r145;
	@%p37 bra 	$L__BB37_48;
	mul.lo.s32 	%r38, %r440, %r145;
	sub.s32 	%r249, %r145, %r440;
	add.s32 	%r250, %r249, -2;
	setp.lt.u32 	%p38, %r250, 15;
	mov.u32 	%r442, %r437;
	@%p38 bra 	$L__BB37_38;
	mad.lo.s32 	%r251, %r440, %r145, %r440;
	add.s32 	%r439, %r251, 8;
	and.b32  	%r252, %r36, -16;
	neg.s32 	%r438, %r252;
$L__BB37_36:
	.pragma "nounroll";
	add.s32 	%r253, %r439, -7;
	mul.wide.u32 	%rd170, %r253, 8;
	add.s64 	%rd171, %rd2, %rd170;
	ld.global.f64 	%fd78, [%rd171];
	abs.f64 	%fd79, %fd78;
	setp.gt.f64 	%p39, %fd79, %fd382;
	selp.f64 	%fd80, %fd79, %fd382, %p39;
	add.s32 	%r254, %r439, -6;
	mul.wide.u32 	%rd172, %r254, 8;
	add.s64 	%rd173, %rd2, %rd172;
	ld.global.f64 	%fd81, [%rd173];
	abs.f64 	%fd82, %fd81;
	setp.gt.f64 	%p40, %fd82, %fd80;
	selp.f64 	%fd83, %fd82, %fd80, %p40;
	add.s32 	%r255, %r439, -5;
	mul.wide.u32 	%rd174, %r255, 8;
	add.s64 	%rd175, %rd2, %rd174;
	ld.global.f64 	%fd84, [%rd175];
	abs.f64 	%fd85, %fd84;
	setp.gt.f64 	%p41, %fd85, %fd83;
	selp.f64 	%fd86, %fd85, %fd83, %p41;
	add.s32 	%r256, %r439, -4;
	mul.wide.u32 	%rd176, %r256, 8;
	add.s64 	%rd177, %rd2, %rd176;
	ld.global.f64 	%fd87, [%rd177];
	abs.f64 	%fd88, %fd87;
	setp.gt.f64 	%p42, %fd88, %fd86;
	selp.f64 	%fd89, %fd88, %fd86, %p42;
	add.s32 	%r257, %r439, -3;
	mul.wide.u32 	%rd178, %r257, 8;
	add.s64 	%rd179, %rd2, %rd178;
	ld.global.f64 	%fd90, [%rd179];
	abs.f64 	%fd91, %fd90;
	setp.gt.f64 	%p43, %fd91, %fd89;
	selp.f64 	%fd92, %fd91, %fd89, %p43;
	add.s32 	%r258, %r439, -2;
	mul.wide.u32 	%rd180, %r258, 8;
	add.s64 	%rd181, %rd2, %rd180;
	ld.global.f64 	%fd93, [%rd181];
	abs.f64 	%fd94, %fd93;
	setp.gt.f64 	%p44, %fd94, %fd92;
	selp.f64 	%fd95, %fd94, %fd92, %p44;
	add.s32 	%r259, %r439, -1;
	mul.wide.u32 	%rd182, %r259, 8;
	add.s64 	%rd183, %rd2, %rd182;
	ld.global.f64 	%fd96, [%rd183];
	abs.f64 	%fd97, %fd96;
	setp.gt.f64 	%p45, %fd97, %fd95;
	selp.f64 	%fd98, %fd97, %fd95, %p45;
	add.s32 	%r260, %r439, 8;
	mul.wide.u32 	%rd184, %r439, 8;
	add.s64 	%rd185, %rd2, %rd184;
	ld.global.f64 	%fd99, [%rd185];
	abs.f64 	%fd100, %fd99;
	setp.gt.f64 	%p46, %fd100, %fd98;
	selp.f64 	%fd101, %fd100, %fd98, %p46;
	add.s32 	%r261, %r439, 1;
	mul.wide.u32 	%rd186, %r261, 8;
	add.s64 	%rd187, %rd2, %rd186;
	ld.global.f64 	%fd102, [%rd187];
	abs.f64 	%fd103, %fd102;
	setp.gt.f64 	%p47, %fd103, %fd101;
	selp.f64 	%fd104, %fd103, %fd101, %p47;
	add.s32 	%r262, %r439, 2;
	mul.wide.u32 	%rd188, %r262, 8;
	add.s64 	%rd189, %rd2, %rd188;
	ld.global.f64 	%fd105, [%rd189];
	abs.f64 	%fd106, %fd105;
	setp.gt.f64 	%p48, %fd106, %fd104;
	selp.f64 	%fd107, %fd106, %fd104, %p48;
	add.s32 	%r263, %r439, 3;
	mul.wide.u32 	%rd190, %r263, 8;
	add.s64 	%rd191, %rd2, %rd190;
	ld.global.f64 	%fd108, [%rd191];
	abs.f64 	%fd109, %fd108;
	setp.gt.f64 	%p49, %fd109, %fd107;
	selp.f64 	%fd110, %fd109, %fd107, %p49;
	add.s32 	%r264, %r439, 4;
	mul.wide.u32 	%rd192, %r264, 8;
	add.s64 	%rd193, %rd2, %rd192;
	ld.global.f64 	%fd111, [%rd193];
	abs.f64 	%fd112, %fd111;
	setp.gt.f64 	%p50, %fd112, %fd110;
	selp.f64 	%fd113, %fd112, %fd110, %p50;
	add.s32 	%r265, %r439, 5;
	mul.wide.u32 	%rd194, %r265, 8;
	add.s64 	%rd195, %rd2, %rd194;
	ld.global.f64 	%fd114, [%rd195];
	abs.f64 	%fd115, %fd114;
	setp.gt.f64 	%p51, %fd115, %fd113;
	selp.f64 	%fd116, %fd115, %fd113, %p51;
	add.s32 	%r266, %r439, 6;
	mul.wide.u32 	%rd196, %r266, 8;
	add.s64 	%rd197, %rd2, %rd196;
	ld.global.f64 	%fd117, [%rd197];
	abs.f64 	%fd118, %fd117;
	setp.gt.f64 	%p52, %fd118, %fd116;
	selp.f64 	%fd119, %fd118, %fd116, %p52;
	add.s32 	%r267, %r439, 7;
	mul.wide.u32 	%rd198, %r267, 8;
	add.s64 	%rd199, %rd2, %rd198;
	ld.global.f64 	%fd120, [%rd199];
	abs.f64 	%fd121, %fd120;
	setp.gt.f64 	%p53, %fd121, %fd119;
	selp.f64 	%fd122, %fd121, %fd119, %p53;
	mul.wide.u32 	%rd200, %r260, 8;
	add.s64 	%rd201, %rd2, %rd200;
	ld.global.f64 	%fd123, [%rd201];
	abs.f64 	%fd124, %fd123;
	setp.gt.f64 	%p54, %fd124, %fd122;
	selp.f64 	%fd382, %fd124, %fd122, %p54;
	add.s32 	%r440, %r440, 16;
	add.s32 	%r439, %r439, 16;
	add.s32 	%r438, %r438, 16;
	setp.ne.s32 	%p55, %r438, 0;
	@%p55 bra 	$L__BB37_36;
	add.s32 	%r442, %r440, 1;
$L__BB37_38:
	and.b32  	%r268, %r36, 15;
	setp.eq.s32 	%p56, %r268, 0;
	@%p56 bra 	$L__BB37_48;
	not.b16 	%rs13, %rs22;
	cvt.u16.u32 	%rs14, %r145;
	add.s16 	%rs15, %rs13, %rs14;
	cvt.u32.u16 	%r269, %rs15;
	and.b32  	%r49, %r269, 15;
	add.s32 	%r270, %r49, -1;
	setp.lt.u32 	%p57, %r270, 7;
	@%p57 bra 	$L__BB37_41;
	add.s32 	%r271, %r442, %r38;
	mul.wide.u32 	%rd202, %r271, 8;
	add.s64 	%rd203, %rd2, %rd202;
	ld.global.f64 	%fd126, [%rd203];
	abs.f64 	%fd127, %fd126;
	setp.gt.f64 	%p58, %fd127, %fd382;
	selp.f64 	%fd128, %fd127, %fd382, %p58;
	add.s32 	%r272, %r271, 1;
	mul.wide.u32 	%rd204, %r272, 8;
	add.s64 	%rd205, %rd2, %rd204;
	ld.global.f64 	%fd129, [%rd205];
	abs.f64 	%fd130, %fd129;
	setp.gt.f64 	%p59, %fd130, %fd128;
	selp.f64 	%fd131, %fd130, %fd128, %p59;
	add.s32 	%r273, %r271, 2;
	mul.wide.u32 	%rd206, %r273, 8;
	add.s64 	%rd207, %rd2, %rd206;
	ld.global.f64 	%fd132, [%rd207];
	abs.f64 	%fd133, %fd132;
	setp.gt.f64 	%p60, %fd133, %fd131;
	selp.f64 	%fd134, %fd133, %fd131, %p60;
	add.s32 	%r274, %r271, 3;
	mul.wide.u32 	%rd208, %r274, 8;
	add.s64 	%rd209, %rd2, %rd208;
	ld.global.f64 	%fd135, [%rd209];
	abs.f64 	%fd136, %fd135;
	setp.gt.f64 	%p61, %fd136, %fd134;
	selp.f64 	%fd137, %fd136, %fd134, %p61;
	add.s32 	%r275, %r271, 4;
	mul.wide.u32 	%rd210, %r275, 8;
	add.s64 	%rd211, %rd2, %rd210;
	ld.global.f64 	%fd138, [%rd211];
	abs.f64 	%fd139, %fd138;
	setp.gt.f64 	%p62, %fd139, %fd137;
	selp.f64 	%fd140, %fd139, %fd137, %p62;
	add.s32 	%r276, %r271, 5;
	mul.wide.u32 	%rd212, %r276, 8;
	add.s64 	%rd213, %rd2, %rd212;
	ld.global.f64 	%fd141, [%rd213];
	abs.f64 	%fd142, %fd141;
	setp.gt.f64 	%p63, %fd142, %fd140;
	selp.f64 	%fd143, %fd142, %fd140, %p63;
	add.s32 	%r277, %r271, 6;
	mul.wide.u32 	%rd214, %r277, 8;
	add.s64 	%rd215, %rd2, %rd214;
	ld.global.f64 	%fd144, [%rd215];
	abs.f64 	%fd145, %fd144;
	setp.gt.f64 	%p64, %fd145, %fd143;
	selp.f64 	%fd146, %fd145, %fd143, %p64;
	add.s32 	%r278, %r271, 7;
	mul.wide.u32 	%rd216, %r278, 8;
	add.s64 	%rd217, %rd2, %rd216;
	ld.global.f64 	%fd147, [%rd217];
	abs.f64 	%fd148, %fd147;
	setp.gt.f64 	%p65, %fd148, %fd146;
	selp.f64 	%fd382, %fd148, %fd146, %p65;
	add.s32 	%r442, %r442, 8;
$L__BB37_41:
	and.b32  	%r279, %r49, 7;
	setp.eq.s32 	%p66, %r279, 0;
	@%p66 bra 	$L__BB37_48;
	not.b16 	%rs16, %rs21;
	add.s16 	%rs18, %rs16, %rs14;
	cvt.u32.u16 	%r280, %rs18;
	and.b32  	%r281, %r280, 7;
	and.b32  	%r52, %r280, 3;
	add.s32 	%r282, %r281, -1;
	setp.lt.u32 	%p67, %r282, 3;
	@%p67 bra 	$L__BB37_44;
	add.s32 	%r283, %r442, %r38;
	mul.wide.u32 	%rd218, %r283, 8;
	add.s64 	%rd219, %rd2, %rd218;
	ld.global.f64 	%fd150, [%rd219];
	abs.f64 	%fd151, %fd150;
	setp.gt.f64 	%p68, %fd151, %fd382;
	selp.f64 	%fd152, %fd151, %fd382, %p68;
	add.s32 	%r284, %r283, 1;
	mul.wide.u32 	%rd220, %r284, 8;
	add.s64 	%rd221, %rd2, %rd220;
	ld.global.f64 	%fd153, [%rd221];
	abs.f64 	%fd154, %fd153;
	setp.gt.f64 	%p69, %fd154, %fd152;
	selp.f64 	%fd155, %fd154, %fd152, %p69;
	add.s32 	%r285, %r283, 2;
	mul.wide.u32 	%rd222, %r285, 8;
	add.s64 	%rd223, %rd2, %rd222;
	ld.global.f64 	%fd156, [%rd223];
	abs.f64 	%fd157, %fd156;
	setp.gt.f64 	%p70, %fd157, %fd155;
	selp.f64 	%fd158, %fd157, %fd155, %p70;
	add.s32 	%r286, %r283, 3;
	mul.wide.u32 	%rd224, %r286, 8;
	add.s64 	%rd225, %rd2, %rd224;
	ld.global.f64 	%fd159, [%rd225];
	abs.f64 	%fd160, %fd159;
	setp.gt.f64 	%p71, %fd160, %fd158;
	selp.f64 	%fd382, %fd160, %fd158, %p71;
	add.s32 	%r442, %r442, 4;
$L__BB37_44:
	setp.eq.s32 	%p72, %r52, 0;
	@%p72 bra 	$L__BB37_48;
	add.s32 	%r55, %r442, %r38;
	mul.wide.u32 	%rd226, %r55, 8;
	add.s64 	%rd227, %rd2, %rd226;
	ld.global.f64 	%fd161, [%rd227];
	abs.f64 	%fd162, %fd161;
	setp.gt.f64 	%p73, %fd162, %fd382;
	selp.f64 	%fd382, %fd162, %fd382, %p73;
	setp.eq.s32 	%p74, %r52, 1;
	@%p74 bra 	$L__BB37_48;
	add.s32 	%r287, %r55, 1;
	mul.wide.u32 	%rd228, %r287, 8;
	add.s64 	%rd229, %rd2, %rd228;
	ld.global.f64 	%fd163, [%rd229];
	abs.f64 	%fd164, %fd163;
	setp.gt.f64 	%p75, %fd164, %fd382;
	selp.f64 	%fd382, %fd164, %fd382, %p75;
	setp.eq.s32 	%p76, %r52, 2;
	@%p76 bra 	$L__BB37_48;
	add.s32 	%r288, %r55, 2;
	mul.wide.u32 	%rd230, %r288, 8;
	add.s64 	%rd231, %rd2, %rd230;
	ld.global.f64 	%fd165, [%rd231];
	abs.f64 	%fd166, %fd165;
	setp.gt.f64 	%p77, %fd166, %fd382;
	selp.f64 	%fd382, %fd166, %fd382, %p77;
$L__BB37_48:
	setp.ne.s32 	%p78, %r437, %r145;
	add.s16 	%rs22, %rs22, 1;
	add.s16 	%rs21, %rs21, 1;
	@%p78 bra 	$L__BB37_33;
	setp.lt.f64 	%p79, %fd382, %fd1;
	@%p79 bra 	$L__BB37_58;
	mov.b32 	%r444, 0;
$L__BB37_51:
	add.s32 	%r57, %r444, 1;
	setp.ge.u32 	%p80, %r57, %r145;
	@%p80 bra 	$L__BB37_94;
	mul.lo.s32 	%r58, %r444, %r145;
	mov.u32 	%r445, %r57;
$L__BB37_53:
	add.s32 	%r290, %r445, %r58;
	mul.wide.u32 	%rd232, %r290, 8;
	add.s64 	%rd3, %rd2, %rd232;
	ld.global.f64 	%fd17, [%rd3];
	abs.f64 	%fd167, %fd17;
	setp.lt.f64 	%p81, %fd167, %fd1;
	@%p81 bra 	$L__BB37_93;
	add.s32 	%r291, %r58, %r444;
	mul.wide.u32 	%rd233, %r291, 8;
	add.s64 	%rd234, %rd2, %rd233;
	ld.global.f64 	%fd18, [%rd234];
	mul.lo.s32 	%r60, %r445, %r145;
	add.s32 	%r292, %r60, %r445;
	mul.wide.u32 	%rd235, %r292, 8;
	add.s64 	%rd4, %rd2, %rd235;
	ld.global.f64 	%fd19, [%rd4];
	add.f64 	%fd20, %fd17, %fd17;
	abs.f64 	%fd170, %fd20;
	setp.lt.f64 	%p82, %fd170, 0d01A56E1FC2F8F359;
	mov.f64 	%fd385, 0d0000000000000000;
	mov.f64 	%fd384, 0d3FF0000000000000;
	@%p82 bra 	$L__BB37_61;
	sub.f64 	%fd171, %fd19, %fd18;
	div.rn.f64 	%fd21, %fd171, %fd20;
	setp.ltu.f64 	%p83, %fd21, 0d0000000000000000;
	@%p83 bra 	$L__BB37_59;
	fma.rn.f64 	%fd172, %fd21, %fd21, 0d3FF0000000000000;
	sqrt.rn.f64 	%fd173, %fd172;
	add.f64 	%fd174, %fd21, %fd173;
	rcp.rn.f64 	%fd383, %fd174;
	bra.uni 	$L__BB37_60;
$L__BB37_57:
	setp.gt.f64 	%p122, %fd1, 0d0000000000000000;
	@%p122 bra 	$L__BB37_58;
	bra.uni 	$L__BB37_96;
$L__BB37_58:
	ld.param.u64 	%rd422, [eig_jacobi_symmetric_f64_param_4];
	cvta.to.global.u64 	%rd357, %rd422;
	mov.b32 	%r371, 1;
	st.global.u32 	[%rd357], %r371;
	bra.uni 	$L__BB37_96;
$L__BB37_59:
	fma.rn.f64 	%fd175, %fd21, %fd21, 0d3FF0000000000000;
	sqrt.rn.f64 	%fd176, %fd175;
	sub.f64 	%fd177, %fd176, %fd21;
	rcp.rn.f64 	%fd178, %fd177;
	neg.f64 	%fd383, %fd178;
$L__BB37_60:
	fma.rn.f64 	%fd179, %fd383, %fd383, 0d3FF0000000000000;
	sqrt.rn.f64 	%fd180, %fd179;
	rcp.rn.f64 	%fd384, %fd180;
	mul.f64 	%fd385, %fd383, %fd384;
$L__BB37_61:
	setp.lt.u32 	%p84, %r1, 3;
	mov.b32 	%r448, 0;
	@%p84 bra 	$L__BB37_72;
	mov.b32 	%r446, 0;
$L__BB37_63:
	.pragma "nounroll";
	setp.eq.s32 	%p85, %r446, %r444;
	setp.eq.s32 	%p86, %r446, %r445;
	or.pred  	%p87, %p85, %p86;
	@%p87 bra 	$L__BB37_65;
	mul.lo.s32 	%r295, %r446, %r145;
	add.s32 	%r296, %r295, %r444;
	mul.wide.u32 	%rd236, %r296, 8;
	add.s64 	%rd237, %rd2, %rd236;
	ld.global.f64 	%fd181, [%rd237];
	add.s32 	%r297, %r295, %r445;
	mul.wide.u32 	%rd238, %r297, 8;
	add.s64 	%rd239, %rd2, %rd238;
	ld.global.f64 	%fd182, [%rd239];
	mul.f64 	%fd183, %fd384, %fd181;
	mul.f64 	%fd184, %fd385, %fd182;
	sub.f64 	%fd185, %fd183, %fd184;
	mul.f64 	%fd186, %fd384, %fd182;
	fma.rn.f64 	%fd187, %fd385, %fd181, %fd186;
	st.global.f64 	[%rd237], %fd185;
	add.s32 	%r298, %r446, %r58;
	mul.wide.u32 	%rd240, %r298, 8;
	add.s64 	%rd241, %rd2, %rd240;
	st.global.f64 	[%rd241], %fd185;
	st.global.f64 	[%rd239], %fd187;
	add.s32 	%r299, %r446, %r60;
	mul.wide.u32 	%rd242, %r299, 8;
	add.s64 	%rd243, %rd2, %rd242;
	st.global.f64 	[%rd243], %fd187;
$L__BB37_65:
	add.s32 	%r62, %r446, 1;
	setp.eq.s32 	%p88, %r62, %r444;
	setp.eq.s32 	%p89, %r62, %r445;
	or.pred  	%p90, %p88, %p89;
	@%p90 bra 	$L__BB37_67;
	mul.lo.s32 	%r300, %r62, %r145;
	add.s32 	%r301, %r300, %r444;
	mul.wide.u32 	%rd244, %r301, 8;
	add.s64 	%rd245, %rd2, %rd244;
	ld.global.f64 	%fd188, [%rd245];
	add.s32 	%r302, %r300, %r445;
	mul.wide.u32 	%rd246, %r302, 8;
	add.s64 	%rd247, %rd2, %rd246;
	ld.global.f64 	%fd189, [%rd247];
	mul.f64 	%fd190, %fd384, %fd188;
	mul.f64 	%fd191, %fd385, %fd189;
	sub.f64 	%fd192, %fd190, %fd191;
	mul.f64 	%fd193, %fd384, %fd189;
	fma.rn.f64 	%fd194, %fd385, %fd188, %fd193;
	st.global.f64 	[%rd245], %fd192;
	add.s32 	%r303, %r62, %r58;
	mul.wide.u32 	%rd248, %r303, 8;
	add.s64 	%rd249, %rd2, %rd248;
	st.global.f64 	[%rd249], %fd192;
	st.global.f64 	[%rd247], %fd194;
	add.s32 	%r304, %r62, %r60;
	mul.wide.u32 	%rd250, %r304, 8;
	add.s64 	%rd251, %rd2, %rd250;
	st.global.f64 	[%rd251], %fd194;
$L__BB37_67:
	add.s32 	%r63, %r446, 2;
	setp.eq.s32 	%p91, %r63, %r444;
	setp.eq.s32 	%p92, %r63, %r445;
	or.pred  	%p93, %p91, %p92;
	@%p93 bra 	$L__BB37_69;
	mul.lo.s32 	%r305, %r63, %r145;
	add.s32 	%r306, %r305, %r444;
	mul.wide.u32 	%rd252, %r306, 8;
	add.s64 	%rd253, %rd2, %rd252;
	ld.global.f64 	%fd195, [%rd253];
	add.s32 	%r307, %r305, %r445;
	mul.wide.u32 	%rd254, %r307, 8;
	add.s64 	%rd255, %rd2, %rd254;
	ld.global.f64 	%fd196, [%rd255];
	mul.f64 	%fd197, %fd384, %fd195;
	mul.f64 	%fd198, %fd385, %fd196;
	sub.f64 	%fd199, %fd197, %fd198;
	mul.f64 	%fd200, %fd384, %fd196;
	fma.rn.f64 	%fd201, %fd385, %fd195, %fd200;
	st.global.f64 	[%rd253], %fd199;
	add.s32 	%r308, %r63, %r58;
	mul.wide.u32 	%rd256, %r308, 8;
	add.s64 	%rd257, %rd2, %rd256;
	st.global.f64 	[%rd257], %fd199;
	st.global.f64 	[%rd255], %fd201;
	add.s32 	%r309, %r63, %r60;
	mul.wide.u32 	%rd258, %r309, 8;
	add.s64 	%rd259, %rd2, %rd258;
	st.global.f64 	[%rd259], %fd201;
$L__BB37_69:
	add.s32 	%r64, %r446, 3;
	setp.eq.s32 	%p94, %r64, %r444;
	setp.eq.s32 	%p95, %r64, %r445;
	or.pred  	%p96, %p94, %p95;
	@%p96 bra 	$L__BB37_71;
	mul.lo.s32 	%r310, %r64, %r145;
	add.s32 	%r311, %r310, %r444;
	mul.wide.u32 	%rd260, %r311, 8;
	add.s64 	%rd261, %rd2, %rd260;
	ld.global.f64 	%fd202, [%rd261];
	add.s32 	%r312, %r310, %r445;
	mul.wide.u32 	%rd262, %r312, 8;
	add.s64 	%rd263, %rd2, %rd262;
	ld.global.f64 	%fd203, [%rd263];
	mul.f64 	%fd204, %fd384, %fd202;
	mul.f64 	%fd205, %fd385, %fd203;
	sub.f64 	%fd206, %fd204, %fd205;
	mul.f64 	%fd207, %fd384, %fd203;
	fma.rn.f64 	%fd208, %fd385, %fd202, %fd207;
	st.global.f64 	[%rd261], %fd206;
	add.s32 	%r313, %r64, %r58;
	mul.wide.u32 	%rd264, %r313, 8;
	add.s64 	%rd265, %rd2, %rd264;
	st.global.f64 	[%rd265], %fd206;
	st.global.f64 	[%rd263], %fd208;
	add.s32 	%r314, %r64, %r60;
	mul.wide.u32 	%rd266, %r314, 8;
	add.s64 	%rd267, %rd2, %rd266;
	st.global.f64 	[%rd267], %fd208;
$L__BB37_71:
	add.s32 	%r446, %r446, 4;
	setp.ne.s32 	%p97, %r446, %r20;
	mov.u32 	%r448, %r20;
	@%p97 bra 	$L__BB37_63;
$L__BB37_72:
	setp.eq.s32 	%p98, %r4, 0;
	@%p98 bra 	$L__BB37_82;
	setp.eq.s32 	%p99, %r4, 1;
	@%p99 bra 	$L__BB37_79;
	setp.eq.s32 	%p100, %r448, %r444;
	setp.eq.s32 	%p101, %r448, %r445;
	or.pred  	%p102, %p100, %p101;
	@%p102 bra 	$L__BB37_76;
	mul.lo.s32 	%r315, %r448, %r145;
	add.s32 	%r316, %r315, %r444;
	mul.wide.u32 	%rd268, %r316, 8;
	add.s64 	%rd269, %rd2, %rd268;
	ld.global.f64 	%fd209, [%rd269];
	add.s32 	%r317, %r315, %r445;
	mul.wide.u32 	%rd270, %r317, 8;
	add.s64 	%rd271, %rd2, %rd270;
	ld.global.f64 	%fd210, [%rd271];
	mul.f64 	%fd211, %fd384, %fd209;
	mul.f64 	%fd212, %fd385, %fd210;
	sub.f64 	%fd213, %fd211, %fd212;
	mul.f64 	%fd214, %fd384, %fd210;
	fma.rn.f64 	%fd215, %fd385, %fd209, %fd214;
	st.global.f64 	[%rd269], %fd213;
	add.s32 	%r318, %r448, %r58;
	mul.wide.u32 	%rd272, %r318, 8;
	add.s64 	%rd273, %rd2, %rd272;
	st.global.f64 	[%rd273], %fd213;
	st.global.f64 	[%rd271], %fd215;
	add.s32 	%r319, %r448, %r60;
	mul.wide.u32 	%rd274, %r319, 8;
	add.s64 	%rd275, %rd2, %rd274;
	st.global.f64 	[%rd275], %fd215;
$L__BB37_76:
	add.s32 	%r67, %r448, 1;
	setp.eq.s32 	%p103, %r67, %r444;
	setp.eq.s32 	%p104, %r67, %r445;
	or.pred  	%p105, %p103, %p104;
	@%p105 bra 	$L__BB37_78;
	mul.lo.s32 	%r320, %r67, %r145;
	add.s32 	%r321, %r320, %r444;
	mul.wide.u32 	%rd276, %r321, 8;
	add.s64 	%rd277, %rd2, %rd276;
	ld.global.f64 	%fd216, [%rd277];
	add.s32 	%r322, %r320, %r445;
	mul.wide.u32 	%rd278, %r322, 8;
	add.s64 	%rd279, %rd2, %rd278;
	ld.global.f64 	%fd217, [%rd279];
	mul.f64 	%fd218, %fd384, %fd216;
	mul.f64 	%fd219, %fd385, %fd217;
	sub.f64 	%fd220, %fd218, %fd219;
	mul.f64 	%fd221, %fd384, %fd217;
	fma.rn.f64 	%fd222, %fd385, %fd216, %fd221;
	st.global.f64 	[%rd277], %fd220;
	add.s32 	%r323, %r67, %r58;
	mul.wide.u32 	%rd280, %r323, 8;
	add.s64 	%rd281, %rd2, %rd280;
	st.global.f64 	[%rd281], %fd220;
	st.global.f64 	[%rd279], %fd222;
	add.s32 	%r324, %r67, %r60;
	mul.wide.u32 	%rd282, %r324, 8;
	add.s64 	%rd283, %rd2, %rd282;
	st.global.f64 	[%rd283], %fd222;
$L__BB37_78:
	add.s32 	%r448, %r448, 2;
$L__BB37_79:
	and.b32  	%r325, %r145, 1;
	setp.eq.b32 	%p106, %r325, 1;
	not.pred 	%p107, %p106;
	@%p107 bra 	$L__BB37_82;
	setp.eq.s32 	%p108, %r448, %r444;
	setp.eq.s32 	%p109, %r448, %r445;
	or.pred  	%p110, %p108, %p109;
	@%p110 bra 	$L__BB37_82;
	mul.lo.s32 	%r326, %r448, %r145;
	add.s32 	%r327, %r326, %r444;
	mul.wide.u32 	%rd284, %r327, 8;
	add.s64 	%rd285, %rd2, %rd284;
	ld.global.f64 	%fd223, [%rd285];
	add.s32 	%r328, %r326, %r445;
	mul.wide.u32 	%rd286, %r328, 8;
	add.s64 	%rd287, %rd2, %rd286;
	ld.global.f64 	%fd224, [%rd287];
	mul.f64 	%fd225, %fd384, %fd223;
	mul.f64 	%fd226, %fd385, %fd224;
	sub.f64 	%fd227, %fd225, %fd226;
	mul.f64 	%fd228, %fd384, %fd224;
	fma.rn.f64 	%fd229, %fd385, %fd223, %fd228;
	st.global.f64 	[%rd285], %fd227;
	add.s32 	%r329, %r448, %r58;
	mul.wide.u32 	%rd288, %r329, 8;
	add.s64 	%rd289, %rd2, %rd288;
	st.global.f64 	[%rd289], %fd227;
	st.global.f64 	[%rd287], %fd229;
	add.s32 	%r330, %r448, %r60;
	mul.wide.u32 	%rd290, %r330, 8;
	add.s64 	%rd291, %rd2, %rd290;
	st.global.f64 	[%rd291], %fd229;
$L__BB37_82:
	setp.lt.u32 	%p111, %r1, 7;
	mul.f64 	%fd230, %fd384, %fd384;
	mul.f64 	%fd231, %fd385, %fd385;
	add.f64 	%fd232, %fd384, %fd384;
	mul.f64 	%fd233, %fd232, %fd385;
	mul.f64 	%fd234, %fd18, %fd230;
	mul.f64 	%fd235, %fd17, %fd233;
	sub.f64 	%fd236, %fd234, %fd235;
	fma.rn.f64 	%fd237, %fd19, %fd231, %fd236;
	fma.rn.f64 	%fd238, %fd18, %fd231, %fd235;
	fma.rn.f64 	%fd239, %fd19, %fd230, %fd238;
	add.s32 	%r332, %r58, %r444;
	mul.wide.u32 	%rd292, %r332, 8;
	add.s64 	%rd293, %rd2, %rd292;
	st.global.f64 	[%rd293], %fd237;
	st.global.f64 	[%rd4], %fd239;
	mov.b64 	%rd294, 0;
	st.global.u64 	[%rd3], %rd294;
	add.s32 	%r333, %r60, %r444;
	mul.wide.u32 	%rd295, %r333, 8;
	add.s64 	%rd296, %rd2, %rd295;
	st.global.u64 	[%rd296], %rd294;
	mov.b32 	%r451, 0;
	@%p111 bra 	$L__BB37_85;
	mov.b32 	%r449, 0;
$L__BB37_84:
	.pragma "nounroll";
	mul.lo.s32 	%r335, %r449, %r145;
	add.s32 	%r336, %r335, %r444;
	mul.wide.u32 	%rd297, %r336, 8;
	add.s64 	%rd298, %rd1, %rd297;
	ld.global.f64 	%fd240, [%rd298];
	add.s32 	%r337, %r335, %r445;
	mul.wide.u32 	%rd299, %r337, 8;
	add.s64 	%rd300, %rd1, %rd299;
	ld.global.f64 	%fd241, [%rd300];
	mul.f64 	%fd242, %fd384, %fd240;
	mul.f64 	%fd243, %fd385, %fd241;
	sub.f64 	%fd244, %fd242, %fd243;
	st.global.f64 	[%rd298], %fd244;
	mul.f64 	%fd245, %fd384, %fd241;
	fma.rn.f64 	%fd246, %fd385, %fd240, %fd245;
	st.global.f64 	[%rd300], %fd246;
	add.s32 	%r338, %r336, %r145;
	mul.wide.u32 	%rd301, %r338, 8;
	add.s64 	%rd302, %rd1, %rd301;
	ld.global.f64 	%fd247, [%rd302];
	add.s32 	%r339, %r337, %r145;
	mul.wide.u32 	%rd303, %r339, 8;
	add.s64 	%rd304, %rd1, %rd303;
	ld.global.f64 	%fd248, [%rd304];
	mul.f64 	%fd249, %fd384, %fd247;
	mul.f64 	%fd250, %fd385, %fd248;
	sub.f64 	%fd251, %fd249, %fd250;
	st.global.f64 	[%rd302], %fd251;
	mul.f64 	%fd252, %fd384, %fd248;
	fma.rn.f64 	%fd253, %fd385, %fd247, %fd252;
	st.global.f64 	[%rd304], %fd253;
	add.s32 	%r340, %r338, %r145;
	mul.wide.u32 	%rd305, %r340, 8;
	add.s64 	%rd306, %rd1, %rd305;
	ld.global.f64 	%fd254, [%rd306];
	add.s32 	%r341, %r339, %r145;
	mul.wide.u32 	%rd307, %r341, 8;
	add.s64 	%rd308, %rd1, %rd307;
	ld.global.f64 	%fd255, [%rd308];
	mul.f64 	%fd256, %fd384, %fd254;
	mul.f64 	%fd257, %fd385, %fd255;
	sub.f64 	%fd258, %fd256, %fd257;
	st.global.f64 	[%rd306], %fd258;
	mul.f64 	%fd259, %fd384, %fd255;
	fma.rn.f64 	%fd260, %fd385, %fd254, %fd259;
	st.global.f64 	[%rd308], %fd260;
	add.s32 	%r342, %r340, %r145;
	mul.wide.u32 	%rd309, %r342, 8;
	add.s64 	%rd310, %rd1, %rd309;
	ld.global.f64 	%fd261, [%rd310];
	add.s32 	%r343, %r341, %r145;
	mul.wide.u32 	%rd311, %r343, 8;
	add.s64 	%rd312, %rd1, %rd311;
	ld.global.f64 	%fd262, [%rd312];
	mul.f64 	%fd263, %fd384, %fd261;
	mul.f64 	%fd264, %fd385, %fd262;
	sub.f64 	%fd265, %fd263, %fd264;
	st.global.f64 	[%rd310], %fd265;
	mul.f64 	%fd266, %fd384, %fd262;
	fma.rn.f64 	%fd267, %fd385, %fd261, %fd266;
	st.global.f64 	[%rd312], %fd267;
	add.s32 	%r344, %r342, %r145;
	mul.wide.u32 	%rd313, %r344, 8;
	add.s64 	%rd314, %rd1, %rd313;
	ld.global.f64 	%fd268, [%rd314];
	add.s32 	%r345, %r343, %r145;
	mul.wide.u32 	%rd315, %r345, 8;
	add.s64 	%rd316, %rd1, %rd315;
	ld.global.f64 	%fd269, [%rd316];
	mul.f64 	%fd270, %fd384, %fd268;
	mul.f64 	%fd271, %fd385, %fd269;
	sub.f64 	%fd272, %fd270, %fd271;
	st.global.f64 	[%rd314], %fd272;
	mul.f64 	%fd273, %fd384, %fd269;
	fma.rn.f64 	%fd274, %fd385, %fd268, %fd273;
	st.global.f64 	[%rd316], %fd274;
	add.s32 	%r346, %r344, %r145;
	mul.wide.u32 	%rd317, %r346, 8;
	add.s64 	%rd318, %rd1, %rd317;
	ld.global.f64 	%fd275, [%rd318];
	add.s32 	%r347, %r345, %r145;
	mul.wide.u32 	%rd319, %r347, 8;
	add.s64 	%rd320, %rd1, %rd319;
	ld.global.f64 	%fd276, [%rd320];
	mul.f64 	%fd277, %fd384, %fd275;
	mul.f64 	%fd278, %fd385, %fd276;
	sub.f64 	%fd279, %fd277, %fd278;
	st.global.f64 	[%rd318], %fd279;
	mul.f64 	%fd280, %fd384, %fd276;
	fma.rn.f64 	%fd281, %fd385, %fd275, %fd280;
	st.global.f64 	[%rd320], %fd281;
	add.s32 	%r348, %r346, %r145;
	mul.wide.u32 	%rd321, %r348, 8;
	add.s64 	%rd322, %rd1, %rd321;
	ld.global.f64 	%fd282, [%rd322];
	add.s32 	%r349, %r347, %r145;
	mul.wide.u32 	%rd323, %r349, 8;
	add.s64 	%rd324, %rd1, %rd323;
	ld.global.f64 	%fd283, [%rd324];
	mul.f64 	%fd284, %fd384, %fd282;
	mul.f64 	%fd285, %fd385, %fd283;
	sub.f64 	%fd286, %fd284, %fd285;
	st.global.f64 	[%rd322], %fd286;
	mul.f64 	%fd287, %fd384, %fd283;
	fma.rn.f64 	%fd288, %fd385, %fd282, %fd287;
	st.global.f64 	[%rd324], %fd288;
	add.s32 	%r350, %r348, %r145;
	mul.wide.u32 	%rd325, %r350, 8;
	add.s64 	%rd326, %rd1, %rd325;
	ld.global.f64 	%fd289, [%rd326];
	add.s32 	%r351, %r349, %r145;
	mul.wide.u32 	%rd327, %r351, 8;
	add.s64 	%rd328, %rd1, %rd327;
	ld.global.f64 	%fd290, [%rd328];
	mul.f64 	%fd291, %fd384, %fd289;
	mul.f64 	%fd292, %fd385, %fd290;
	sub.f64 	%fd293, %fd291, %fd292;
	st.global.f64 	[%rd326], %fd293;
	mul.f64 	%fd294, %fd384, %fd290;
	fma.rn.f64 	%fd295, %fd385, %fd289, %fd294;
	st.global.f64 	[%rd328], %fd295;
	add.s32 	%r449, %r449, 8;
	setp.ne.s32 	%p112, %r449, %r5;
	mov.u32 	%r451, %r5;
	@%p112 bra 	$L__BB37_84;
$L__BB37_85:
	setp.eq.s32 	%p113, %r2, 0;
	@%p113 bra 	$L__BB37_93;
	add.s32 	%r352, %r2, -1;
	setp.lt.u32 	%p114, %r352, 3;
	@%p114 bra 	$L__BB37_88;
	mul.lo.s32 	%r353, %r451, %r145;
	add.s32 	%r354, %r353, %r444;
	mul.wide.u32 	%rd329, %r354, 8;
	add.s64 	%rd330, %rd1, %rd329;
	ld.global.f64 	%fd296, [%rd330];
	add.s32 	%r355, %r353, %r445;
	mul.wide.u32 	%rd331, %r355, 8;
	add.s64 	%rd332, %rd1, %rd331;
	ld.global.f64 	%fd297, [%rd332];
	mul.f64 	%fd298, %fd384, %fd296;
	mul.f64 	%fd299, %fd385, %fd297;
	sub.f64 	%fd300, %fd298, %fd299;
	st.global.f64 	[%rd330], %fd300;
	mul.f64 	%fd301, %fd384, %fd297;
	fma.rn.f64 	%fd302, %fd385, %fd296, %fd301;
	st.global.f64 	[%rd332], %fd302;
	add.s32 	%r356, %r354, %r145;
	mul.wide.u32 	%rd333, %r356, 8;
	add.s64 	%rd334, %rd1, %rd333;
	ld.global.f64 	%fd303, [%rd334];
	add.s32 	%r357, %r355, %r145;
	mul.wide.u32 	%rd335, %r357, 8;
	add.s64 	%rd336, %rd1, %rd335;
	ld.global.f64 	%fd304, [%rd336];
	mul.f64 	%fd305, %fd384, %fd303;
	mul.f64 	%fd306, %fd385, %fd304;
	sub.f64 	%fd307, %fd305, %fd306;
	st.global.f64 	[%rd334], %fd307;
	mul.f64 	%fd308, %fd384, %fd304;
	fma.rn.f64 	%fd309, %fd385, %fd303, %fd308;
	st.global.f64 	[%rd336], %fd309;
	add.s32 	%r358, %r356, %r145;
	mul.wide.u32 	%rd337, %r358, 8;
	add.s64 	%rd338, %rd1, %rd337;
	ld.global.f64 	%fd310, [%rd338];
	add.s32 	%r359, %r357, %r145;
	mul.wide.u32 	%rd339, %r359, 8;
	add.s64 	%rd340, %rd1, %rd339;
	ld.global.f64 	%fd311, [%rd340];
	mul.f64 	%fd312, %fd384, %fd310;
	mul.f64 	%fd313, %fd385, %fd311;
	sub.f64 	%fd314, %fd312, %fd313;
	st.global.f64 	[%rd338], %fd314;
	mul.f64 	%fd315, %fd384, %fd311;
	fma.rn.f64 	%fd316, %fd385, %fd310, %fd315;
	st.global.f64 	[%rd340], %fd316;
	add.s32 	%r360, %r358, %r145;
	mul.wide.u32 	%rd341, %r360, 8;
	add.s64 	%rd342, %rd1, %rd341;
	ld.global.f64 	%fd317, [%rd342];
	add.s32 	%r361, %r359, %r145;
	mul.wide.u32 	%rd343, %r361, 8;
	add.s64 	%rd344, %rd1, %rd343;
	ld.global.f64 	%fd318, [%rd344];
	mul.f64 	%fd319, %fd384, %fd317;
	mul.f64 	%fd320, %fd385, %fd318;
	sub.f64 	%fd321, %fd319, %fd320;
	st.global.f64 	[%rd342], %fd321;
	mul.f64 	%fd322, %fd384, %fd318;
	fma.rn.f64 	%fd323, %fd385, %fd317, %fd322;
	st.global.f64 	[%rd344], %fd323;
	add.s32 	%r451, %r451, 4;
$L__BB37_88:
	setp.eq.s32 	%p115, %r4, 0;
	@%p115 bra 	$L__BB37_93;
	setp.eq.s32 	%p116, %r4, 1;
	@%p116 bra 	$L__BB37_91;
	mul.lo.s32 	%r362, %r451, %r145;
	add.s32 	%r363, %r362, %r444;
	mul.wide.u32 	%rd345, %r363, 8;
	add.s64 	%rd346, %rd1, %rd345;
	ld.global.f64 	%fd324, [%rd346];
	add.s32 	%r364, %r362, %r445;
	mul.wide.u32 	%rd347, %r364, 8;
	add.s64 	%rd348, %rd1, %rd347;
	ld.global.f64 	%fd325, [%rd348];
	mul.f64 	%fd326, %fd384, %fd324;
	mul.f64 	%fd327, %fd385, %fd325;
	sub.f64 	%fd328, %fd326, %fd327;
	st.global.f64 	[%rd346], %fd328;
	mul.f64 	%fd329, %fd384, %fd325;
	fma.rn.f64 	%fd330, %fd385, %fd324, %fd329;
	st.global.f64 	[%rd348], %fd330;
	add.s32 	%r365, %r363, %r145;
	mul.wide.u32 	%rd349, %r365, 8;
	add.s64 	%rd350, %rd1, %rd349;
	ld.global.f64 	%fd331, [%rd350];
	add.s32 	%r366, %r364, %r145;
	mul.wide.u32 	%rd351, %r366, 8;
	add.s64 	%rd352, %rd1, %rd351;
	ld.global.f64 	%fd332, [%rd352];
	mul.f64 	%fd333, %fd384, %fd331;
	mul.f64 	%fd334, %fd385, %fd332;
	sub.f64 	%fd335, %fd333, %fd334;
	st.global.f64 	[%rd350], %fd335;
	mul.f64 	%fd336, %fd384, %fd332;
	fma.rn.f64 	%fd337, %fd385, %fd331, %fd336;
	st.global.f64 	[%rd352], %fd337;
	add.s32 	%r451, %r451, 2;
$L__BB37_91:
	and.b32  	%r367, %r145, 1;
	setp.eq.b32 	%p117, %r367, 1;
	not.pred 	%p118, %p117;
	@%p118 bra 	$L__BB37_93;
	mul.lo.s32 	%r368, %r451, %r145;
	add.s32 	%r369, %r368, %r444;
	mul.wide.u32 	%rd353, %r369, 8;
	add.s64 	%rd354, %rd1, %rd353;
	ld.global.f64 	%fd338, [%rd354];
	add.s32 	%r370, %r368, %r445;
	mul.wide.u32 	%rd355, %r370, 8;
	add.s64 	%rd356, %rd1, %rd355;
	ld.global.f64 	%fd339, [%rd356];
	mul.f64 	%fd340, %fd384, %fd338;
	mul.f64 	%fd341, %fd385, %fd339;
	sub.f64 	%fd342, %fd340, %fd341;
	st.global.f64 	[%rd354], %fd342;
	mul.f64 	%fd343, %fd384, %fd339;
	fma.rn.f64 	%fd344, %fd385, %fd338, %fd343;
	st.global.f64 	[%rd356], %fd344;
$L__BB37_93:
	add.s32 	%r445, %r445, 1;
	setp.ne.s32 	%p119, %r445, %r145;
	@%p119 bra 	$L__BB37_53;
$L__BB37_94:
	setp.ne.s32 	%p120, %r57, %r145;
	mov.u32 	%r444, %r57;
	@%p120 bra 	$L__BB37_51;
	add.s32 	%r436, %r436, 1;
	setp.ne.s32 	%p121, %r436, 30;
	@%p121 bra 	$L__BB37_32;
$L__BB37_96:
	setp.eq.s32 	%p123, %r145, 0;
	@%p123 bra 	$L__BB37_109;
	ld.param.u64 	%rd421, [eig_jacobi_symmetric_f64_param_2];
	cvta.to.global.u64 	%rd5, %rd421;
	add.s32 	%r373, %r145, -1;
	and.b32  	%r79, %r145, 15;
	setp.lt.u32 	%p124, %r373, 15;
	mov.b32 	%r471, 0;
	@%p124 bra 	$L__BB37_100;
	and.b32  	%r471, %r145, -16;
	neg.s32 	%r469, %r471;
	mul.lo.s32 	%r468, %r145, 15;
	shl.b32 	%r375, %r145, 4;
	add.s32 	%r83, %r375, 16;
	mul.lo.s32 	%r467, %r145, 14;
	mul.lo.s32 	%r466, %r145, 13;
	mul.lo.s32 	%r465, %r145, 12;
	mul.lo.s32 	%r464, %r145, 11;
	mul.lo.s32 	%r463, %r145, 10;
	mul.lo.s32 	%r462, %r145, 9;
	shl.b32 	%r461, %r145, 3;
	mul.lo.s32 	%r460, %r145, 7;
	mul.lo.s32 	%r459, %r145, 6;
	mul.lo.s32 	%r458, %r145, 5;
	shl.b32 	%r457, %r145, 2;
	mul.lo.s32 	%r456, %r145, 3;
	shl.b32 	%r455, %r145, 1;
	add.s64 	%rd423, %rd5, 64;
	mov.b32 	%r453, 7;
	mov.u32 	%r454, %r145;
$L__BB37_99:
	.pragma "nounroll";
	add.s32 	%r376, %r453, -7;
	mul.wide.u32 	%rd358, %r376, 8;
	add.s64 	%rd359, %rd2, %rd358;
	ld.global.f64 	%fd345, [%rd359];
	st.global.f64 	[%rd423+-64], %fd345;
	add.s32 	%r377, %r454, 1;
	mul.wide.u32 	%rd360, %r377, 8;
	add.s64 	%rd361, %rd2, %rd360;
	ld.global.f64 	%fd346, [%rd361];
	st.global.f64 	[%rd423+-56], %fd346;
	add.s32 	%r378, %r455, 2;
	mul.wide.u32 	%rd362, %r378, 8;
	add.s64 	%rd363, %rd2, %rd362;
	ld.global.f64 	%fd347, [%rd363];
	st.global.f64 	[%rd423+-48], %fd347;
	add.s32 	%r379, %r456, 3;
	mul.wide.u32 	%rd364, %r379, 8;
	add.s64 	%rd365, %rd2, %rd364;
	ld.global.f64 	%fd348, [%rd365];
	st.global.f64 	[%rd423+-40], %fd348;
	add.s32 	%r380, %r457, 4;
	mul.wide.u32 	%rd366, %r380, 8;
	add.s64 	%rd367, %rd2, %rd366;
	ld.global.f64 	%fd349, [%rd367];
	st.global.f64 	[%rd423+-32], %fd349;
	add.s32 	%r381, %r458, 5;
	mul.wide.u32 	%rd368, %r381, 8;
	add.s64 	%rd369, %rd2, %rd368;
	ld.global.f64 	%fd350, [%rd369];
	st.global.f64 	[%rd423+-24], %fd350;
	add.s32 	%r382, %r459, 6;
	mul.wide.u32 	%rd370, %r382, 8;
	add.s64 	%rd371, %rd2, %rd370;
	ld.global.f64 	%fd351, [%rd371];
	st.global.f64 	[%rd423+-16], %fd351;
	add.s32 	%r383, %r460, 7;
	mul.wide.u32 	%rd372, %r383, 8;
	add.s64 	%rd373, %rd2, %rd372;
	ld.global.f64 	%fd352, [%rd373];
	st.global.f64 	[%rd423+-8], %fd352;
	add.s32 	%r384, %r461, 8;
	mul.wide.u32 	%rd374, %r384, 8;
	add.s64 	%rd375, %rd2, %rd374;
	ld.global.f64 	%fd353, [%rd375];
	st.global.f64 	[%rd423], %fd353;
	add.s32 	%r385, %r462, 9;
	mul.wide.u32 	%rd376, %r385, 8;
	add.s64 	%rd377, %rd2, %rd376;
	ld.global.f64 	%fd354, [%rd377];
	st.global.f64 	[%rd423+8], %fd354;
	add.s32 	%r386, %r463, 10;
	mul.wide.u32 	%rd378, %r386, 8;
	add.s64 	%rd379, %rd2, %rd378;
	ld.global.f64 	%fd355, [%rd379];
	st.global.f64 	[%rd423+16], %fd355;
	add.s32 	%r387, %r464, 11;
	mul.wide.u32 	%rd380, %r387, 8;
	add.s64 	%rd381, %rd2, %rd380;
	ld.global.f64 	%fd356, [%rd381];
	st.global.f64 	[%rd423+24], %fd356;
	add.s32 	%r388, %r465, 12;
	mul.wide.u32 	%rd382, %r388, 8;
	add.s64 	%rd383, %rd2, %rd382;
	ld.global.f64 	%fd357, [%rd383];
	st.global.f64 	[%rd423+32], %fd357;
	add.s32 	%r389, %r466, 13;
	mul.wide.u32 	%rd384, %r389, 8;
	add.s64 	%rd385, %rd2, %rd384;
	ld.global.f64 	%fd358, [%rd385];
	st.global.f64 	[%rd423+40], %fd358;
	add.s32 	%r390, %r467, 14;
	mul.wide.u32 	%rd386, %r390, 8;
	add.s64 	%rd387, %rd2, %rd386;
	ld.global.f64 	%fd359, [%rd387];
	st.global.f64 	[%rd423+48], %fd359;
	add.s32 	%r391, %r468, 15;
	mul.wide.u32 	%rd388, %r391, 8;
	add.s64 	%rd389, %rd2, %rd388;
	ld.global.f64 	%fd360, [%rd389];
	st.global.f64 	[%rd423+56], %fd360;
	add.s32 	%r469, %r469, 16;
	add.s32 	%r468, %r468, %r83;
	add.s32 	%r467, %r467, %r83;
	add.s32 	%r466, %r466, %r83;
	add.s32 	%r465, %r465, %r83;
	add.s32 	%r464, %r464, %r83;
	add.s32 	%r463, %r463, %r83;
	add.s32 	%r462, %r462, %r83;
	add.s32 	%r461, %r461, %r83;
	add.s32 	%r460, %r460, %r83;
	add.s32 	%r459, %r459, %r83;
	add.s32 	%r458, %r458, %r83;
	add.s32 	%r457, %r457, %r83;
	add.s32 	%r456, %r456, %r83;
	add.s32 	%r455, %r455, %r83;
	add.s32 	%r454, %r454, %r83;
	add.s64 	%rd423, %rd423, 128;
	add.s32 	%r453, %r453, %r83;
	setp.ne.s32 	%p125, %r469, 0;
	@%p125 bra 	$L__BB37_99;
$L__BB37_100:
	setp.eq.s32 	%p126, %r79, 0;
	@%p126 bra 	$L__BB37_109;
	and.b32  	%r132, %r145, 7;
	setp.lt.u32 	%p127, %r79, 8;
	@%p127 bra 	$L__BB37_103;
	mul.lo.s32 	%r392, %r471, %r145;
	add.s32 	%r393, %r392, %r471;
	mul.wide.u32 	%rd390, %r393, 8;
	add.s64 	%rd391, %rd2, %rd390;
	ld.global.f64 	%fd361, [%rd391];
	mul.wide.u32 	%rd392, %r471, 8;
	add.s64 	%rd393, %rd5, %rd392;
	st.global.f64 	[%rd393], %fd361;
	add.s32 	%r394, %r392, %r145;
	add.s32 	%r395, %r471, %r394;
	add.s32 	%r396, %r395, 1;
	mul.wide.u32 	%rd394, %r396, 8;
	add.s64 	%rd395, %rd2, %rd394;
	ld.global.f64 	%fd362, [%rd395];
	st.global.f64 	[%rd393+8], %fd362;
	add.s32 	%r397, %r394, %r145;
	add.s32 	%r398, %r471, %r397;
	add.s32 	%r399, %r398, 2;
	mul.wide.u32 	%rd396, %r399, 8;
	add.s64 	%rd397, %rd2, %rd396;
	ld.global.f64 	%fd363, [%rd397];
	st.global.f64 	[%rd393+16], %fd363;
	add.s32 	%r400, %r397, %r145;
	add.s32 	%r401, %r471, %r400;
	add.s32 	%r402, %r401, 3;
	mul.wide.u32 	%rd398, %r402, 8;
	add.s64 	%rd399, %rd2, %rd398;
	ld.global.f64 	%fd364, [%rd399];
	st.global.f64 	[%rd393+24], %fd364;
	add.s32 	%r403, %r400, %r145;
	add.s32 	%r404, %r471, %r403;
	add.s32 	%r405, %r404, 4;
	mul.wide.u32 	%rd400, %r405, 8;
	add.s64 	%rd401, %rd2, %rd400;
	ld.global.f64 	%fd365, [%rd401];
	st.global.f64 	[%rd393+32], %fd365;
	add.s32 	%r406, %r403, %r145;
	add.s32 	%r407, %r471, %r406;
	add.s32 	%r408, %r407, 5;
	mul.wide.u32 	%rd402, %r408, 8;
	add.s64 	%rd403, %rd2, %rd402;
	ld.global.f64 	%fd366, [%rd403];
	st.global.f64 	[%rd393+40], %fd366;
	add.s32 	%r409, %r406, %r145;
	add.s32 	%r410, %r471, %r409;
	add.s32 	%r411, %r410, 6;
	mul.wide.u32 	%rd404, %r411, 8;
	add.s64 	%rd405, %rd2, %rd404;
	ld.global.f64 	%fd367, [%rd405];
	st.global.f64 	[%rd393+48], %fd367;
	add.s32 	%r412, %r409, %r145;
	add.s32 	%r413, %r471, %r412;
	add.s32 	%r414, %r413, 7;
	mul.wide.u32 	%rd406, %r414, 8;
	add.s64 	%rd407, %rd2, %rd406;
	ld.global.f64 	%fd368, [%rd407];
	st.global.f64 	[%rd393+56], %fd368;
	add.s32 	%r471, %r471, 8;
$L__BB37_103:
	setp.eq.s32 	%p128, %r132, 0;
	@%p128 bra 	$L__BB37_109;
	and.b32  	%r135, %r145, 3;
	setp.lt.u32 	%p129, %r132, 4;
	@%p129 bra 	$L__BB37_106;
	mul.lo.s32 	%r415, %r471, %r145;
	add.s32 	%r416, %r415, %r471;
	mul.wide.u32 	%rd408, %r416, 8;
	add.s64 	%rd409, %rd2, %rd408;
	ld.global.f64 	%fd369, [%rd409];
	mul.wide.u32 	%rd410, %r471, 8;
	add.s64 	%rd411, %rd5, %rd410;
	st.global.f64 	[%rd411], %fd369;
	add.s32 	%r417, %r415, %r145;
	add.s32 	%r418, %r471, %r417;
	add.s32 	%r419, %r418, 1;
	mul.wide.u32 	%rd412, %r419, 8;
	add.s64 	%rd413, %rd2, %rd412;
	ld.global.f64 	%fd370, [%rd413];
	st.global.f64 	[%rd411+8], %fd370;
	add.s32 	%r420, %r417, %r145;
	add.s32 	%r421, %r471, %r420;
	add.s32 	%r422, %r421, 2;
	mul.wide.u32 	%rd414, %r422, 8;
	add.s64 	%rd415, %rd2, %rd414;
	ld.global.f64 	%fd371, [%rd415];
	st.global.f64 	[%rd411+16], %fd371;
	add.s32 	%r423, %r420, %r145;
	add.s32 	%r424, %r471, %r423;
	add.s32 	%r425, %r424, 3;
	mul.wide.u32 	%rd416, %r425, 8;
	add.s64 	%rd417, %rd2, %rd416;
	ld.global.f64 	%fd372, [%rd417];
	st.global.f64 	[%rd411+24], %fd372;
	add.s32 	%r471, %r471, 4;
$L__BB37_106:
	setp.eq.s32 	%p130, %r135, 0;
	@%p130 bra 	$L__BB37_109;
	mul.wide.u32 	%rd418, %r471, 8;
	add.s64 	%rd424, %rd5, %rd418;
	add.s32 	%r138, %r145, 1;
	mad.lo.s32 	%r474, %r471, %r145, %r471;
	neg.s32 	%r473, %r135;
$L__BB37_108:
	.pragma "nounroll";
	mul.wide.u32 	%rd419, %r474, 8;
	add.s64 	%rd420, %rd2, %rd419;
	ld.global.f64 	%fd373, [%rd420];
	st.global.f64 	[%rd424], %fd373;
	add.s64 	%rd424, %rd424, 8;
	add.s32 	%r474, %r474, %r138;
	add.s32 	%r473, %r473, 1;
	setp.ne.s32 	%p131, %r473, 0;
	@%p131 bra 	$L__BB37_108;
$L__BB37_109:
	ret;

}
	// .globl	schur_decompose_f32
.visible .entry schur_decompose_f32(
	.param .u64 .ptr .align 1 schur_decompose_f32_param_0,
	.param .u64 .ptr .align 1 schur_decompose_f32_param_1,
	.param .u32 schur_decompose_f32_param_2,
	.param .u64 .ptr .align 1 schur_decompose_f32_param_3
)
{
	.local .align 16 .b8 	__local_depot38[1024];
	.reg .b64 	%SP;
	.reg .b64 	%SPL;
	.reg .pred 	%p<201>;
	.reg .b16 	%rs<46>;
	.reg .b32 	%r<1025>;
	.reg .b32 	%f<1482>;
	.reg .b64 	%rd<1023>;

	mov.u64 	%SPL, __local_depot38;
	ld.param.u64 	%rd28, [schur_decompose_f32_param_0];
	ld.param.u64 	%rd29, [schur_decompose_f32_param_1];
	ld.param.u32 	%r224, [schur_decompose_f32_param_2];
	cvta.to.global.u64 	%rd1, %rd29;
	cvta.to.global.u64 	%rd2, %rd28;
	add.u64 	%rd3, %SPL, 0;
	mov.u32 	%r225, %tid.x;
	mov.u32 	%r226, %ctaid.x;
	or.b32  	%r227, %r225, %r226;
	setp.ne.s32 	%p1, %r227, 0;
	@%p1 bra 	$L__BB38_271;
	setp.eq.s32 	%p2, %r224, 0;
	@%p2 bra 	$L__BB38_15;
	add.s32 	%r1, %r224, -1;
	and.b32  	%r2, %r224, 7;
	add.s32 	%r3, %r2, -1;
	and.b32  	%r4, %r224, 3;
	and.b32  	%r5, %r224, -8;
	and.b32  	%r6, %r224, 1;
	mov.b32 	%r941, 0;
$L__BB38_3:
	setp.lt.u32 	%p3, %r1, 7;
	mul.lo.s32 	%r8, %r941, %r224;
	mov.b32 	%r944, 0;
	@%p3 bra 	$L__BB38_6;
	mov.b32 	%r942, 0;
$L__BB38_5:
	.pragma "nounroll";
	setp.eq.s32 	%p4, %r941, %r942;
	selp.f32 	%f97, 0f3F800000, 0f00000000, %p4;
	add.s32 	%r231, %r942, %r8;
	mul.wide.u32 	%rd31, %r231, 4;
	add.s64 	%rd32, %rd1, %rd31;
	st.global.f32 	[%rd32], %f97;
	add.s32 	%r232, %r942, 1;
	setp.eq.s32 	%p5, %r941, %r232;
	selp.f32 	%f98, 0f3F800000, 0f00000000, %p5;
	add.s32 	%r233, %r231, 1;
	mul.wide.u32 	%rd33, %r233, 4;
	add.s64 	%rd34, %rd1, %rd33;
	st.global.f32 	[%rd34], %f98;
	add.s32 	%r234, %r942, 2;
	setp.eq.s32 	%p6, %r941, %r234;
	selp.f32 	%f99, 0f3F800000, 0f00000000, %p6;
	add.s32 	%r235, %r231, 2;
	mul.wide.u32 	%rd35, %r235, 4;
	add.s64 	%rd36, %rd1, %rd35;
	st.global.f32 	[%rd36], %f99;
	add.s32 	%r236, %r942, 3;
	setp.eq.s32 	%p7, %r941, %r236;
	selp.f32 	%f100, 0f3F800000, 0f00000000, %p7;
	add.s32 	%r237, %r231, 3;
	mul.wide.u32 	%rd37, %r237, 4;
	add.s64 	%rd38, %rd1, %rd37;
	st.global.f32 	[%rd38], %f100;
	add.s32 	%r238, %r942, 4;
	setp.eq.s32 	%p8, %r941, %r238;
	selp.f32 	%f101, 0f3F800000, 0f00000000, %p8;
	add.s32 	%r239, %r231, 4;
	mul.wide.u32 	%rd39, %r239, 4;
	add.s64 	%rd40, %rd1, %rd39;
	st.global.f32 	[%rd40], %f101;
	add.s32 	%r240, %r942, 5;
	setp.eq.s32 	%p9, %r941, %r240;
	selp.f32 	%f102, 0f3F800000, 0f00000000, %p9;
	add.s32 	%r241, %r231, 5;
	mul.wide.u32 	%rd41, %r241, 4;
	add.s64 	%rd42, %rd1, %rd41;
	st.global.f32 	[%rd42], %f102;
	add.s32 	%r242, %r942, 6;
	setp.eq.s32 	%p10, %r941, %r242;
	selp.f32 	%f103, 0f3F800000, 0f00000000, %p10;
	add.s32 	%r243, %r231, 6;
	mul.wide.u32 	%rd43, %r243, 4;
	add.s64 	%rd44, %rd1, %rd43;
	st.global.f32 	[%rd44], %f103;
	add.s32 	%r244, %r942, 7;
	setp.eq.s32 	%p11, %r941, %r244;
	selp.f32 	%f104, 0f3F800000, 0f00000000, %p11;
	add.s32 	%r245, %r231, 7;
	mul.wide.u32 	%rd45, %r245, 4;
	add.s64 	%rd46, %rd1, %rd45;
	st.global.f32 	[%rd46], %f104;
	add.s32 	%r942, %r942, 8;
	setp.ne.s32 	%p12, %r942, %r5;
	mov.u32 	%r944, %r5;
	@%p12 bra 	$L__BB38_5;
$L__BB38_6:
	setp.eq.s32 	%p13, %r2, 0;
	@%p13 bra 	$L__BB38_14;
	setp.lt.u32 	%p14, %r3, 3;
	@%p14 bra 	$L__BB38_9;
	setp.eq.s32 	%p15, %r941, %r944;
	selp.f32 	%f105, 0f3F800000, 0f00000000, %p15;
	add.s32 	%r246, %r944, %r8;
	mul.wide.u32 	%rd47, %r246, 4;
	add.s64 	%rd48, %rd1, %rd47;
	st.global.f32 	[%rd48], %f105;
	add.s32 	%r247, %r944, 1;
	setp.eq.s32 	%p16, %r941, %r247;
	selp.f32 	%f106, 0f3F800000, 0f00000000, %p16;
	add.s32 	%r248, %r246, 1;
	mul.wide.u32 	%rd49, %r248, 4;
	add.s64 	%rd50, %rd1, %rd49;
	st.global.f32 	[%rd50], %f106;
	add.s32 	%r249, %r944, 2;
	setp.eq.s32 	%p17, %r941, %r249;
	selp.f32 	%f107, 0f3F800000, 0f00000000, %p17;
	add.s32 	%r250, %r246, 2;
	mul.wide.u32 	%rd51, %r250, 4;
	add.s64 	%rd52, %rd1, %rd51;
	st.global.f32 	[%rd52], %f107;
	add.s32 	%r251, %r944, 3;
	setp.eq.s32 	%p18, %r941, %r251;
	selp.f32 	%f108, 0f3F800000, 0f00000000, %p18;
	add.s32 	%r252, %r246, 3;
	mul.wide.u32 	%rd53, %r252, 4;
	add.s64 	%rd54, %rd1, %rd53;
	st.global.f32 	[%rd54], %f108;
	add.s32 	%r944, %r944, 4;
$L__BB38_9:
	setp.eq.s32 	%p19, %r4, 0;
	@%p19 bra 	$L__BB38_14;
	setp.eq.s32 	%p20, %r4, 1;
	@%p20 bra 	$L__BB38_12;
	setp.eq.s32 	%p21, %r941, %r944;
	selp.f32 	%f109, 0f3F800000, 0f00000000, %p21;
	add.s32 	%r253, %r944, %r8;
	mul.wide.u32 	%rd55, %r253, 4;
	add.s64 	%rd56, %rd1, %rd55;
	st.global.f32 	[%rd56], %f109;
	add.s32 	%r254, %r944, 1;
	setp.eq.s32 	%p22, %r941, %r254;
	selp.f32 	%f110, 0f3F800000, 0f00000000, %p22;
	add.s32 	%r255, %r253, 1;
	mul.wide.u32 	%rd57, %r255, 4;
	add.s64 	%rd58, %rd1, %rd57;
	st.global.f32 	[%rd58], %f110;
	add.s32 	%r944, %r944, 2;
$L__BB38_12:
	setp.eq.s32 	%p23, %r6, 0;
	@%p23 bra 	$L__BB38_14;
	setp.eq.s32 	%p24, %r941, %r944;
	selp.f32 	%f111, 0f3F800000, 0f00000000, %p24;
	add.s32 	%r256, %r944, %r8;
	mul.wide.u32 	%rd59, %r256, 4;
	add.s64 	%rd60, %rd1, %rd59;
	st.global.f32 	[%rd60], %f111;
$L__BB38_14:
	add.s32 	%r941, %r941, 1;
	setp.eq.s32 	%p25, %r941, %r224;
	@%p25 bra 	$L__BB38_15;
	bra.uni 	$L__BB38_3;
$L__BB38_15:
	setp.eq.s32 	%p26, %r224, 0;
	add.s32 	%r9, %r224, -2;
	setp.eq.s32 	%p27, %r9, 0;
	or.pred  	%p28, %p27, %p26;
	@%p28 bra 	$L__BB38_63;
	cvt.u16.u32 	%rs1, %r224;
	mov.b32 	%r947, 0;
	mov.b16 	%rs41, 0;
	mov.u16 	%rs42, %rs41;
	mov.u16 	%rs43, %rs41;
	mov.u32 	%r946, %r224;
$L__BB38_17:
	mov.u32 	%r19, %r947;
	add.s32 	%r946, %r946, -1;
	xor.b16  	%rs21, %rs42, 7;
	add.s16 	%rs7, %rs21, %rs1;
	cvt.u32.u16 	%r258, %rs7;
	and.b32  	%r21, %r258, 7;
	add.s32 	%r22, %r21, -1;
	xor.b16  	%rs22, %rs43, 15;
	add.s16 	%rs8, %rs22, %rs1;
	cvt.u32.u16 	%r259, %rs8;
	and.b32  	%r23, %r259, 15;
	add.s32 	%r24, %r23, -1;
	sub.s32 	%r25, %r9, %r19;
	sub.s16 	%rs23, %rs1, %rs42;
	add.s16 	%rs24, %rs23, 6;
	cvt.u32.u16 	%r260, %rs24;
	and.b32  	%r26, %r260, 7;
	sub.s32 	%r261, %r224, %r19;
	add.s32 	%r27, %r261, -3;
	add.s32 	%r947, %r19, 1;
	setp.ge.u32 	%p29, %r947, %r224;
	mov.f32 	%f1447, 0f00000000;
	@%p29 bra 	$L__BB38_31;
	setp.lt.u32 	%p30, %r25, 15;
	mov.f32 	%f1447, 0f00000000;
	mov.u32 	%r950, %r947;
	@%p30 bra 	$L__BB38_21;
	mov.b32 	%r949, 0;
	mov.f32 	%f1447, 0f00000000;
	mov.u32 	%r950, %r947;
$L__BB38_20:
	.pragma "nounroll";
	mad.lo.s32 	%r263, %r950, %r224, %r19;
	mul.wide.u32 	%rd61, %r263, 4;
	add.s64 	%rd62, %rd2, %rd61;
	ld.global.f32 	%f116, [%rd62];
	fma.rn.f32 	%f117, %f116, %f116, %f1447;
	add.s32 	%r264, %r263, %r224;
	mul.wide.u32 	%rd63, %r264, 4;
	add.s64 	%rd64, %rd2, %rd63;
	ld.global.f32 	%f118, [%rd64];
	fma.rn.f32 	%f119, %f118, %f118, %f117;
	add.s32 	%r265, %r264, %r224;
	mul.wide.u32 	%rd65, %r265, 4;
	add.s64 	%rd66, %rd2, %rd65;
	ld.global.f32 	%f120, [%rd66];
	fma.rn.f32 	%f121, %f120, %f120, %f119;
	add.s32 	%r266, %r265, %r224;
	mul.wide.u32 	%rd67, %r266, 4;
	add.s64 	%rd68, %rd2, %rd67;
	ld.global.f32 	%f122, [%rd68];
	fma.rn.f32 	%f123, %f122, %f122, %f121;
	add.s32 	%r267, %r266, %r224;
	mul.wide.u32 	%rd69, %r267, 4;
	add.s64 	%rd70, %rd2, %rd69;
	ld.global.f32 	%f124, [%rd70];
	fma.rn.f32 	%f125, %f124, %f124, %f123;
	add.s32 	%r268, %r267, %r224;
	mul.wide.u32 	%rd71, %r268, 4;
	add.s64 	%rd72, %rd2, %rd71;
	ld.global.f32 	%f126, [%rd72];
	fma.rn.f32 	%f127, %f126, %f126, %f125;
	add.s32 	%r269, %r268, %r224;
	mul.wide.u32 	%rd73, %r269, 4;
	add.s64 	%rd74, %rd2, %rd73;
	ld.global.f32 	%f128, [%rd74];
	fma.rn.f32 	%f129, %f128, %f128, %f127;
	add.s32 	%r270, %r269, %r224;
	mul.wide.u32 	%rd75, %r270, 4;
	add.s64 	%rd76, %rd2, %rd75;
	ld.global.f32 	%f130, [%rd76];
	fma.rn.f32 	%f131, %f130, %f130, %f129;
	add.s32 	%r271, %r270, %r224;
	mul.wide.u32 	%rd77, %r271, 4;
	add.s64 	%rd78, %rd2, %rd77;
	ld.global.f32 	%f132, [%rd78];
	fma.rn.f32 	%f133, %f132, %f132, %f131;
	add.s32 	%r272, %r271, %r224;
	mul.wide.u32 	%rd79, %r272, 4;
	add.s64 	%rd80, %rd2, %rd79;
	ld.global.f32 	%f134, [%rd80];
	fma.rn.f32 	%f135, %f134, %f134, %f133;
	add.s32 	%r273, %r272, %r224;
	mul.wide.u32 	%rd81, %r273, 4;
	add.s64 	%rd82, %rd2, %rd81;
	ld.global.f32 	%f136, [%rd82];
	fma.rn.f32 	%f137, %f136, %f136, %f135;
	add.s32 	%r274, %r273, %r224;
	mul.wide.u32 	%rd83, %r274, 4;
	add.s64 	%rd84, %rd2, %rd83;
	ld.global.f32 	%f138, [%rd84];
	fma.rn.f32 	%f139, %f138, %f138, %f137;
	add.s32 	%r275, %r274, %r224;
	mul.wide.u32 	%rd85, %r275, 4;
	add.s64 	%rd86, %rd2, %rd85;
	ld.global.f32 	%f140, [%rd86];
	fma.rn.f32 	%f141, %f140, %f140, %f139;
	add.s32 	%r276, %r275, %r224;
	mul.wide.u32 	%rd87, %r276, 4;
	add.s64 	%rd88, %rd2, %rd87;
	ld.global.f32 	%f142, [%rd88];
	fma.rn.f32 	%f143, %f142, %f142, %f141;
	add.s32 	%r277, %r276, %r224;
	mul.wide.u32 	%rd89, %r277, 4;
	add.s64 	%rd90, %rd2, %rd89;
	ld.global.f32 	%f144, [%rd90];
	fma.rn.f32 	%f145, %f144, %f144, %f143;
	add.s32 	%r278, %r277, %r224;
	mul.wide.u32 	%rd91, %r278, 4;
	add.s64 	%rd92, %rd2, %rd91;
	ld.global.f32 	%f146, [%rd92];
	fma.rn.f32 	%f1447, %f146, %f146, %f145;
	add.s32 	%r950, %r950, 16;
	add.s32 	%r949, %r949, 16;
	and.b32  	%r279, %r946, -16;
	setp.ne.s32 	%p31, %r949, %r279;
	@%p31 bra 	$L__BB38_20;
$L__BB38_21:
	and.b32  	%r280, %r946, 15;
	setp.eq.s32 	%p32, %r280, 0;
	@%p32 bra 	$L__BB38_31;
	setp.lt.u32 	%p33, %r24, 7;
	@%p33 bra 	$L__BB38_24;
	mad.lo.s32 	%r281, %r950, %r224, %r19;
	mul.wide.u32 	%rd93, %r281, 4;
	add.s64 	%rd94, %rd2, %rd93;
	ld.global.f32 	%f148, [%rd94];
	fma.rn.f32 	%f149, %f148, %f148, %f1447;
	add.s32 	%r282, %r281, %r224;
	mul.wide.u32 	%rd95, %r282, 4;
	add.s64 	%rd96, %rd2, %rd95;
	ld.global.f32 	%f150, [%rd96];
	fma.rn.f32 	%f151, %f150, %f150, %f149;
	add.s32 	%r283, %r282, %r224;
	mul.wide.u32 	%rd97, %r283, 4;
	add.s64 	%rd98, %rd2, %rd97;
	ld.global.f32 	%f152, [%rd98];
	fma.rn.f32 	%f153, %f152, %f152, %f151;
	add.s32 	%r284, %r283, %r224;
	mul.wide.u32 	%rd99, %r284, 4;
	add.s64 	%rd100, %rd2, %rd99;
	ld.global.f32 	%f154, [%rd100];
	fma.rn.f32 	%f155, %f154, %f154, %f153;
	add.s32 	%r285, %r284, %r224;
	mul.wide.u32 	%rd101, %r285, 4;
	add.s64 	%rd102, %rd2, %rd101;
	ld.global.f32 	%f156, [%rd102];
	fma.rn.f32 	%f157, %f156, %f156, %f155;
	add.s32 	%r286, %r285, %r224;
	mul.wide.u32 	%rd103, %r286, 4;
	add.s64 	%rd104, %rd2, %rd103;
	ld.global.f32 	%f158, [%rd104];
	fma.rn.f32 	%f159, %f158, %f158, %f157;
	add.s32 	%r287, %r286, %r224;
	mul.wide.u32 	%rd105, %r287, 4;
	add.s64 	%rd106, %rd2, %rd105;
	ld.global.f32 	%f160, [%rd106];
	fma.rn.f32 	%f161, %f160, %f160, %f159;
	add.s32 	%r288, %r287, %r224;
	mul.wide.u32 	%rd107, %r288, 4;
	add.s64 	%rd108, %rd2, %rd107;
	ld.global.f32 	%f162, [%rd108];
	fma.rn.f32 	%f1447, %f162, %f162, %f161;
	add.s32 	%r950, %r950, 8;
$L__BB38_24:
	and.b16  	%rs25, %rs8, 7;
	setp.eq.s16 	%p34, %rs25, 0;
	@%p34 bra 	$L__BB38_31;
	and.b16  	%rs9, %rs7, 3;
	setp.lt.u32 	%p35, %r22, 3;
	@%p35 bra 	$L__BB38_27;
	mad.lo.s32 	%r289, %r950, %r224, %r19;
	mul.wide.u32 	%rd109, %r289, 4;
	add.s64 	%rd110, %rd2, %rd109;
	ld.global.f32 	%f164, [%rd110];
	fma.rn.f32 	%f165, %f164, %f164, %f1447;
	add.s32 	%r290, %r289, %r224;
	mul.wide.u32 	%rd111, %r290, 4;
	add.s64 	%rd112, %rd2, %rd111;
	ld.global.f32 	%f166, [%rd112];
	fma.rn.f32 	%f167, %f166, %f166, %f165;
	add.s32 	%r291, %r290, %r224;
	mul.wide.u32 	%rd113, %r291, 4;
	add.s64 	%rd114, %rd2, %rd113;
	ld.global.f32 	%f168, [%rd114];
	fma.rn.f32 	%f169, %f168, %f168, %f167;
	add.s32 	%r292, %r291, %r224;
	mul.wide.u32 	%rd115, %r292, 4;
	add.s64 	%rd116, %rd2, %rd115;
	ld.global.f32 	%f170, [%rd116];
	fma.rn.f32 	%f1447, %f170, %f170, %f169;
	add.s32 	%r950, %r950, 4;
$L__BB38_27:
	setp.eq.s16 	%p36, %rs9, 0;
	@%p36 bra 	$L__BB38_31;
	mad.lo.s32 	%r48, %r950, %r224, %r19;
	mul.wide.u32 	%rd117, %r48, 4;
	add.s64 	%rd118, %rd2, %rd117;
	ld.global.f32 	%f171, [%rd118];
	fma.rn.f32 	%f1447, %f171, %f171, %f1447;
	setp.eq.s16 	%p37, %rs9, 1;
	@%p37 bra 	$L__BB38_31;
	add.s32 	%r49, %r48, %r224;
	mul.wide.u32 	%rd119, %r49, 4;
	add.s64 	%rd120, %rd2, %rd119;
	ld.global.f32 	%f172, [%rd120];
	fma.rn.f32 	%f1447, %f172, %f172, %f1447;
	setp.eq.s16 	%p38, %rs9, 2;
	@%p38 bra 	$L__BB38_31;
	add.s32 	%r293, %r49, %r224;
	mul.wide.u32 	%rd121, %r293, 4;
	add.s64 	%rd122, %rd2, %rd121;
	ld.global.f32 	%f173, [%rd122];
	fma.rn.f32 	%f1447, %f173, %f173, %f1447;
$L__BB38_31:
	setp.lt.f32 	%p39, %f1447, 0f34000000;
	@%p39 bra 	$L__BB38_150;
	sqrt.rn.f32 	%f174, %f1447;
	mad.lo.s32 	%r294, %r947, %r224, %r19;
	mul.wide.u32 	%rd123, %r294, 4;
	add.s64 	%rd124, %rd2, %rd123;
	ld.global.f32 	%f175, [%rd124];
	setp.ge.f32 	%p40, %f175, 0f00000000;
	neg.f32 	%f176, %f174;
	selp.f32 	%f177, %f176, %f174, %p40;
	sub.f32 	%f15, %f175, %f177;
	mul.f32 	%f1455, %f15, %f15;
	add.s32 	%r960, %r19, 2;
	setp.ge.u32 	%p41, %r960, %r224;
	@%p41 bra 	$L__BB38_46;
	setp.lt.u32 	%p42, %r27, 15;
	mov.u32 	%r955, %r960;
	@%p42 bra 	$L__BB38_36;
	mov.b32 	%r954, 0;
	mov.u32 	%r955, %r960;
$L__BB38_35:
	.pragma "nounroll";
	mad.lo.s32 	%r296, %r955, %r224, %r19;
	mul.wide.u32 	%rd125, %r296, 4;
	add.s64 	%rd126, %rd2, %rd125;
	ld.global.f32 	%f179, [%rd126];
	fma.rn.f32 	%f180, %f179, %f179, %f1455;
	add.s32 	%r297, %r296, %r224;
	mul.wide.u32 	%rd127, %r297, 4;
	add.s64 	%rd128, %rd2, %rd127;
	ld.global.f32 	%f181, [%rd128];
	fma.rn.f32 	%f182, %f181, %f181, %f180;
	add.s32 	%r298, %r297, %r224;
	mul.wide.u32 	%rd129, %r298, 4;
	add.s64 	%rd130, %rd2, %rd129;
	ld.global.f32 	%f183, [%rd130];
	fma.rn.f32 	%f184, %f183, %f183, %f182;
	add.s32 	%r299, %r298, %r224;
	mul.wide.u32 	%rd131, %r299, 4;
	add.s64 	%rd132, %rd2, %rd131;
	ld.global.f32 	%f185, [%rd132];
	fma.rn.f32 	%f186, %f185, %f185, %f184;
	add.s32 	%r300, %r299, %r224;
	mul.wide.u32 	%rd133, %r300, 4;
	add.s64 	%rd134, %rd2, %rd133;
	ld.global.f32 	%f187, [%rd134];
	fma.rn.f32 	%f188, %f187, %f187, %f186;
	add.s32 	%r301, %r300, %r224;
	mul.wide.u32 	%rd135, %r301, 4;
	add.s64 	%rd136, %rd2, %rd135;
	ld.global.f32 	%f189, [%rd136];
	fma.rn.f32 	%f190, %f189, %f189, %f188;
	add.s32 	%r302, %r301, %r224;
	mul.wide.u32 	%rd137, %r302, 4;
	add.s64 	%rd138, %rd2, %rd137;
	ld.global.f32 	%f191, [%rd138];
	fma.rn.f32 	%f192, %f191, %f191, %f190;
	add.s32 	%r303, %r302, %r224;
	mul.wide.u32 	%rd139, %r303, 4;
	add.s64 	%rd140, %rd2, %rd139;
	ld.global.f32 	%f193, [%rd140];
	fma.rn.f32 	%f194, %f193, %f193, %f192;
	add.s32 	%r304, %r303, %r224;
	mul.wide.u32 	%rd141, %r304, 4;
	add.s64 	%rd142, %rd2, %rd141;
	ld.global.f32 	%f195, [%rd142];
	fma.rn.f32 	%f196, %f195, %f195, %f194;
	add.s32 	%r305, %r304, %r224;
	mul.wide.u32 	%rd143, %r305, 4;
	add.s64 	%rd144, %rd2, %rd143;
	ld.global.f32 	%f197, [%rd144];
	fma.rn.f32 	%f198, %f197, %f197, %f196;
	add.s32 	%r306, %r305, %r224;
	mul.wide.u32 	%rd145, %r306, 4;
	add.s64 	%rd146, %rd2, %rd145;
	ld.global.f32 	%f199, [%rd146];
	fma.rn.f32 	%f200, %f199, %f199, %f198;
	add.s32 	%r307, %r306, %r224;
	mul.wide.u32 	%rd147, %r307, 4;
	add.s64 	%rd148, %rd2, %rd147;
	ld.global.f32 	%f201, [%rd148];
	fma.rn.f32 	%f202, %f201, %f201, %f200;
	add.s32 	%r308, %r307, %r224;
	mul.wide.u32 	%rd149, %r308, 4;
	add.s64 	%rd150, %rd2, %rd149;
	ld.global.f32 	%f203, [%rd150];
	fma.rn.f32 	%f204, %f203, %f203, %f202;
	add.s32 	%r309, %r308, %r224;
	mul.wide.u32 	%rd151, %r309, 4;
	add.s64 	%rd152, %rd2, %rd151;
	ld.global.f32 	%f205, [%rd152];
	fma.rn.f32 	%f206, %f205, %f205, %f204;
	add.s32 	%r310, %r309, %r224;
	mul.wide.u32 	%rd153, %r310, 4;
	add.s64 	%rd154, %rd2, %rd153;
	ld.global.f32 	%f207, [%rd154];
	fma.rn.f32 	%f208, %f207, %f207, %f206;
	add.s32 	%r311, %r310, %r224;
	mul.wide.u32 	%rd155, %r311, 4;
	add.s64 	%rd156, %rd2, %rd155;
	ld.global.f32 	%f209, [%rd156];
	fma.rn.f32 	%f1455, %f209, %f209, %f208;
	add.s32 	%r955, %r955, 16;
	add.s32 	%r954, %r954, 16;
	and.b32  	%r312, %r25, -16;
	setp.ne.s32 	%p43, %r954, %r312;
	@%p43 bra 	$L__BB38_35;
$L__BB38_36:
	and.b32  	%r313, %r25, 15;
	setp.eq.s32 	%p44, %r313, 0;
	@%p44 bra 	$L__BB38_46;
	sub.s16 	%rs26, %rs1, %rs43;
	add.s16 	%rs27, %rs26, 14;
	cvt.u32.u16 	%r314, %rs27;
	and.b32  	%r56, %r314, 15;
	add.s32 	%r315, %r56, -1;
	setp.lt.u32 	%p45, %r315, 7;
	@%p45 bra 	$L__BB38_39;
	mad.lo.s32 	%r316, %r955, %r224, %r19;
	mul.wide.u32 	%rd157, %r316, 4;
	add.s64 	%rd158, %rd2, %rd157;
	ld.global.f32 	%f211, [%rd158];
	fma.rn.f32 	%f212, %f211, %f211, %f1455;
	add.s32 	%r317, %r316, %r224;
	mul.wide.u32 	%rd159, %r317, 4;
	add.s64 	%rd160, %rd2, %rd159;
	ld.global.f32 	%f213, [%rd160];
	fma.rn.f32 	%f214, %f213, %f213, %f212;
	add.s32 	%r318, %r317, %r224;
	mul.wide.u32 	%rd161, %r318, 4;
	add.s64 	%rd162, %rd2, %rd161;
	ld.global.f32 	%f215, [%rd162];
	fma.rn.f32 	%f216, %f215, %f215, %f214;
	add.s32 	%r319, %r318, %r224;
	mul.wide.u32 	%rd163, %r319, 4;
	add.s64 	%rd164, %rd2, %rd163;
	ld.global.f32 	%f217, [%rd164];
	fma.rn.f32 	%f218, %f217, %f217, %f216;
	add.s32 	%r320, %r319, %r224;
	mul.wide.u32 	%rd165, %r320, 4;
	add.s64 	%rd166, %rd2, %rd165;
	ld.global.f32 	%f219, [%rd166];
	fma.rn.f32 	%f220, %f219, %f219, %f218;
	add.s32 	%r321, %r320, %r224;
	mul.wide.u32 	%rd167, %r321, 4;
	add.s64 	%rd168, %rd2, %rd167;
	ld.global.f32 	%f221, [%rd168];
	fma.rn.f32 	%f222, %f221, %f221, %f220;
	add.s32 	%r322, %r321, %r224;
	mul.wide.u32 	%rd169, %r322, 4;
	add.s64 	%rd170, %rd2, %rd169;
	ld.global.f32 	%f223, [%rd170];
	fma.rn.f32 	%f224, %f223, %f223, %f222;
	add.s32 	%r323, %r322, %r224;
	mul.wide.u32 	%rd171, %r323, 4;
	add.s64 	%rd172, %rd2, %rd171;
	ld.global.f32 	%f225, [%rd172];
	fma.rn.f32 	%f1455, %f225, %f225, %f224;
	add.s32 	%r955, %r955, 8;
$L__BB38_39:
	and.b32  	%r324, %r56, 7;
	setp.eq.s32 	%p46, %r324, 0;
	@%p46 bra 	$L__BB38_46;
	and.b32  	%r59, %r26, 3;
	add.s32 	%r325, %r26, -1;
	setp.lt.u32 	%p47, %r325, 3;
	@%p47 bra 	$L__BB38_42;
	mad.lo.s32 	%r326, %r955, %r224, %r19;
	mul.wide.u32 	%rd173, %r326, 4;
	add.s64 	%rd174, %rd2, %rd173;
	ld.global.f32 	%f227, [%rd174];
	fma.rn.f32 	%f228, %f227, %f227, %f1455;
	add.s32 	%r327, %r326, %r224;
	mul.wide.u32 	%rd175, %r327, 4;
	add.s64 	%rd176, %rd2, %rd175;
	ld.global.f32 	%f229, [%rd176];
	fma.rn.f32 	%f230, %f229, %f229, %f228;
	add.s32 	%r328, %r327, %r224;
	mul.wide.u32 	%rd177, %r328, 4;
	add.s64 	%rd178, %rd2, %rd177;
	ld.global.f32 	%f231, [%rd178];
	fma.rn.f32 	%f232, %f231, %f231, %f230;
	add.s32 	%r329, %r328, %r224;
	mul.wide.u32 	%rd179, %r329, 4;
	add.s64 	%rd180, %rd2, %rd179;
	ld.global.f32 	%f233, [%rd180];
	fma.rn.f32 	%f1455, %f233, %f233, %f232;
	add.s32 	%r955, %r955, 4;
$L__BB38_42:
	setp.eq.s32 	%p48, %r59, 0;
	@%p48 bra 	$L__BB38_46;
	mad.lo.s32 	%r62, %r955, %r224, %r19;
	mul.wide.u32 	%rd181, %r62, 4;
	add.s64 	%rd182, %rd2, %rd181;
	ld.global.f32 	%f234, [%rd182];
	fma.rn.f32 	%f1455, %f234, %f234, %f1455;
	setp.eq.s32 	%p49, %r59, 1;
	@%p49 bra 	$L__BB38_46;
	add.s32 	%r63, %r62, %r224;
	mul.wide.u32 	%rd183, %r63, 4;
	add.s64 	%rd184, %rd2, %rd183;
	ld.global.f32 	%f235, [%rd184];
	fma.rn.f32 	%f1455, %f235, %f235, %f1455;
	setp.eq.s32 	%p50, %r59, 2;
	@%p50 bra 	$L__BB38_46;
	add.s32 	%r330, %r63, %r224;
	mul.wide.u32 	%rd185, %r330, 4;
	add.s64 	%rd186, %rd2, %rd185;
	ld.global.f32 	%f236, [%rd186];
	fma.rn.f32 	%f1455, %f236, %f236, %f1455;
$L__BB38_46:
	setp.lt.f32 	%p51, %f1455, 0f34000000;
	@%p51 bra 	$L__BB38_150;
	setp.ge.u32 	%p52, %r960, %r224;
	sqrt.rn.f32 	%f31, %f1455;
	div.rn.f32 	%f237, %f15, %f31;
	st.local.f32 	[%rd3], %f237;
	@%p52 bra 	$L__BB38_59;
	not.b32 	%r64, %r19;
	setp.lt.u32 	%p53, %r27, 7;
	@%p53 bra 	$L__BB38_51;
	mov.b32 	%r959, 0;
$L__BB38_50:
	.pragma "nounroll";
	mad.lo.s32 	%r332, %r960, %r224, %r19;
	mul.wide.u32 	%rd187, %r332, 4;
	add.s64 	%rd188, %rd2, %rd187;
	ld.global.f32 	%f238, [%rd188];
	div.rn.f32 	%f239, %f238, %f31;
	add.s32 	%r333, %r960, %r64;
	mul.wide.u32 	%rd189, %r333, 4;
	add.s64 	%rd190, %rd3, %rd189;
	st.local.f32 	[%rd190], %f239;
	add.s32 	%r334, %r332, %r224;
	mul.wide.u32 	%rd191, %r334, 4;
	add.s64 	%rd192, %rd2, %rd191;
	ld.global.f32 	%f240, [%rd192];
	div.rn.f32 	%f241, %f240, %f31;
	add.s32 	%r335, %r334, %r224;
	mul.wide.u32 	%rd193, %r335, 4;
	add.s64 	%rd194, %rd2, %rd193;
	ld.global.f32 	%f242, [%rd194];
	div.rn.f32 	%f243, %f242, %f31;
	st.local.v2.f32 	[%rd190+4], {%f241, %f243};
	add.s32 	%r336, %r335, %r224;
	mul.wide.u32 	%rd195, %r336, 4;
	add.s64 	%rd196, %rd2, %rd195;
	ld.global.f32 	%f244, [%rd196];
	div.rn.f32 	%f245, %f244, %f31;
	add.s32 	%r337, %r336, %r224;
	mul.wide.u32 	%rd197, %r337, 4;
	add.s64 	%rd198, %rd2, %rd197;
	ld.global.f32 	%f246, [%rd198];
	div.rn.f32 	%f247, %f246, %f31;
	add.s32 	%r338, %r337, %r224;
	mul.wide.u32 	%rd199, %r338, 4;
	add.s64 	%rd200, %rd2, %rd199;
	ld.global.f32 	%f248, [%rd200];
	div.rn.f32 	%f249, %f248, %f31;
	add.s32 	%r339, %r338, %r224;
	mul.wide.u32 	%rd201, %r339, 4;
	add.s64 	%rd202, %rd2, %rd201;
	ld.global.f32 	%f250, [%rd202];
	div.rn.f32 	%f251, %f250, %f31;
	st.local.v4.f32 	[%rd190+12], {%f245, %f247, %f249, %f251};
	add.s32 	%r340, %r339, %r224;
	mul.wide.u32 	%rd203, %r340, 4;
	add.s64 	%rd204, %rd2, %rd203;
	ld.global.f32 	%f252, [%rd204];
	div.rn.f32 	%f253, %f252, %f31;
	add.s32 	%r341, %r333, 7;
	mul.wide.u32 	%rd205, %r341, 4;
	add.s64 	%rd206, %rd3, %rd205;
	st.local.f32 	[%rd206], %f253;
	add.s32 	%r960, %r960, 8;
	add.s32 	%r959, %r959, 8;
	and.b32  	%r342, %r25, -8;
	setp.ne.s32 	%p54, %r959, %r342;
	@%p54 bra 	$L__BB38_50;
$L__BB38_51:
	and.b32  	%r343, %r25, 7;
	setp.eq.s32 	%p55, %r343, 0;
	@%p55 bra 	$L__BB38_59;
	add.s32 	%r344, %r26, -1;
	setp.lt.u32 	%p56, %r344, 3;
	@%p56 bra 	$L__BB38_54;
	mad.lo.s32 	%r345, %r960, %r224, %r19;
	mul.wide.u32 	%rd207, %r345, 4;
	add.s64 	%rd208, %rd2, %rd207;
	ld.global.f32 	%f254, [%rd208];
	div.rn.f32 	%f255, %f254, %f31;
	add.s32 	%r346, %r960, %r64;
	mul.wide.u32 	%rd209, %r346, 4;
	add.s64 	%rd210, %rd3, %rd209;
	st.local.f32 	[%rd210], %f255;
	add.s32 	%r347, %r345, %r224;
	mul.wide.u32 	%rd211, %r347, 4;
	add.s64 	%rd212, %rd2, %rd211;
	ld.global.f32 	%f256, [%rd212];
	div.rn.f32 	%f257, %f256, %f31;
	sub.s32 	%r348, %r960, %r19;
	mul.wide.u32 	%rd213, %r348, 4;
	add.s64 	%rd214, %rd3, %rd213;
	st.local.f32 	[%rd214], %f257;
	add.s32 	%r349, %r347, %r224;
	mul.wide.u32 	%rd215, %r349, 4;
	add.s64 	%rd216, %rd2, %rd215;
	ld.global.f32 	%f258, [%rd216];
	div.rn.f32 	%f259, %f258, %f31;
	add.s32 	%r350, %r346, 2;
	mul.wide.u32 	%rd217, %r350, 4;
	add.s64 	%rd218, %rd3, %rd217;
	st.local.f32 	[%rd218], %f259;
	add.s32 	%r351, %r349, %r224;
	mul.wide.u32 	%rd219, %r351, 4;
	add.s64 	%rd220, %rd2, %rd219;
	ld.global.f32 	%f260, [%rd220];
	div.rn.f32 	%f261, %f260, %f31;
	add.s32 	%r352, %r346, 3;
	mul.wide.u32 	%rd221, %r352, 4;
	add.s64 	%rd222, %rd3, %rd221;
	st.local.f32 	[%rd222], %f261;
	add.s32 	%r960, %r960, 4;
$L__BB38_54:
	and.b32  	%r353, %r26, 3;
	setp.eq.s32 	%p57, %r353, 0;
	@%p57 bra 	$L__BB38_59;
	xor.b16  	%rs28, %rs1, 2;
	sub.s16 	%rs10, %rs28, %rs41;
	and.b16  	%rs29, %rs10, 3;
	setp.eq.s16 	%p58, %rs29, 1;
	@%p58 bra 	$L__BB38_57;
	mad.lo.s32 	%r354, %r960, %r224, %r19;
	mul.wide.u32 	%rd223, %r354, 4;
	add.s64 	%rd224, %rd2, %rd223;
	ld.global.f32 	%f262, [%rd224];
	div.rn.f32 	%f263, %f262, %f31;
	add.s32 	%r355, %r960, %r64;
	mul.wide.u32 	%rd225, %r355, 4;
	add.s64 	%rd226, %rd3, %rd225;
	st.local.f32 	[%rd226], %f263;
	add.s32 	%r356, %r354, %r224;
	mul.wide.u32 	%rd227, %r356, 4;
	add.s64 	%rd228, %rd2, %rd227;
	ld.global.f32 	%f264, [%rd228];
	div.rn.f32 	%f265, %f264, %f31;
	sub.s32 	%r357, %r960, %r19;
	mul.wide.u32 	%rd229, %r357, 4;
	add.s64 	%rd230, %rd3, %rd229;
	st.local.f32 	[%rd230], %f265;
	add.s32 	%r960, %r960, 2;
$L__BB38_57:
	and.b16  	%rs30, %rs10, 1;
	setp.eq.b16 	%p59, %rs30, 1;
	not.pred 	%p60, %p59;
	@%p60 bra 	$L__BB38_59;
	mad.lo.s32 	%r358, %r960, %r224, %r19;
	mul.wide.u32 	%rd231, %r358, 4;
	add.s64 	%rd232, %rd2, %rd231;
	ld.global.f32 	%f266, [%rd232];
	div.rn.f32 	%f267, %f266, %f31;
	add.s32 	%r359, %r960, %r64;
	mul.wide.u32 	%rd233, %r359, 4;
	add.s64 	%rd234, %rd3, %rd233;
	st.local.f32 	[%rd234], %f267;
$L__BB38_59:
	setp.eq.s32 	%p61, %r224, %r947;
	@%p61 bra 	$L__BB38_119;
	and.b32  	%r74, %r946, -16;
	and.b32  	%r75, %r21, 3;
	mov.b32 	%r963, 0;
$L__BB38_61:
	setp.lt.u32 	%p62, %r25, 15;
	mov.b32 	%r965, 0;
	mov.f32 	%f1462, 0f00000000;
	@%p62 bra 	$L__BB38_69;
	mov.b32 	%r967, 0;
	mov.f32 	%f1462, 0f00000000;
	bra.uni 	$L__BB38_68;
$L__BB38_63:
	setp.lt.s32 	%p121, %r224, 1;
	@%p121 bra 	$L__BB38_218;
	add.s32 	%r29, %r224, -1;
	mad.lo.s32 	%r557, %r9, %r224, %r9;
	max.u32 	%r30, %r29, 1;
	mul.lo.s32 	%r558, %r224, 30;
	max.s32 	%r31, %r558, 1;
	and.b32  	%r32, %r224, 15;
	and.b32  	%r33, %r224, 7;
	add.s32 	%r34, %r33, -1;
	and.b32  	%r35, %r224, 3;
	add.s32 	%r559, %r557, %r224;
	mul.wide.u32 	%rd618, %r559, 4;
	add.s64 	%rd4, %rd2, %rd618;
	add.s32 	%r560, %r559, 1;
	mul.wide.u32 	%rd619, %r560, 4;
	add.s64 	%rd5, %rd2, %rd619;
	and.b32  	%r36, %r224, 2147483632;
	and.b32  	%r37, %r224, 2147483640;
	and.b32  	%r38, %r224, 1;
	mov.b32 	%r990, 0;
$L__BB38_65:
	mov.b32 	%r991, 0;
$L__BB38_66:
	setp.eq.s32 	%p122, %r991, %r29;
	@%p122 bra 	$L__BB38_67;
	bra.uni 	$L__BB38_151;
$L__BB38_67:
	ld.param.u64 	%rd1022, [schur_decompose_f32_param_3];
	cvta.to.global.u64 	%rd938, %rd1022;
	mov.b32 	%r848, 1;
	st.global.u32 	[%rd938], %r848;
	bra.uni 	$L__BB38_218;
$L__BB38_68:
	.pragma "nounroll";
	mul.wide.u32 	%rd235, %r967, 4;
	add.s64 	%rd236, %rd3, %rd235;
	ld.local.v4.f32 	{%f271, %f272, %f273, %f274}, [%rd236];
	add.s32 	%r363, %r967, %r947;
	mad.lo.s32 	%r364, %r363, %r224, %r963;
	mul.wide.u32 	%rd237, %r364, 4;
	add.s64 	%rd238, %rd2, %rd237;
	ld.global.f32 	%f275, [%rd238];
	fma.rn.f32 	%f276, %f271, %f275, %f1462;
	add.s32 	%r365, %r364, %r224;
	mul.wide.u32 	%rd239, %r365, 4;
	add.s64 	%rd240, %rd2, %rd239;
	ld.global.f32 	%f277, [%rd240];
	fma.rn.f32 	%f278, %f272, %f277, %f276;
	add.s32 	%r366, %r365, %r224;
	mul.wide.u32 	%rd241, %r366, 4;
	add.s64 	%rd242, %rd2, %rd241;
	ld.global.f32 	%f279, [%rd242];
	fma.rn.f32 	%f280, %f273, %f279, %f278;
	add.s32 	%r367, %r366, %r224;
	mul.wide.u32 	%rd243, %r367, 4;
	add.s64 	%rd244, %rd2, %rd243;
	ld.global.f32 	%f281, [%rd244];
	fma.rn.f32 	%f282, %f274, %f281, %f280;
	ld.local.v4.f32 	{%f283, %f284, %f285, %f286}, [%rd236+16];
	add.s32 	%r368, %r367, %r224;
	mul.wide.u32 	%rd245, %r368, 4;
	add.s64 	%rd246, %rd2, %rd245;
	ld.global.f32 	%f287, [%rd246];
	fma.rn.f32 	%f288, %f283, %f287, %f282;
	add.s32 	%r369, %r368, %r224;
	mul.wide.u32 	%rd247, %r369, 4;
	add.s64 	%rd248, %rd2, %rd247;
	ld.global.f32 	%f289, [%rd248];
	fma.rn.f32 	%f290, %f284, %f289, %f288;
	add.s32 	%r370, %r369, %r224;
	mul.wide.u32 	%rd249, %r370, 4;
	add.s64 	%rd250, %rd2, %rd249;
	ld.global.f32 	%f291, [%rd250];
	fma.rn.f32 	%f292, %f285, %f291, %f290;
	add.s32 	%r371, %r370, %r224;
	mul.wide.u32 	%rd251, %r371, 4;
	add.s64 	%rd252, %rd2, %rd251;
	ld.global.f32 	%f293, [%rd252];
	fma.rn.f32 	%f294, %f286, %f293, %f292;
	ld.local.v4.f32 	{%f295, %f296, %f297, %f298}, [%rd236+32];
	add.s32 	%r372, %r371, %r224;
	mul.wide.u32 	%rd253, %r372, 4;
	add.s64 	%rd254, %rd2, %rd253;
	ld.global.f32 	%f299, [%rd254];
	fma.rn.f32 	%f300, %f295, %f299, %f294;
	add.s32 	%r373, %r372, %r224;
	mul.wide.u32 	%rd255, %r373, 4;
	add.s64 	%rd256, %rd2, %rd255;
	ld.global.f32 	%f301, [%rd256];
	fma.rn.f32 	%f302, %f296, %f301, %f300;
	add.s32 	%r374, %r373, %r224;
	mul.wide.u32 	%rd257, %r374, 4;
	add.s64 	%rd258, %rd2, %rd257;
	ld.global.f32 	%f303, [%rd258];
	fma.rn.f32 	%f304, %f297, %f303, %f302;
	add.s32 	%r375, %r374, %r224;
	mul.wide.u32 	%rd259, %r375, 4;
	add.s64 	%rd260, %rd2, %rd259;
	ld.global.f32 	%f305, [%rd260];
	fma.rn.f32 	%f306, %f298, %f305, %f304;
	ld.local.v4.f32 	{%f307, %f308, %f309, %f310}, [%rd236+48];
	add.s32 	%r376, %r375, %r224;
	mul.wide.u32 	%rd261, %r376, 4;
	add.s64 	%rd262, %rd2, %rd261;
	ld.global.f32 	%f311, [%rd262];
	fma.rn.f32 	%f312, %f307, %f311, %f306;
	add.s32 	%r377, %r376, %r224;
	mul.wide.u32 	%rd263, %r377, 4;
	add.s64 	%rd264, %rd2, %rd263;
	ld.global.f32 	%f313, [%rd264];
	fma.rn.f32 	%f314, %f308, %f313, %f312;
	add.s32 	%r378, %r377, %r224;
	mul.wide.u32 	%rd265, %r378, 4;
	add.s64 	%rd266, %rd2, %rd265;
	ld.global.f32 	%f315, [%rd266];
	fma.rn.f32 	%f316, %f309, %f315, %f314;
	add.s32 	%r379, %r378, %r224;
	mul.wide.u32 	%rd267, %r379, 4;
	add.s64 	%rd268, %rd2, %rd267;
	ld.global.f32 	%f317, [%rd268];
	fma.rn.f32 	%f1462, %f310, %f317, %f316;
	add.s32 	%r967, %r967, 16;
	setp.eq.s32 	%p63, %r967, %r74;
	mov.u32 	%r965, %r74;
	@%p63 bra 	$L__BB38_69;
	bra.uni 	$L__BB38_68;
$L__BB38_69:
	and.b32  	%r380, %r946, 15;
	setp.eq.s32 	%p64, %r380, 0;
	@%p64 bra 	$L__BB38_79;
	setp.lt.u32 	%p65, %r24, 7;
	@%p65 bra 	$L__BB38_72;
	mul.wide.u32 	%rd269, %r965, 4;
	add.s64 	%rd270, %rd3, %rd269;
	ld.local.f32 	%f319, [%rd270];
	add.s32 	%r381, %r965, %r947;
	mad.lo.s32 	%r382, %r381, %r224, %r963;
	mul.wide.u32 	%rd271, %r382, 4;
	add.s64 	%rd272, %rd2, %rd271;
	ld.global.f32 	%f320, [%rd272];
	fma.rn.f32 	%f321, %f319, %f320, %f1462;
	ld.local.f32 	%f322, [%rd270+4];
	add.s32 	%r383, %r382, %r224;
	mul.wide.u32 	%rd273, %r383, 4;
	add.s64 	%rd274, %rd2, %rd273;
	ld.global.f32 	%f323, [%rd274];
	fma.rn.f32 	%f324, %f322, %f323, %f321;
	ld.local.f32 	%f325, [%rd270+8];
	add.s32 	%r384, %r383, %r224;
	mul.wide.u32 	%rd275, %r384, 4;
	add.s64 	%rd276, %rd2, %rd275;
	ld.global.f32 	%f326, [%rd276];
	fma.rn.f32 	%f327, %f325, %f326, %f324;
	ld.local.f32 	%f328, [%rd270+12];
	add.s32 	%r385, %r384, %r224;
	mul.wide.u32 	%rd277, %r385, 4;
	add.s64 	%rd278, %rd2, %rd277;
	ld.global.f32 	%f329, [%rd278];
	fma.rn.f32 	%f330, %f328, %f329, %f327;
	ld.local.f32 	%f331, [%rd270+16];
	add.s32 	%r386, %r385, %r224;
	mul.wide.u32 	%rd279, %r386, 4;
	add.s64 	%rd280, %rd2, %rd279;
	ld.global.f32 	%f332, [%rd280];
	fma.rn.f32 	%f333, %f331, %f332, %f330;
	ld.local.f32 	%f334, [%rd270+20];
	add.s32 	%r387, %r386, %r224;
	mul.wide.u32 	%rd281, %r387, 4;
	add.s64 	%rd282, %rd2, %rd281;
	ld.global.f32 	%f335, [%rd282];
	fma.rn.f32 	%f336, %f334, %f335, %f333;
	ld.local.f32 	%f337, [%rd270+24];
	add.s32 	%r388, %r387, %r224;
	mul.wide.u32 	%rd283, %r388, 4;
	add.s64 	%rd284, %rd2, %rd283;
	ld.global.f32 	%f338, [%rd284];
	fma.rn.f32 	%f339, %f337, %f338, %f336;
	ld.local.f32 	%f340, [%rd270+28];
	add.s32 	%r389, %r388, %r224;
	mul.wide.u32 	%rd285, %r389, 4;
	add.s64 	%rd286, %rd2, %rd285;
	ld.global.f32 	%f341, [%rd286];
	fma.rn.f32 	%f1462, %f340, %f341, %f339;
	add.s32 	%r965, %r965, 8;
$L__BB38_72:
	and.b32  	%r390, %r23, 7;
	setp.eq.s32 	%p66, %r390, 0;
	@%p66 bra 	$L__BB38_79;
	setp.lt.u32 	%p67, %r22, 3;
	@%p67 bra 	$L__BB38_75;
	mul.wide.u32 	%rd287, %r965, 4;
	add.s64 	%rd288, %rd3, %rd287;
	ld.local.f32 	%f343, [%rd288];
	add.s32 	%r391, %r965, %r947;
	mad.lo.s32 	%r392, %r391, %r224, %r963;
	mul.wide.u32 	%rd289, %r392, 4;
	add.s64 	%rd290, %rd2, %rd289;
	ld.global.f32 	%f344, [%rd290];
	fma.rn.f32 	%f345, %f343, %f344, %f1462;
	ld.local.f32 	%f346, [%rd288+4];
	add.s32 	%r393, %r392, %r224;
	mul.wide.u32 	%rd291, %r393, 4;
	add.s64 	%rd292, %rd2, %rd291;
	ld.global.f32 	%f347, [%rd292];
	fma.rn.f32 	%f348, %f346, %f347, %f345;
	ld.local.f32 	%f349, [%rd288+8];
	add.s32 	%r394, %r393, %r224;
	mul.wide.u32 	%rd293, %r394, 4;
	add.s64 	%rd294, %rd2, %rd293;
	ld.global.f32 	%f350, [%rd294];
	fma.rn.f32 	%f351, %f349, %f350, %f348;
	ld.local.f32 	%f352, [%rd288+12];
	add.s32 	%r395, %r394, %r224;
	mul.wide.u32 	%rd295, %r395, 4;
	add.s64 	%rd296, %rd2, %rd295;
	ld.global.f32 	%f353, [%rd296];
	fma.rn.f32 	%f1462, %f352, %f353, %f351;
	add.s32 	%r965, %r965, 4;
$L__BB38_75:
	setp.eq.s32 	%p68, %r75, 0;
	@%p68 bra 	$L__BB38_79;
	setp.eq.s32 	%p69, %r75, 1;
	mul.wide.u32 	%rd297, %r965, 4;
	add.s64 	%rd6, %rd3, %rd297;
	ld.local.f32 	%f354, [%rd6];
	add.s32 	%r396, %r965, %r947;
	mad.lo.s32 	%r82, %r396, %r224, %r963;
	mul.wide.u32 	%rd298, %r82, 4;
	add.s64 	%rd299, %rd2, %rd298;
	ld.global.f32 	%f355, [%rd299];
	fma.rn.f32 	%f1462, %f354, %f355, %f1462;
	@%p69 bra 	$L__BB38_79;
	setp.eq.s32 	%p70, %r75, 2;
	ld.local.f32 	%f356, [%rd6+4];
	add.s32 	%r83, %r82, %r224;
	mul.wide.u32 	%rd300, %r83, 4;
	add.s64 	%rd301, %rd2, %rd300;
	ld.global.f32 	%f357, [%rd301];
	fma.rn.f32 	%f1462, %f356, %f357, %f1462;
	@%p70 bra 	$L__BB38_79;
	ld.local.f32 	%f358, [%rd6+8];
	add.s32 	%r397, %r83, %r224;
	mul.wide.u32 	%rd302, %r397, 4;
	add.s64 	%rd303, %rd2, %rd302;
	ld.global.f32 	%f359, [%rd303];
	fma.rn.f32 	%f1462, %f358, %f359, %f1462;
$L__BB38_79:
	setp.lt.u32 	%p71, %r25, 7;
	mov.b32 	%r970, 0;
	@%p71 bra 	$L__BB38_82;
	mov.b32 	%r968, 0;
$L__BB38_81:
	.pragma "nounroll";
	mul.wide.u32 	%rd304, %r968, 4;
	add.s64 	%rd305, %rd3, %rd304;
	ld.local.v4.f32 	{%f360, %f361, %f362, %f363}, [%rd305];
	add.f32 	%f364, %f360, %f360;
	mul.f32 	%f365, %f1462, %f364;
	add.s32 	%r400, %r968, %r947;
	mad.lo.s32 	%r401, %r400, %r224, %r963;
	mul.wide.u32 	%rd306, %r401, 4;
	add.s64 	%rd307, %rd2, %rd306;
	ld.global.f32 	%f366, [%rd307];
	sub.f32 	%f367, %f366, %f365;
	st.global.f32 	[%rd307], %f367;
	add.f32 	%f368, %f361, %f361;
	mul.f32 	%f369, %f1462, %f368;
	add.s32 	%r402, %r401, %r224;
	mul.wide.u32 	%rd308, %r402, 4;
	add.s64 	%rd309, %rd2, %rd308;
	ld.global.f32 	%f370, [%rd309];
	sub.f32 	%f371, %f370, %f369;
	st.global.f32 	[%rd309], %f371;
	add.f32 	%f372, %f362, %f362;
	mul.f32 	%f373, %f1462, %f372;
	add.s32 	%r403, %r402, %r224;
	mul.wide.u32 	%rd310, %r403, 4;
	add.s64 	%rd311, %rd2, %rd310;
	ld.global.f32 	%f374, [%rd311];
	sub.f32 	%f375, %f374, %f373;
	st.global.f32 	[%rd311], %f375;
	add.f32 	%f376, %f363, %f363;
	mul.f32 	%f377, %f1462, %f376;
	add.s32 	%r404, %r403, %r224;
	mul.wide.u32 	%rd312, %r404, 4;
	add.s64 	%rd313, %rd2, %rd312;
	ld.global.f32 	%f378, [%rd313];
	sub.f32 	%f379, %f378, %f377;
	st.global.f32 	[%rd313], %f379;
	ld.local.v4.f32 	{%f380, %f381, %f382, %f383}, [%rd305+16];
	add.f32 	%f384, %f380, %f380;
	mul.f32 	%f385, %f1462, %f384;
	add.s32 	%r405, %r404, %r224;
	mul.wide.u32 	%rd314, %r405, 4;
	add.s64 	%rd315, %rd2, %rd314;
	ld.global.f32 	%f386, [%rd315];
	sub.f32 	%f387, %f386, %f385;
	st.global.f32 	[%rd315], %f387;
	add.f32 	%f388, %f381, %f381;
	mul.f32 	%f389, %f1462, %f388;
	add.s32 	%r406, %r405, %r224;
	mul.wide.u32 	%rd316, %r406, 4;
	add.s64 	%rd317, %rd2, %rd316;
	ld.global.f32 	%f390, [%rd317];
	sub.f32 	%f391, %f390, %f389;
	st.global.f32 	[%rd317], %f391;
	add.f32 	%f392, %f382, %f382;
	mul.f32 	%f393, %f1462, %f392;
	add.s32 	%r407, %r406, %r224;
	mul.wide.u32 	%rd318, %r407, 4;
	add.s64 	%rd319, %rd2, %rd318;
	ld.global.f32 	%f394, [%rd319];
	sub.f32 	%f395, %f394, %f393;
	st.global.f32 	[%rd319], %f395;
	add.f32 	%f396, %f383, %f383;
	mul.f32 	%f397, %f1462, %f396;
	add.s32 	%r408, %r407, %r224;
	mul.wide.u32 	%rd320, %r408, 4;
	add.s64 	%rd321, %rd2, %rd320;
	ld.global.f32 	%f398, [%rd321];
	sub.f32 	%f399, %f398, %f397;
	st.global.f32 	[%rd321], %f399;
	add.s32 	%r968, %r968, 8;
	and.b32  	%r970, %r946, -8;
	setp.ne.s32 	%p72, %r968, %r970;
	@%p72 bra 	$L__BB38_81;
$L__BB38_82:
	and.b32  	%r409, %r946, 7;
	setp.eq.s32 	%p73, %r409, 0;
	@%p73 bra 	$L__BB38_90;
	setp.lt.u32 	%p74, %r22, 3;
	@%p74 bra 	$L__BB38_85;
	mul.wide.u32 	%rd322, %r970, 4;
	add.s64 	%rd323, %rd3, %rd322;
	ld.local.f32 	%f400, [%rd323];
	add.f32 	%f401, %f400, %f400;
	mul.f32 	%f402, %f1462, %f401;
	add.s32 	%r410, %r970, %r947;
	mad.lo.s32 	%r411, %r410, %r224, %r963;
	mul.wide.u32 	%rd324, %r411, 4;
	add.s64 	%rd325, %rd2, %rd324;
	ld.global.f32 	%f403, [%rd325];
	sub.f32 	%f404, %f403, %f402;
	st.global.f32 	[%rd325], %f404;
	ld.local.f32 	%f405, [%rd323+4];
	add.f32 	%f406, %f405, %f405;
	mul.f32 	%f407, %f1462, %f406;
	add.s32 	%r412, %r411, %r224;
	mul.wide.u32 	%rd326, %r412, 4;
	add.s64 	%rd327, %rd2, %rd326;
	ld.global.f32 	%f408, [%rd327];
	sub.f32 	%f409, %f408, %f407;
	st.global.f32 	[%rd327], %f409;
	ld.local.f32 	%f410, [%rd323+8];
	add.f32 	%f411, %f410, %f410;
	mul.f32 	%f412, %f1462, %f411;
	add.s32 	%r413, %r412, %r224;
	mul.wide.u32 	%rd328, %r413, 4;
	add.s64 	%rd329, %rd2, %rd328;
	ld.global.f32 	%f413, [%rd329];
	sub.f32 	%f414, %f413, %f412;
	st.global.f32 	[%rd329], %f414;
	ld.local.f32 	%f415, [%rd323+12];
	add.f32 	%f416, %f415, %f415;
	mul.f32 	%f417, %f1462, %f416;
	add.s32 	%r414, %r413, %r224;
	mul.wide.u32 	%rd330, %r414, 4;
	add.s64 	%rd331, %rd2, %rd330;
	ld.global.f32 	%f418, [%rd331];
	sub.f32 	%f419, %f418, %f417;
	st.global.f32 	[%rd331], %f419;
	add.s32 	%r970, %r970, 4;
$L__BB38_85:
	setp.eq.s32 	%p75, %r75, 0;
	@%p75 bra 	$L__BB38_90;
	not.b16 	%rs31, %rs41;
	add.s16 	%rs32, %rs31, %rs1;
	and.b16  	%rs33, %rs32, 3;
	setp.eq.s16 	%p76, %rs33, 1;
	@%p76 bra 	$L__BB38_88;
	mul.wide.u32 	%rd332, %r970, 4;
	add.s64 	%rd333, %rd3, %rd332;
	ld.local.f32 	%f420, [%rd333];
	add.f32 	%f421, %f420, %f420;
	mul.f32 	%f422, %f1462, %f421;
	add.s32 	%r415, %r970, %r947;
	mad.lo.s32 	%r416, %r415, %r224, %r963;
	mul.wide.u32 	%rd334, %r416, 4;
	add.s64 	%rd335, %rd2, %rd334;
	ld.global.f32 	%f423, [%rd335];
	sub.f32 	%f424, %f423, %f422;
	st.global.f32 	[%rd335], %f424;
	ld.local.f32 	%f425, [%rd333+4];
	add.f32 	%f426, %f425, %f425;
	mul.f32 	%f427, %f1462, %f426;
	add.s32 	%r417, %r416, %r224;
	mul.wide.u32 	%rd336, %r417, 4;
	add.s64 	%rd337, %rd2, %rd336;
	ld.global.f32 	%f428, [%rd337];
	sub.f32 	%f429, %f428, %f427;
	st.global.f32 	[%rd337], %f429;
	add.s32 	%r970, %r970, 2;
$L__BB38_88:
	and.b16  	%rs36, %rs32, 1;
	setp.eq.b16 	%p77, %rs36, 1;
	not.pred 	%p78, %p77;
	@%p78 bra 	$L__BB38_90;
	mul.wide.u32 	%rd338, %r970, 4;
	add.s64 	%rd339, %rd3, %rd338;
	ld.local.f32 	%f430, [%rd339];
	add.f32 	%f431, %f430, %f430;
	mul.f32 	%f432, %f1462, %f431;
	add.s32 	%r418, %r970, %r947;
	mad.lo.s32 	%r419, %r418, %r224, %r963;
	mul.wide.u32 	%rd340, %r419, 4;
	add.s64 	%rd341, %rd2, %rd340;
	ld.global.f32 	%f433, [%rd341];
	sub.f32 	%f434, %f433, %f432;
	st.global.f32 	[%rd341], %f434;
$L__BB38_90:
	add.s32 	%r963, %r963, 1;
	setp.eq.s32 	%p79, %r963, %r224;
	@%p79 bra 	$L__BB38_91;
	bra.uni 	$L__BB38_61;
$L__BB38_91:
	mov.b32 	%r972, 0;
$L__BB38_92:
	setp.lt.u32 	%p80, %r25, 15;
	mad.lo.s32 	%r99, %r972, %r224, %r947;
	mov.b32 	%r974, 0;
	mov.f32 	%f1470, 0f00000000;
	@%p80 bra 	$L__BB38_95;
	mov.b32 	%r976, 0;
	mov.f32 	%f1470, 0f00000000;
$L__BB38_94:
	.pragma "nounroll";
	add.s32 	%r423, %r99, %r976;
	mul.wide.u32 	%rd342, %r423, 4;
	add.s64 	%rd343, %rd2, %rd342;
	ld.global.f32 	%f438, [%rd343];
	mul.wide.u32 	%rd344, %r976, 4;
	add.s64 	%rd345, %rd3, %rd344;
	ld.local.v4.f32 	{%f439, %f440, %f441, %f442}, [%rd345];
	fma.rn.f32 	%f443, %f438, %f439, %f1470;
	add.s32 	%r424, %r423, 1;
	mul.wide.u32 	%rd346, %r424, 4;
	add.s64 	%rd347, %rd2, %rd346;
	ld.global.f32 	%f444, [%rd347];
	fma.rn.f32 	%f445, %f444, %f440, %f443;
	add.s32 	%r425, %r423, 2;
	mul.wide.u32 	%rd348, %r425, 4;
	add.s64 	%rd349, %rd2, %rd348;
	ld.global.f32 	%f446, [%rd349];
	fma.rn.f32 	%f447, %f446, %f441, %f445;
	add.s32 	%r426, %r423, 3;
	mul.wide.u32 	%rd350, %r426, 4;
	add.s64 	%rd351, %rd2, %rd350;
	ld.global.f32 	%f448, [%rd351];
	fma.rn.f32 	%f449, %f448, %f442, %f447;
	add.s32 	%r427, %r423, 4;
	mul.wide.u32 	%rd352, %r427, 4;
	add.s64 	%rd353, %rd2, %rd352;
	ld.global.f32 	%f450, [%rd353];
	ld.local.v4.f32 	{%f451, %f452, %f453, %f454}, [%rd345+16];
	fma.rn.f32 	%f455, %f450, %f451, %f449;
	add.s32 	%r428, %r423, 5;
	mul.wide.u32 	%rd354, %r428, 4;
	add.s64 	%rd355, %rd2, %rd354;
	ld.global.f32 	%f456, [%rd355];
	fma.rn.f32 	%f457, %f456, %f452, %f455;
	add.s32 	%r429, %r423, 6;
	mul.wide.u32 	%rd356, %r429, 4;
	add.s64 	%rd357, %rd2, %rd356;
	ld.global.f32 	%f458, [%rd357];
	fma.rn.f32 	%f459, %f458, %f453, %f457;
	add.s32 	%r430, %r423, 7;
	mul.wide.u32 	%rd358, %r430, 4;
	add.s64 	%rd359, %rd2, %rd358;
	ld.global.f32 	%f460, [%rd359];
	fma.rn.f32 	%f461, %f460, %f454, %f459;
	add.s32 	%r431, %r423, 8;
	mul.wide.u32 	%rd360, %r431, 4;
	add.s64 	%rd361, %rd2, %rd360;
	ld.global.f32 	%f462, [%rd361];
	ld.local.v4.f32 	{%f463, %f464, %f465, %f466}, [%rd345+32];
	fma.rn.f32 	%f467, %f462, %f463, %f461;
	add.s32 	%r432, %r423, 9;
	mul.wide.u32 	%rd362, %r432, 4;
	add.s64 	%rd363, %rd2, %rd362;
	ld.global.f32 	%f468, [%rd363];
	fma.rn.f32 	%f469, %f468, %f464, %f467;
	add.s32 	%r433, %r423, 10;
	mul.wide.u32 	%rd364, %r433, 4;
	add.s64 	%rd365, %rd2, %rd364;
	ld.global.f32 	%f470, [%rd365];
	fma.rn.f32 	%f471, %f470, %f465, %f469;
	add.s32 	%r434, %r423, 11;
	mul.wide.u32 	%rd366, %r434, 4;
	add.s64 	%rd367, %rd2, %rd366;
	ld.global.f32 	%f472, [%rd367];
	fma.rn.f32 	%f473, %f472, %f466, %f471;
	add.s32 	%r435, %r423, 12;
	mul.wide.u32 	%rd368, %r435, 4;
	add.s64 	%rd369, %rd2, %rd368;
	ld.global.f32 	%f474, [%rd369];
	ld.local.v4.f32 	{%f475, %f476, %f477, %f478}, [%rd345+48];
	fma.rn.f32 	%f479, %f474, %f475, %f473;
	add.s32 	%r436, %r423, 13;
	mul.wide.u32 	%rd370, %r436, 4;
	add.s64 	%rd371, %rd2, %rd370;
	ld.global.f32 	%f480, [%rd371];
	fma.rn.f32 	%f481, %f480, %f476, %f479;
	add.s32 	%r437, %r423, 14;
	mul.wide.u32 	%rd372, %r437, 4;
	add.s64 	%rd373, %rd2, %rd372;
	ld.global.f32 	%f482, [%rd373];
	fma.rn.f32 	%f483, %f482, %f477, %f481;
	add.s32 	%r438, %r423, 15;
	mul.wide.u32 	%rd374, %r438, 4;
	add.s64 	%rd375, %rd2, %rd374;
	ld.global.f32 	%f484, [%rd375];
	fma.rn.f32 	%f1470, %f484, %f478, %f483;
	add.s32 	%r976, %r976, 16;
	setp.eq.s32 	%p81, %r976, %r74;
	mov.u32 	%r974, %r74;
	@%p81 bra 	$L__BB38_95;
	bra.uni 	$L__BB38_94;
$L__BB38_95:
	and.b32  	%r439, %r946, 15;
	setp.eq.s32 	%p82, %r439, 0;
	@%p82 bra 	$L__BB38_105;
	setp.lt.u32 	%p83, %r24, 7;
	@%p83 bra 	$L__BB38_98;
	add.s32 	%r440, %r99, %r974;
	mul.wide.u32 	%rd376, %r440, 4;
	add.s64 	%rd377, %rd2, %rd376;
	ld.global.f32 	%f486, [%rd377];
	mul.wide.u32 	%rd378, %r974, 4;
	add.s64 	%rd379, %rd3, %rd378;
	ld.local.f32 	%f487, [%rd379];
	fma.rn.f32 	%f488, %f486, %f487, %f1470;
	add.s32 	%r441, %r440, 1;
	mul.wide.u32 	%rd380, %r441, 4;
	add.s64 	%rd381, %rd2, %rd380;
	ld.global.f32 	%f489, [%rd381];
	ld.local.f32 	%f490, [%rd379+4];
	fma.rn.f32 	%f491, %f489, %f490, %f488;
	add.s32 	%r442, %r440, 2;
	mul.wide.u32 	%rd382, %r442, 4;
	add.s64 	%rd383, %rd2, %rd382;
	ld.global.f32 	%f492, [%rd383];
	ld.local.f32 	%f493, [%rd379+8];
	fma.rn.f32 	%f494, %f492, %f493, %f491;
	add.s32 	%r443, %r440, 3;
	mul.wide.u32 	%rd384, %r443, 4;
	add.s64 	%rd385, %rd2, %rd384;
	ld.global.f32 	%f495, [%rd385];
	ld.local.f32 	%f496, [%rd379+12];
	fma.rn.f32 	%f497, %f495, %f496, %f494;
	add.s32 	%r444, %r440, 4;
	mul.wide.u32 	%rd386, %r444, 4;
	add.s64 	%rd387, %rd2, %rd386;
	ld.global.f32 	%f498, [%rd387];
	ld.local.f32 	%f499, [%rd379+16];
	fma.rn.f32 	%f500, %f498, %f499, %f497;
	add.s32 	%r445, %r440, 5;
	mul.wide.u32 	%rd388, %r445, 4;
	add.s64 	%rd389, %rd2, %rd388;
	ld.global.f32 	%f501, [%rd389];
	ld.local.f32 	%f502, [%rd379+20];
	fma.rn.f32 	%f503, %f501, %f502, %f500;
	add.s32 	%r446, %r440, 6;
	mul.wide.u32 	%rd390, %r446, 4;
	add.s64 	%rd391, %rd2, %rd390;
	ld.global.f32 	%f504, [%rd391];
	ld.local.f32 	%f505, [%rd379+24];
	fma.rn.f32 	%f506, %f504, %f505, %f503;
	add.s32 	%r447, %r440, 7;
	mul.wide.u32 	%rd392, %r447, 4;
	add.s64 	%rd393, %rd2, %rd392;
	ld.global.f32 	%f507, [%rd393];
	ld.local.f32 	%f508, [%rd379+28];
	fma.rn.f32 	%f1470, %f507, %f508, %f506;
	add.s32 	%r974, %r974, 8;
$L__BB38_98:
	and.b32  	%r448, %r23, 7;
	setp.eq.s32 	%p84, %r448, 0;
	@%p84 bra 	$L__BB38_105;
	setp.lt.u32 	%p85, %r22, 3;
	@%p85 bra 	$L__BB38_101;
	add.s32 	%r449, %r99, %r974;
	mul.wide.u32 	%rd394, %r449, 4;
	add.s64 	%rd395, %rd2, %rd394;
	ld.global.f32 	%f510, [%rd395];
	mul.wide.u32 	%rd396, %r974, 4;
	add.s64 	%rd397, %rd3, %rd396;
	ld.local.f32 	%f511, [%rd397];
	fma.rn.f32 	%f512, %f510, %f511, %f1470;
	add.s32 	%r450, %r449, 1;
	mul.wide.u32 	%rd398, %r450, 4;
	add.s64 	%rd399, %rd2, %rd398;
	ld.global.f32 	%f513, [%rd399];
	ld.local.f32 	%f514, [%rd397+4];
	fma.rn.f32 	%f515, %f513, %f514, %f512;
	add.s32 	%r451, %r449, 2;
	mul.wide.u32 	%rd400, %r451, 4;
	add.s64 	%rd401, %rd2, %rd400;
	ld.global.f32 	%f516, [%rd401];
	ld.local.f32 	%f517, [%rd397+8];
	fma.rn.f32 	%f518, %f516, %f517, %f515;
	add.s32 	%r452, %r449, 3;
	mul.wide.u32 	%rd402, %r452, 4;
	add.s64 	%rd403, %rd2, %rd402;
	ld.global.f32 	%f519, [%rd403];
	ld.local.f32 	%f520, [%rd397+12];
	fma.rn.f32 	%f1470, %f519, %f520, %f518;
	add.s32 	%r974, %r974, 4;
$L__BB38_101:
	setp.eq.s32 	%p86, %r75, 0;
	@%p86 bra 	$L__BB38_105;
	setp.eq.s32 	%p87, %r75, 1;
	add.s32 	%r105, %r99, %r974;
	mul.wide.u32 	%rd404, %r105, 4;
	add.s64 	%rd405, %rd2, %rd404;
	ld.global.f32 	%f521, [%rd405];
	mul.wide.u32 	%rd406, %r974, 4;
	add.s64 	%rd7, %rd3, %rd406;
	ld.local.f32 	%f522, [%rd7];
	fma.rn.f32 	%f1470, %f521, %f522, %f1470;
	@%p87 bra 	$L__BB38_105;
	setp.eq.s32 	%p88, %r75, 2;
	add.s32 	%r453, %r105, 1;
	mul.wide.u32 	%rd407, %r453, 4;
	add.s64 	%rd408, %rd2, %rd407;
	ld.global.f32 	%f523, [%rd408];
	ld.local.f32 	%f524, [%rd7+4];
	fma.rn.f32 	%f1470, %f523, %f524, %f1470;
	@%p88 bra 	$L__BB38_105;
	add.s32 	%r454, %r105, 2;
	mul.wide.u32 	%rd409, %r454, 4;
	add.s64 	%rd410, %rd2, %rd409;
	ld.global.f32 	%f525, [%rd410];
	ld.local.f32 	%f526, [%rd7+8];
	fma.rn.f32 	%f1470, %f525, %f526, %f1470;
$L__BB38_105:
	setp.lt.u32 	%p89, %r25, 15;
	add.f32 	%f58, %f1470, %f1470;
	mov.b32 	%r979, 0;
	@%p89 bra 	$L__BB38_108;
	mov.b32 	%r977, 0;
$L__BB38_107:
	.pragma "nounroll";
	mul.wide.u32 	%rd411, %r977, 4;
	add.s64 	%rd412, %rd3, %rd411;
	ld.local.v4.f32 	{%f527, %f528, %f529, %f530}, [%rd412];
	mul.f32 	%f531, %f58, %f527;
	add.s32 	%r457, %r99, %r977;
	mul.wide.u32 	%rd413, %r457, 4;
	add.s64 	%rd414, %rd2, %rd413;
	ld.global.f32 	%f532, [%rd414];
	sub.f32 	%f533, %f532, %f531;
	st.global.f32 	[%rd414], %f533;
	mul.f32 	%f534, %f58, %f528;
	add.s32 	%r458, %r457, 1;
	mul.wide.u32 	%rd415, %r458, 4;
	add.s64 	%rd416, %rd2, %rd415;
	ld.global.f32 	%f535, [%rd416];
	sub.f32 	%f536, %f535, %f534;
	st.global.f32 	[%rd416], %f536;
	mul.f32 	%f537, %f58, %f529;
	add.s32 	%r459, %r457, 2;
	mul.wide.u32 	%rd417, %r459, 4;
	add.s64 	%rd418, %rd2, %rd417;
	ld.global.f32 	%f538, [%rd418];
	sub.f32 	%f539, %f538, %f537;
	st.global.f32 	[%rd418], %f539;
	mul.f32 	%f540, %f58, %f530;
	add.s32 	%r460, %r457, 3;
	mul.wide.u32 	%rd419, %r460, 4;
	add.s64 	%rd420, %rd2, %rd419;
	ld.global.f32 	%f541, [%rd420];
	sub.f32 	%f542, %f541, %f540;
	st.global.f32 	[%rd420], %f542;
	ld.local.v4.f32 	{%f543, %f544, %f545, %f546}, [%rd412+16];
	mul.f32 	%f547, %f58, %f543;
	add.s32 	%r461, %r457, 4;
	mul.wide.u32 	%rd421, %r461, 4;
	add.s64 	%rd422, %rd2, %rd421;
	ld.global.f32 	%f548, [%rd422];
	sub.f32 	%f549, %f548, %f547;
	st.global.f32 	[%rd422], %f549;
	mul.f32 	%f550, %f58, %f544;
	add.s32 	%r462, %r457, 5;
	mul.wide.u32 	%rd423, %r462, 4;
	add.s64 	%rd424, %rd2, %rd423;
	ld.global.f32 	%f551, [%rd424];
	sub.f32 	%f552, %f551, %f550;
	st.global.f32 	[%rd424], %f552;
	mul.f32 	%f553, %f58, %f545;
	add.s32 	%r463, %r457, 6;
	mul.wide.u32 	%rd425, %r463, 4;
	add.s64 	%rd426, %rd2, %rd425;
	ld.global.f32 	%f554, [%rd426];
	sub.f32 	%f555, %f554, %f553;
	st.global.f32 	[%rd426], %f555;
	mul.f32 	%f556, %f58, %f546;
	add.s32 	%r464, %r457, 7;
	mul.wide.u32 	%rd427, %r464, 4;
	add.s64 	%rd428, %rd2, %rd427;
	ld.global.f32 	%f557, [%rd428];
	sub.f32 	%f558, %f557, %f556;
	st.global.f32 	[%rd428], %f558;
	ld.local.v4.f32 	{%f559, %f560, %f561, %f562}, [%rd412+32];
	mul.f32 	%f563, %f58, %f559;
	add.s32 	%r465, %r457, 8;
	mul.wide.u32 	%rd429, %r465, 4;
	add.s64 	%rd430, %rd2, %rd429;
	ld.global.f32 	%f564, [%rd430];
	sub.f32 	%f565, %f564, %f563;
	st.global.f32 	[%rd430], %f565;
	mul.f32 	%f566, %f58, %f560;
	add.s32 	%r466, %r457, 9;
	mul.wide.u32 	%rd431, %r466, 4;
	add.s64 	%rd432, %rd2, %rd431;
	ld.global.f32 	%f567, [%rd432];
	sub.f32 	%f568, %f567, %f566;
	st.global.f32 	[%rd432], %f568;
	mul.f32 	%f569, %f58, %f561;
	add.s32 	%r467, %r457, 10;
	mul.wide.u32 	%rd433, %r467, 4;
	add.s64 	%rd434, %rd2, %rd433;
	ld.global.f32 	%f570, [%rd434];
	sub.f32 	%f571, %f570, %f569;
	st.global.f32 	[%rd434], %f571;
	mul.f32 	%f572, %f58, %f562;
	add.s32 	%r468, %r457, 11;
	mul.wide.u32 	%rd435, %r468, 4;
	add.s64 	%rd436, %rd2, %rd435;
	ld.global.f32 	%f573, [%rd436];
	sub.f32 	%f574, %f573, %f572;
	st.global.f32 	[%rd436], %f574;
	ld.local.v4.f32 	{%f575, %f576, %f577, %f578}, [%rd412+48];
	mul.f32 	%f579, %f58, %f575;
	add.s32 	%r469, %r457, 12;
	mul.wide.u32 	%rd437, %r469, 4;
	add.s64 	%rd438, %rd2, %rd437;
	ld.global.f32 	%f580, [%rd438];
	sub.f32 	%f581, %f580, %f579;
	st.global.f32 	[%rd438], %f581;
	mul.f32 	%f582, %f58, %f576;
	add.s32 	%r470, %r457, 13;
	mul.wide.u32 	%rd439, %r470, 4;
	add.s64 	%rd440, %rd2, %rd439;
	ld.global.f32 	%f583, [%rd440];
	sub.f32 	%f584, %f583, %f582;
	st.global.f32 	[%rd440], %f584;
	mul.f32 	%f585, %f58, %f577;
	add.s32 	%r471, %r457, 14;
	mul.wide.u32 	%rd441, %r471, 4;
	add.s64 	%rd442, %rd2, %rd441;
	ld.global.f32 	%f586, [%rd442];
	sub.f32 	%f587, %f586, %f585;
	st.global.f32 	[%rd442], %f587;
	mul.f32 	%f588, %f58, %f578;
	add.s32 	%r472, %r457, 15;
	mul.wide.u32 	%rd443, %r472, 4;
	add.s64 	%rd444, %rd2, %rd443;
	ld.global.f32 	%f589, [%rd444];
	sub.f32 	%f590, %f589, %f588;
	st.global.f32 	[%rd444], %f590;
	add.s32 	%r977, %r977, 16;
	setp.ne.s32 	%p90, %r977, %r74;
	mov.u32 	%r979, %r74;
	@%p90 bra 	$L__BB38_107;
$L__BB38_108:
	and.b32  	%r473, %r946, 15;
	setp.eq.s32 	%p91, %r473, 0;
	@%p91 bra 	$L__BB38_118;
	setp.lt.u32 	%p92, %r24, 7;
	@%p92 bra 	$L__BB38_111;
	mul.wide.u32 	%rd445, %r979, 4;
	add.s64 	%rd446, %rd3, %rd445;
	ld.local.f32 	%f591, [%rd446];
	mul.f32 	%f592, %f58, %f591;
	add.s32 	%r474, %r99, %r979;
	mul.wide.u32 	%rd447, %r474, 4;
	add.s64 	%rd448, %rd2, %rd447;
	ld.global.f32 	%f593, [%rd448];
	sub.f32 	%f594, %f593, %f592;
	st.global.f32 	[%rd448], %f594;
	ld.local.f32 	%f595, [%rd446+4];
	mul.f32 	%f596, %f58, %f595;
	add.s32 	%r475, %r474, 1;
	mul.wide.u32 	%rd449, %r475, 4;
	add.s64 	%rd450, %rd2, %rd449;
	ld.global.f32 	%f597, [%rd450];
	sub.f32 	%f598, %f597, %f596;
	st.global.f32 	[%rd450], %f598;
	ld.local.f32 	%f599, [%rd446+8];
	mul.f32 	%f600, %f58, %f599;
	add.s32 	%r476, %r474, 2;
	mul.wide.u32 	%rd451, %r476, 4;
	add.s64 	%rd452, %rd2, %rd451;
	ld.global.f32 	%f601, [%rd452];
	sub.f32 	%f602, %f601, %f600;
	st.global.f32 	[%rd452], %f602;
	ld.local.f32 	%f603, [%rd446+12];
	mul.f32 	%f604, %f58, %f603;
	add.s32 	%r477, %r474, 3;
	mul.wide.u32 	%rd453, %r477, 4;
	add.s64 	%rd454, %rd2, %rd453;
	ld.global.f32 	%f605, [%rd454];
	sub.f32 	%f606, %f605, %f604;
	st.global.f32 	[%rd454], %f606;
	ld.local.f32 	%f607, [%rd446+16];
	mul.f32 	%f608, %f58, %f607;
	add.s32 	%r478, %r474, 4;
	mul.wide.u32 	%rd455, %r478, 4;
	add.s64 	%rd456, %rd2, %rd455;
	ld.global.f32 	%f609, [%rd456];
	sub.f32 	%f610, %f609, %f608;
	st.global.f32 	[%rd456], %f610;
	ld.local.f32 	%f611, [%rd446+20];
	mul.f32 	%f612, %f58, %f611;
	add.s32 	%r479, %r474, 5;
	mul.wide.u32 	%rd457, %r479, 4;
	add.s64 	%rd458, %rd2, %rd457;
	ld.global.f32 	%f613, [%rd458];
	sub.f32 	%f614, %f613, %f612;
	st.global.f32 	[%rd458], %f614;
	ld.local.f32 	%f615, [%rd446+24];
	mul.f32 	%f616, %f58, %f615;
	add.s32 	%r480, %r474, 6;
	mul.wide.u32 	%rd459, %r480, 4;
	add.s64 	%rd460, %rd2, %rd459;
	ld.global.f32 	%f617, [%rd460];
	sub.f32 	%f618, %f617, %f616;
	st.global.f32 	[%rd460], %f618;
	ld.local.f32 	%f619, [%rd446+28];
	mul.f32 	%f620, %f58, %f619;
	add.s32 	%r481, %r474, 7;
	mul.wide.u32 	%rd461, %r481, 4;
	add.s64 	%rd462, %rd2, %rd461;
	ld.global.f32 	%f621, [%rd462];
	sub.f32 	%f622, %f621, %f620;
	st.global.f32 	[%rd462], %f622;
	add.s32 	%r979, %r979, 8;
$L__BB38_111:
	and.b32  	%r482, %r23, 7;
	setp.eq.s32 	%p93, %r482, 0;
	@%p93 bra 	$L__BB38_118;
	setp.lt.u32 	%p94, %r22, 3;
	@%p94 bra 	$L__BB38_114;
	mul.wide.u32 	%rd463, %r979, 4;
	add.s64 	%rd464, %rd3, %rd463;
	ld.local.f32 	%f623, [%rd464];
	mul.f32 	%f624, %f58, %f623;
	add.s32 	%r483, %r99, %r979;
	mul.wide.u32 	%rd465, %r483, 4;
	add.s64 	%rd466, %rd2, %rd465;
	ld.global.f32 	%f625, [%rd466];
	sub.f32 	%f626, %f625, %f624;
	st.global.f32 	[%rd466], %f626;
	ld.local.f32 	%f627, [%rd464+4];
	mul.f32 	%f628, %f58, %f627;
	add.s32 	%r484, %r483, 1;
	mul.wide.u32 	%rd467, %r484, 4;
	add.s64 	%rd468, %rd2, %rd467;
	ld.global.f32 	%f629, [%rd468];
	sub.f32 	%f630, %f629, %f628;
	st.global.f32 	[%rd468], %f630;
	ld.local.f32 	%f631, [%rd464+8];
	mul.f32 	%f632, %f58, %f631;
	add.s32 	%r485, %r483, 2;
	mul.wide.u32 	%rd469, %r485, 4;
	add.s64 	%rd470, %rd2, %rd469;
	ld.global.f32 	%f633, [%rd470];
	sub.f32 	%f634, %f633, %f632;
	st.global.f32 	[%rd470], %f634;
	ld.local.f32 	%f635, [%rd464+12];
	mul.f32 	%f636, %f58, %f635;
	add.s32 	%r486, %r483, 3;
	mul.wide.u32 	%rd471, %r486, 4;
	add.s64 	%rd472, %rd2, %rd471;
	ld.global.f32 	%f637, [%rd472];
	sub.f32 	%f638, %f637, %f636;
	st.global.f32 	[%rd472], %f638;
	add.s32 	%r979, %r979, 4;
$L__BB38_114:
	setp.eq.s32 	%p95, %r75, 0;
	@%p95 bra 	$L__BB38_118;
	setp.eq.s32 	%p96, %r75, 1;
	mul.wide.u32 	%rd473, %r979, 4;
	add.s64 	%rd8, %rd3, %rd473;
	ld.local.f32 	%f639, [%rd8];
	mul.f32 	%f640, %f58, %f639;
	add.s32 	%r115, %r99, %r979;
	mul.wide.u32 	%rd474, %r115, 4;
	add.s64 	%rd475, %rd2, %rd474;
	ld.global.f32 	%f641, [%rd475];
	sub.f32 	%f642, %f641, %f640;
	st.global.f32 	[%rd475], %f642;
	@%p96 bra 	$L__BB38_118;
	setp.eq.s32 	%p97, %r75, 2;
	ld.local.f32 	%f643, [%rd8+4];
	mul.f32 	%f644, %f58, %f643;
	add.s32 	%r487, %r115, 1;
	mul.wide.u32 	%rd476, %r487, 4;
	add.s64 	%rd477, %rd2, %rd476;
	ld.global.f32 	%f645, [%rd477];
	sub.f32 	%f646, %f645, %f644;
	st.global.f32 	[%rd477], %f646;
	@%p97 bra 	$L__BB38_118;
	ld.local.f32 	%f647, [%rd8+8];
	mul.f32 	%f648, %f58, %f647;
	add.s32 	%r488, %r115, 2;
	mul.wide.u32 	%rd478, %r488, 4;
	add.s64 	%rd479, %rd2, %rd478;
	ld.global.f32 	%f649, [%rd479];
	sub.f32 	%f650, %f649, %f648;
	st.global.f32 	[%rd479], %f650;
$L__BB38_118:
	add.s32 	%r972, %r972, 1;
	setp.eq.s32 	%p98, %r972, %r224;
	@%p98 bra 	$L__BB38_119;
	bra.uni 	$L__BB38_92;
$L__BB38_119:
	and.b32  	%r95, %r946, -16;
	and.b32  	%r96, %r23, 7;
	and.b32  	%r97, %r21, 3;
	mov.b32 	%r981, 0;
$L__BB38_120:
	setp.eq.s32 	%p99, %r224, %r947;
	mov.f32 	%f1479, 0f00000000;
	@%p99 bra 	$L__BB38_135;
	setp.lt.u32 	%p100, %r25, 15;
	mad.lo.s32 	%r118, %r981, %r224, %r947;
	mov.f32 	%f1478, 0f00000000;
	mov.b32 	%r983, 0;
	@%p100 bra 	$L__BB38_124;
	mov.f32 	%f1478, 0f00000000;
	mov.b32 	%r985, 0;
$L__BB38_123:
	.pragma "nounroll";
	add.s32 	%r492, %r118, %r985;
	mul.wide.u32 	%rd480, %r492, 4;
	add.s64 	%rd481, %rd1, %rd480;
	ld.global.f32 	%f655, [%rd481];
	mul.wide.u32 	%rd482, %r985, 4;
	add.s64 	%rd483, %rd3, %rd482;
	ld.local.v4.f32 	{%f656, %f657, %f658, %f659}, [%rd483];
	fma.rn.f32 	%f660, %f655, %f656, %f1478;
	add.s32 	%r493, %r492, 1;
	mul.wide.u32 	%rd484, %r493, 4;
	add.s64 	%rd485, %rd1, %rd484;
	ld.global.f32 	%f661, [%rd485];
	fma.rn.f32 	%f662, %f661, %f657, %f660;
	add.s32 	%r494, %r492, 2;
	mul.wide.u32 	%rd486, %r494, 4;
	add.s64 	%rd487, %rd1, %rd486;
	ld.global.f32 	%f663, [%rd487];
	fma.rn.f32 	%f664, %f663, %f658, %f662;
	add.s32 	%r495, %r492, 3;
	mul.wide.u32 	%rd488, %r495, 4;
	add.s64 	%rd489, %rd1, %rd488;
	ld.global.f32 	%f665, [%rd489];
	fma.rn.f32 	%f666, %f665, %f659, %f664;
	add.s32 	%r496, %r492, 4;
	mul.wide.u32 	%rd490, %r496, 4;
	add.s64 	%rd491, %rd1, %rd490;
	ld.global.f32 	%f667, [%rd491];
	ld.local.v4.f32 	{%f668, %f669, %f670, %f671}, [%rd483+16];
	fma.rn.f32 	%f672, %f667, %f668, %f666;
	add.s32 	%r497, %r492, 5;
	mul.wide.u32 	%rd492, %r497, 4;
	add.s64 	%rd493, %rd1, %rd492;
	ld.global.f32 	%f673, [%rd493];
	fma.rn.f32 	%f674, %f673, %f669, %f672;
	add.s32 	%r498, %r492, 6;
	mul.wide.u32 	%rd494, %r498, 4;
	add.s64 	%rd495, %rd1, %rd494;
	ld.global.f32 	%f675, [%rd495];
	fma.rn.f32 	%f676, %f675, %f670, %f674;
	add.s32 	%r499, %r492, 7;
	mul.wide.u32 	%rd496, %r499, 4;
	add.s64 	%rd497, %rd1, %rd496;
	ld.global.f32 	%f677, [%rd497];
	fma.rn.f32 	%f678, %f677, %f671, %f676;
	add.s32 	%r500, %r492, 8;
	mul.wide.u32 	%rd498, %r500, 4;
	add.s64 	%rd499, %rd1, %rd498;
	ld.global.f32 	%f679, [%rd499];
	ld.local.v4.f32 	{%f680, %f681, %f682, %f683}, [%rd483+32];
	fma.rn.f32 	%f684, %f679, %f680, %f678;
	add.s32 	%r501, %r492, 9;
	mul.wide.u32 	%rd500, %r501, 4;
	add.s64 	%rd501, %rd1, %rd500;
	ld.global.f32 	%f685, [%rd501];
	fma.rn.f32 	%f686, %f685, %f681, %f684;
	add.s32 	%r502, %r492, 10;
	mul.wide.u32 	%rd502, %r502, 4;
	add.s64 	%rd503, %rd1, %rd502;
	ld.global.f32 	%f687, [%rd503];
	fma.rn.f32 	%f688, %f687, %f682, %f686;
	add.s32 	%r503, %r492, 11;
	mul.wide.u32 	%rd504, %r503, 4;
	add.s64 	%rd505, %rd1, %rd504;
	ld.global.f32 	%f689, [%rd505];
	fma.rn.f32 	%f690, %f689, %f683, %f688;
	add.s32 	%r504, %r492, 12;
	mul.wide.u32 	%rd506, %r504, 4;
	add.s64 	%rd507, %rd1, %rd506;
	ld.global.f32 	%f691, [%rd507];
	ld.local.v4.f32 	{%f692, %f693, %f694, %f695}, [%rd483+48];
	fma.rn.f32 	%f696, %f691, %f692, %f690;
	add.s32 	%r505, %r492, 13;
	mul.wide.u32 	%rd508, %r505, 4;
	add.s64 	%rd509, %rd1, %rd508;
	ld.global.f32 	%f697, [%rd509];
	fma.rn.f32 	%f698, %f697, %f693, %f696;
	add.s32 	%r506, %r492, 14;
	mul.wide.u32 	%rd510, %r506, 4;
	add.s64 	%rd511, %rd1, %rd510;
	ld.global.f32 	%f699, [%rd511];
	fma.rn.f32 	%f700, %f699, %f694, %f698;
	add.s32 	%r507, %r492, 15;
	mul.wide.u32 	%rd512, %r507, 4;
	add.s64 	%rd513, %rd1, %rd512;
	ld.global.f32 	%f701, [%rd513];
	fma.rn.f32 	%f1478, %f701, %f695, %f700;
	add.s32 	%r985, %r985, 16;
	setp.eq.s32 	%p101, %r985, %r95;
	mov.u32 	%r983, %r95;
	@%p101 bra 	$L__BB38_124;
	bra.uni 	$L__BB38_123;
$L__BB38_124:
	and.b32  	%r508, %r946, 15;
	setp.eq.s32 	%p102, %r508, 0;
	@%p102 bra 	$L__BB38_134;
	setp.lt.u32 	%p103, %r24, 7;
	@%p103 bra 	$L__BB38_127;
	add.s32 	%r509, %r118, %r983;
	mul.wide.u32 	%rd514, %r509, 4;
	add.s64 	%rd515, %rd1, %rd514;
	ld.global.f32 	%f703, [%rd515];
	mul.wide.u32 	%rd516, %r983, 4;
	add.s64 	%rd517, %rd3, %rd516;
	ld.local.f32 	%f704, [%rd517];
	fma.rn.f32 	%f705, %f703, %f704, %f1478;
	add.s32 	%r510, %r509, 1;
	mul.wide.u32 	%rd518, %r510, 4;
	add.s64 	%rd519, %rd1, %rd518;
	ld.global.f32 	%f706, [%rd519];
	ld.local.f32 	%f707, [%rd517+4];
	fma.rn.f32 	%f708, %f706, %f707, %f705;
	add.s32 	%r511, %r509, 2;
	mul.wide.u32 	%rd520, %r511, 4;
	add.s64 	%rd521, %rd1, %rd520;
	ld.global.f32 	%f709, [%rd521];
	ld.local.f32 	%f710, [%rd517+8];
	fma.rn.f32 	%f711, %f709, %f710, %f708;
	add.s32 	%r512, %r509, 3;
	mul.wide.u32 	%rd522, %r512, 4;
	add.s64 	%rd523, %rd1, %rd522;
	ld.global.f32 	%f712, [%rd523];
	ld.local.f32 	%f713, [%rd517+12];
	fma.rn.f32 	%f714, %f712, %f713, %f711;
	add.s32 	%r513, %r509, 4;
	mul.wide.u32 	%rd524, %r513, 4;
	add.s64 	%rd525, %rd1, %rd524;
	ld.global.f32 	%f715, [%rd525];
	ld.local.f32 	%f716, [%rd517+16];
	fma.rn.f32 	%f717, %f715, %f716, %f714;
	add.s32 	%r514, %r509, 5;
	mul.wide.u32 	%rd526, %r514, 4;
	add.s64 	%rd527, %rd1, %rd526;
	ld.global.f32 	%f718, [%rd527];
	ld.local.f32 	%f719, [%rd517+20];
	fma.rn.f32 	%f720, %f718, %f719, %f717;
	add.s32 	%r515, %r509, 6;
	mul.wide.u32 	%rd528, %r515, 4;
	add.s64 	%rd529, %rd1, %rd528;
	ld.global.f32 	%f721, [%rd529];
	ld.local.f32 	%f722, [%rd517+24];
	fma.rn.f32 	%f723, %f721, %f722, %f720;
	add.s32 	%r516, %r509, 7;
	mul.wide.u32 	%rd530, %r516, 4;
	add.s64 	%rd531, %rd1, %rd530;
	ld.global.f32 	%f724, [%rd531];
	ld.local.f32 	%f725, [%rd517+28];
	fma.rn.f32 	%f1478, %f724, %f725, %f723;
	add.s32 	%r983, %r983, 8;
$L__BB38_127:
	setp.eq.s32 	%p104, %r96, 0;
	@%p104 bra 	$L__BB38_134;
	setp.lt.u32 	%p105, %r22, 3;
	@%p105 bra 	$L__BB38_130;
	add.s32 	%r517, %r118, %r983;
	mul.wide.u32 	%rd532, %r517, 4;
	add.s64 	%rd533, %rd1, %rd532;
	ld.global.f32 	%f727, [%rd533];
	mul.wide.u32 	%rd534, %r983, 4;
	add.s64 	%rd535, %rd3, %rd534;
	ld.local.f32 	%f728, [%rd535];
	fma.rn.f32 	%f729, %f727, %f728, %f1478;
	add.s32 	%r518, %r517, 1;
	mul.wide.u32 	%rd536, %r518, 4;
	add.s64 	%rd537, %rd1, %rd536;
	ld.global.f32 	%f730, [%rd537];
	ld.local.f32 	%f731, [%rd535+4];
	fma.rn.f32 	%f732, %f730, %f731, %f729;
	add.s32 	%r519, %r517, 2;
	mul.wide.u32 	%rd538, %r519, 4;
	add.s64 	%rd539, %rd1, %rd538;
	ld.global.f32 	%f733, [%rd539];
	ld.local.f32 	%f734, [%rd535+8];
	fma.rn.f32 	%f735, %f733, %f734, %f732;
	add.s32 	%r520, %r517, 3;
	mul.wide.u32 	%rd540, %r520, 4;
	add.s64 	%rd541, %rd1, %rd540;
	ld.global.f32 	%f736, [%rd541];
	ld.local.f32 	%f737, [%rd535+12];
	fma.rn.f32 	%f1478, %f736, %f737, %f735;
	add.s32 	%r983, %r983, 4;
$L__BB38_130:
	setp.eq.s32 	%p106, %r97, 0;
	@%p106 bra 	$L__BB38_134;
	setp.eq.s32 	%p107, %r97, 1;
	add.s32 	%r124, %r118, %r983;
	mul.wide.u32 	%rd542, %r124, 4;
	add.s64 	%rd543, %rd1, %rd542;
	ld.global.f32 	%f738, [%rd543];
	mul.wide.u32 	%rd544, %r983, 4;
	add.s64 	%rd9, %rd3, %rd544;
	ld.local.f32 	%f739, [%rd9];
	fma.rn.f32 	%f1478, %f738, %f739, %f1478;
	@%p107 bra 	$L__BB38_134;
	setp.eq.s32 	%p108, %r97, 2;
	add.s32 	%r521, %r124, 1;
	mul.wide.u32 	%rd545, %r521, 4;
	add.s64 	%rd546, %rd1, %rd545;
	ld.global.f32 	%f740, [%rd546];
	ld.local.f32 	%f741, [%rd9+4];
	fma.rn.f32 	%f1478, %f740, %f741, %f1478;
	@%p108 bra 	$L__BB38_134;
	add.s32 	%r522, %r124, 2;
	mul.wide.u32 	%rd547, %r522, 4;
	add.s64 	%rd548, %rd1, %rd547;
	ld.global.f32 	%f742, [%rd548];
	ld.local.f32 	%f743, [%rd9+8];
	fma.rn.f32 	%f1478, %f742, %f743, %f1478;
$L__BB38_134:
	add.f32 	%f1479, %f1478, %f1478;
$L__BB38_135:
	setp.eq.s32 	%p109, %r224, %r947;
	@%p109 bra 	$L__BB38_149;
	setp.lt.u32 	%p110, %r25, 15;
	mad.lo.s32 	%r125, %r981, %r224, %r947;
	mov.b32 	%r988, 0;
	@%p110 bra 	$L__BB38_139;
	mov.b32 	%r986, 0;
$L__BB38_138:
	.pragma "nounroll";
	mul.wide.u32 	%rd549, %r986, 4;
	add.s64 	%rd550, %rd3, %rd549;
	ld.local.v4.f32 	{%f744, %f745, %f746, %f747}, [%rd550];
	mul.f32 	%f748, %f1479, %f744;
	add.s32 	%r525, %r125, %r986;
	mul.wide.u32 	%rd551, %r525, 4;
	add.s64 	%rd552, %rd1, %rd551;
	ld.global.f32 	%f749, [%rd552];
	sub.f32 	%f750, %f749, %f748;
	st.global.f32 	[%rd552], %f750;
	mul.f32 	%f751, %f1479, %f745;
	add.s32 	%r526, %r525, 1;
	mul.wide.u32 	%rd553, %r526, 4;
	add.s64 	%rd554, %rd1, %rd553;
	ld.global.f32 	%f752, [%rd554];
	sub.f32 	%f753, %f752, %f751;
	st.global.f32 	[%rd554], %f753;
	mul.f32 	%f754, %f1479, %f746;
	add.s32 	%r527, %r525, 2;
	mul.wide.u32 	%rd555, %r527, 4;
	add.s64 	%rd556, %rd1, %rd555;
	ld.global.f32 	%f755, [%rd556];
	sub.f32 	%f756, %f755, %f754;
	st.global.f32 	[%rd556], %f756;
	mul.f32 	%f757, %f1479, %f747;
	add.s32 	%r528, %r525, 3;
	mul.wide.u32 	%rd557, %r528, 4;
	add.s64 	%rd558, %rd1, %rd557;
	ld.global.f32 	%f758, [%rd558];
	sub.f32 	%f759, %f758, %f757;
	st.global.f32 	[%rd558], %f759;
	ld.local.v4.f32 	{%f760, %f761, %f762, %f763}, [%rd550+16];
	mul.f32 	%f764, %f1479, %f760;
	add.s32 	%r529, %r525, 4;
	mul.wide.u32 	%rd559, %r529, 4;
	add.s64 	%rd560, %rd1, %rd559;
	ld.global.f32 	%f765, [%rd560];
	sub.f32 	%f766, %f765, %f764;
	st.global.f32 	[%rd560], %f766;
	mul.f32 	%f767, %f1479, %f761;
	add.s32 	%r530, %r525, 5;
	mul.wide.u32 	%rd561, %r530, 4;
	add.s64 	%rd562, %rd1, %rd561;
	ld.global.f32 	%f768, [%rd562];
	sub.f32 	%f769, %f768, %f767;
	st.global.f32 	[%rd562], %f769;
	mul.f32 	%f770, %f1479, %f762;
	add.s32 	%r531, %r525, 6;
	mul.wide.u32 	%rd563, %r531, 4;
	add.s64 	%rd564, %rd1, %rd563;
	ld.global.f32 	%f771, [%rd564];
	sub.f32 	%f772, %f771, %f770;
	st.global.f32 	[%rd564], %f772;
	mul.f32 	%f773, %f1479, %f763;
	add.s32 	%r532, %r525, 7;
	mul.wide.u32 	%rd565, %r532, 4;
	add.s64 	%rd566, %rd1, %rd565;
	ld.global.f32 	%f774, [%rd566];
	sub.f32 	%f775, %f774, %f773;
	st.global.f32 	[%rd566], %f775;
	ld.local.v4.f32 	{%f776, %f777, %f778, %f779}, [%rd550+32];
	mul.f32 	%f780, %f1479, %f776;
	add.s32 	%r533, %r525, 8;
	mul.wide.u32 	%rd567, %r533, 4;
	add.s64 	%rd568, %rd1, %rd567;
	ld.global.f32 	%f781, [%rd568];
	sub.f32 	%f782, %f781, %f780;
	st.global.f32 	[%rd568], %f782;
	mul.f32 	%f783, %f1479, %f777;
	add.s32 	%r534, %r525, 9;
	mul.wide.u32 	%rd569, %r534, 4;
	add.s64 	%rd570, %rd1, %rd569;
	ld.global.f32 	%f784, [%rd570];
	sub.f32 	%f785, %f784, %f783;
	st.global.f32 	[%rd570], %f785;
	mul.f32 	%f786, %f1479, %f778;
	add.s32 	%r535, %r525, 10;
	mul.wide.u32 	%rd571, %r535, 4;
	add.s64 	%rd572, %rd1, %rd571;
	ld.global.f32 	%f787, [%rd572];
	sub.f32 	%f788, %f787, %f786;
	st.global.f32 	[%rd572], %f788;
	mul.f32 	%f789, %f1479, %f779;
	add.s32 	%r536, %r525, 11;
	mul.wide.u32 	%rd573, %r536, 4;
	add.s64 	%rd574, %rd1, %rd573;
	ld.global.f32 	%f790, [%rd574];
	sub.f32 	%f791, %f790, %f789;
	st.global.f32 	[%rd574], %f791;
	ld.local.v4.f32 	{%f792, %f793, %f794, %f795}, [%rd550+48];
	mul.f32 	%f796, %f1479, %f792;
	add.s32 	%r537, %r525, 12;
	mul.wide.u32 	%rd575, %r537, 4;
	add.s64 	%rd576, %rd1, %rd575;
	ld.global.f32 	%f797, [%rd576];
	sub.f32 	%f798, %f797, %f796;
	st.global.f32 	[%rd576], %f798;
	mul.f32 	%f799, %f1479, %f793;
	add.s32 	%r538, %r525, 13;
	mul.wide.u32 	%rd577, %r538, 4;
	add.s64 	%rd578, %rd1, %rd577;
	ld.global.f32 	%f800, [%rd578];
	sub.f32 	%f801, %f800, %f799;
	st.global.f32 	[%rd578], %f801;
	mul.f32 	%f802, %f1479, %f794;
	add.s32 	%r539, %r525, 14;
	mul.wide.u32 	%rd579, %r539, 4;
	add.s64 	%rd580, %rd1, %rd579;
	ld.global.f32 	%f803, [%rd580];
	sub.f32 	%f804, %f803, %f802;
	st.global.f32 	[%rd580], %f804;
	mul.f32 	%f805, %f1479, %f795;
	add.s32 	%r540, %r525, 15;
	mul.wide.u32 	%rd581, %r540, 4;
	add.s64 	%rd582, %rd1, %rd581;
	ld.global.f32 	%f806, [%rd582];
	sub.f32 	%f807, %f806, %f805;
	st.global.f32 	[%rd582], %f807;
	add.s32 	%r986, %r986, 16;
	setp.ne.s32 	%p111, %r986, %r95;
	mov.u32 	%r988, %r95;
	@%p111 bra 	$L__BB38_138;
$L__BB38_139:
	and.b32  	%r541, %r946, 15;
	setp.eq.s32 	%p112, %r541, 0;
	@%p112 bra 	$L__BB38_149;
	setp.lt.u32 	%p113, %r24, 7;
	@%p113 bra 	$L__BB38_142;
	mul.wide.u32 	%rd583, %r988, 4;
	add.s64 	%rd584, %rd3, %rd583;
	ld.local.f32 	%f808, [%rd584];
	mul.f32 	%f809, %f1479, %f808;
	add.s32 	%r542, %r125, %r988;
	mul.wide.u32 	%rd585, %r542, 4;
	add.s64 	%rd586, %rd1, %rd585;
	ld.global.f32 	%f810, [%rd586];
	sub.f32 	%f811, %f810, %f809;
	st.global.f32 	[%rd586], %f811;
	ld.local.f32 	%f812, [%rd584+4];
	mul.f32 	%f813, %f1479, %f812;
	add.s32 	%r543, %r542, 1;
	mul.wide.u32 	%rd587, %r543, 4;
	add.s64 	%rd588, %rd1, %rd587;
	ld.global.f32 	%f814, [%rd588];
	sub.f32 	%f815, %f814, %f813;
	st.global.f32 	[%rd588], %f815;
	ld.local.f32 	%f816, [%rd584+8];
	mul.f32 	%f817, %f1479, %f816;
	add.s32 	%r544, %r542, 2;
	mul.wide.u32 	%rd589, %r544, 4;
	add.s64 	%rd590, %rd1, %rd589;
	ld.global.f32 	%f818, [%rd590];
	sub.f32 	%f819, %f818, %f817;
	st.global.f32 	[%rd590], %f819;
	ld.local.f32 	%f820, [%rd584+12];
	mul.f32 	%f821, %f1479, %f820;
	add.s32 	%r545, %r542, 3;
	mul.wide.u32 	%rd591, %r545, 4;
	add.s64 	%rd592, %rd1, %rd591;
	ld.global.f32 	%f822, [%rd592];
	sub.f32 	%f823, %f822, %f821;
	st.global.f32 	[%rd592], %f823;
	ld.local.f32 	%f824, [%rd584+16];
	mul.f32 	%f825, %f1479, %f824;
	add.s32 	%r546, %r542, 4;
	mul.wide.u32 	%rd593, %r546, 4;
	add.s64 	%rd594, %rd1, %rd593;
	ld.global.f32 	%f826, [%rd594];
	sub.f32 	%f827, %f826, %f825;
	st.global.f32 	[%rd594], %f827;
	ld.local.f32 	%f828, [%rd584+20];
	mul.f32 	%f829, %f1479, %f828;
	add.s32 	%r547, %r542, 5;
	mul.wide.u32 	%rd595, %r547, 4;
	add.s64 	%rd596, %rd1, %rd595;
	ld.global.f32 	%f830, [%rd596];
	sub.f32 	%f831, %f830, %f829;
	st.global.f32 	[%rd596], %f831;
	ld.local.f32 	%f832, [%rd584+24];
	mul.f32 	%f833, %f1479, %f832;
	add.s32 	%r548, %r542, 6;
	mul.wide.u32 	%rd597, %r548, 4;
	add.s64 	%rd598, %rd1, %rd597;
	ld.global.f32 	%f834, [%rd598];
	sub.f32 	%f835, %f834, %f833;
	st.global.f32 	[%rd598], %f835;
	ld.local.f32 	%f836, [%rd584+28];
	mul.f32 	%f837, %f1479, %f836;
	add.s32 	%r549, %r542, 7;
	mul.wide.u32 	%rd599, %r549, 4;
	add.s64 	%rd600, %rd1, %rd599;
	ld.global.f32 	%f838, [%rd600];
	sub.f32 	%f839, %f838, %f837;
	st.global.f32 	[%rd600], %f839;
	add.s32 	%r988, %r988, 8;
$L__BB38_142:
	setp.eq.s32 	%p114, %r96, 0;
	@%p114 bra 	$L__BB38_149;
	setp.lt.u32 	%p115, %r22, 3;
	@%p115 bra 	$L__BB38_145;
	mul.wide.u32 	%rd601, %r988, 4;
	add.s64 	%rd602, %rd3, %rd601;
	ld.local.f32 	%f840, [%rd602];
	mul.f32 	%f841, %f1479, %f840;
	add.s32 	%r550, %r125, %r988;
	mul.wide.u32 	%rd603, %r550, 4;
	add.s64 	%rd604, %rd1, %rd603;
	ld.global.f32 	%f842, [%rd604];
	sub.f32 	%f843, %f842, %f841;
	st.global.f32 	[%rd604], %f843;
	ld.local.f32 	%f844, [%rd602+4];
	mul.f32 	%f845, %f1479, %f844;
	add.s32 	%r551, %r550, 1;
	mul.wide.u32 	%rd605, %r551, 4;
	add.s64 	%rd606, %rd1, %rd605;
	ld.global.f32 	%f846, [%rd606];
	sub.f32 	%f847, %f846, %f845;
	st.global.f32 	[%rd606], %f847;
	ld.local.f32 	%f848, [%rd602+8];
	mul.f32 	%f849, %f1479, %f848;
	add.s32 	%r552, %r550, 2;
	mul.wide.u32 	%rd607, %r552, 4;
	add.s64 	%rd608, %rd1, %rd607;
	ld.global.f32 	%f850, [%rd608];
	sub.f32 	%f851, %f850, %f849;
	st.global.f32 	[%rd608], %f851;
	ld.local.f32 	%f852, [%rd602+12];
	mul.f32 	%f853, %f1479, %f852;
	add.s32 	%r553, %r550, 3;
	mul.wide.u32 	%rd609, %r553, 4;
	add.s64 	%rd610, %rd1, %rd609;
	ld.global.f32 	%f854, [%rd610];
	sub.f32 	%f855, %f854, %f853;
	st.global.f32 	[%rd610], %f855;
	add.s32 	%r988, %r988, 4;
$L__BB38_145:
	setp.eq.s32 	%p116, %r97, 0;
	@%p116 bra 	$L__BB38_149;
	setp.eq.s32 	%p117, %r97, 1;
	mul.wide.u32 	%rd611, %r988, 4;
	add.s64 	%rd10, %rd3, %rd611;
	ld.local.f32 	%f856, [%rd10];
	mul.f32 	%f857, %f1479, %f856;
	add.s32 	%r135, %r125, %r988;
	mul.wide.u32 	%rd612, %r135, 4;
	add.s64 	%rd613, %rd1, %rd612;
	ld.global.f32 	%f858, [%rd613];
	sub.f32 	%f859, %f858, %f857;
	st.global.f32 	[%rd613], %f859;
	@%p117 bra 	$L__BB38_149;
	setp.eq.s32 	%p118, %r97, 2;
	ld.local.f32 	%f860, [%rd10+4];
	mul.f32 	%f861, %f1479, %f860;
	add.s32 	%r554, %r135, 1;
	mul.wide.u32 	%rd614, %r554, 4;
	add.s64 	%rd615, %rd1, %rd614;
	ld.global.f32 	%f862, [%rd615];
	sub.f32 	%f863, %f862, %f861;
	st.global.f32 	[%rd615], %f863;
	@%p118 bra 	$L__BB38_149;
	ld.local.f32 	%f864, [%rd10+8];
	mul.f32 	%f865, %f1479, %f864;
	add.s32 	%r555, %r135, 2;
	mul.wide.u32 	%rd616, %r555, 4;
	add.s64 	%rd617, %rd1, %rd616;
	ld.global.f32 	%f866, [%rd617];
	sub.f32 	%f867, %f866, %f865;
	st.global.f32 	[%rd617], %f867;
$L__BB38_149:
	add.s32 	%r981, %r981, 1;
	setp.ne.s32 	%p119, %r981, %r224;
	@%p119 bra 	$L__BB38_120;
$L__BB38_150:
	setp.eq.s32 	%p120, %r947, %r9;
	add.s16 	%rs43, %rs43, 1;
	add.s16 	%rs42, %rs42, 1;
	add.s16 	%rs41, %rs41, 1;
	@%p120 bra 	$L__BB38_63;
	bra.uni 	$L__BB38_17;
$L__BB38_151:
	mul.lo.s32 	%r562, %r991, %r224;
	add.s32 	%r563, %r562, %r991;
	mul.wide.u32 	%rd620, %r563, 4;
	add.s64 	%rd621, %rd2, %rd620;
	ld.global.f32 	%f868, [%rd621];
	abs.f32 	%f869, %f868;
	add.s32 	%r139, %r991, 1;
	add.s32 	%r564, %r562, %r224;
	add.s32 	%r565, %r564, %r139;
	mul.wide.u32 	%rd622, %r565, 4;
	add.s64 	%rd623, %rd2, %rd622;
	ld.global.f32 	%f870, [%rd623];
	abs.f32 	%f871, %f870;
	add.f32 	%f872, %f869, %f871;
	max.f32 	%f873, %f872, 0f3F800000;
	mul.f32 	%f874, %f873, 0f34000000;
	add.s32 	%r566, %r564, %r991;
	mul.wide.u32 	%rd624, %r566, 4;
	add.s64 	%rd625, %rd2, %rd624;
	ld.global.f32 	%f875, [%rd625];
	abs.f32 	%f876, %f875;
	setp.gt.f32 	%p123, %f876, %f874;
	mov.u32 	%r991, %r139;
	@%p123 bra 	$L__BB38_152;
	bra.uni 	$L__BB38_66;
$L__BB38_152:
	mad.lo.s32 	%r567, %r9, %r224, %r9;
	mul.wide.u32 	%rd626, %r567, 4;
	add.s64 	%rd627, %rd2, %rd626;
	ld.global.f32 	%f877, [%rd627];
	add.s32 	%r568, %r567, 1;
	mul.wide.u32 	%rd628, %r568, 4;
	add.s64 	%rd629, %rd2, %rd628;
	ld.global.f32 	%f878, [%rd629];
	ld.global.f32 	%f879, [%rd4];
	ld.global.f32 	%f77, [%rd5];
	add.f32 	%f78, %f877, %f77;
	mul.f32 	%f880, %f877, %f77;
	mul.f32 	%f881, %f878, %f879;
	sub.f32 	%f882, %f880, %f881;
	mul.f32 	%f883, %f882, 0fC0800000;
	fma.rn.f32 	%f79, %f78, %f78, %f883;
	setp.ltu.f32 	%p124, %f79, 0f00000000;
	@%p124 bra 	$L__BB38_154;
	sqrt.rn.f32 	%f884, %f79;
	add.f32 	%f885, %f78, %f884;
	mul.f32 	%f886, %f885, 0f3F000000;
	sub.f32 	%f887, %f78, %f884;
	mul.f32 	%f888, %f887, 0f3F000000;
	sub.f32 	%f889, %f886, %f77;
	abs.f32 	%f890, %f889;
	sub.f32 	%f891, %f888, %f77;
	abs.f32 	%f892, %f891;
	setp.lt.f32 	%p125, %f890, %f892;
	selp.f32 	%f1481, %f886, %f888, %p125;
	bra.uni 	$L__BB38_155;
$L__BB38_154:
	mul.f32 	%f1481, %f78, 0f3F000000;
$L__BB38_155:
	setp.lt.u32 	%p126, %r29, 15;
	mov.b32 	%r994, 0;
	@%p126 bra 	$L__BB38_158;
	mov.b32 	%r992, 0;
$L__BB38_157:
	.pragma "nounroll";
	mul.lo.s32 	%r571, %r992, %r224;
	add.s32 	%r572, %r571, %r992;
	mul.wide.u32 	%rd630, %r572, 4;
	add.s64 	%rd631, %rd2, %rd630;
	ld.global.f32 	%f893, [%rd631];
	sub.f32 	%f894, %f893, %f1481;
	st.global.f32 	[%rd631], %f894;
	add.s32 	%r573, %r571, %r224;
	add.s32 	%r574, %r992, %r573;
	add.s32 	%r575, %r574, 1;
	mul.wide.u32 	%rd632, %r575, 4;
	add.s64 	%rd633, %rd2, %rd632;
	ld.global.f32 	%f895, [%rd633];
	sub.f32 	%f896, %f895, %f1481;
	st.global.f32 	[%rd633], %f896;
	add.s32 	%r576, %r573, %r224;
	add.s32 	%r577, %r992, %r576;
	add.s32 	%r578, %r577, 2;
	mul.wide.u32 	%rd634, %r578, 4;
	add.s64 	%rd635, %rd2, %rd634;
	ld.global.f32 	%f897, [%rd635];
	sub.f32 	%f898, %f897, %f1481;
	st.global.f32 	[%rd635], %f898;
	add.s32 	%r579, %r576, %r224;
	add.s32 	%r580, %r992, %r579;
	add.s32 	%r581, %r580, 3;
	mul.wide.u32 	%rd636, %r581, 4;
	add.s64 	%rd637, %rd2, %rd636;
	ld.global.f32 	%f899, [%rd637];
	sub.f32 	%f900, %f899, %f1481;
	st.global.f32 	[%rd637], %f900;
	add.s32 	%r582, %r579, %r224;
	add.s32 	%r583, %r992, %r582;
	add.s32 	%r584, %r583, 4;
	mul.wide.u32 	%rd638, %r584, 4;
	add.s64 	%rd639, %rd2, %rd638;
	ld.global.f32 	%f901, [%rd639];
	sub.f32 	%f902, %f901, %f1481;
	st.global.f32 	[%rd639], %f902;
	add.s32 	%r585, %r582, %r224;
	add.s32 	%r586, %r992, %r585;
	add.s32 	%r587, %r586, 5;
	mul.wide.u32 	%rd640, %r587, 4;
	add.s64 	%rd641, %rd2, %rd640;
	ld.global.f32 	%f903, [%rd641];
	sub.f32 	%f904, %f903, %f1481;
	st.global.f32 	[%rd641], %f904;
	add.s32 	%r588, %r585, %r224;
	add.s32 	%r589, %r992, %r588;
	add.s32 	%r590, %r589, 6;
	mul.wide.u32 	%rd642, %r590, 4;
	add.s64 	%rd643, %rd2, %rd642;
	ld.global.f32 	%f905, [%rd643];
	sub.f32 	%f906, %f905, %f1481;
	st.global.f32 	[%rd643], %f906;
	add.s32 	%r591, %r588, %r224;
	add.s32 	%r592, %r992, %r591;
	add.s32 	%r593, %r592, 7;
	mul.wide.u32 	%rd644, %r593, 4;
	add.s64 	%rd645, %rd2, %rd644;
	ld.global.f32 	%f907, [%rd645];
	sub.f32 	%f908, %f907, %f1481;
	st.global.f32 	[%rd645], %f908;
	add.s32 	%r594, %r591, %r224;
	add.s32 	%r595, %r992, %r594;
	add.s32 	%r596, %r595, 8;
	mul.wide.u32 	%rd646, %r596, 4;
	add.s64 	%rd647, %rd2, %rd646;
	ld.global.f32 	%f909, [%rd647];
	sub.f32 	%f910, %f909, %f1481;
	st.global.f32 	[%rd647], %f910;
	add.s32 	%r597, %r594, %r224;
	add.s32 	%r598, %r992, %r597;
	add.s32 	%r599, %r598, 9;
	mul.wide.u32 	%rd648, %r599, 4;
	add.s64 	%rd649, %rd2, %rd648;
	ld.global.f32 	%f911, [%rd649];
	sub.f32 	%f912, %f911, %f1481;
	st.global.f32 	[%rd649], %f912;
	add.s32 	%r600, %r597, %r224;
	add.s32 	%r601, %r992, %r600;
	add.s32 	%r602, %r601, 10;
	mul.wide.u32 	%rd650, %r602, 4;
	add.s64 	%rd651, %rd2, %rd650;
	ld.global.f32 	%f913, [%rd651];
	sub.f32 	%f914, %f913, %f1481;
	st.global.f32 	[%rd651], %f914;
	add.s32 	%r603, %r600, %r224;
	add.s32 	%r604, %r992, %r603;
	add.s32 	%r605, %r604, 11;
	mul.wide.u32 	%rd652, %r605, 4;
	add.s64 	%rd653, %rd2, %rd652;
	ld.global.f32 	%f915, [%rd653];
	sub.f32 	%f916, %f915, %f1481;
	st.global.f32 	[%rd653], %f916;
	add.s32 	%r606, %r603, %r224;
	add.s32 	%r607, %r992, %r606;
	add.s32 	%r608, %r607, 12;
	mul.wide.u32 	%rd654, %r608, 4;
	add.s64 	%rd655, %rd2, %rd654;
	ld.global.f32 	%f917, [%rd655];
	sub.f32 	%f918, %f917, %f1481;
	st.global.f32 	[%rd655], %f918;
	add.s32 	%r609, %r606, %r224;
	add.s32 	%r610, %r992, %r609;
	add.s32 	%r611, %r610, 13;
	mul.wide.u32 	%rd656, %r611, 4;
	add.s64 	%rd657, %rd2, %rd656;
	ld.global.f32 	%f919, [%rd657];
	sub.f32 	%f920, %f919, %f1481;
	st.global.f32 	[%rd657], %f920;
	add.s32 	%r612, %r609, %r224;
	add.s32 	%r613, %r992, %r612;
	add.s32 	%r614, %r613, 14;
	mul.wide.u32 	%rd658, %r614, 4;
	add.s64 	%rd659, %rd2, %rd658;
	ld.global.f32 	%f921, [%rd659];
	sub.f32 	%f922, %f921, %f1481;
	st.global.f32 	[%rd659], %f922;
	add.s32 	%r615, %r612, %r224;
	add.s32 	%r616, %r992, %r615;
	add.s32 	%r617, %r616, 15;
	mul.wide.u32 	%rd660, %r617, 4;
	add.s64 	%rd661, %rd2, %rd660;
	ld.global.f32 	%f923, [%rd661];
	sub.f32 	%f924, %f923, %f1481;
	st.global.f32 	[%rd661], %f924;
	add.s32 	%r992, %r992, 16;
	setp.ne.s32 	%p127, %r992, %r36;
	mov.u32 	%r994, %r36;
	@%p127 bra 	$L__BB38_157;
$L__BB38_158:
	setp.eq.s32 	%p128, %r32, 0;
	@%p128 bra 	$L__BB38_168;
	add.s32 	%r618, %r32, -1;
	setp.lt.u32 	%p129, %r618, 7;
	@%p129 bra 	$L__BB38_161;
	mul.lo.s32 	%r619, %r994, %r224;
	add.s32 	%r620, %r619, %r994;
	mul.wide.u32 	%rd662, %r620, 4;
	add.s64 	%rd663, %rd2, %rd662;
	ld.global.f32 	%f925, [%rd663];
	sub.f32 	%f926, %f925, %f1481;
	st.global.f32 	[%rd663], %f926;
	add.s32 	%r621, %r619, %r224;
	add.s32 	%r622, %r994, %r621;
	add.s32 	%r623, %r622, 1;
	mul.wide.u32 	%rd664, %r623, 4;
	add.s64 	%rd665, %rd2, %rd664;
	ld.global.f32 	%f927, [%rd665];
	sub.f32 	%f928, %f927, %f1481;
	st.global.f32 	[%rd665], %f928;
	add.s32 	%r624, %r621, %r224;
	add.s32 	%r625, %r994, %r624;
	add.s32 	%r626, %r625, 2;
	mul.wide.u32 	%rd666, %r626, 4;
	add.s64 	%rd667, %rd2, %rd666;
	ld.global.f32 	%f929, [%rd667];
	sub.f32 	%f930, %f929, %f1481;
	st.global.f32 	[%rd667], %f930;
	add.s32 	%r627, %r624, %r224;
	add.s32 	%r628, %r994, %r627;
	add.s32 	%r629, %r628, 3;
	mul.wide.u32 	%rd668, %r629, 4;
	add.s64 	%rd669, %rd2, %rd668;
	ld.global.f32 	%f931, [%rd669];
	sub.f32 	%f932, %f931, %f1481;
	st.global.f32 	[%rd669], %f932;
	add.s32 	%r630, %r627, %r224;
	add.s32 	%r631, %r994, %r630;
	add.s32 	%r632, %r631, 4;
	mul.wide.u32 	%rd670, %r632, 4;
	add.s64 	%rd671, %rd2, %rd670;
	ld.global.f32 	%f933, [%rd671];
	sub.f32 	%f934, %f933, %f1481;
	st.global.f32 	[%rd671], %f934;
	add.s32 	%r633, %r630, %r224;
	add.s32 	%r634, %r994, %r633;
	add.s32 	%r635, %r634, 5;
	mul.wide.u32 	%rd672, %r635, 4;
	add.s64 	%rd673, %rd2, %rd672;
	ld.global.f32 	%f935, [%rd673];
	sub.f32 	%f936, %f935, %f1481;
	st.global.f32 	[%rd673], %f936;
	add.s32 	%r636, %r633, %r224;
	add.s32 	%r637, %r994, %r636;
	add.s32 	%r638, %r637, 6;
	mul.wide.u32 	%rd674, %r638, 4;
	add.s64 	%rd675, %rd2, %rd674;
	ld.global.f32 	%f937, [%rd675];
	sub.f32 	%f938, %f937, %f1481;
	st.global.f32 	[%rd675], %f938;
	add.s32 	%r639, %r636, %r224;
	add.s32 	%r640, %r994, %r639;
	add.s32 	%r641, %r640, 7;
	mul.wide.u32 	%rd676, %r641, 4;
	add.s64 	%rd677, %rd2, %rd676;
	ld.global.f32 	%f939, [%rd677];
	sub.f32 	%f940, %f939, %f1481;
	st.global.f32 	[%rd677], %f940;
	add.s32 	%r994, %r994, 8;
$L__BB38_161:
	setp.eq.s32 	%p130, %r33, 0;
	@%p130 bra 	$L__BB38_168;
	setp.lt.u32 	%p131, %r34, 3;
	@%p131 bra 	$L__BB38_164;
	mul.lo.s32 	%r642, %r994, %r224;
	add.s32 	%r643, %r642, %r994;
	mul.wide.u32 	%rd678, %r643, 4;
	add.s64 	%rd679, %rd2, %rd678;
	ld.global.f32 	%f941, [%rd679];
	sub.f32 	%f942, %f941, %f1481;
	st.global.f32 	[%rd679], %f942;
	add.s32 	%r644, %r642, %r224;
	add.s32 	%r645, %r994, %r644;
	add.s32 	%r646, %r645, 1;
	mul.wide.u32 	%rd680, %r646, 4;
	add.s64 	%rd681, %rd2, %rd680;
	ld.global.f32 	%f943, [%rd681];
	sub.f32 	%f944, %f943, %f1481;
	st.global.f32 	[%rd681], %f944;
	add.s32 	%r647, %r644, %r224;
	add.s32 	%r648, %r994, %r647;
	add.s32 	%r649, %r648, 2;
	mul.wide.u32 	%rd682, %r649, 4;
	add.s64 	%rd683, %rd2, %rd682;
	ld.global.f32 	%f945, [%rd683];
	sub.f32 	%f946, %f945, %f1481;
	st.global.f32 	[%rd683], %f946;
	add.s32 	%r650, %r647, %r224;
	add.s32 	%r651, %r994, %r650;
	add.s32 	%r652, %r651, 3;
	mul.wide.u32 	%rd684, %r652, 4;
	add.s64 	%rd685, %rd2, %rd684;
	ld.global.f32 	%f947, [%rd685];
	sub.f32 	%f948, %f947, %f1481;
	st.global.f32 	[%rd685], %f948;
	add.s32 	%r994, %r994, 4;
$L__BB38_164:
	setp.eq.s32 	%p132, %r35, 0;
	@%p132 bra 	$L__BB38_168;
	setp.eq.s32 	%p133, %r35, 1;
	mul.lo.s32 	%r147, %r994, %r224;
	add.s32 	%r653, %r147, %r994;
	mul.wide.u32 	%rd686, %r653, 4;
	add.s64 	%rd687, %rd2, %rd686;
	ld.global.f32 	%f949, [%rd687];
	sub.f32 	%f950, %f949, %f1481;
	st.global.f32 	[%rd687], %f950;
	@%p133 bra 	$L__BB38_168;
	setp.eq.s32 	%p134, %r35, 2;
	add.s32 	%r148, %r147, %r224;
	add.s32 	%r654, %r994, %r148;
	add.s32 	%r655, %r654, 1;
	mul.wide.u32 	%rd688, %r655, 4;
	add.s64 	%rd689, %rd2, %rd688;
	ld.global.f32 	%f951, [%rd689];
	sub.f32 	%f952, %f951, %f1481;
	st.global.f32 	[%rd689], %f952;
	@%p134 bra 	$L__BB38_168;
	add.s32 	%r656, %r148, %r224;
	add.s32 	%r657, %r994, %r656;
	add.s32 	%r658, %r657, 2;
	mul.wide.u32 	%rd690, %r658, 4;
	add.s64 	%rd691, %rd2, %rd690;
	ld.global.f32 	%f953, [%rd691];
	sub.f32 	%f954, %f953, %f1481;
	st.global.f32 	[%rd691], %f954;
$L__BB38_168:
	mov.b32 	%r996, 0;
$L__BB38_169:
	mov.u32 	%r149, %r996;
	mul.lo.s32 	%r150, %r149, %r224;
	add.s32 	%r660, %r150, %r149;
	cvt.u64.u32 	%rd11, %r660;
	add.s32 	%r996, %r149, 1;
	add.s32 	%r661, %r660, %r224;
	mul.wide.u32 	%rd692, %r661, 4;
	add.s64 	%rd693, %rd2, %rd692;
	ld.global.f32 	%f83, [%rd693];
	abs.f32 	%f955, %f83;
	setp.lt.f32 	%p135, %f955, 0f34000000;
	@%p135 bra 	$L__BB38_203;
	setp.lt.u32 	%p136, %r29, 7;
	shl.b64 	%rd694, %rd11, 2;
	add.s64 	%rd695, %rd2, %rd694;
	ld.global.f32 	%f956, [%rd695];
	mul.f32 	%f957, %f956, %f956;
	fma.rn.f32 	%f958, %f83, %f83, %f957;
	sqrt.rn.f32 	%f959, %f958;
	div.rn.f32 	%f84, %f956, %f959;
	neg.f32 	%f960, %f83;
	div.rn.f32 	%f85, %f960, %f959;
	mov.b32 	%r999, 0;
	@%p136 bra 	$L__BB38_173;
	mov.b32 	%r997, 0;
$L__BB38_172:
	.pragma "nounroll";
	add.s32 	%r664, %r997, %r150;
	mul.wide.u32 	%rd696, %r664, 4;
	add.s64 	%rd697, %rd2, %rd696;
	ld.global.f32 	%f961, [%rd697];
	add.s32 	%r665, %r664, %r224;
	mul.wide.u32 	%rd698, %r665, 4;
	add.s64 	%rd699, %rd2, %rd698;
	ld.global.f32 	%f962, [%rd699];
	mul.f32 	%f963, %f84, %f961;
	mul.f32 	%f964, %f85, %f962;
	sub.f32 	%f965, %f963, %f964;
	st.global.f32 	[%rd697], %f965;
	mul.f32 	%f966, %f84, %f962;
	fma.rn.f32 	%f967, %f85, %f961, %f966;
	st.global.f32 	[%rd699], %f967;
	add.s32 	%r666, %r664, 1;
	mul.wide.u32 	%rd700, %r666, 4;
	add.s64 	%rd701, %rd2, %rd700;
	ld.global.f32 	%f968, [%rd701];
	add.s32 	%r667, %r665, 1;
	mul.wide.u32 	%rd702, %r667, 4;
	add.s64 	%rd703, %rd2, %rd702;
	ld.global.f32 	%f969, [%rd703];
	mul.f32 	%f970, %f84, %f968;
	mul.f32 	%f971, %f85, %f969;
	sub.f32 	%f972, %f970, %f971;
	st.global.f32 	[%rd701], %f972;
	mul.f32 	%f973, %f84, %f969;
	fma.rn.f32 	%f974, %f85, %f968, %f973;
	st.global.f32 	[%rd703], %f974;
	add.s32 	%r668, %r664, 2;
	mul.wide.u32 	%rd704, %r668, 4;
	add.s64 	%rd705, %rd2, %rd704;
	ld.global.f32 	%f975, [%rd705];
	add.s32 	%r669, %r665, 2;
	mul.wide.u32 	%rd706, %r669, 4;
	add.s64 	%rd707, %rd2, %rd706;
	ld.global.f32 	%f976, [%rd707];
	mul.f32 	%f977, %f84, %f975;
	mul.f32 	%f978, %f85, %f976;
	sub.f32 	%f979, %f977, %f978;
	st.global.f32 	[%rd705], %f979;
	mul.f32 	%f980, %f84, %f976;
	fma.rn.f32 	%f981, %f85, %f975, %f980;
	st.global.f32 	[%rd707], %f981;
	add.s32 	%r670, %r664, 3;
	mul.wide.u32 	%rd708, %r670, 4;
	add.s64 	%rd709, %rd2, %rd708;
	ld.global.f32 	%f982, [%rd709];
	add.s32 	%r671, %r665, 3;
	mul.wide.u32 	%rd710, %r671, 4;
	add.s64 	%rd711, %rd2, %rd710;
	ld.global.f32 	%f983, [%rd711];
	mul.f32 	%f984, %f84, %f982;
	mul.f32 	%f985, %f85, %f983;
	sub.f32 	%f986, %f984, %f985;
	st.global.f32 	[%rd709], %f986;
	mul.f32 	%f987, %f84, %f983;
	fma.rn.f32 	%f988, %f85, %f982, %f987;
	st.global.f32 	[%rd711], %f988;
	add.s32 	%r672, %r664, 4;
	mul.wide.u32 	%rd712, %r672, 4;
	add.s64 	%rd713, %rd2, %rd712;
	ld.global.f32 	%f989, [%rd713];
	add.s32 	%r673, %r665, 4;
	mul.wide.u32 	%rd714, %r673, 4;
	add.s64 	%rd715, %rd2, %rd714;
	ld.global.f32 	%f990, [%rd715];
	mul.f32 	%f991, %f84, %f989;
	mul.f32 	%f992, %f85, %f990;
	sub.f32 	%f993, %f991, %f992;
	st.global.f32 	[%rd713], %f993;
	mul.f32 	%f994, %f84, %f990;
	fma.rn.f32 	%f995, %f85, %f989, %f994;
	st.global.f32 	[%rd715], %f995;
	add.s32 	%r674, %r664, 5;
	mul.wide.u32 	%rd716, %r674, 4;
	add.s64 	%rd717, %rd2, %rd716;
	ld.global.f32 	%f996, [%rd717];
	add.s32 	%r675, %r665, 5;
	mul.wide.u32 	%rd718, %r675, 4;
	add.s64 	%rd719, %rd2, %rd718;
	ld.global.f32 	%f997, [%rd719];
	mul.f32 	%f998, %f84, %f996;
	mul.f32 	%f999, %f85, %f997;
	sub.f32 	%f1000, %f998, %f999;
	st.global.f32 	[%rd717], %f1000;
	mul.f32 	%f1001, %f84, %f997;
	fma.rn.f32 	%f1002, %f85, %f996, %f1001;
	st.global.f32 	[%rd719], %f1002;
	add.s32 	%r676, %r664, 6;
	mul.wide.u32 	%rd720, %r676, 4;
	add.s64 	%rd721, %rd2, %rd720;
	ld.global.f32 	%f1003, [%rd721];
	add.s32 	%r677, %r665, 6;
	mul.wide.u32 	%rd722, %r677, 4;
	add.s64 	%rd723, %rd2, %rd722;
	ld.global.f32 	%f1004, [%rd723];
	mul.f32 	%f1005, %f84, %f1003;
	mul.f32 	%f1006, %f85, %f1004;
	sub.f32 	%f1007, %f1005, %f1006;
	st.global.f32 	[%rd721], %f1007;
	mul.f32 	%f1008, %f84, %f1004;
	fma.rn.f32 	%f1009, %f85, %f1003, %f1008;
	st.global.f32 	[%rd723], %f1009;
	add.s32 	%r678, %r664, 7;
	mul.wide.u32 	%rd724, %r678, 4;
	add.s64 	%rd725, %rd2, %rd724;
	ld.global.f32 	%f1010, [%rd725];
	add.s32 	%r679, %r665, 7;
	mul.wide.u32 	%rd726, %r679, 4;
	add.s64 	%rd727, %rd2, %rd726;
	ld.global.f32 	%f1011, [%rd727];
	mul.f32 	%f1012, %f84, %f1010;
	mul.f32 	%f1013, %f85, %f1011;
	sub.f32 	%f1014, %f1012, %f1013;
	st.global.f32 	[%rd725], %f1014;
	mul.f32 	%f1015, %f84, %f1011;
	fma.rn.f32 	%f1016, %f85, %f1010, %f1015;
	st.global.f32 	[%rd727], %f1016;
	add.s32 	%r997, %r997, 8;
	setp.ne.s32 	%p137, %r997, %r37;
	mov.u32 	%r999, %r37;
	@%p137 bra 	$L__BB38_172;
$L__BB38_173:
	setp.eq.s32 	%p138, %r33, 0;
	@%p138 bra 	$L__BB38_181;
	setp.lt.u32 	%p139, %r34, 3;
	@%p139 bra 	$L__BB38_176;
	add.s32 	%r680, %r999, %r150;
	mul.wide.u32 	%rd728, %r680, 4;
	add.s64 	%rd729, %rd2, %rd728;
	ld.global.f32 	%f1017, [%rd729];
	add.s32 	%r681, %r680, %r224;
	mul.wide.u32 	%rd730, %r681, 4;
	add.s64 	%rd731, %rd2, %rd730;
	ld.global.f32 	%f1018, [%rd731];
	mul.f32 	%f1019, %f84, %f1017;
	mul.f32 	%f1020, %f85, %f1018;
	sub.f32 	%f1021, %f1019, %f1020;
	st.global.f32 	[%rd729], %f1021;
	mul.f32 	%f1022, %f84, %f1018;
	fma.rn.f32 	%f1023, %f85, %f1017, %f1022;
	st.global.f32 	[%rd731], %f1023;
	add.s32 	%r682, %r680, 1;
	mul.wide.u32 	%rd732, %r682, 4;
	add.s64 	%rd733, %rd2, %rd732;
	ld.global.f32 	%f1024, [%rd733];
	add.s32 	%r683, %r681, 1;
	mul.wide.u32 	%rd734, %r683, 4;
	add.s64 	%rd735, %rd2, %rd734;
	ld.global.f32 	%f1025, [%rd735];
	mul.f32 	%f1026, %f84, %f1024;
	mul.f32 	%f1027, %f85, %f1025;
	sub.f32 	%f1028, %f1026, %f1027;
	st.global.f32 	[%rd733], %f1028;
	mul.f32 	%f1029, %f84, %f1025;
	fma.rn.f32 	%f1030, %f85, %f1024, %f1029;
	st.global.f32 	[%rd735], %f1030;
	add.s32 	%r684, %r680, 2;
	mul.wide.u32 	%rd736, %r684, 4;
	add.s64 	%rd737, %rd2, %rd736;
	ld.global.f32 	%f1031, [%rd737];
	add.s32 	%r685, %r681, 2;
	mul.wide.u32 	%rd738, %r685, 4;
	add.s64 	%rd739, %rd2, %rd738;
	ld.global.f32 	%f1032, [%rd739];
	mul.f32 	%f1033, %f84, %f1031;
	mul.f32 	%f1034, %f85, %f1032;
	sub.f32 	%f1035, %f1033, %f1034;
	st.global.f32 	[%rd737], %f1035;
	mul.f32 	%f1036, %f84, %f1032;
	fma.rn.f32 	%f1037, %f85, %f1031, %f1036;
	st.global.f32 	[%rd739], %f1037;
	add.s32 	%r686, %r680, 3;
	mul.wide.u32 	%rd740, %r686, 4;
	add.s64 	%rd741, %rd2, %rd740;
	ld.global.f32 	%f1038, [%rd741];
	add.s32 	%r687, %r681, 3;
	mul.wide.u32 	%rd742, %r687, 4;
	add.s64 	%rd743, %rd2, %rd742;
	ld.global.f32 	%f1039, [%rd743];
	mul.f32 	%f1040, %f84, %f1038;
	mul.f32 	%f1041, %f85, %f1039;
	sub.f32 	%f1042, %f1040, %f1041;
	st.global.f32 	[%rd741], %f1042;
	mul.f32 	%f1043, %f84, %f1039;
	fma.rn.f32 	%f1044, %f85, %f1038, %f1043;
	st.global.f32 	[%rd743], %f1044;
	add.s32 	%r999, %r999, 4;
$L__BB38_176:
	setp.eq.s32 	%p140, %r35, 0;
	@%p140 bra 	$L__BB38_181;
	setp.eq.s32 	%p141, %r35, 1;
	@%p141 bra 	$L__BB38_179;
	add.s32 	%r688, %r999, %r150;
	mul.wide.u32 	%rd744, %r688, 4;
	add.s64 	%rd745, %rd2, %rd744;
	ld.global.f32 	%f1045, [%rd745];
	add.s32 	%r689, %r688, %r224;
	mul.wide.u32 	%rd746, %r689, 4;
	add.s64 	%rd747, %rd2, %rd746;
	ld.global.f32 	%f1046, [%rd747];
	mul.f32 	%f1047, %f84, %f1045;
	mul.f32 	%f1048, %f85, %f1046;
	sub.f32 	%f1049, %f1047, %f1048;
	st.global.f32 	[%rd745], %f1049;
	mul.f32 	%f1050, %f84, %f1046;
	fma.rn.f32 	%f1051, %f85, %f1045, %f1050;
	st.global.f32 	[%rd747], %f1051;
	add.s32 	%r690, %r688, 1;
	mul.wide.u32 	%rd748, %r690, 4;
	add.s64 	%rd749, %rd2, %rd748;
	ld.global.f32 	%f1052, [%rd749];
	add.s32 	%r691, %r689, 1;
	mul.wide.u32 	%rd750, %r691, 4;
	add.s64 	%rd751, %rd2, %rd750;
	ld.global.f32 	%f1053, [%rd751];
	mul.f32 	%f1054, %f84, %f1052;
	mul.f32 	%f1055, %f85, %f1053;
	sub.f32 	%f1056, %f1054, %f1055;
	st.global.f32 	[%rd749], %f1056;
	mul.f32 	%f1057, %f84, %f1053;
	fma.rn.f32 	%f1058, %f85, %f1052, %f1057;
	st.global.f32 	[%rd751], %f1058;
	add.s32 	%r999, %r999, 2;
$L__BB38_179:
	setp.eq.s32 	%p142, %r38, 0;
	@%p142 bra 	$L__BB38_181;
	add.s32 	%r692, %r999, %r150;
	mul.wide.u32 	%rd752, %r692, 4;
	add.s64 	%rd753, %rd2, %rd752;
	ld.global.f32 	%f1059, [%rd753];
	add.s32 	%r693, %r692, %r224;
	mul.wide.u32 	%rd754, %r693, 4;
	add.s64 	%rd755, %rd2, %rd754;
	ld.global.f32 	%f1060, [%rd755];
	mul.f32 	%f1061, %f84, %f1059;
	mul.f32 	%f1062, %f85, %f1060;
	sub.f32 	%f1063, %f1061, %f1062;
	st.global.f32 	[%rd753], %f1063;
	mul.f32 	%f1064, %f84, %f1060;
	fma.rn.f32 	%f1065, %f85, %f1059, %f1064;
	st.global.f32 	[%rd755], %f1065;
$L__BB38_181:
	mov.b32 	%r1003, 0;
	@%p136 bra 	$L__BB38_184;
	mov.b32 	%r1001, 0;
$L__BB38_183:
	.pragma "nounroll";
	mad.lo.s32 	%r696, %r1001, %r224, %r149;
	mul.wide.u32 	%rd756, %r696, 4;
	add.s64 	%rd757, %rd2, %rd756;
	ld.global.f32 	%f1066, [%rd757];
	add.s32 	%r697, %r696, 1;
	mul.wide.u32 	%rd758, %r697, 4;
	add.s64 	%rd759, %rd2, %rd758;
	ld.global.f32 	%f1067, [%rd759];
	mul.f32 	%f1068, %f84, %f1066;
	mul.f32 	%f1069, %f85, %f1067;
	sub.f32 	%f1070, %f1068, %f1069;
	st.global.f32 	[%rd757], %f1070;
	mul.f32 	%f1071, %f84, %f1067;
	fma.rn.f32 	%f1072, %f85, %f1066, %f1071;
	st.global.f32 	[%rd759], %f1072;
	add.s32 	%r698, %r696, %r224;
	mul.wide.u32 	%rd760, %r698, 4;
	add.s64 	%rd761, %rd2, %rd760;
	ld.global.f32 	%f1073, [%rd761];
	add.s32 	%r699, %r698, 1;
	mul.wide.u32 	%rd762, %r699, 4;
	add.s64 	%rd763, %rd2, %rd762;
	ld.global.f32 	%f1074, [%rd763];
	mul.f32 	%f1075, %f84, %f1073;
	mul.f32 	%f1076, %f85, %f1074;
	sub.f32 	%f1077, %f1075, %f1076;
	st.global.f32 	[%rd761], %f1077;
	mul.f32 	%f1078, %f84, %f1074;
	fma.rn.f32 	%f1079, %f85, %f1073, %f1078;
	st.global.f32 	[%rd763], %f1079;
	add.s32 	%r700, %r698, %r224;
	mul.wide.u32 	%rd764, %r700, 4;
	add.s64 	%rd765, %rd2, %rd764;
	ld.global.f32 	%f1080, [%rd765];
	add.s32 	%r701, %r700, 1;
	mul.wide.u32 	%rd766, %r701, 4;
	add.s64 	%rd767, %rd2, %rd766;
	ld.global.f32 	%f1081, [%rd767];
	mul.f32 	%f1082, %f84, %f1080;
	mul.f32 	%f1083, %f85, %f1081;
	sub.f32 	%f1084, %f1082, %f1083;
	st.global.f32 	[%rd765], %f1084;
	mul.f32 	%f1085, %f84, %f1081;
	fma.rn.f32 	%f1086, %f85, %f1080, %f1085;
	st.global.f32 	[%rd767], %f1086;
	add.s32 	%r702, %r700, %r224;
	mul.wide.u32 	%rd768, %r702, 4;
	add.s64 	%rd769, %rd2, %rd768;
	ld.global.f32 	%f1087, [%rd769];
	add.s32 	%r703, %r702, 1;
	mul.wide.u32 	%rd770, %r703, 4;
	add.s64 	%rd771, %rd2, %rd770;
	ld.global.f32 	%f1088, [%rd771];
	mul.f32 	%f1089, %f84, %f1087;
	mul.f32 	%f1090, %f85, %f1088;
	sub.f32 	%f1091, %f1089, %f1090;
	st.global.f32 	[%rd769], %f1091;
	mul.f32 	%f1092, %f84, %f1088;
	fma.rn.f32 	%f1093, %f85, %f1087, %f1092;
	st.global.f32 	[%rd771], %f1093;
	add.s32 	%r704, %r702, %r224;
	mul.wide.u32 	%rd772, %r704, 4;
	add.s64 	%rd773, %rd2, %rd772;
	ld.global.f32 	%f1094, [%rd773];
	add.s32 	%r705, %r704, 1;
	mul.wide.u32 	%rd774, %r705, 4;
	add.s64 	%rd775, %rd2, %rd774;
	ld.global.f32 	%f1095, [%rd775];
	mul.f32 	%f1096, %f84, %f1094;
	mul.f32 	%f1097, %f85, %f1095;
	sub.f32 	%f1098, %f1096, %f1097;
	st.global.f32 	[%rd773], %f1098;
	mul.f32 	%f1099, %f84, %f1095;
	fma.rn.f32 	%f1100, %f85, %f1094, %f1099;
	st.global.f32 	[%rd775], %f1100;
	add.s32 	%r706, %r704, %r224;
	mul.wide.u32 	%rd776, %r706, 4;
	add.s64 	%rd777, %rd2, %rd776;
	ld.global.f32 	%f1101, [%rd777];
	add.s32 	%r707, %r706, 1;
	mul.wide.u32 	%rd778, %r707, 4;
	add.s64 	%rd779, %rd2, %rd778;
	ld.global.f32 	%f1102, [%rd779];
	mul.f32 	%f1103, %f84, %f1101;
	mul.f32 	%f1104, %f85, %f1102;
	sub.f32 	%f1105, %f1103, %f1104;
	st.global.f32 	[%rd777], %f1105;
	mul.f32 	%f1106, %f84, %f1102;
	fma.rn.f32 	%f1107, %f85, %f1101, %f1106;
	st.global.f32 	[%rd779], %f1107;
	add.s32 	%r708, %r706, %r224;
	mul.wide.u32 	%rd780, %r708, 4;
	add.s64 	%rd781, %rd2, %rd780;
	ld.global.f32 	%f1108, [%rd781];
	add.s32 	%r709, %r708, 1;
	mul.wide.u32 	%rd782, %r709, 4;
	add.s64 	%rd783, %rd2, %rd782;
	ld.global.f32 	%f1109, [%rd783];
	mul.f32 	%f1110, %f84, %f1108;
	mul.f32 	%f1111, %f85, %f1109;
	sub.f32 	%f1112, %f1110, %f1111;
	st.global.f32 	[%rd781], %f1112;
	mul.f32 	%f1113, %f84, %f1109;
	fma.rn.f32 	%f1114, %f85, %f1108, %f1113;
	st.global.f32 	[%rd783], %f1114;
	add.s32 	%r710, %r708, %r224;
	mul.wide.u32 	%rd784, %r710, 4;
	add.s64 	%rd785, %rd2, %rd784;
	ld.global.f32 	%f1115, [%rd785];
	add.s32 	%r711, %r710, 1;
	mul.wide.u32 	%rd786, %r711, 4;
	add.s64 	%rd787, %rd2, %rd786;
	ld.global.f32 	%f1116, [%rd787];
	mul.f32 	%f1117, %f84, %f1115;
	mul.f32 	%f1118, %f85, %f1116;
	sub.f32 	%f1119, %f1117, %f1118;
	st.global.f32 	[%rd785], %f1119;
	mul.f32 	%f1120, %f84, %f1116;
	fma.rn.f32 	%f1121, %f85, %f1115, %f1120;
	st.global.f32 	[%rd787], %f1121;
	add.s32 	%r1001, %r1001, 8;
	setp.ne.s32 	%p144, %r1001, %r37;
	mov.u32 	%r1003, %r37;
	@%p144 bra 	$L__BB38_183;
$L__BB38_184:
	@%p138 bra 	$L__BB38_192;
	setp.lt.u32 	%p146, %r34, 3;
	@%p146 bra 	$L__BB38_187;
	mad.lo.s32 	%r712, %r1003, %r224, %r149;
	mul.wide.u32 	%rd788, %r712, 4;
	add.s64 	%rd789, %rd2, %rd788;
	ld.global.f32 	%f1122, [%rd789];
	add.s32 	%r713, %r712, 1;
	mul.wide.u32 	%rd790, %r713, 4;
	add.s64 	%rd791, %rd2, %rd790;
	ld.global.f32 	%f1123, [%rd791];
	mul.f32 	%f1124, %f84, %f1122;
	mul.f32 	%f1125, %f85, %f1123;
	sub.f32 	%f1126, %f1124, %f1125;
	st.global.f32 	[%rd789], %f1126;
	mul.f32 	%f1127, %f84, %f1123;
	fma.rn.f32 	%f1128, %f85, %f1122, %f1127;
	st.global.f32 	[%rd791], %f1128;
	add.s32 	%r714, %r712, %r224;
	mul.wide.u32 	%rd792, %r714, 4;
	add.s64 	%rd793, %rd2, %rd792;
	ld.global.f32 	%f1129, [%rd793];
	add.s32 	%r715, %r714, 1;
	mul.wide.u32 	%rd794, %r715, 4;
	add.s64 	%rd795, %rd2, %rd794;
	ld.global.f32 	%f1130, [%rd795];
	mul.f32 	%f1131, %f84, %f1129;
	mul.f32 	%f1132, %f85, %f1130;
	sub.f32 	%f1133, %f1131, %f1132;
	st.global.f32 	[%rd793], %f1133;
	mul.f32 	%f1134, %f84, %f1130;
	fma.rn.f32 	%f1135, %f85, %f1129, %f1134;
	st.global.f32 	[%rd795], %f1135;
	add.s32 	%r716, %r714, %r224;
	mul.wide.u32 	%rd796, %r716, 4;
	add.s64 	%rd797, %rd2, %rd796;
	ld.global.f32 	%f1136, [%rd797];
	add.s32 	%r717, %r716, 1;
	mul.wide.u32 	%rd798, %r717, 4;
	add.s64 	%rd799, %rd2, %rd798;
	ld.global.f32 	%f1137, [%rd799];
	mul.f32 	%f1138, %f84, %f1136;
	mul.f32 	%f1139, %f85, %f1137;
	sub.f32 	%f1140, %f1138, %f1139;
	st.global.f32 	[%rd797], %f1140;
	mul.f32 	%f1141, %f84, %f1137;
	fma.rn.f32 	%f1142, %f85, %f1136, %f1141;
	st.global.f32 	[%rd799], %f1142;
	add.s32 	%r718, %r716, %r224;
	mul.wide.u32 	%rd800, %r718, 4;
	add.s64 	%rd801, %rd2, %rd800;
	ld.global.f32 	%f1143, [%rd801];
	add.s32 	%r719, %r718, 1;
	mul.wide.u32 	%rd802, %r719, 4;
	add.s64 	%rd803, %rd2, %rd802;
	ld.global.f32 	%f1144, [%rd803];
	mul.f32 	%f1145, %f84, %f1143;
	mul.f32 	%f1146, %f85, %f1144;
	sub.f32 	%f1147, %f1145, %f1146;
	st.global.f32 	[%rd801], %f1147;
	mul.f32 	%f1148, %f84, %f1144;
	fma.rn.f32 	%f1149, %f85, %f1143, %f1148;
	st.global.f32 	[%rd803], %f1149;
	add.s32 	%r1003, %r1003, 4;
$L__BB38_187:
	setp.eq.s32 	%p147, %r35, 0;
	@%p147 bra 	$L__BB38_192;
	setp.eq.s32 	%p148, %r35, 1;
	@%p148 bra 	$L__BB38_190;
	mad.lo.s32 	%r720, %r1003, %r224, %r149;
	mul.wide.u32 	%rd804, %r720, 4;
	add.s64 	%rd805, %rd2, %rd804;
	ld.global.f32 	%f1150, [%rd805];
	add.s32 	%r721, %r720, 1;
	mul.wide.u32 	%rd806, %r721, 4;
	add.s64 	%rd807, %rd2, %rd806;
	ld.global.f32 	%f1151, [%rd807];
	mul.f32 	%f1152, %f84, %f1150;
	mul.f32 	%f1153, %f85, %f1151;
	sub.f32 	%f1154, %f1152, %f1153;
	st.global.f32 	[%rd805], %f1154;
	mul.f32 	%f1155, %f84, %f1151;
	fma.rn.f32 	%f1156, %f85, %f1150, %f1155;
	st.global.f32 	[%rd807], %f1156;
	add.s32 	%r722, %r720, %r224;
	mul.wide.u32 	%rd808, %r722, 4;
	add.s64 	%rd809, %rd2, %rd808;
	ld.global.f32 	%f1157, [%rd809];
	add.s32 	%r723, %r722, 1;
	mul.wide.u32 	%rd810, %r723, 4;
	add.s64 	%rd811, %rd2, %rd810;
	ld.global.f32 	%f1158, [%rd811];
	mul.f32 	%f1159, %f84, %f1157;
	mul.f32 	%f1160, %f85, %f1158;
	sub.f32 	%f1161, %f1159, %f1160;
	st.global.f32 	[%rd809], %f1161;
	mul.f32 	%f1162, %f84, %f1158;
	fma.rn.f32 	%f1163, %f85, %f1157, %f1162;
	st.global.f32 	[%rd811], %f1163;
	add.s32 	%r1003, %r1003, 2;
$L__BB38_190:
	setp.eq.s32 	%p149, %r38, 0;
	@%p149 bra 	$L__BB38_192;
	mad.lo.s32 	%r724, %r1003, %r224, %r149;
	mul.wide.u32 	%rd812, %r724, 4;
	add.s64 	%rd813, %rd2, %rd812;
	ld.global.f32 	%f1164, [%rd813];
	add.s32 	%r725, %r724, 1;
	mul.wide.u32 	%rd814, %r725, 4;
	add.s64 	%rd815, %rd2, %rd814;
	ld.global.f32 	%f1165, [%rd815];
	mul.f32 	%f1166, %f84, %f1164;
	mul.f32 	%f1167, %f85, %f1165;
	sub.f32 	%f1168, %f1166, %f1167;
	st.global.f32 	[%rd813], %f1168;
	mul.f32 	%f1169, %f84, %f1165;
	fma.rn.f32 	%f1170, %f85, %f1164, %f1169;
	st.global.f32 	[%rd815], %f1170;
$L__BB38_192:
	mov.b32 	%r1007, 0;
	@%p136 bra 	$L__BB38_195;
	mov.b32 	%r1005, 0;
$L__BB38_194:
	.pragma "nounroll";
	mad.lo.s32 	%r728, %r1005, %r224, %r149;
	mul.wide.u32 	%rd816, %r728, 4;
	add.s64 	%rd817, %rd1, %rd816;
	ld.global.f32 	%f1171, [%rd817];
	add.s32 	%r729, %r728, 1;
	mul.wide.u32 	%rd818, %r729, 4;
	add.s64 	%rd819, %rd1, %rd818;
	ld.global.f32 	%f1172, [%rd819];
	mul.f32 	%f1173, %f84, %f1171;
	mul.f32 	%f1174, %f85, %f1172;
	sub.f32 	%f1175, %f1173, %f1174;
	st.global.f32 	[%rd817], %f1175;
	mul.f32 	%f1176, %f84, %f1172;
	fma.rn.f32 	%f1177, %f85, %f1171, %f1176;
	st.global.f32 	[%rd819], %f1177;
	add.s32 	%r730, %r728, %r224;
	mul.wide.u32 	%rd820, %r730, 4;
	add.s64 	%rd821, %rd1, %rd820;
	ld.global.f32 	%f1178, [%rd821];
	add.s32 	%r731, %r730, 1;
	mul.wide.u32 	%rd822, %r731, 4;
	add.s64 	%rd823, %rd1, %rd822;
	ld.global.f32 	%f1179, [%rd823];
	mul.f32 	%f1180, %f84, %f1178;
	mul.f32 	%f1181, %f85, %f1179;
	sub.f32 	%f1182, %f1180, %f1181;
	st.global.f32 	[%rd821], %f1182;
	mul.f32 	%f1183, %f84, %f1179;
	fma.rn.f32 	%f1184, %f85, %f1178, %f1183;
	st.global.f32 	[%rd823], %f1184;
	add.s32 	%r732, %r730, %r224;
	mul.wide.u32 	%rd824, %r732, 4;
	add.s64 	%rd825, %rd1, %rd824;
	ld.global.f32 	%f1185, [%rd825];
	add.s32 	%r733, %r732, 1;
	mul.wide.u32 	%rd826, %r733, 4;
	add.s64 	%rd827, %rd1, %rd826;
	ld.global.f32 	%f1186, [%rd827];
	mul.f32 	%f1187, %f84, %f1185;
	mul.f32 	%f1188, %f85, %f1186;
	sub.f32 	%f1189, %f1187, %f1188;
	st.global.f32 	[%rd825], %f1189;
	mul.f32 	%f1190, %f84, %f1186;
	fma.rn.f32 	%f1191, %f85, %f1185, %f1190;
	st.global.f32 	[%rd827], %f1191;
	add.s32 	%r734, %r732, %r224;
	mul.wide.u32 	%rd828, %r734, 4;
	add.s64 	%rd829, %rd1, %rd828;
	ld.global.f32 	%f1192, [%rd829];
	add.s32 	%r735, %r734, 1;
	mul.wide.u32 	%rd830, %r735, 4;
	add.s64 	%rd831, %rd1, %rd830;
	ld.global.f32 	%f1193, [%rd831];
	mul.f32 	%f1194, %f84, %f1192;
	mul.f32 	%f1195, %f85, %f1193;
	sub.f32 	%f1196, %f1194, %f1195;
	st.global.f32 	[%rd829], %f1196;
	mul.f32 	%f1197, %f84, %f1193;
	fma.rn.f32 	%f1198, %f85, %f1192, %f1197;
	st.global.f32 	[%rd831], %f1198;
	add.s32 	%r736, %r734, %r224;
	mul.wide.u32 	%rd832, %r736, 4;
	add.s64 	%rd833, %rd1, %rd832;
	ld.global.f32 	%f1199, [%rd833];
	add.s32 	%r737, %r736, 1;
	mul.wide.u32 	%rd834, %r737, 4;
	add.s64 	%rd835, %rd1, %rd834;
	ld.global.f32 	%f1200, [%rd835];
	mul.f32 	%f1201, %f84, %f1199;
	mul.f32 	%f1202, %f85, %f1200;
	sub.f32 	%f1203, %f1201, %f1202;
	st.global.f32 	[%rd833], %f1203;
	mul.f32 	%f1204, %f84, %f1200;
	fma.rn.f32 	%f1205, %f85, %f1199, %f1204;
	st.global.f32 	[%rd835], %f1205;
	add.s32 	%r738, %r736, %r224;
	mul.wide.u32 	%rd836, %r738, 4;
	add.s64 	%rd837, %rd1, %rd836;
	ld.global.f32 	%f1206, [%rd837];
	add.s32 	%r739, %r738, 1;
	mul.wide.u32 	%rd838, %r739, 4;
	add.s64 	%rd839, %rd1, %rd838;
	ld.global.f32 	%f1207, [%rd839];
	mul.f32 	%f1208, %f84, %f1206;
	mul.f32 	%f1209, %f85, %f1207;
	sub.f32 	%f1210, %f1208, %f1209;
	st.global.f32 	[%rd837], %f1210;
	mul.f32 	%f1211, %f84, %f1207;
	fma.rn.f32 	%f1212, %f85, %f1206, %f1211;
	st.global.f32 	[%rd839], %f1212;
	add.s32 	%r740, %r738, %r224;
	mul.wide.u32 	%rd840, %r740, 4;
	add.s64 	%rd841, %rd1, %rd840;
	ld.global.f32 	%f1213, [%rd841];
	add.s32 	%r741, %r740, 1;
	mul.wide.u32 	%rd842, %r741, 4;
	add.s64 	%rd843, %rd1, %rd842;
	ld.global.f32 	%f1214, [%rd843];
	mul.f32 	%f1215, %f84, %f1213;
	mul.f32 	%f1216, %f85, %f1214;
	sub.f32 	%f1217, %f1215, %f1216;
	st.global.f32 	[%rd841], %f1217;
	mul.f32 	%f1218, %f84, %f1214;
	fma.rn.f32 	%f1219, %f85, %f1213, %f1218;
	st.global.f32 	[%rd843], %f1219;
	add.s32 	%r742, %r740, %r224;
	mul.wide.u32 	%rd844, %r742, 4;
	add.s64 	%rd845, %rd1, %rd844;
	ld.global.f32 	%f1220, [%rd845];
	add.s32 	%r743, %r742, 1;
	mul.wide.u32 	%rd846, %r743, 4;
	add.s64 	%rd847, %rd1, %rd846;
	ld.global.f32 	%f1221, [%rd847];
	mul.f32 	%f1222, %f84, %f1220;
	mul.f32 	%f1223, %f85, %f1221;
	sub.f32 	%f1224, %f1222, %f1223;
	st.global.f32 	[%rd845], %f1224;
	mul.f32 	%f1225, %f84, %f1221;
	fma.rn.f32 	%f1226, %f85, %f1220, %f1225;
	st.global.f32 	[%rd847], %f1226;
	add.s32 	%r1005, %r1005, 8;
	setp.ne.s32 	%p151, %r1005, %r37;
	mov.u32 	%r1007, %r37;
	@%p151 bra 	$L__BB38_194;
$L__BB38_195:
	@%p138 bra 	$L__BB38_203;
	setp.lt.u32 	%p153, %r34, 3;
	@%p153 bra 	$L__BB38_198;
	mad.lo.s32 	%r744, %r1007, %r224, %r149;
	mul.wide.u32 	%rd848, %r744, 4;
	add.s64 	%rd849, %rd1, %rd848;
	ld.global.f32 	%f1227, [%rd849];
	add.s32 	%r745, %r744, 1;
	mul.wide.u32 	%rd850, %r745, 4;
	add.s64 	%rd851, %rd1, %rd850;
	ld.global.f32 	%f1228, [%rd851];
	mul.f32 	%f1229, %f84, %f1227;
	mul.f32 	%f1230, %f85, %f1228;
	sub.f32 	%f1231, %f1229, %f1230;
	st.global.f32 	[%rd849], %f1231;
	mul.f32 	%f1232, %f84, %f1228;
	fma.rn.f32 	%f1233, %f85, %f1227, %f1232;
	st.global.f32 	[%rd851], %f1233;
	add.s32 	%r746, %r744, %r224;
	mul.wide.u32 	%rd852, %r746, 4;
	add.s64 	%rd853, %rd1, %rd852;
	ld.global.f32 	%f1234, [%rd853];
	add.s32 	%r747, %r746, 1;
	mul.wide.u32 	%rd854, %r747, 4;
	add.s64 	%rd855, %rd1, %rd854;
	ld.global.f32 	%f1235, [%rd855];
	mul.f32 	%f1236, %f84, %f1234;
	mul.f32 	%f1237, %f85, %f1235;
	sub.f32 	%f1238, %f1236, %f1237;
	st.global.f32 	[%rd853], %f1238;
	mul.f32 	%f1239, %f84, %f1235;
	fma.rn.f32 	%f1240, %f85, %f1234, %f1239;
	st.global.f32 	[%rd855], %f1240;
	add.s32 	%r748, %r746, %r224;
	mul.wide.u32 	%rd856, %r748, 4;
	add.s64 	%rd857, %rd1, %rd856;
	ld.global.f32 	%f1241, [%rd857];
	add.s32 	%r749, %r748, 1;
	mul.wide.u32 	%rd858, %r749, 4;
	add.s64 	%rd859, %rd1, %rd858;
	ld.global.f32 	%f1242, [%rd859];
	mul.f32 	%f1243, %f84, %f1241;
	mul.f32 	%f1244, %f85, %f1242;
	sub.f32 	%f1245, %f1243, %f1244;
	st.global.f32 	[%rd857], %f1245;
	mul.f32 	%f1246, %f84, %f1242;
	fma.rn.f32 	%f1247, %f85, %f1241, %f1246;
	st.global.f32 	[%rd859], %f1247;
	add.s32 	%r750, %r748, %r224;
	mul.wide.u32 	%rd860, %r750, 4;
	add.s64 	%rd861, %rd1, %rd860;
	ld.global.f32 	%f1248, [%rd861];
	add.s32 	%r751, %r750, 1;
	mul.wide.u32 	%rd862, %r751, 4;
	add.s64 	%rd863, %rd1, %rd862;
	ld.global.f32 	%f1249, [%rd863];
	mul.f32 	%f1250, %f84, %f1248;
	mul.f32 	%f1251, %f85, %f1249;
	sub.f32 	%f1252, %f1250, %f1251;
	st.global.f32 	[%rd861], %f1252;
	mul.f32 	%f1253, %f84, %f1249;
	fma.rn.f32 	%f1254, %f85, %f1248, %f1253;
	st.global.f32 	[%rd863], %f1254;
	add.s32 	%r1007, %r1007, 4;
$L__BB38_198:
	setp.eq.s32 	%p154, %r35, 0;
	@%p154 bra 	$L__BB38_203;
	setp.eq.s32 	%p155, %r35, 1;
	@%p155 bra 	$L__BB38_201;
	mad.lo.s32 	%r752, %r1007, %r224, %r149;
	mul.wide.u32 	%rd864, %r752, 4;
	add.s64 	%rd865, %rd1, %rd864;
	ld.global.f32 	%f1255, [%rd865];
	add.s32 	%r753, %r752, 1;
	mul.wide.u32 	%rd866, %r753, 4;
	add.s64 	%rd867, %rd1, %rd866;
	ld.global.f32 	%f1256, [%rd867];
	mul.f32 	%f1257, %f84, %f1255;
	mul.f32 	%f1258, %f85, %f1256;
	sub.f32 	%f1259, %f1257, %f1258;
	st.global.f32 	[%rd865], %f1259;
	mul.f32 	%f1260, %f84, %f1256;
	fma.rn.f32 	%f1261, %f85, %f1255, %f1260;
	st.global.f32 	[%rd867], %f1261;
	add.s32 	%r754, %r752, %r224;
	mul.wide.u32 	%rd868, %r754, 4;
	add.s64 	%rd869, %rd1, %rd868;
	ld.global.f32 	%f1262, [%rd869];
	add.s32 	%r755, %r754, 1;
	mul.wide.u32 	%rd870, %r755, 4;
	add.s64 	%rd871, %rd1, %rd870;
	ld.global.f32 	%f1263, [%rd871];
	mul.f32 	%f1264, %f84, %f1262;
	mul.f32 	%f1265, %f85, %f1263;
	sub.f32 	%f1266, %f1264, %f1265;
	st.global.f32 	[%rd869], %f1266;
	mul.f32 	%f1267, %f84, %f1263;
	fma.rn.f32 	%f1268, %f85, %f1262, %f1267;
	st.global.f32 	[%rd871], %f1268;
	add.s32 	%r1007, %r1007, 2;
$L__BB38_201:
	setp.eq.s32 	%p156, %r38, 0;
	@%p156 bra 	$L__BB38_203;
	mad.lo.s32 	%r756, %r1007, %r224, %r149;
	mul.wide.u32 	%rd872, %r756, 4;
	add.s64 	%rd873, %rd1, %rd872;
	ld.global.f32 	%f1269, [%rd873];
	add.s32 	%r757, %r756, 1;
	mul.wide.u32 	%rd874, %r757, 4;
	add.s64 	%rd875, %rd1, %rd874;
	ld.global.f32 	%f1270, [%rd875];
	mul.f32 	%f1271, %f84, %f1269;
	mul.f32 	%f1272, %f85, %f1270;
	sub.f32 	%f1273, %f1271, %f1272;
	st.global.f32 	[%rd873], %f1273;
	mul.f32 	%f1274, %f84, %f1270;
	fma.rn.f32 	%f1275, %f85, %f1269, %f1274;
	st.global.f32 	[%rd875], %f1275;
$L__BB38_203:
	setp.ne.s32 	%p157, %r996, %r30;
	@%p157 bra 	$L__BB38_169;
	setp.lt.u32 	%p158, %r29, 15;
	mov.b32 	%r1011, 0;
	@%p158 bra 	$L__BB38_207;
	mov.b32 	%r1009, 0;
$L__BB38_206:
	.pragma "nounroll";
	mul.lo.s32 	%r760, %r1009, %r224;
	add.s32 	%r761, %r760, %r1009;
	mul.wide.u32 	%rd876, %r761, 4;
	add.s64 	%rd877, %rd2, %rd876;
	ld.global.f32 	%f1276, [%rd877];
	add.f32 	%f1277, %f1481, %f1276;
	st.global.f32 	[%rd877], %f1277;
	add.s32 	%r762, %r760, %r224;
	add.s32 	%r763, %r1009, %r762;
	add.s32 	%r764, %r763, 1;
	mul.wide.u32 	%rd878, %r764, 4;
	add.s64 	%rd879, %rd2, %rd878;
	ld.global.f32 	%f1278, [%rd879];
	add.f32 	%f1279, %f1481, %f1278;
	st.global.f32 	[%rd879], %f1279;
	add.s32 	%r765, %r762, %r224;
	add.s32 	%r766, %r1009, %r765;
	add.s32 	%r767, %r766, 2;
	mul.wide.u32 	%rd880, %r767, 4;
	add.s64 	%rd881, %rd2, %rd880;
	ld.global.f32 	%f1280, [%rd881];
	add.f32 	%f1281, %f1481, %f1280;
	st.global.f32 	[%rd881], %f1281;
	add.s32 	%r768, %r765, %r224;
	add.s32 	%r769, %r1009, %r768;
	add.s32 	%r770, %r769, 3;
	mul.wide.u32 	%rd882, %r770, 4;
	add.s64 	%rd883, %rd2, %rd882;
	ld.global.f32 	%f1282, [%rd883];
	add.f32 	%f1283, %f1481, %f1282;
	st.global.f32 	[%rd883], %f1283;
	add.s32 	%r771, %r768, %r224;
	add.s32 	%r772, %r1009, %r771;
	add.s32 	%r773, %r772, 4;
	mul.wide.u32 	%rd884, %r773, 4;
	add.s64 	%rd885, %rd2, %rd884;
	ld.global.f32 	%f1284, [%rd885];
	add.f32 	%f1285, %f1481, %f1284;
	st.global.f32 	[%rd885], %f1285;
	add.s32 	%r774, %r771, %r224;
	add.s32 	%r775, %r1009, %r774;
	add.s32 	%r776, %r775, 5;
	mul.wide.u32 	%rd886, %r776, 4;
	add.s64 	%rd887, %rd2, %rd886;
	ld.global.f32 	%f1286, [%rd887];
	add.f32 	%f1287, %f1481, %f1286;
	st.global.f32 	[%rd887], %f1287;
	add.s32 	%r777, %r774, %r224;
	add.s32 	%r778, %r1009, %r777;
	add.s32 	%r779, %r778, 6;
	mul.wide.u32 	%rd888, %r779, 4;
	add.s64 	%rd889, %rd2, %rd888;
	ld.global.f32 	%f1288, [%rd889];
	add.f32 	%f1289, %f1481, %f1288;
	st.global.f32 	[%rd889], %f1289;
	add.s32 	%r780, %r777, %r224;
	add.s32 	%r781, %r1009, %r780;
	add.s32 	%r782, %r781, 7;
	mul.wide.u32 	%rd890, %r782, 4;
	add.s64 	%rd891, %rd2, %rd890;
	ld.global.f32 	%f1290, [%rd891];
	add.f32 	%f1291, %f1481, %f1290;
	st.global.f32 	[%rd891], %f1291;
	add.s32 	%r783, %r780, %r224;
	add.s32 	%r784, %r1009, %r783;
	add.s32 	%r785, %r784, 8;
	mul.wide.u32 	%rd892, %r785, 4;
	add.s64 	%rd893, %rd2, %rd892;
	ld.global.f32 	%f1292, [%rd893];
	add.f32 	%f1293, %f1481, %f1292;
	st.global.f32 	[%rd893], %f1293;
	add.s32 	%r786, %r783, %r224;
	add.s32 	%r787, %r1009, %r786;
	add.s32 	%r788, %r787, 9;
	mul.wide.u32 	%rd894, %r788, 4;
	add.s64 	%rd895, %rd2, %rd894;
	ld.global.f32 	%f1294, [%rd895];
	add.f32 	%f1295, %f1481, %f1294;
	st.global.f32 	[%rd895], %f1295;
	add.s32 	%r789, %r786, %r224;
	add.s32 	%r790, %r1009, %r789;
	add.s32 	%r791, %r790, 10;
	mul.wide.u32 	%rd896, %r791, 4;
	add.s64 	%rd897, %rd2, %rd896;
	ld.global.f32 	%f1296, [%rd897];
	add.f32 	%f1297, %f1481, %f1296;
	st.global.f32 	[%rd897], %f1297;
	add.s32 	%r792, %r789, %r224;
	add.s32 	%r793, %r1009, %r792;
	add.s32 	%r794, %r793, 11;
	mul.wide.u32 	%rd898, %r794, 4;
	add.s64 	%rd899, %rd2, %rd898;
	ld.global.f32 	%f1298, [%rd899];
	add.f32 	%f1299, %f1481, %f1298;
	st.global.f32 	[%rd899], %f1299;
	add.s32 	%r795, %r792, %r224;
	add.s32 	%r796, %r1009, %r795;
	add.s32 	%r797, %r796, 12;
	mul.wide.u32 	%rd900, %r797, 4;
	add.s64 	%rd901, %rd2, %rd900;
	ld.global.f32 	%f1300, [%rd901];
	add.f32 	%f1301, %f1481, %f1300;
	st.global.f32 	[%rd901], %f1301;
	add.s32 	%r798, %r795, %r224;
	add.s32 	%r799, %r1009, %r798;
	add.s32 	%r800, %r799, 13;
	mul.wide.u32 	%rd902, %r800, 4;
	add.s64 	%rd903, %rd2, %rd902;
	ld.global.f32 	%f1302, [%rd903];
	add.f32 	%f1303, %f1481, %f1302;
	st.global.f32 	[%rd903], %f1303;
	add.s32 	%r801, %r798, %r224;
	add.s32 	%r802, %r1009, %r801;
	add.s32 	%r803, %r802, 14;
	mul.wide.u32 	%rd904, %r803, 4;
	add.s64 	%rd905, %rd2, %rd904;
	ld.global.f32 	%f1304, [%rd905];
	add.f32 	%f1305, %f1481, %f1304;
	st.global.f32 	[%rd905], %f1305;
	add.s32 	%r804, %r801, %r224;
	add.s32 	%r805, %r1009, %r804;
	add.s32 	%r806, %r805, 15;
	mul.wide.u32 	%rd906, %r806, 4;
	add.s64 	%rd907, %rd2, %rd906;
	ld.global.f32 	%f1306, [%rd907];
	add.f32 	%f1307, %f1481, %f1306;
	st.global.f32 	[%rd907], %f1307;
	add.s32 	%r1009, %r1009, 16;
	setp.ne.s32 	%p159, %r1009, %r36;
	mov.u32 	%r1011, %r36;
	@%p159 bra 	$L__BB38_206;
$L__BB38_207:
	setp.eq.s32 	%p160, %r32, 0;
	@%p160 bra 	$L__BB38_217;
	add.s32 	%r807, %r32, -1;
	setp.lt.u32 	%p161, %r807, 7;
	@%p161 bra 	$L__BB38_210;
	mul.lo.s32 	%r808, %r1011, %r224;
	add.s32 	%r809, %r808, %r1011;
	mul.wide.u32 	%rd908, %r809, 4;
	add.s64 	%rd909, %rd2, %rd908;
	ld.global.f32 	%f1308, [%rd909];
	add.f32 	%f1309, %f1481, %f1308;
	st.global.f32 	[%rd909], %f1309;
	add.s32 	%r810, %r808, %r224;
	add.s32 	%r811, %r1011, %r810;
	add.s32 	%r812, %r811, 1;
	mul.wide.u32 	%rd910, %r812, 4;
	add.s64 	%rd911, %rd2, %rd910;
	ld.global.f32 	%f1310, [%rd911];
	add.f32 	%f1311, %f1481, %f1310;
	st.global.f32 	[%rd911], %f1311;
	add.s32 	%r813, %r810, %r224;
	add.s32 	%r814, %r1011, %r813;
	add.s32 	%r815, %r814, 2;
	mul.wide.u32 	%rd912, %r815, 4;
	add.s64 	%rd913, %rd2, %rd912;
	ld.global.f32 	%f1312, [%rd913];
	add.f32 	%f1313, %f1481, %f1312;
	st.global.f32 	[%rd913], %f1313;
	add.s32 	%r816, %r813, %r224;
	add.s32 	%r817, %r1011, %r816;
	add.s32 	%r818, %r817, 3;
	mul.wide.u32 	%rd914, %r818, 4;
	add.s64 	%rd915, %rd2, %rd914;
	ld.global.f32 	%f1314, [%rd915];
	add.f32 	%f1315, %f1481, %f1314;
	st.global.f32 	[%rd915], %f1315;
	add.s32 	%r819, %r816, %r224;
	add.s32 	%r820, %r1011, %r819;
	add.s32 	%r821, %r820, 4;
	mul.wide.u32 	%rd916, %r821, 4;
	add.s64 	%rd917, %rd2, %rd916;
	ld.global.f32 	%f1316, [%rd917];
	add.f32 	%f1317, %f1481, %f1316;
	st.global.f32 	[%rd917], %f1317;
	add.s32 	%r822, %r819, %r224;
	add.s32 	%r823, %r1011, %r822;
	add.s32 	%r824, %r823, 5;
	mul.wide.u32 	%rd918, %r824, 4;
	add.s64 	%rd919, %rd2, %rd918;
	ld.global.f32 	%f1318, [%rd919];
	add.f32 	%f1319, %f1481, %f1318;
	st.global.f32 	[%rd919], %f1319;
	add.s32 	%r825, %r822, %r224;
	add.s32 	%r826, %r1011, %r825;
	add.s32 	%r827, %r826, 6;
	mul.wide.u32 	%rd920, %r827, 4;
	add.s64 	%rd921, %rd2, %rd920;
	ld.global.f32 	%f1320, [%rd921];
	add.f32 	%f1321, %f1481, %f1320;
	st.global.f32 	[%rd921], %f1321;
	add.s32 	%r828, %r825, %r224;
	add.s32 	%r829, %r1011, %r828;
	add.s32 	%r830, %r829, 7;
	mul.wide.u32 	%rd922, %r830, 4;
	add.s64 	%rd923, %rd2, %rd922;
	ld.global.f32 	%f1322, [%rd923];
	add.f32 	%f1323, %f1481, %f1322;
	st.global.f32 	[%rd923], %f1323;
	add.s32 	%r1011, %r1011, 8;
$L__BB38_210:
	setp.eq.s32 	%p162, %r33, 0;
	@%p162 bra 	$L__BB38_217;
	setp.lt.u32 	%p163, %r34, 3;
	@%p163 bra 	$L__BB38_213;
	mul.lo.s32 	%r831, %r1011, %r224;
	add.s32 	%r832, %r831, %r1011;
	mul.wide.u32 	%rd924, %r832, 4;
	add.s64 	%rd925, %rd2, %rd924;
	ld.global.f32 	%f1324, [%rd925];
	add.f32 	%f1325, %f1481, %f1324;
	st.global.f32 	[%rd925], %f1325;
	add.s32 	%r833, %r831, %r224;
	add.s32 	%r834, %r1011, %r833;
	add.s32 	%r835, %r834, 1;
	mul.wide.u32 	%rd926, %r835, 4;
	add.s64 	%rd927, %rd2, %rd926;
	ld.global.f32 	%f1326, [%rd927];
	add.f32 	%f1327, %f1481, %f1326;
	st.global.f32 	[%rd927], %f1327;
	add.s32 	%r836, %r833, %r224;
	add.s32 	%r837, %r1011, %r836;
	add.s32 	%r838, %r837, 2;
	mul.wide.u32 	%rd928, %r838, 4;
	add.s64 	%rd929, %rd2, %rd928;
	ld.global.f32 	%f1328, [%rd929];
	add.f32 	%f1329, %f1481, %f1328;
	st.global.f32 	[%rd929], %f1329;
	add.s32 	%r839, %r836, %r224;
	add.s32 	%r840, %r1011, %r839;
	add.s32 	%r841, %r840, 3;
	mul.wide.u32 	%rd930, %r841, 4;
	add.s64 	%rd931, %rd2, %rd930;
	ld.global.f32 	%f1330, [%rd931];
	add.f32 	%f1331, %f1481, %f1330;
	st.global.f32 	[%rd931], %f1331;
	add.s32 	%r1011, %r1011, 4;
$L__BB38_213:
	setp.eq.s32 	%p164, %r35, 0;
	@%p164 bra 	$L__BB38_217;
	setp.eq.s32 	%p165, %r35, 1;
	mul.lo.s32 	%r180, %r1011, %r224;
	add.s32 	%r842, %r180, %r1011;
	mul.wide.u32 	%rd932, %r842, 4;
	add.s64 	%rd933, %rd2, %rd932;
	ld.global.f32 	%f1332, [%rd933];
	add.f32 	%f1333, %f1481, %f1332;
	st.global.f32 	[%rd933], %f1333;
	@%p165 bra 	$L__BB38_217;
	setp.eq.s32 	%p166, %r35, 2;
	add.s32 	%r181, %r180, %r224;
	add.s32 	%r843, %r1011, %r181;
	add.s32 	%r844, %r843, 1;
	mul.wide.u32 	%rd934, %r844, 4;
	add.s64 	%rd935, %rd2, %rd934;
	ld.global.f32 	%f1334, [%rd935];
	add.f32 	%f1335, %f1481, %f1334;
	st.global.f32 	[%rd935], %f1335;
	@%p166 bra 	$L__BB38_217;
	add.s32 	%r845, %r181, %r224;
	add.s32 	%r846, %r1011, %r845;
	add.s32 	%r847, %r846, 2;
	mul.wide.u32 	%rd936, %r847, 4;
	add.s64 	%rd937, %rd2, %rd936;
	ld.global.f32 	%f1336, [%rd937];
	add.f32 	%f1337, %f1481, %f1336;
	st.global.f32 	[%rd937], %f1337;
$L__BB38_217:
	add.s32 	%r990, %r990, 1;
	setp.ne.s32 	%p167, %r990, %r31;
	@%p167 bra 	$L__BB38_65;
$L__BB38_218:
	add.s32 	%r183, %r224, -1;
	setp.eq.s32 	%p168, %r183, 0;
	@%p168 bra 	$L__BB38_257;
	and.b32  	%r184, %r183, 7;
	setp.lt.u32 	%p169, %r9, 7;
	mov.b32 	%r1013, 0;
	@%p169 bra 	$L__BB38_238;
	and.b32  	%r1013, %r183, -8;
	mov.b32 	%r1016, 0;
$L__BB38_221:
	.pragma "nounroll";
	mul.lo.s32 	%r851, %r1016, %r224;
	add.s32 	%r852, %r851, %r1016;
	mul.wide.u32 	%rd939, %r852, 4;
	add.s64 	%rd940, %rd2, %rd939;
	ld.global.f32 	%f1338, [%rd940];
	abs.f32 	%f1339, %f1338;
	add.s32 	%r197, %r851, %r224;
	add.s32 	%r853, %r197, %r1016;
	add.s32 	%r854, %r853, 1;
	mul.wide.u32 	%rd941, %r854, 4;
	add.s64 	%rd942, %rd2, %rd941;
	ld.global.f32 	%f1340, [%rd942];
	abs.f32 	%f90, %f1340;
	add.f32 	%f1341, %f1339, %f90;
	max.f32 	%f1342, %f1341, 0f3F800000;
	mul.f32 	%f1343, %f1342, 0f34000000;
	mul.wide.u32 	%rd943, %r853, 4;
	add.s64 	%rd19, %rd2, %rd943;
	ld.global.f32 	%f1344, [%rd19];
	abs.f32 	%f1345, %f1344;
	setp.gtu.f32 	%p170, %f1345, %f1343;
	@%p170 bra 	$L__BB38_223;
	mov.b32 	%r855, 0;
	st.global.u32 	[%rd19], %r855;
$L__BB38_223:
	add.s32 	%r198, %r197, %r224;
	add.s32 	%r856, %r1016, %r198;
	add.s32 	%r857, %r856, 2;
	mul.wide.u32 	%rd944, %r857, 4;
	add.s64 	%rd945, %rd2, %rd944;
	ld.global.f32 	%f1346, [%rd945];
	abs.f32 	%f91, %f1346;
	add.f32 	%f1347, %f90, %f91;
	max.f32 	%f1348, %f1347, 0f3F800000;
	mul.f32 	%f1349, %f1348, 0f34000000;
	add.s32 	%r858, %r856, 1;
	mul.wide.u32 	%rd946, %r858, 4;
	add.s64 	%rd20, %rd2, %rd946;
	ld.global.f32 	%f1350, [%rd20];
	abs.f32 	%f1351, %f1350;
	setp.gtu.f32 	%p171, %f1351, %f1349;
	@%p171 bra 	$L__BB38_225;
	mov.b32 	%r859, 0;
	st.global.u32 	[%rd20], %r859;
$L__BB38_225:
	add.s32 	%r199, %r198, %r224;
	add.s32 	%r860, %r1016, %r199;
	add.s32 	%r861, %r860, 3;
	mul.wide.u32 	%rd947, %r861, 4;
	add.s64 	%rd948, %rd2, %rd947;
	ld.global.f32 	%f1352, [%rd948];
	abs.f32 	%f92, %f1352;
	add.f32 	%f1353, %f91, %f92;
	max.f32 	%f1354, %f1353, 0f3F800000;
	mul.f32 	%f1355, %f1354, 0f34000000;
	add.s32 	%r862, %r860, 2;
	mul.wide.u32 	%rd949, %r862, 4;
	add.s64 	%rd21, %rd2, %rd949;
	ld.global.f32 	%f1356, [%rd21];
	abs.f32 	%f1357, %f1356;
	setp.gtu.f32 	%p172, %f1357, %f1355;
	@%p172 bra 	$L__BB38_227;
	mov.b32 	%r863, 0;
	st.global.u32 	[%rd21], %r863;
$L__BB38_227:
	add.s32 	%r200, %r199, %r224;
	add.s32 	%r864, %r1016, %r200;
	add.s32 	%r865, %r864, 4;
	mul.wide.u32 	%rd950, %r865, 4;
	add.s64 	%rd951, %rd2, %rd950;
	ld.global.f32 	%f1358, [%rd951];
	abs.f32 	%f93, %f1358;
	add.f32 	%f1359, %f92, %f93;
	max.f32 	%f1360, %f1359, 0f3F800000;
	mul.f32 	%f1361, %f1360, 0f34000000;
	add.s32 	%r866, %r864, 3;
	mul.wide.u32 	%rd952, %r866, 4;
	add.s64 	%rd22, %rd2, %rd952;
	ld.global.f32 	%f1362, [%rd22];
	abs.f32 	%f1363, %f1362;
	setp.gtu.f32 	%p173, %f1363, %f1361;
	@%p173 bra 	$L__BB38_229;
	mov.b32 	%r867, 0;
	st.global.u32 	[%rd22], %r867;
$L__BB38_229:
	add.s32 	%r201, %r200, %r224;
	add.s32 	%r868, %r1016, %r201;
	add.s32 	%r869, %r868, 5;
	mul.wide.u32 	%rd953, %r869, 4;
	add.s64 	%rd954, %rd2, %rd953;
	ld.global.f32 	%f1364, [%rd954];
	abs.f32 	%f94, %f1364;
	add.f32 	%f1365, %f93, %f94;
	max.f32 	%f1366, %f1365, 0f3F800000;
	mul.f32 	%f1367, %f1366, 0f34000000;
	add.s32 	%r870, %r868, 4;
	mul.wide.u32 	%rd955, %r870, 4;
	add.s64 	%rd23, %rd2, %rd955;
	ld.global.f32 	%f1368, [%rd23];
	abs.f32 	%f1369, %f1368;
	setp.gtu.f32 	%p174, %f1369, %f1367;
	@%p174 bra 	$L__BB38_231;
	mov.b32 	%r871, 0;
	st.global.u32 	[%rd23], %r871;
$L__BB38_231:
	add.s32 	%r202, %r201, %r224;
	add.s32 	%r872, %r1016, %r202;
	add.s32 	%r873, %r872, 6;
	mul.wide.u32 	%rd956, %r873, 4;
	add.s64 	%rd957, %rd2, %rd956;
	ld.global.f32 	%f1370, [%rd957];
	abs.f32 	%f95, %f1370;
	add.f32 	%f1371, %f94, %f95;
	max.f32 	%f1372, %f1371, 0f3F800000;
	mul.f32 	%f1373, %f1372, 0f34000000;
	add.s32 	%r874, %r872, 5;
	mul.wide.u32 	%rd958, %r874, 4;
	add.s64 	%rd24, %rd2, %rd958;
	ld.global.f32 	%f1374, [%rd24];
	abs.f32 	%f1375, %f1374;
	setp.gtu.f32 	%p175, %f1375, %f1373;
	@%p175 bra 	$L__BB38_233;
	mov.b32 	%r875, 0;
	st.global.u32 	[%rd24], %r875;
$L__BB38_233:
	add.s32 	%r203, %r202, %r224;
	add.s32 	%r876, %r1016, %r203;
	add.s32 	%r877, %r876, 7;
	mul.wide.u32 	%rd959, %r877, 4;
	add.s64 	%rd960, %rd2, %rd959;
	ld.global.f32 	%f1376, [%rd960];
	abs.f32 	%f96, %f1376;
	add.f32 	%f1377, %f95, %f96;
	max.f32 	%f1378, %f1377, 0f3F800000;
	mul.f32 	%f1379, %f1378, 0f34000000;
	add.s32 	%r878, %r876, 6;
	mul.wide.u32 	%rd961, %r878, 4;
	add.s64 	%rd25, %rd2, %rd961;
	ld.global.f32 	%f1380, [%rd25];
	abs.f32 	%f1381, %f1380;
	setp.gtu.f32 	%p176, %f1381, %f1379;
	@%p176 bra 	$L__BB38_235;
	mov.b32 	%r879, 0;
	st.global.u32 	[%rd25], %r879;
$L__BB38_235:
	add.s32 	%r1016, %r1016, 8;
	add.s32 	%r880, %r203, %r224;
	add.s32 	%r881, %r880, %r1016;
	mul.wide.u32 	%rd962, %r881, 4;
	add.s64 	%rd963, %rd2, %rd962;
	ld.global.f32 	%f1382, [%rd963];
	abs.f32 	%f1383, %f1382;
	add.f32 	%f1384, %f96, %f1383;
	max.f32 	%f1385, %f1384, 0f3F800000;
	mul.f32 	%f1386, %f1385, 0f34000000;
	add.s32 	%r882, %r881, -1;
	mul.wide.u32 	%rd964, %r882, 4;
	add.s64 	%rd26, %rd2, %rd964;
	ld.global.f32 	%f1387, [%rd26];
	abs.f32 	%f1388, %f1387;
	setp.gtu.f32 	%p177, %f1388, %f1386;
	@%p177 bra 	$L__BB38_237;
	mov.b32 	%r883, 0;
	st.global.u32 	[%rd26], %r883;
$L__BB38_237:
	setp.eq.s32 	%p178, %r1016, %r1013;
	@%p178 bra 	$L__BB38_238;
	bra.uni 	$L__BB38_221;
$L__BB38_238:
	setp.eq.s32 	%p179, %r184, 0;
	@%p179 bra 	$L__BB38_257;
	and.b32  	%r187, %r183, 3;
	setp.lt.u32 	%p180, %r184, 4;
	@%p180 bra 	$L__BB38_248;
	mul.lo.s32 	%r884, %r1013, %r224;
	add.s32 	%r885, %r884, %r1013;
	mul.wide.u32 	%rd965, %r885, 4;
	add.s64 	%rd966, %rd2, %rd965;
	ld.global.f32 	%f1389, [%rd966];
	abs.f32 	%f1390, %f1389;
	add.s32 	%r188, %r884, %r224;
	add.s32 	%r886, %r188, %r1013;
	add.s32 	%r887, %r886, 1;
	mul.wide.u32 	%rd967, %r887, 4;
	add.s64 	%rd968, %rd2, %rd967;
	ld.global.f32 	%f1391, [%rd968];
	abs.f32 	%f86, %f1391;
	add.f32 	%f1392, %f1390, %f86;
	max.f32 	%f1393, %f1392, 0f3F800000;
	mul.f32 	%f1394, %f1393, 0f34000000;
	mul.wide.u32 	%rd969, %r886, 4;
	add.s64 	%rd12, %rd2, %rd969;
	ld.global.f32 	%f1395, [%rd12];
	abs.f32 	%f1396, %f1395;
	setp.gtu.f32 	%p181, %f1396, %f1394;
	@%p181 bra 	$L__BB38_242;
	mov.b32 	%r888, 0;
	st.global.u32 	[%rd12], %r888;
$L__BB38_242:
	add.s32 	%r189, %r188, %r224;
	add.s32 	%r889, %r1013, %r189;
	add.s32 	%r890, %r889, 2;
	mul.wide.u32 	%rd970, %r890, 4;
	add.s64 	%rd971, %rd2, %rd970;
	ld.global.f32 	%f1397, [%rd971];
	abs.f32 	%f87, %f1397;
	add.f32 	%f1398, %f86, %f87;
	max.f32 	%f1399, %f1398, 0f3F800000;
	mul.f32 	%f1400, %f1399, 0f34000000;
	add.s32 	%r891, %r889, 1;
	mul.wide.u32 	%rd972, %r891, 4;
	add.s64 	%rd13, %rd2, %rd972;
	ld.global.f32 	%f1401, [%rd13];
	abs.f32 	%f1402, %f1401;
	setp.gtu.f32 	%p182, %f1402, %f1400;
	@%p182 bra 	$L__BB38_244;
	mov.b32 	%r892, 0;
	st.global.u32 	[%rd13], %r892;
$L__BB38_244:
	add.s32 	%r190, %r189, %r224;
	add.s32 	%r893, %r1013, %r190;
	add.s32 	%r894, %r893, 3;
	mul.wide.u32 	%rd973, %r894, 4;
	add.s64 	%rd974, %rd2, %rd973;
	ld.global.f32 	%f1403, [%rd974];
	abs.f32 	%f88, %f1403;
	add.f32 	%f1404, %f87, %f88;
	max.f32 	%f1405, %f1404, 0f3F800000;
	mul.f32 	%f1406, %f1405, 0f34000000;
	add.s32 	%r895, %r893, 2;
	mul.wide.u32 	%rd975, %r895, 4;
	add.s64 	%rd14, %rd2, %rd975;
	ld.global.f32 	%f1407, [%rd14];
	abs.f32 	%f1408, %f1407;
	setp.gtu.f32 	%p183, %f1408, %f1406;
	@%p183 bra 	$L__BB38_246;
	mov.b32 	%r896, 0;
	st.global.u32 	[%rd14], %r896;
$L__BB38_246:
	add.s32 	%r1013, %r1013, 4;
	add.s32 	%r897, %r190, %r224;
	add.s32 	%r898, %r897, %r1013;
	mul.wide.u32 	%rd976, %r898, 4;
	add.s64 	%rd977, %rd2, %rd976;
	ld.global.f32 	%f1409, [%rd977];
	abs.f32 	%f1410, %f1409;
	add.f32 	%f1411, %f88, %f1410;
	max.f32 	%f1412, %f1411, 0f3F800000;
	mul.f32 	%f1413, %f1412, 0f34000000;
	add.s32 	%r899, %r898, -1;
	mul.wide.u32 	%rd978, %r899, 4;
	add.s64 	%rd15, %rd2, %rd978;
	ld.global.f32 	%f1414, [%rd15];
	abs.f32 	%f1415, %f1414;
	setp.gtu.f32 	%p184, %f1415, %f1413;
	@%p184 bra 	$L__BB38_248;
	mov.b32 	%r900, 0;
	st.global.u32 	[%rd15], %r900;
$L__BB38_248:
	setp.eq.s32 	%p185, %r187, 0;
	@%p185 bra 	$L__BB38_257;
	setp.eq.s32 	%p186, %r187, 1;
	@%p186 bra 	$L__BB38_254;
	mul.lo.s32 	%r901, %r1013, %r224;
	add.s32 	%r902, %r901, %r1013;
	mul.wide.u32 	%rd979, %r902, 4;
	add.s64 	%rd980, %rd2, %rd979;
	ld.global.f32 	%f1416, [%rd980];
	abs.f32 	%f1417, %f1416;
	add.s32 	%r193, %r901, %r224;
	add.s32 	%r903, %r193, %r1013;
	add.s32 	%r904, %r903, 1;
	mul.wide.u32 	%rd981, %r904, 4;
	add.s64 	%rd982, %rd2, %rd981;
	ld.global.f32 	%f1418, [%rd982];
	abs.f32 	%f89, %f1418;
	add.f32 	%f1419, %f1417, %f89;
	max.f32 	%f1420, %f1419, 0f3F800000;
	mul.f32 	%f1421, %f1420, 0f34000000;
	mul.wide.u32 	%rd983, %r903, 4;
	add.s64 	%rd16, %rd2, %rd983;
	ld.global.f32 	%f1422, [%rd16];
	abs.f32 	%f1423, %f1422;
	setp.gtu.f32 	%p187, %f1423, %f1421;
	@%p187 bra 	$L__BB38_252;
	mov.b32 	%r905, 0;
	st.global.u32 	[%rd16], %r905;
$L__BB38_252:
	add.s32 	%r1013, %r1013, 2;
	add.s32 	%r906, %r193, %r224;
	add.s32 	%r907, %r906, %r1013;
	mul.wide.u32 	%rd984, %r907, 4;
	add.s64 	%rd985, %rd2, %rd984;
	ld.global.f32 	%f1424, [%rd985];
	abs.f32 	%f1425, %f1424;
	add.f32 	%f1426, %f89, %f1425;
	max.f32 	%f1427, %f1426, 0f3F800000;
	mul.f32 	%f1428, %f1427, 0f34000000;
	add.s32 	%r908, %r907, -1;
	mul.wide.u32 	%rd986, %r908, 4;
	add.s64 	%rd17, %rd2, %rd986;
	ld.global.f32 	%f1429, [%rd17];
	abs.f32 	%f1430, %f1429;
	setp.gtu.f32 	%p188, %f1430, %f1428;
	@%p188 bra 	$L__BB38_254;
	mov.b32 	%r909, 0;
	st.global.u32 	[%rd17], %r909;
$L__BB38_254:
	and.b32  	%r910, %r183, 1;
	setp.eq.b32 	%p189, %r910, 1;
	not.pred 	%p190, %p189;
	@%p190 bra 	$L__BB38_257;
	mad.lo.s32 	%r911, %r1013, %r224, %r1013;
	mul.wide.u32 	%rd987, %r911, 4;
	add.s64 	%rd988, %rd2, %rd987;
	ld.global.f32 	%f1431, [%rd988];
	abs.f32 	%f1432, %f1431;
	add.s32 	%r912, %r911, %r224;
	add.s32 	%r913, %r912, 1;
	mul.wide.u32 	%rd989, %r913, 4;
	add.s64 	%rd990, %rd2, %rd989;
	ld.global.f32 	%f1433, [%rd990];
	abs.f32 	%f1434, %f1433;
	add.f32 	%f1435, %f1432, %f1434;
	max.f32 	%f1436, %f1435, 0f3F800000;
	mul.f32 	%f1437, %f1436, 0f34000000;
	mul.wide.u32 	%rd991, %r912, 4;
	add.s64 	%rd18, %rd2, %rd991;
	ld.global.f32 	%f1438, [%rd18];
	abs.f32 	%f1439, %f1438;
	setp.gtu.f32 	%p191, %f1439, %f1437;
	@%p191 bra 	$L__BB38_257;
	mov.b32 	%r914, 0;
	st.global.u32 	[%rd18], %r914;
$L__BB38_257:
	setp.lt.u32 	%p192, %r224, 3;
	@%p192 bra 	$L__BB38_271;
	mov.b32 	%r1018, 2;
	mov.b32 	%r1019, 1;
	mov.b32 	%r1017, 0;
	mov.b16 	%rs44, 0;
	mov.u16 	%rs45, %rs44;
$L__BB38_259:
	mov.u32 	%r206, %r1019;
	mov.u32 	%r1019, %r1018;
	add.s16 	%rs45, %rs45, 1;
	mul.lo.s32 	%r208, %r1019, %r224;
	setp.lt.u32 	%p193, %r1017, 7;
	mov.b32 	%r1023, 0;
	@%p193 bra 	$L__BB38_262;
	and.b32  	%r1023, %r206, -8;
	neg.s32 	%r1021, %r1023;
	add.s32 	%r1020, %r208, 3;
$L__BB38_261:
	.pragma "nounroll";
	add.s32 	%r919, %r1020, -3;
	mul.wide.u32 	%rd992, %r919, 4;
	add.s64 	%rd993, %rd2, %rd992;
	mov.b32 	%r920, 0;
	st.global.u32 	[%rd993], %r920;
	add.s32 	%r921, %r1020, -2;
	mul.wide.u32 	%rd994, %r921, 4;
	add.s64 	%rd995, %rd2, %rd994;
	st.global.u32 	[%rd995], %r920;
	add.s32 	%r922, %r1020, -1;
	mul.wide.u32 	%rd996, %r922, 4;
	add.s64 	%rd997, %rd2, %rd996;
	st.global.u32 	[%rd997], %r920;
	add.s32 	%r923, %r1020, 4;
	mul.wide.u32 	%rd998, %r1020, 4;
	add.s64 	%rd999, %rd2, %rd998;
	st.global.u32 	[%rd999], %r920;
	add.s32 	%r924, %r1020, 1;
	mul.wide.u32 	%rd1000, %r924, 4;
	add.s64 	%rd1001, %rd2, %rd1000;
	st.global.u32 	[%rd1001], %r920;
	add.s32 	%r925, %r1020, 2;
	mul.wide.u32 	%rd1002, %r925, 4;
	add.s64 	%rd1003, %rd2, %rd1002;
	st.global.u32 	[%rd1003], %r920;
	add.s32 	%r926, %r1020, 3;
	mul.wide.u32 	%rd1004, %r926, 4;
	add.s64 	%rd1005, %rd2, %rd1004;
	st.global.u32 	[%rd1005], %r920;
	mul.wide.u32 	%rd1006, %r923, 4;
	add.s64 	%rd1007, %rd2, %rd1006;
	st.global.u32 	[%rd1007], %r920;
	add.s32 	%r1021, %r1021, 8;
	add.s32 	%r1020, %r1020, 8;
	setp.ne.s32 	%p194, %r1021, 0;
	@%p194 bra 	$L__BB38_261;
$L__BB38_262:
	and.b32  	%r927, %r206, 7;
	setp.eq.s32 	%p195, %r927, 0;
	@%p195 bra 	$L__BB38_270;
	cvt.u32.u16 	%r928, %rs45;
	and.b32  	%r217, %r928, 7;
	add.s32 	%r929, %r217, -1;
	setp.lt.u32 	%p196, %r929, 3;
	@%p196 bra 	$L__BB38_265;
	add.s32 	%r930, %r1023, %r208;
	mul.wide.u32 	%rd1008, %r930, 4;
	add.s64 	%rd1009, %rd2, %rd1008;
	mov.b32 	%r931, 0;
	st.global.u32 	[%rd1009], %r931;
	add.s32 	%r932, %r930, 1;
	mul.wide.u32 	%rd1010, %r932, 4;
	add.s64 	%rd1011, %rd2, %rd1010;
	st.global.u32 	[%rd1011], %r931;
	add.s32 	%r933, %r930, 2;
	mul.wide.u32 	%rd1012, %r933, 4;
	add.s64 	%rd1013, %rd2, %rd1012;
	st.global.u32 	[%rd1013], %r931;
	add.s32 	%r934, %r930, 3;
	mul.wide.u32 	%rd1014, %r934, 4;
	add.s64 	%rd1015, %rd2, %rd1014;
	st.global.u32 	[%rd1015], %r931;
	add.s32 	%r1023, %r1023, 4;
$L__BB38_265:
	and.b32  	%r935, %r217, 3;
	setp.eq.s32 	%p197, %r935, 0;
	@%p197 bra 	$L__BB38_270;
	and.b16  	%rs39, %rs44, 3;
	setp.eq.s16 	%p198, %rs39, 0;
	@%p198 bra 	$L__BB38_268;
	add.s32 	%r936, %r1023, %r208;
	mul.wide.u32 	%rd1016, %r936, 4;
	add.s64 	%rd1017, %rd2, %rd1016;
	mov.b32 	%r937, 0;
	st.global.u32 	[%rd1017], %r937;
	add.s32 	%r938, %r936, 1;
	mul.wide.u32 	%rd1018, %r938, 4;
	add.s64 	%rd1019, %rd2, %rd1018;
	st.global.u32 	[%rd1019], %r937;
	add.s32 	%r1023, %r1023, 2;
$L__BB38_268:
	and.b16  	%rs40, %rs44, 1;
	setp.eq.b16 	%p199, %rs40, 1;
	@%p199 bra 	$L__BB38_270;
	add.s32 	%r939, %r1023, %r208;
	mul.wide.u32 	%rd1020, %r939, 4;
	add.s64 	%rd1021, %rd2, %rd1020;
	mov.b32 	%r940, 0;
	st.global.u32 	[%rd1021], %r940;
$L__BB38_270:
	add.s32 	%r1018, %r1019, 1;
	setp.ne.s32 	%p200, %r1019, %r183;
	add.s32 	%r1017, %r1019, -1;
	add.s16 	%rs44, %rs44, 1;
	@%p200 bra 	$L__BB38_259;
$L__BB38_271:
	ret;

}
	// .globl	schur_decompose_f64
.visible .entry schur_decompose_f64(
	.param .u64 .ptr .align 1 schur_decompose_f64_param_0,
	.param .u64 .ptr .align 1 schur_decompose_f64_param_1,
	.param .u32 schur_decompose_f64_param_2,
	.param .u64 .ptr .align 1 schur_decompose_f64_param_3
)
{
	.local .align 16 .b8 	__local_depot39[2048];
	.reg .b64 	%SP;
	.reg .b64 	%SPL;
	.reg .pred 	%p<201>;
	.reg .b16 	%rs<44>;
	.reg .b32 	%r<1000>;
	.reg .b64 	%rd<1042>;
	.reg .b64 	%fd<1482>;

	mov.u64 	%SPL, __local_depot39;
	ld.param.u64 	%rd28, [schur_decompose_f64_param_0];
	ld.param.u64 	%rd29, [schur_decompose_f64_param_1];
	ld.param.u32 	%r230, [schur_decompose_f64_param_2];
	cvta.to.global.u64 	%rd1, %rd29;
	cvta.to.global.u64 	%rd2, %rd28;
	add.u64 	%rd3, %SPL, 0;
	mov.u32 	%r231, %tid.x;
	mov.u32 	%r232, %ctaid.x;
	or.b32  	%r233, %r231, %r232;
	setp.ne.s32 	%p1, %r233, 0;
	@%p1 bra 	$L__BB39_271;
	setp.eq.s32 	%p2, %r230, 0;
	@%p2 bra 	$L__BB39_15;
	add.s32 	%r1, %r230, -1;
	and.b32  	%r2, %r230, 7;
	add.s32 	%r3, %r2, -1;
	and.b32  	%r4, %r230, 3;
	and.b32  	%r5, %r230, -8;
	and.b32  	%r6, %r230, 1;
	mov.b32 	%r916, 0;
$L__BB39_3:
	setp.lt.u32 	%p3, %r1, 7;
	mul.lo.s32 	%r8, %r916, %r230;
	mov.b32 	%r919, 0;
	@%p3 bra 	$L__BB39_6;
	mov.b32 	%r917, 0;
$L__BB39_5:
	.pragma "nounroll";
	setp.eq.s32 	%p4, %r916, %r917;
	selp.f64 	%fd97, 0d3FF0000000000000, 0d0000000000000000, %p4;
	add.s32 	%r237, %r917, %r8;
	mul.wide.u32 	%rd31, %r237, 8;
	add.s64 	%rd32, %rd1, %rd31;
	st.global.f64 	[%rd32], %fd97;
	add.s32 	%r238, %r917, 1;
	setp.eq.s32 	%p5, %r916, %r238;
	selp.f64 	%fd98, 0d3FF0000000000000, 0d0000000000000000, %p5;
	add.s32 	%r239, %r237, 1;
	mul.wide.u32 	%rd33, %r239, 8;
	add.s64 	%rd34, %rd1, %rd33;
	st.global.f64 	[%rd34], %fd98;
	add.s32 	%r240, %r917, 2;
	setp.eq.s32 	%p6, %r916, %r240;
	selp.f64 	%fd99, 0d3FF0000000000000, 0d0000000000000000, %p6;
	add.s32 	%r241, %r237, 2;
	mul.wide.u32 	%rd35, %r241, 8;
	add.s64 	%rd36, %rd1, %rd35;
	st.global.f64 	[%rd36], %fd99;
	add.s32 	%r242, %r917, 3;
	setp.eq.s32 	%p7, %r916, %r242;
	selp.f64 	%fd100, 0d3FF0000000000000, 0d0000000000000000, %p7;
	add.s32 	%r243, %r237, 3;
	mul.wide.u32 	%rd37, %r243, 8;
	add.s64 	%rd38, %rd1, %rd37;
	st.global.f64 	[%rd38], %fd100;
	add.s32 	%r244, %r917, 4;
	setp.eq.s32 	%p8, %r916, %r244;
	selp.f64 	%fd101, 0d3FF0000000000000, 0d0000000000000000, %p8;
	add.s32 	%r245, %r237, 4;
	mul.wide.u32 	%rd39, %r245, 8;
	add.s64 	%rd40, %rd1, %rd39;
	st.global.f64 	[%rd40], %fd101;
	add.s32 	%r246, %r917, 5;
	setp.eq.s32 	%p9, %r916, %r246;
	selp.f64 	%fd102, 0d3FF0000000000000, 0d0000000000000000, %p9;
	add.s32 	%r247, %r237, 5;
	mul.wide.u32 	%rd41, %r247, 8;
	add.s64 	%rd42, %rd1, %rd41;
	st.global.f64 	[%rd42], %fd102;
	add.s32 	%r248, %r917, 6;
	setp.eq.s32 	%p10, %r916, %r248;
	selp.f64 	%fd103, 0d3FF0000000000000, 0d0000000000000000, %p10;
	add.s32 	%r249, %r237, 6;
	mul.wide.u32 	%rd43, %r249, 8;
	add.s64 	%rd44, %rd1, %rd43;
	st.global.f64 	[%rd44], %fd103;
	add.s32 	%r250, %r917, 7;
	setp.eq.s32 	%p11, %r916, %r250;
	selp.f64 	%fd104, 0d3FF0000000000000, 0d0000000000000000, %p11;
	add.s32 	%r251, %r237, 7;
	mul.wide.u32 	%rd45, %r251, 8;
	add.s64 	%rd46, %rd1, %rd45;
	st.global.f64 	[%rd46], %fd104;
	add.s32 	%r917, %r917, 8;
	setp.ne.s32 	%p12, %r917, %r5;
	mov.u32 	%r919, %r5;
	@%p12 bra 	$L__BB39_5;
$L__BB39_6:
	setp.eq.s32 	%p13, %r2, 0;
	@%p13 bra 	$L__BB39_14;
	setp.lt.u32 	%p14, %r3, 3;
	@%p14 bra 	$L__BB39_9;
	setp.eq.s32 	%p15, %r916, %r919;
	selp.f64 	%fd105, 0d3FF0000000000000, 0d0000000000000000, %p15;
	add.s32 	%r252, %r919, %r8;
	mul.wide.u32 	%rd47, %r252, 8;
	add.s64 	%rd48, %rd1, %rd47;
	st.global.f64 	[%rd48], %fd105;
	add.s32 	%r253, %r919, 1;
	setp.eq.s32 	%p16, %r916, %r253;
	selp.f64 	%fd106, 0d3FF0000000000000, 0d0000000000000000, %p16;
	add.s32 	%r254, %r252, 1;
	mul.wide.u32 	%rd49, %r254, 8;
	add.s64 	%rd50, %rd1, %rd49;
	st.global.f64 	[%rd50], %fd106;
	add.s32 	%r255, %r919, 2;
	setp.eq.s32 	%p17, %r916, %r255;
	selp.f64 	%fd107, 0d3FF0000000000000, 0d0000000000000000, %p17;
	add.s32 	%r256, %r252, 2;
	mul.wide.u32 	%rd51, %r256, 8;
	add.s64 	%rd52, %rd1, %rd51;
	st.global.f64 	[%rd52], %fd107;
	add.s32 	%r257, %r919, 3;
	setp.eq.s32 	%p18, %r916, %r257;
	selp.f64 	%fd108, 0d3FF0000000000000, 0d0000000000000000, %p18;
	add.s32 	%r258, %r252, 3;
	mul.wide.u32 	%rd53, %r258, 8;
	add.s64 	%rd54, %rd1, %rd53;
	st.global.f64 	[%rd54], %fd108;
	add.s32 	%r919, %r919, 4;
$L__BB39_9:
	setp.eq.s32 	%p19, %r4, 0;
	@%p19 bra 	$L__BB39_14;
	setp.eq.s32 	%p20, %r4, 1;
	@%p20 bra 	$L__BB39_12;
	setp.eq.s32 	%p21, %r916, %r919;
	selp.f64 	%fd109, 0d3FF0000000000000, 0d0000000000000000, %p21;
	add.s32 	%r259, %r919, %r8;
	mul.wide.u32 	%rd55, %r259, 8;
	add.s64 	%rd56, %rd1, %rd55;
	st.global.f64 	[%rd56], %fd109;
	add.s32 	%r260, %r919, 1;
	setp.eq.s32 	%p22, %r916, %r260;
	selp.f64 	%fd110, 0d3FF0000000000000, 0d0000000000000000, %p22;
	add.s32 	%r261, %r259, 1;
	mul.wide.u32 	%rd57, %r261, 8;
	add.s64 	%rd58, %rd1, %rd57;
	st.global.f64 	[%rd58], %fd110;
	add.s32 	%r919, %r919, 2;
$L__BB39_12:
	setp.eq.s32 	%p23, %r6, 0;
	@%p23 bra 	$L__BB39_14;
	setp.eq.s32 	%p24, %r916, %r919;
	selp.f64 	%fd111, 0d3FF0000000000000, 0d0000000000000000, %p24;
	add.s32 	%r262, %r919, %r8;
	mul.wide.u32 	%rd59, %r262, 8;
	add.s64 	%rd60, %rd1, %rd59;
	st.global.f64 	[%rd60], %fd111;
$L__BB39_14:
	add.s32 	%r916, %r916, 1;
	setp.eq.s32 	%p25, %r916, %r230;
	@%p25 bra 	$L__BB39_15;
	bra.uni 	$L__BB39_3;
$L__BB39_15:
	setp.eq.s32 	%p26, %r230, 0;
	add.s32 	%r9, %r230, -2;
	setp.eq.s32 	%p27, %r9, 0;
	or.pred  	%p28, %p27, %p26;
	@%p28 bra 	$L__BB39_63;
	cvt.u16.u32 	%rs1, %r230;
	mov.b32 	%r922, 0;
	mov.b16 	%rs39, 0;
	mov.u16 	%rs40, %rs39;
	mov.u16 	%rs41, %rs39;
	mov.u32 	%r921, %r230;
$L__BB39_17:
	mov.u32 	%r19, %r922;
	add.s32 	%r921, %r921, -1;
	xor.b16  	%rs22, %rs40, 7;
	add.s16 	%rs7, %rs22, %rs1;
	cvt.u32.u16 	%r264, %rs7;
	and.b32  	%r21, %r264, 7;
	add.s32 	%r22, %r21, -1;
	xor.b16  	%rs23, %rs41, 15;
	add.s16 	%rs8, %rs23, %rs1;
	cvt.u32.u16 	%r265, %rs8;
	and.b32  	%r23, %r265, 15;
	add.s32 	%r24, %r23, -1;
	sub.s32 	%r25, %r9, %r19;
	xor.b16  	%rs24, %rs39, 3;
	add.s16 	%rs9, %rs24, %rs1;
	sub.s16 	%rs25, %rs1, %rs40;
	add.s16 	%rs26, %rs25, 6;
	cvt.u32.u16 	%r266, %rs26;
	and.b32  	%r26, %r266, 7;
	add.s32 	%r27, %r26, -1;
	sub.s32 	%r267, %r230, %r19;
	add.s32 	%r28, %r267, -3;
	add.s32 	%r922, %r19, 1;
	setp.ge.u32 	%p29, %r922, %r230;
	mov.f64 	%fd1447, 0d0000000000000000;
	@%p29 bra 	$L__BB39_31;
	setp.lt.u32 	%p30, %r25, 15;
	mov.f64 	%fd1447, 0d0000000000000000;
	mov.u32 	%r925, %r922;
	@%p30 bra 	$L__BB39_21;
	and.b32  	%r30, %r921, -16;
	mov.b32 	%r924, 0;
	mov.f64 	%fd1447, 0d0000000000000000;
	mov.u32 	%r925, %r922;
$L__BB39_20:
	.pragma "nounroll";
	mad.lo.s32 	%r269, %r925, %r230, %r19;
	mul.wide.u32 	%rd61, %r269, 8;
	add.s64 	%rd62, %rd2, %rd61;
	ld.global.f64 	%fd116, [%rd62];
	fma.rn.f64 	%fd117, %fd116, %fd116, %fd1447;
	add.s32 	%r270, %r269, %r230;
	mul.wide.u32 	%rd63, %r270, 8;
	add.s64 	%rd64, %rd2, %rd63;
	ld.global.f64 	%fd118, [%rd64];
	fma.rn.f64 	%fd119, %fd118, %fd118, %fd117;
	add.s32 	%r271, %r270, %r230;
	mul.wide.u32 	%rd65, %r271, 8;
	add.s64 	%rd66, %rd2, %rd65;
	ld.global.f64 	%fd120, [%rd66];
	fma.rn.f64 	%fd121, %fd120, %fd120, %fd119;
	add.s32 	%r272, %r271, %r230;
	mul.wide.u32 	%rd67, %r272, 8;
	add.s64 	%rd68, %rd2, %rd67;
	ld.global.f64 	%fd122, [%rd68];
	fma.rn.f64 	%fd123, %fd122, %fd122, %fd121;
	add.s32 	%r273, %r272, %r230;
	mul.wide.u32 	%rd69, %r273, 8;
	add.s64 	%rd70, %rd2, %rd69;
	ld.global.f64 	%fd124, [%rd70];
	fma.rn.f64 	%fd125, %fd124, %fd124, %fd123;
	add.s32 	%r274, %r273, %r230;
	mul.wide.u32 	%rd71, %r274, 8;
	add.s64 	%rd72, %rd2, %rd71;
	ld.global.f64 	%fd126, [%rd72];
	fma.rn.f64 	%fd127, %fd126, %fd126, %fd125;
	add.s32 	%r275, %r274, %r230;
	mul.wide.u32 	%rd73, %r275, 8;
	add.s64 	%rd74, %rd2, %rd73;
	ld.global.f64 	%fd128, [%rd74];
	fma.rn.f64 	%fd129, %fd128, %fd128, %fd127;
	add.s32 	%r276, %r275, %r230;
	mul.wide.u32 	%rd75, %r276, 8;
	add.s64 	%rd76, %rd2, %rd75;
	ld.global.f64 	%fd130, [%rd76];
	fma.rn.f64 	%fd131, %fd130, %fd130, %fd129;
	add.s32 	%r277, %r276, %r230;
	mul.wide.u32 	%rd77, %r277, 8;
	add.s64 	%rd78, %rd2, %rd77;
	ld.global.f64 	%fd132, [%rd78];
	fma.rn.f64 	%fd133, %fd132, %fd132, %fd131;
	add.s32 	%r278, %r277, %r230;
	mul.wide.u32 	%rd79, %r278, 8;
	add.s64 	%rd80, %rd2, %rd79;
	ld.global.f64 	%fd134, [%rd80];
	fma.rn.f64 	%fd135, %fd134, %fd134, %fd133;
	add.s32 	%r279, %r278, %r230;
	mul.wide.u32 	%rd81, %r279, 8;
	add.s64 	%rd82, %rd2, %rd81;
	ld.global.f64 	%fd136, [%rd82];
	fma.rn.f64 	%fd137, %fd136, %fd136, %fd135;
	add.s32 	%r280, %r279, %r230;
	mul.wide.u32 	%rd83, %r280, 8;
	add.s64 	%rd84, %rd2, %rd83;
	ld.global.f64 	%fd138, [%rd84];
	fma.rn.f64 	%fd139, %fd138, %fd138, %fd137;
	add.s32 	%r281, %r280, %r230;
	mul.wide.u32 	%rd85, %r281, 8;
	add.s64 	%rd86, %rd2, %rd85;
	ld.global.f64 	%fd140, [%rd86];
	fma.rn.f64 	%fd141, %fd140, %fd140, %fd139;
	add.s32 	%r282, %r281, %r230;
	mul.wide.u32 	%rd87, %r282, 8;
	add.s64 	%rd88, %rd2, %rd87;
	ld.global.f64 	%fd142, [%rd88];
	fma.rn.f64 	%fd143, %fd142, %fd142, %fd141;
	add.s32 	%r283, %r282, %r230;
	mul.wide.u32 	%rd89, %r283, 8;
	add.s64 	%rd90, %rd2, %rd89;
	ld.global.f64 	%fd144, [%rd90];
	fma.rn.f64 	%fd145, %fd144, %fd144, %fd143;
	add.s32 	%r284, %r283, %r230;
	mul.wide.u32 	%rd91, %r284, 8;
	add.s64 	%rd92, %rd2, %rd91;
	ld.global.f64 	%fd146, [%rd92];
	fma.rn.f64 	%fd1447, %fd146, %fd146, %fd145;
	add.s32 	%r925, %r925, 16;
	add.s32 	%r924, %r924, 16;
	setp.ne.s32 	%p31, %r924, %r30;
	@%p31 bra 	$L__BB39_20;
$L__BB39_21:
	and.b32  	%r285, %r921, 15;
	setp.eq.s32 	%p32, %r285, 0;
	@%p32 bra 	$L__BB39_31;
	setp.lt.u32 	%p33, %r24, 7;
	@%p33 bra 	$L__BB39_24;
	mad.lo.s32 	%r286, %r925, %r230, %r19;
	mul.wide.u32 	%rd93, %r286, 8;
	add.s64 	%rd94, %rd2, %rd93;
	ld.global.f64 	%fd148, [%rd94];
	fma.rn.f64 	%fd149, %fd148, %fd148, %fd1447;
	add.s32 	%r287, %r286, %r230;
	mul.wide.u32 	%rd95, %r287, 8;
	add.s64 	%rd96, %rd2, %rd95;
	ld.global.f64 	%fd150, [%rd96];
	fma.rn.f64 	%fd151, %fd150, %fd150, %fd149;
	add.s32 	%r288, %r287, %r230;
	mul.wide.u32 	%rd97, %r288, 8;
	add.s64 	%rd98, %rd2, %rd97;
	ld.global.f64 	%fd152, [%rd98];
	fma.rn.f64 	%fd153, %fd152, %fd152, %fd151;
	add.s32 	%r289, %r288, %r230;
	mul.wide.u32 	%rd99, %r289, 8;
	add.s64 	%rd100, %rd2, %rd99;
	ld.global.f64 	%fd154, [%rd100];
	fma.rn.f64 	%fd155, %fd154, %fd154, %fd153;
	add.s32 	%r290, %r289, %r230;
	mul.wide.u32 	%rd101, %r290, 8;
	add.s64 	%rd102, %rd2, %rd101;
	ld.global.f64 	%fd156, [%rd102];
	fma.rn.f64 	%fd157, %fd156, %fd156, %fd155;
	add.s32 	%r291, %r290, %r230;
	mul.wide.u32 	%rd103, %r291, 8;
	add.s64 	%rd104, %rd2, %rd103;
	ld.global.f64 	%fd158, [%rd104];
	fma.rn.f64 	%fd159, %fd158, %fd158, %fd157;
	add.s32 	%r292, %r291, %r230;
	mul.wide.u32 	%rd105, %r292, 8;
	add.s64 	%rd106, %rd2, %rd105;
	ld.global.f64 	%fd160, [%rd106];
	fma.rn.f64 	%fd161, %fd160, %fd160, %fd159;
	add.s32 	%r293, %r292, %r230;
	mul.wide.u32 	%rd107, %r293, 8;
	add.s64 	%rd108, %rd2, %rd107;
	ld.global.f64 	%fd162, [%rd108];
	fma.rn.f64 	%fd1447, %fd162, %fd162, %fd161;
	add.s32 	%r925, %r925, 8;
$L__BB39_24:
	and.b16  	%rs27, %rs8, 7;
	setp.eq.s16 	%p34, %rs27, 0;
	@%p34 bra 	$L__BB39_31;
	and.b16  	%rs10, %rs7, 3;
	setp.lt.u32 	%p35, %r22, 3;
	@%p35 bra 	$L__BB39_27;
	mad.lo.s32 	%r294, %r925, %r230, %r19;
	mul.wide.u32 	%rd109, %r294, 8;
	add.s64 	%rd110, %rd2, %rd109;
	ld.global.f64 	%fd164, [%rd110];
	fma.rn.f64 	%fd165, %fd164, %fd164, %fd1447;
	add.s32 	%r295, %r294, %r230;
	mul.wide.u32 	%rd111, %r295, 8;
	add.s64 	%rd112, %rd2, %rd111;
	ld.global.f64 	%fd166, [%rd112];
	fma.rn.f64 	%fd167, %fd166, %fd166, %fd165;
	add.s32 	%r296, %r295, %r230;
	mul.wide.u32 	%rd113, %r296, 8;
	add.s64 	%rd114, %rd2, %rd113;
	ld.global.f64 	%fd168, [%rd114];
	fma.rn.f64 	%fd169, %fd168, %fd168, %fd167;
	add.s32 	%r297, %r296, %r230;
	mul.wide.u32 	%rd115, %r297, 8;
	add.s64 	%rd116, %rd2, %rd115;
	ld.global.f64 	%fd170, [%rd116];
	fma.rn.f64 	%fd1447, %fd170, %fd170, %fd169;
	add.s32 	%r925, %r925, 4;
$L__BB39_27:
	setp.eq.s16 	%p36, %rs10, 0;
	@%p36 bra 	$L__BB39_31;
	mad.lo.s32 	%r50, %r925, %r230, %r19;
	mul.wide.u32 	%rd117, %r50, 8;
	add.s64 	%rd118, %rd2, %rd117;
	ld.global.f64 	%fd171, [%rd118];
	fma.rn.f64 	%fd1447, %fd171, %fd171, %fd1447;
	setp.eq.s16 	%p37, %rs10, 1;
	@%p37 bra 	$L__BB39_31;
	add.s32 	%r51, %r50, %r230;
	mul.wide.u32 	%rd119, %r51, 8;
	add.s64 	%rd120, %rd2, %rd119;
	ld.global.f64 	%fd172, [%rd120];
	fma.rn.f64 	%fd1447, %fd172, %fd172, %fd1447;
	setp.eq.s16 	%p38, %rs10, 2;
	@%p38 bra 	$L__BB39_31;
	add.s32 	%r298, %r51, %r230;
	mul.wide.u32 	%rd121, %r298, 8;
	add.s64 	%rd122, %rd2, %rd121;
	ld.global.f64 	%fd173, [%rd122];
	fma.rn.f64 	%fd1447, %fd173, %fd173, %fd1447;
$L__BB39_31:
	setp.lt.f64 	%p39, %fd1447, 0d3CB0000000000000;
	@%p39 bra 	$L__BB39_150;
	sqrt.rn.f64 	%fd174, %fd1447;
	mad.lo.s32 	%r299, %r922, %r230, %r19;
	mul.wide.u32 	%rd123, %r299, 8;
	add.s64 	%rd124, %rd2, %rd123;
	ld.global.f64 	%fd175, [%rd124];
	setp.ge.f64 	%p40, %fd175, 0d0000000000000000;
	neg.f64 	%fd176, %fd174;
	selp.f64 	%fd177, %fd176, %fd174, %p40;
	sub.f64 	%fd15, %fd175, %fd177;
	mul.f64 	%fd1455, %fd15, %fd15;
	add.s32 	%r935, %r19, 2;
	setp.ge.u32 	%p41, %r935, %r230;
	@%p41 bra 	$L__BB39_46;
	setp.lt.u32 	%p42, %r28, 15;
	mov.u32 	%r930, %r935;
	@%p42 bra 	$L__BB39_36;
	and.b32  	%r53, %r25, -16;
	mov.b32 	%r929, 0;
	mov.u32 	%r930, %r935;
$L__BB39_35:
	.pragma "nounroll";
	mad.lo.s32 	%r301, %r930, %r230, %r19;
	mul.wide.u32 	%rd125, %r301, 8;
	add.s64 	%rd126, %rd2, %rd125;
	ld.global.f64 	%fd179, [%rd126];
	fma.rn.f64 	%fd180, %fd179, %fd179, %fd1455;
	add.s32 	%r302, %r301, %r230;
	mul.wide.u32 	%rd127, %r302, 8;
	add.s64 	%rd128, %rd2, %rd127;
	ld.global.f64 	%fd181, [%rd128];
	fma.rn.f64 	%fd182, %fd181, %fd181, %fd180;
	add.s32 	%r303, %r302, %r230;
	mul.wide.u32 	%rd129, %r303, 8;
	add.s64 	%rd130, %rd2, %rd129;
	ld.global.f64 	%fd183, [%rd130];
	fma.rn.f64 	%fd184, %fd183, %fd183, %fd182;
	add.s32 	%r304, %r303, %r230;
	mul.wide.u32 	%rd131, %r304, 8;
	add.s64 	%rd132, %rd2, %rd131;
	ld.global.f64 	%fd185, [%rd132];
	fma.rn.f64 	%fd186, %fd185, %fd185, %fd184;
	add.s32 	%r305, %r304, %r230;
	mul.wide.u32 	%rd133, %r305, 8;
	add.s64 	%rd134, %rd2, %rd133;
	ld.global.f64 	%fd187, [%rd134];
	fma.rn.f64 	%fd188, %fd187, %fd187, %fd186;
	add.s32 	%r306, %r305, %r230;
	mul.wide.u32 	%rd135, %r306, 8;
	add.s64 	%rd136, %rd2, %rd135;
	ld.global.f64 	%fd189, [%rd136];
	fma.rn.f64 	%fd190, %fd189, %fd189, %fd188;
	add.s32 	%r307, %r306, %r230;
	mul.wide.u32 	%rd137, %r307, 8;
	add.s64 	%rd138, %rd2, %rd137;
	ld.global.f64 	%fd191, [%rd138];
	fma.rn.f64 	%fd192, %fd191, %fd191, %fd190;
	add.s32 	%r308, %r307, %r230;
	mul.wide.u32 	%rd139, %r308, 8;
	add.s64 	%rd140, %rd2, %rd139;
	ld.global.f64 	%fd193, [%rd140];
	fma.rn.f64 	%fd194, %fd193, %fd193, %fd192;
	add.s32 	%r309, %r308, %r230;
	mul.wide.u32 	%rd141, %r309, 8;
	add.s64 	%rd142, %rd2, %rd141;
	ld.global.f64 	%fd195, [%rd142];
	fma.rn.f64 	%fd196, %fd195, %fd195, %fd194;
	add.s32 	%r310, %r309, %r230;
	mul.wide.u32 	%rd143, %r310, 8;
	add.s64 	%rd144, %rd2, %rd143;
	ld.global.f64 	%fd197, [%rd144];
	fma.rn.f64 	%fd198, %fd197, %fd197, %fd196;
	add.s32 	%r311, %r310, %r230;
	mul.wide.u32 	%rd145, %r311, 8;
	add.s64 	%rd146, %rd2, %rd145;
	ld.global.f64 	%fd199, [%rd146];
	fma.rn.f64 	%fd200, %fd199, %fd199, %fd198;
	add.s32 	%r312, %r311, %r230;
	mul.wide.u32 	%rd147, %r312, 8;
	add.s64 	%rd148, %rd2, %rd147;
	ld.global.f64 	%fd201, [%rd148];
	fma.rn.f64 	%fd202, %fd201, %fd201, %fd200;
	add.s32 	%r313, %r312, %r230;
	mul.wide.u32 	%rd149, %r313, 8;
	add.s64 	%rd150, %rd2, %rd149;
	ld.global.f64 	%fd203, [%rd150];
	fma.rn.f64 	%fd204, %fd203, %fd203, %fd202;
	add.s32 	%r314, %r313, %r230;
	mul.wide.u32 	%rd151, %r314, 8;
	add.s64 	%rd152, %rd2, %rd151;
	ld.global.f64 	%fd205, [%rd152];
	fma.rn.f64 	%fd206, %fd205, %fd205, %fd204;
	add.s32 	%r315, %r314, %r230;
	mul.wide.u32 	%rd153, %r315, 8;
	add.s64 	%rd154, %rd2, %rd153;
	ld.global.f64 	%fd207, [%rd154];
	fma.rn.f64 	%fd208, %fd207, %fd207, %fd206;
	add.s32 	%r316, %r315, %r230;
	mul.wide.u32 	%rd155, %r316, 8;
	add.s64 	%rd156, %rd2, %rd155;
	ld.global.f64 	%fd209, [%rd156];
	fma.rn.f64 	%fd1455, %fd209, %fd209, %fd208;
	add.s32 	%r930, %r930, 16;
	add.s32 	%r929, %r929, 16;
	setp.ne.s32 	%p43, %r929, %r53;
	@%p43 bra 	$L__BB39_35;
$L__BB39_36:
	and.b32  	%r317, %r25, 15;
	setp.eq.s32 	%p44, %r317, 0;
	@%p44 bra 	$L__BB39_46;
	sub.s16 	%rs28, %rs1, %rs41;
	add.s16 	%rs29, %rs28, 14;
	cvt.u32.u16 	%r318, %rs29;
	and.b32  	%r59, %r318, 15;
	add.s32 	%r319, %r59, -1;
	setp.lt.u32 	%p45, %r319, 7;
	@%p45 bra 	$L__BB39_39;
	mad.lo.s32 	%r320, %r930, %r230, %r19;
	mul.wide.u32 	%rd157, %r320, 8;
	add.s64 	%rd158, %rd2, %rd157;
	ld.global.f64 	%fd211, [%rd158];
	fma.rn.f64 	%fd212, %fd211, %fd211, %fd1455;
	add.s32 	%r321, %r320, %r230;
	mul.wide.u32 	%rd159, %r321, 8;
	add.s64 	%rd160, %rd2, %rd159;
	ld.global.f64 	%fd213, [%rd160];
	fma.rn.f64 	%fd214, %fd213, %fd213, %fd212;
	add.s32 	%r322, %r321, %r230;
	mul.wide.u32 	%rd161, %r322, 8;
	add.s64 	%rd162, %rd2, %rd161;
	ld.global.f64 	%fd215, [%rd162];
	fma.rn.f64 	%fd216, %fd215, %fd215, %fd214;
	add.s32 	%r323, %r322, %r230;
	mul.wide.u32 	%rd163, %r323, 8;
	add.s64 	%rd164, %rd2, %rd163;
	ld.global.f64 	%fd217, [%rd164];
	fma.rn.f64 	%fd218, %fd217, %fd217, %fd216;
	add.s32 	%r324, %r323, %r230;
	mul.wide.u32 	%rd165, %r324, 8;
	add.s64 	%rd166, %rd2, %rd165;
	ld.global.f64 	%fd219, [%rd166];
	fma.rn.f64 	%fd220, %fd219, %fd219, %fd218;
	add.s32 	%r325, %r324, %r230;
	mul.wide.u32 	%rd167, %r325, 8;
	add.s64 	%rd168, %rd2, %rd167;
	ld.global.f64 	%fd221, [%rd168];
	fma.rn.f64 	%fd222, %fd221, %fd221, %fd220;
	add.s32 	%r326, %r325, %r230;
	mul.wide.u32 	%rd169, %r326, 8;
	add.s64 	%rd170, %rd2, %rd169;
	ld.global.f64 	%fd223, [%rd170];
	fma.rn.f64 	%fd224, %fd223, %fd223, %fd222;
	add.s32 	%r327, %r326, %r230;
	mul.wide.u32 	%rd171, %r327, 8;
	add.s64 	%rd172, %rd2, %rd171;
	ld.global.f64 	%fd225, [%rd172];
	fma.rn.f64 	%fd1455, %fd225, %fd225, %fd224;
	add.s32 	%r930, %r930, 8;
$L__BB39_39:
	and.b32  	%r328, %r59, 7;
	setp.eq.s32 	%p46, %r328, 0;
	@%p46 bra 	$L__BB39_46;
	and.b32  	%r62, %r26, 3;
	setp.lt.u32 	%p47, %r27, 3;
	@%p47 bra 	$L__BB39_42;
	mad.lo.s32 	%r329, %r930, %r230, %r19;
	mul.wide.u32 	%rd173, %r329, 8;
	add.s64 	%rd174, %rd2, %rd173;
	ld.global.f64 	%fd227, [%rd174];
	fma.rn.f64 	%fd228, %fd227, %fd227, %fd1455;
	add.s32 	%r330, %r329, %r230;
	mul.wide.u32 	%rd175, %r330, 8;
	add.s64 	%rd176, %rd2, %rd175;
	ld.global.f64 	%fd229, [%rd176];
	fma.rn.f64 	%fd230, %fd229, %fd229, %fd228;
	add.s32 	%r331, %r330, %r230;
	mul.wide.u32 	%rd177, %r331, 8;
	add.s64 	%rd178, %rd2, %rd177;
	ld.global.f64 	%fd231, [%rd178];
	fma.rn.f64 	%fd232, %fd231, %fd231, %fd230;
	add.s32 	%r332, %r331, %r230;
	mul.wide.u32 	%rd179, %r332, 8;
	add.s64 	%rd180, %rd2, %rd179;
	ld.global.f64 	%fd233, [%rd180];
	fma.rn.f64 	%fd1455, %fd233, %fd233, %fd232;
	add.s32 	%r930, %r930, 4;
$L__BB39_42:
	setp.eq.s32 	%p48, %r62, 0;
	@%p48 bra 	$L__BB39_46;
	mad.lo.s32 	%r65, %r930, %r230, %r19;
	mul.wide.u32 	%rd181, %r65, 8;
	add.s64 	%rd182, %rd2, %rd181;
	ld.global.f64 	%fd234, [%rd182];
	fma.rn.f64 	%fd1455, %fd234, %fd234, %fd1455;
	setp.eq.s32 	%p49, %r62, 1;
	@%p49 bra 	$L__BB39_46;
	add.s32 	%r66, %r65, %r230;
	mul.wide.u32 	%rd183, %r66, 8;
	add.s64 	%rd184, %rd2, %rd183;
	ld.global.f64 	%fd235, [%rd184];
	fma.rn.f64 	%fd1455, %fd235, %fd235, %fd1455;
	setp.eq.s32 	%p50, %r62, 2;
	@%p50 bra 	$L__BB39_46;
	add.s32 	%r333, %r66, %r230;
	mul.wide.u32 	%rd185, %r333, 8;
	add.s64 	%rd186, %rd2, %rd185;
	ld.global.f64 	%fd236, [%rd186];
	fma.rn.f64 	%fd1455, %fd236, %fd236, %fd1455;
$L__BB39_46:
	setp.lt.f64 	%p51, %fd1455, 0d3CB0000000000000;
	@%p51 bra 	$L__BB39_150;
	setp.ge.u32 	%p52, %r935, %r230;
	sqrt.rn.f64 	%fd31, %fd1455;
	div.rn.f64 	%fd237, %fd15, %fd31;
	st.local.f64 	[%rd3], %fd237;
	@%p52 bra 	$L__BB39_59;
	not.b32 	%r67, %r19;
	setp.lt.u32 	%p53, %r28, 7;
	@%p53 bra 	$L__BB39_51;
	mov.b32 	%r934, 0;
$L__BB39_50:
	.pragma "nounroll";
	mad.lo.s32 	%r335, %r935, %r230, %r19;
	mul.wide.u32 	%rd187, %r335, 8;
	add.s64 	%rd188, %rd2, %rd187;
	ld.global.f64 	%fd238, [%rd188];
	div.rn.f64 	%fd239, %fd238, %fd31;
	add.s32 	%r336, %r935, %r67;
	mul.wide.u32 	%rd189, %r336, 8;
	add.s64 	%rd190, %rd3, %rd189;
	st.local.f64 	[%rd190], %fd239;
	add.s32 	%r337, %r335, %r230;
	mul.wide.u32 	%rd191, %r337, 8;
	add.s64 	%rd192, %rd2, %rd191;
	ld.global.f64 	%fd240, [%rd192];
	div.rn.f64 	%fd241, %fd240, %fd31;
	add.s32 	%r338, %r337, %r230;
	mul.wide.u32 	%rd193, %r338, 8;
	add.s64 	%rd194, %rd2, %rd193;
	ld.global.f64 	%fd242, [%rd194];
	div.rn.f64 	%fd243, %fd242, %fd31;
	st.local.v2.f64 	[%rd190+8], {%fd241, %fd243};
	add.s32 	%r339, %r338, %r230;
	mul.wide.u32 	%rd195, %r339, 8;
	add.s64 	%rd196, %rd2, %rd195;
	ld.global.f64 	%fd244, [%rd196];
	div.rn.f64 	%fd245, %fd244, %fd31;
	add.s32 	%r340, %r339, %r230;
	mul.wide.u32 	%rd197, %r340, 8;
	add.s64 	%rd198, %rd2, %rd197;
	ld.global.f64 	%fd246, [%rd198];
	div.rn.f64 	%fd247, %fd246, %fd31;
	st.local.v2.f64 	[%rd190+24], {%fd245, %fd247};
	add.s32 	%r341, %r340, %r230;
	mul.wide.u32 	%rd199, %r341, 8;
	add.s64 	%rd200, %rd2, %rd199;
	ld.global.f64 	%fd248, [%rd200];
	div.rn.f64 	%fd249, %fd248, %fd31;
	add.s32 	%r342, %r341, %r230;
	mul.wide.u32 	%rd201, %r342, 8;
	add.s64 	%rd202, %rd2, %rd201;
	ld.global.f64 	%fd250, [%rd202];
	div.rn.f64 	%fd251, %fd250, %fd31;
	st.local.v2.f64 	[%rd190+40], {%fd249, %fd251};
	add.s32 	%r343, %r342, %r230;
	mul.wide.u32 	%rd203, %r343, 8;
	add.s64 	%rd204, %rd2, %rd203;
	ld.global.f64 	%fd252, [%rd204];
	div.rn.f64 	%fd253, %fd252, %fd31;
	add.s32 	%r344, %r336, 7;
	mul.wide.u32 	%rd205, %r344, 8;
	add.s64 	%rd206, %rd3, %rd205;
	st.local.f64 	[%rd206], %fd253;
	add.s32 	%r935, %r935, 8;
	add.s32 	%r934, %r934, 8;
	and.b32  	%r345, %r25, -8;
	setp.ne.s32 	%p54, %r934, %r345;
	@%p54 bra 	$L__BB39_50;
$L__BB39_51:
	and.b32  	%r346, %r25, 7;
	setp.eq.s32 	%p55, %r346, 0;
	@%p55 bra 	$L__BB39_59;
	setp.lt.u32 	%p56, %r27, 3;
	@%p56 bra 	$L__BB39_54;
	mad.lo.s32 	%r347, %r935, %r230, %r19;
	mul.wide.u32 	%rd207, %r347, 8;
	add.s64 	%rd208, %rd2, %rd207;
	ld.global.f64 	%fd254, [%rd208];
	div.rn.f64 	%fd255, %fd254, %fd31;
	add.s32 	%r348, %r935, %r67;
	mul.wide.u32 	%rd209, %r348, 8;
	add.s64 	%rd210, %rd3, %rd209;
	st.local.f64 	[%rd210], %fd255;
	add.s32 	%r349, %r347, %r230;
	mul.wide.u32 	%rd211, %r349, 8;
	add.s64 	%rd212, %rd2, %rd211;
	ld.global.f64 	%fd256, [%rd212];
	div.rn.f64 	%fd257, %fd256, %fd31;
	sub.s32 	%r350, %r935, %r19;
	mul.wide.u32 	%rd213, %r350, 8;
	add.s64 	%rd214, %rd3, %rd213;
	st.local.f64 	[%rd214], %fd257;
	add.s32 	%r351, %r349, %r230;
	mul.wide.u32 	%rd215, %r351, 8;
	add.s64 	%rd216, %rd2, %rd215;
	ld.global.f64 	%fd258, [%rd216];
	div.rn.f64 	%fd259, %fd258, %fd31;
	add.s32 	%r352, %r348, 2;
	mul.wide.u32 	%rd217, %r352, 8;
	add.s64 	%rd218, %rd3, %rd217;
	st.local.f64 	[%rd218], %fd259;
	add.s32 	%r353, %r351, %r230;
	mul.wide.u32 	%rd219, %r353, 8;
	add.s64 	%rd220, %rd2, %rd219;
	ld.global.f64 	%fd260, [%rd220];
	div.rn.f64 	%fd261, %fd260, %fd31;
	add.s32 	%r354, %r348, 3;
	mul.wide.u32 	%rd221, %r354, 8;
	add.s64 	%rd222, %rd3, %rd221;
	st.local.f64 	[%rd222], %fd261;
	add.s32 	%r935, %r935, 4;
$L__BB39_54:
	and.b32  	%r355, %r26, 3;
	setp.eq.s32 	%p57, %r355, 0;
	@%p57 bra 	$L__BB39_59;
	xor.b16  	%rs30, %rs1, 2;
	sub.s16 	%rs11, %rs30, %rs39;
	and.b16  	%rs31, %rs11, 3;
	setp.eq.s16 	%p58, %rs31, 1;
	@%p58 bra 	$L__BB39_57;
	mad.lo.s32 	%r356, %r935, %r230, %r19;
	mul.wide.u32 	%rd223, %r356, 8;
	add.s64 	%rd224, %rd2, %rd223;
	ld.global.f64 	%fd262, [%rd224];
	div.rn.f64 	%fd263, %fd262, %fd31;
	add.s32 	%r357, %r935, %r67;
	mul.wide.u32 	%rd225, %r357, 8;
	add.s64 	%rd226, %rd3, %rd225;
	st.local.f64 	[%rd226], %fd263;
	add.s32 	%r358, %r356, %r230;
	mul.wide.u32 	%rd227, %r358, 8;
	add.s64 	%rd228, %rd2, %rd227;
	ld.global.f64 	%fd264, [%rd228];
	div.rn.f64 	%fd265, %fd264, %fd31;
	sub.s32 	%r359, %r935, %r19;
	mul.wide.u32 	%rd229, %r359, 8;
	add.s64 	%rd230, %rd3, %rd229;
	st.local.f64 	[%rd230], %fd265;
	add.s32 	%r935, %r935, 2;
$L__BB39_57:
	and.b16  	%rs32, %rs11, 1;
	setp.eq.b16 	%p59, %rs32, 1;
	not.pred 	%p60, %p59;
	@%p60 bra 	$L__BB39_59;
	mad.lo.s32 	%r360, %r935, %r230, %r19;
	mul.wide.u32 	%rd231, %r360, 8;
	add.s64 	%rd232, %rd2, %rd231;
	ld.global.f64 	%fd266, [%rd232];
	div.rn.f64 	%fd267, %fd266, %fd31;
	add.s32 	%r361, %r935, %r67;
	mul.wide.u32 	%rd233, %r361, 8;
	add.s64 	%rd234, %rd3, %rd233;
	st.local.f64 	[%rd234], %fd267;
$L__BB39_59:
	setp.eq.s32 	%p61, %r230, %r922;
	@%p61 bra 	$L__BB39_119;
	and.b32  	%r77, %r921, 15;
	and.b32  	%r78, %r921, -16;
	and.b32  	%r79, %r23, 7;
	and.b32  	%r80, %r21, 3;
	mov.b32 	%r938, 0;
$L__BB39_61:
	setp.lt.u32 	%p62, %r25, 15;
	mov.b32 	%r940, 0;
	mov.f64 	%fd1462, 0d0000000000000000;
	@%p62 bra 	$L__BB39_69;
	mov.b32 	%r942, 0;
	mov.f64 	%fd1462, 0d0000000000000000;
	bra.uni 	$L__BB39_68;
$L__BB39_63:
	setp.lt.s32 	%p121, %r230, 1;
	@%p121 bra 	$L__BB39_218;
	add.s32 	%r31, %r230, -1;
	mad.lo.s32 	%r551, %r9, %r230, %r9;
	max.u32 	%r32, %r31, 1;
	mul.lo.s32 	%r552, %r230, 30;
	max.s32 	%r33, %r552, 1;
	and.b32  	%r34, %r230, 15;
	and.b32  	%r35, %r230, 7;
	add.s32 	%r36, %r35, -1;
	and.b32  	%r37, %r230, 3;
	add.s32 	%r553, %r551, %r230;
	mul.wide.u32 	%rd618, %r553, 8;
	add.s64 	%rd4, %rd2, %rd618;
	add.s32 	%r554, %r553, 1;
	mul.wide.u32 	%rd619, %r554, 8;
	add.s64 	%rd5, %rd2, %rd619;
	and.b32  	%r38, %r230, 2147483632;
	and.b32  	%r39, %r230, 2147483640;
	and.b32  	%r40, %r230, 1;
	mov.b32 	%r965, 0;
$L__BB39_65:
	mov.b32 	%r966, 0;
$L__BB39_66:
	setp.eq.s32 	%p122, %r966, %r31;
	@%p122 bra 	$L__BB39_67;
	bra.uni 	$L__BB39_151;
$L__BB39_67:
	ld.param.u64 	%rd1041, [schur_decompose_f64_param_3];
	cvta.to.global.u64 	%rd938, %rd1041;
	mov.b32 	%r842, 1;
	st.global.u32 	[%rd938], %r842;
	bra.uni 	$L__BB39_218;
$L__BB39_68:
	.pragma "nounroll";
	mul.wide.u32 	%rd235, %r942, 8;
	add.s64 	%rd236, %rd3, %rd235;
	ld.local.v2.f64 	{%fd271, %fd272}, [%rd236];
	add.s32 	%r365, %r942, %r922;
	mad.lo.s32 	%r366, %r365, %r230, %r938;
	mul.wide.u32 	%rd237, %r366, 8;
	add.s64 	%rd238, %rd2, %rd237;
	ld.global.f64 	%fd273, [%rd238];
	fma.rn.f64 	%fd274, %fd271, %fd273, %fd1462;
	add.s32 	%r367, %r366, %r230;
	mul.wide.u32 	%rd239, %r367, 8;
	add.s64 	%rd240, %rd2, %rd239;
	ld.global.f64 	%fd275, [%rd240];
	fma.rn.f64 	%fd276, %fd272, %fd275, %fd274;
	ld.local.v2.f64 	{%fd277, %fd278}, [%rd236+16];
	add.s32 	%r368, %r367, %r230;
	mul.wide.u32 	%rd241, %r368, 8;
	add.s64 	%rd242, %rd2, %rd241;
	ld.global.f64 	%fd279, [%rd242];
	fma.rn.f64 	%fd280, %fd277, %fd279, %fd276;
	add.s32 	%r369, %r368, %r230;
	mul.wide.u32 	%rd243, %r369, 8;
	add.s64 	%rd244, %rd2, %rd243;
	ld.global.f64 	%fd281, [%rd244];
	fma.rn.f64 	%fd282, %fd278, %fd281, %fd280;
	ld.local.v2.f64 	{%fd283, %fd284}, [%rd236+32];
	add.s32 	%r370, %r369, %r230;
	mul.wide.u32 	%rd245, %r370, 8;
	add.s64 	%rd246, %rd2, %rd245;
	ld.global.f64 	%fd285, [%rd246];
	fma.rn.f64 	%fd286, %fd283, %fd285, %fd282;
	add.s32 	%r371, %r370, %r230;
	mul.wide.u32 	%rd247, %r371, 8;
	add.s64 	%rd248, %rd2, %rd247;
	ld.global.f64 	%fd287, [%rd248];
	fma.rn.f64 	%fd288, %fd284, %fd287, %fd286;
	ld.local.v2.f64 	{%fd289, %fd290}, [%rd236+48];
	add.s32 	%r372, %r371, %r230;
	mul.wide.u32 	%rd249, %r372, 8;
	add.s64 	%rd250, %rd2, %rd249;
	ld.global.f64 	%fd291, [%rd250];
	fma.rn.f64 	%fd292, %fd289, %fd291, %fd288;
	add.s32 	%r373, %r372, %r230;
	mul.wide.u32 	%rd251, %r373, 8;
	add.s64 	%rd252, %rd2, %rd251;
	ld.global.f64 	%fd293, [%rd252];
	fma.rn.f64 	%fd294, %fd290, %fd293, %fd292;
	ld.local.v2.f64 	{%fd295, %fd296}, [%rd236+64];
	add.s32 	%r374, %r373, %r230;
	mul.wide.u32 	%rd253, %r374, 8;
	add.s64 	%rd254, %rd2, %rd253;
	ld.global.f64 	%fd297, [%rd254];
	fma.rn.f64 	%fd298, %fd295, %fd297, %fd294;
	add.s32 	%r375, %r374, %r230;
	mul.wide.u32 	%rd255, %r375, 8;
	add.s64 	%rd256, %rd2, %rd255;
	ld.global.f64 	%fd299, [%rd256];
	fma.rn.f64 	%fd300, %fd296, %fd299, %fd298;
	ld.local.v2.f64 	{%fd301, %fd302}, [%rd236+80];
	add.s32 	%r376, %r375, %r230;
	mul.wide.u32 	%rd257, %r376, 8;
	add.s64 	%rd258, %rd2, %rd257;
	ld.global.f64 	%fd303, [%rd258];
	fma.rn.f64 	%fd304, %fd301, %fd303, %fd300;
	add.s32 	%r377, %r376, %r230;
	mul.wide.u32 	%rd259, %r377, 8;
	add.s64 	%rd260, %rd2, %rd259;
	ld.global.f64 	%fd305, [%rd260];
	fma.rn.f64 	%fd306, %fd302, %fd305, %fd304;
	ld.local.v2.f64 	{%fd307, %fd308}, [%rd236+96];
	add.s32 	%r378, %r377, %r230;
	mul.wide.u32 	%rd261, %r378, 8;
	add.s64 	%rd262, %rd2, %rd261;
	ld.global.f64 	%fd309, [%rd262];
	fma.rn.f64 	%fd310, %fd307, %fd309, %fd306;
	add.s32 	%r379, %r378, %r230;
	mul.wide.u32 	%rd263, %r379, 8;
	add.s64 	%rd264, %rd2, %rd263;
	ld.global.f64 	%fd311, [%rd264];
	fma.rn.f64 	%fd312, %fd308, %fd311, %fd310;
	ld.local.v2.f64 	{%fd313, %fd314}, [%rd236+112];
	add.s32 	%r380, %r379, %r230;
	mul.wide.u32 	%rd265, %r380, 8;
	add.s64 	%rd266, %rd2, %rd265;
	ld.global.f64 	%fd315, [%rd266];
	fma.rn.f64 	%fd316, %fd313, %fd315, %fd312;
	add.s32 	%r381, %r380, %r230;
	mul.wide.u32 	%rd267, %r381, 8;
	add.s64 	%rd268, %rd2, %rd267;
	ld.global.f64 	%fd317, [%rd268];
	fma.rn.f64 	%fd1462, %fd314, %fd317, %fd316;
	add.s32 	%r942, %r942, 16;
	setp.eq.s32 	%p63, %r942, %r78;
	mov.u32 	%r940, %r78;
	@%p63 bra 	$L__BB39_69;
	bra.uni 	$L__BB39_68;
$L__BB39_69:
	setp.eq.s32 	%p64, %r77, 0;
	@%p64 bra 	$L__BB39_79;
	setp.lt.u32 	%p65, %r24, 7;
	@%p65 bra 	$L__BB39_72;
	mul.wide.u32 	%rd269, %r940, 8;
	add.s64 	%rd270, %rd3, %rd269;
	ld.local.f64 	%fd319, [%rd270];
	add.s32 	%r382, %r940, %r922;
	mad.lo.s32 	%r383, %r382, %r230, %r938;
	mul.wide.u32 	%rd271, %r383, 8;
	add.s64 	%rd272, %rd2, %rd271;
	ld.global.f64 	%fd320, [%rd272];
	fma.rn.f64 	%fd321, %fd319, %fd320, %fd1462;
	ld.local.f64 	%fd322, [%rd270+8];
	add.s32 	%r384, %r383, %r230;
	mul.wide.u32 	%rd273, %r384, 8;
	add.s64 	%rd274, %rd2, %rd273;
	ld.global.f64 	%fd323, [%rd274];
	fma.rn.f64 	%fd324, %fd322, %fd323, %fd321;
	ld.local.f64 	%fd325, [%rd270+16];
	add.s32 	%r385, %r384, %r230;
	mul.wide.u32 	%rd275, %r385, 8;
	add.s64 	%rd276, %rd2, %rd275;
	ld.global.f64 	%fd326, [%rd276];
	fma.rn.f64 	%fd327, %fd325, %fd326, %fd324;
	ld.local.f64 	%fd328, [%rd270+24];
	add.s32 	%r386, %r385, %r230;
	mul.wide.u32 	%rd277, %r386, 8;
	add.s64 	%rd278, %rd2, %rd277;
	ld.global.f64 	%fd329, [%rd278];
	fma.rn.f64 	%fd330, %fd328, %fd329, %fd327;
	ld.local.f64 	%fd331, [%rd270+32];
	add.s32 	%r387, %r386, %r230;
	mul.wide.u32 	%rd279, %r387, 8;
	add.s64 	%rd280, %rd2, %rd279;
	ld.global.f64 	%fd332, [%rd280];
	fma.rn.f64 	%fd333, %fd331, %fd332, %fd330;
	ld.local.f64 	%fd334, [%rd270+40];
	add.s32 	%r388, %r387, %r230;
	mul.wide.u32 	%rd281, %r388, 8;
	add.s64 	%rd282, %rd2, %rd281;
	ld.global.f64 	%fd335, [%rd282];
	fma.rn.f64 	%fd336, %fd334, %fd335, %fd333;
	ld.local.f64 	%fd337, [%rd270+48];
	add.s32 	%r389, %r388, %r230;
	mul.wide.u32 	%rd283, %r389, 8;
	add.s64 	%rd284, %rd2, %rd283;
	ld.global.f64 	%fd338, [%rd284];
	fma.rn.f64 	%fd339, %fd337, %fd338, %fd336;
	ld.local.f64 	%fd340, [%rd270+56];
	add.s32 	%r390, %r389, %r230;
	mul.wide.u32 	%rd285, %r390, 8;
	add.s64 	%rd286, %rd2, %rd285;
	ld.global.f64 	%fd341, [%rd286];
	fma.rn.f64 	%fd1462, %fd340, %fd341, %fd339;
	add.s32 	%r940, %r940, 8;
$L__BB39_72:
	setp.eq.s32 	%p66, %r79, 0;
	@%p66 bra 	$L__BB39_79;
	setp.lt.u32 	%p67, %r22, 3;
	@%p67 bra 	$L__BB39_75;
	mul.wide.u32 	%rd287, %r940, 8;
	add.s64 	%rd288, %rd3, %rd287;
	ld.local.f64 	%fd343, [%rd288];
	add.s32 	%r391, %r940, %r922;
	mad.lo.s32 	%r392, %r391, %r230, %r938;
	mul.wide.u32 	%rd289, %r392, 8;
	add.s64 	%rd290, %rd2, %rd289;
	ld.global.f64 	%fd344, [%rd290];
	fma.rn.f64 	%fd345, %fd343, %fd344, %fd1462;
	ld.local.f64 	%fd346, [%rd288+8];
	add.s32 	%r393, %r392, %r230;
	mul.wide.u32 	%rd291, %r393, 8;
	add.s64 	%rd292, %rd2, %rd291;
	ld.global.f64 	%fd347, [%rd292];
	fma.rn.f64 	%fd348, %fd346, %fd347, %fd345;
	ld.local.f64 	%fd349, [%rd288+16];
	add.s32 	%r394, %r393, %r230;
	mul.wide.u32 	%rd293, %r394, 8;
	add.s64 	%rd294, %rd2, %rd293;
	ld.global.f64 	%fd350, [%rd294];
	fma.rn.f64 	%fd351, %fd349, %fd350, %fd348;
	ld.local.f64 	%fd352, [%rd288+24];
	add.s32 	%r395, %r394, %r230;
	mul.wide.u32 	%rd295, %r395, 8;
	add.s64 	%rd296, %rd2, %rd295;
	ld.global.f64 	%fd353, [%rd296];
	fma.rn.f64 	%fd1462, %fd352, %fd353, %fd351;
	add.s32 	%r940, %r940, 4;
$L__BB39_75:
	setp.eq.s32 	%p68, %r80, 0;
	@%p68 bra 	$L__BB39_79;
	setp.eq.s32 	%p69, %r80, 1;
	mul.wide.u32 	%rd297, %r940, 8;
	add.s64 	%rd6, %rd3, %rd297;
	ld.local.f64 	%fd354, [%rd6];
	add.s32 	%r396, %r940, %r922;
	mad.lo.s32 	%r87, %r396, %r230, %r938;
	mul.wide.u32 	%rd298, %r87, 8;
	add.s64 	%rd299, %rd2, %rd298;
	ld.global.f64 	%fd355, [%rd299];
	fma.rn.f64 	%fd1462, %fd354, %fd355, %fd1462;
	@%p69 bra 	$L__BB39_79;
	setp.eq.s32 	%p70, %r80, 2;
	ld.local.f64 	%fd356, [%rd6+8];
	add.s32 	%r88, %r87, %r230;
	mul.wide.u32 	%rd300, %r88, 8;
	add.s64 	%rd301, %rd2, %rd300;
	ld.global.f64 	%fd357, [%rd301];
	fma.rn.f64 	%fd1462, %fd356, %fd357, %fd1462;
	@%p70 bra 	$L__BB39_79;
	ld.local.f64 	%fd358, [%rd6+16];
	add.s32 	%r397, %r88, %r230;
	mul.wide.u32 	%rd302, %r397, 8;
	add.s64 	%rd303, %rd2, %rd302;
	ld.global.f64 	%fd359, [%rd303];
	fma.rn.f64 	%fd1462, %fd358, %fd359, %fd1462;
$L__BB39_79:
	setp.lt.u32 	%p71, %r25, 7;
	mov.b32 	%r945, 0;
	@%p71 bra 	$L__BB39_82;
	mov.b32 	%r943, 0;
$L__BB39_81:
	.pragma "nounroll";
	mul.wide.u32 	%rd304, %r943, 8;
	add.s64 	%rd305, %rd3, %rd304;
	ld.local.v2.f64 	{%fd360, %fd361}, [%rd305];
	add.f64 	%fd362, %fd360, %fd360;
	mul.f64 	%fd363, %fd1462, %fd362;
	add.s32 	%r400, %r943, %r922;
	mad.lo.s32 	%r401, %r400, %r230, %r938;
	mul.wide.u32 	%rd306, %r401, 8;
	add.s64 	%rd307, %rd2, %rd306;
	ld.global.f64 	%fd364, [%rd307];
	sub.f64 	%fd365, %fd364, %fd363;
	st.global.f64 	[%rd307], %fd365;
	add.f64 	%fd366, %fd361, %fd361;
	mul.f64 	%fd367, %fd1462, %fd366;
	add.s32 	%r402, %r401, %r230;
	mul.wide.u32 	%rd308, %r402, 8;
	add.s64 	%rd309, %rd2, %rd308;
	ld.global.f64 	%fd368, [%rd309];
	sub.f64 	%fd369, %fd368, %fd367;
	st.global.f64 	[%rd309], %fd369;
	ld.local.v2.f64 	{%fd370, %fd371}, [%rd305+16];
	add.f64 	%fd372, %fd370, %fd370;
	mul.f64 	%fd373, %fd1462, %fd372;
	add.s32 	%r403, %r402, %r230;
	mul.wide.u32 	%rd310, %r403, 8;
	add.s64 	%rd311, %rd2, %rd310;
	ld.global.f64 	%fd374, [%rd311];
	sub.f64 	%fd375, %fd374, %fd373;
	st.global.f64 	[%rd311], %fd375;
	add.f64 	%fd376, %fd371, %fd371;
	mul.f64 	%fd377, %fd1462, %fd376;
	add.s32 	%r404, %r403, %r230;
	mul.wide.u32 	%rd312, %r404, 8;
	add.s64 	%rd313, %rd2, %rd312;
	ld.global.f64 	%fd378, [%rd313];
	sub.f64 	%fd379, %fd378, %fd377;
	st.global.f64 	[%rd313], %fd379;
	ld.local.v2.f64 	{%fd380, %fd381}, [%rd305+32];
	add.f64 	%fd382, %fd380, %fd380;
	mul.f64 	%fd383, %fd1462, %fd382;
	add.s32 	%r405, %r404, %r230;
	mul.wide.u32 	%rd314, %r405, 8;
	add.s64 	%rd315, %rd2, %rd314;
	ld.global.f64 	%fd384, [%rd315];
	sub.f64 	%fd385, %fd384, %fd383;
	st.global.f64 	[%rd315], %fd385;
	add.f64 	%fd386, %fd381, %fd381;
	mul.f64 	%fd387, %fd1462, %fd386;
	add.s32 	%r406, %r405, %r230;
	mul.wide.u32 	%rd316, %r406, 8;
	add.s64 	%rd317, %rd2, %rd316;
	ld.global.f64 	%fd388, [%rd317];
	sub.f64 	%fd389, %fd388, %fd387;
	st.global.f64 	[%rd317], %fd389;
	ld.local.v2.f64 	{%fd390, %fd391}, [%rd305+48];
	add.f64 	%fd392, %fd390, %fd390;
	mul.f64 	%fd393, %fd1462, %fd392;
	add.s32 	%r407, %r406, %r230;
	mul.wide.u32 	%rd318, %r407, 8;
	add.s64 	%rd319, %rd2, %rd318;
	ld.global.f64 	%fd394, [%rd319];
	sub.f64 	%fd395, %fd394, %fd393;
	st.global.f64 	[%rd319], %fd395;
	add.f64 	%fd396, %fd391, %fd391;
	mul.f64 	%fd397, %fd1462, %fd396;
	add.s32 	%r408, %r407, %r230;
	mul.wide.u32 	%rd320, %r408, 8;
	add.s64 	%rd321, %rd2, %rd320;
	ld.global.f64 	%fd398, [%rd321];
	sub.f64 	%fd399, %fd398, %fd397;
	st.global.f64 	[%rd321], %fd399;
	add.s32 	%r943, %r943, 8;
	and.b32  	%r945, %r921, -8;
	setp.ne.s32 	%p72, %r943, %r945;
	@%p72 bra 	$L__BB39_81;
$L__BB39_82:
	and.b32  	%r409, %r921, 7;
	setp.eq.s32 	%p73, %r409, 0;
	@%p73 bra 	$L__BB39_90;
	setp.lt.u32 	%p74, %r22, 3;
	@%p74 bra 	$L__BB39_85;
	mul.wide.u32 	%rd322, %r945, 8;
	add.s64 	%rd323, %rd3, %rd322;
	ld.local.f64 	%fd400, [%rd323];
	add.f64 	%fd401, %fd400, %fd400;
	mul.f64 	%fd402, %fd1462, %fd401;
	add.s32 	%r410, %r945, %r922;
	mad.lo.s32 	%r411, %r410, %r230, %r938;
	mul.wide.u32 	%rd324, %r411, 8;
	add.s64 	%rd325, %rd2, %rd324;
	ld.global.f64 	%fd403, [%rd325];
	sub.f64 	%fd404, %fd403, %fd402;
	st.global.f64 	[%rd325], %fd404;
	ld.local.f64 	%fd405, [%rd323+8];
	add.f64 	%fd406, %fd405, %fd405;
	mul.f64 	%fd407, %fd1462, %fd406;
	add.s32 	%r412, %r411, %r230;
	mul.wide.u32 	%rd326, %r412, 8;
	add.s64 	%rd327, %rd2, %rd326;
	ld.global.f64 	%fd408, [%rd327];
	sub.f64 	%fd409, %fd408, %fd407;
	st.global.f64 	[%rd327], %fd409;
	ld.local.f64 	%fd410, [%rd323+16];
	add.f64 	%fd411, %fd410, %fd410;
	mul.f64 	%fd412, %fd1462, %fd411;
	add.s32 	%r413, %r412, %r230;
	mul.wide.u32 	%rd328, %r413, 8;
	add.s64 	%rd329, %rd2, %rd328;
	ld.global.f64 	%fd413, [%rd329];
	sub.f64 	%fd414, %fd413, %fd412;
	st.global.f64 	[%rd329], %fd414;
	ld.local.f64 	%fd415, [%rd323+24];
	add.f64 	%fd416, %fd415, %fd415;
	mul.f64 	%fd417, %fd1462, %fd416;
	add.s32 	%r414, %r413, %r230;
	mul.wide.u32 	%rd330, %r414, 8;
	add.s64 	%rd331, %rd2, %rd330;
	ld.global.f64 	%fd418, [%rd331];
	sub.f64 	%fd419, %fd418, %fd417;
	st.global.f64 	[%rd331], %fd419;
	add.s32 	%r945, %r945, 4;
$L__BB39_85:
	setp.eq.s32 	%p75, %r80, 0;
	@%p75 bra 	$L__BB39_90;
	and.b16  	%rs33, %rs9, 3;
	setp.eq.s16 	%p76, %rs33, 1;
	@%p76 bra 	$L__BB39_88;
	mul.wide.u32 	%rd332, %r945, 8;
	add.s64 	%rd333, %rd3, %rd332;
	ld.local.f64 	%fd420, [%rd333];
	add.f64 	%fd421, %fd420, %fd420;
	mul.f64 	%fd422, %fd1462, %fd421;
	add.s32 	%r415, %r945, %r922;
	mad.lo.s32 	%r416, %r415, %r230, %r938;
	mul.wide.u32 	%rd334, %r416, 8;
	add.s64 	%rd335, %rd2, %rd334;
	ld.global.f64 	%fd423, [%rd335];
	sub.f64 	%fd424, %fd423, %fd422;
	st.global.f64 	[%rd335], %fd424;
	ld.local.f64 	%fd425, [%rd333+8];
	add.f64 	%fd426, %fd425, %fd425;
	mul.f64 	%fd427, %fd1462, %fd426;
	add.s32 	%r417, %r416, %r230;
	mul.wide.u32 	%rd336, %r417, 8;
	add.s64 	%rd337, %rd2, %rd336;
	ld.global.f64 	%fd428, [%rd337];
	sub.f64 	%fd429, %fd428, %fd427;
	st.global.f64 	[%rd337], %fd429;
	add.s32 	%r945, %r945, 2;
$L__BB39_88:
	and.b16  	%rs34, %rs9, 1;
	setp.eq.b16 	%p77, %rs34, 1;
	not.pred 	%p78, %p77;
	@%p78 bra 	$L__BB39_90;
	mul.wide.u32 	%rd338, %r945, 8;
	add.s64 	%rd339, %rd3, %rd338;
	ld.local.f64 	%fd430, [%rd339];
	add.f64 	%fd431, %fd430, %fd430;
	mul.f64 	%fd432, %fd1462, %fd431;
	add.s32 	%r418, %r945, %r922;
	mad.lo.s32 	%r419, %r418, %r230, %r938;
	mul.wide.u32 	%rd340, %r419, 8;
	add.s64 	%rd341, %rd2, %rd340;
	ld.global.f64 	%fd433, [%rd341];
	sub.f64 	%fd434, %fd433, %fd432;
	st.global.f64 	[%rd341], %fd434;
$L__BB39_90:
	add.s32 	%r938, %r938, 1;
	setp.eq.s32 	%p79, %r938, %r230;
	@%p79 bra 	$L__BB39_91;
	bra.uni 	$L__BB39_61;
$L__BB39_91:
	mov.b32 	%r947, 0;
$L__BB39_92:
	setp.lt.u32 	%p80, %r25, 15;
	mad.lo.s32 	%r105, %r947, %r230, %r922;
	mov.b32 	%r949, 0;
	mov.f64 	%fd1470, 0d0000000000000000;
	@%p80 bra 	$L__BB39_95;
	mov.b32 	%r951, 0;
	mov.f64 	%fd1470, 0d0000000000000000;
$L__BB39_94:
	.pragma "nounroll";
	add.s32 	%r423, %r105, %r951;
	mul.wide.u32 	%rd342, %r423, 8;
	add.s64 	%rd343, %rd2, %rd342;
	ld.global.f64 	%fd438, [%rd343];
	mul.wide.u32 	%rd344, %r951, 8;
	add.s64 	%rd345, %rd3, %rd344;
	ld.local.v2.f64 	{%fd439, %fd440}, [%rd345];
	fma.rn.f64 	%fd441, %fd438, %fd439, %fd1470;
	add.s32 	%r424, %r423, 1;
	mul.wide.u32 	%rd346, %r424, 8;
	add.s64 	%rd347, %rd2, %rd346;
	ld.global.f64 	%fd442, [%rd347];
	fma.rn.f64 	%fd443, %fd442, %fd440, %fd441;
	add.s32 	%r425, %r423, 2;
	mul.wide.u32 	%rd348, %r425, 8;
	add.s64 	%rd349, %rd2, %rd348;
	ld.global.f64 	%fd444, [%rd349];
	ld.local.v2.f64 	{%fd445, %fd446}, [%rd345+16];
	fma.rn.f64 	%fd447, %fd444, %fd445, %fd443;
	add.s32 	%r426, %r423, 3;
	mul.wide.u32 	%rd350, %r426, 8;
	add.s64 	%rd351, %rd2, %rd350;
	ld.global.f64 	%fd448, [%rd351];
	fma.rn.f64 	%fd449, %fd448, %fd446, %fd447;
	add.s32 	%r427, %r423, 4;
	mul.wide.u32 	%rd352, %r427, 8;
	add.s64 	%rd353, %rd2, %rd352;
	ld.global.f64 	%fd450, [%rd353];
	ld.local.v2.f64 	{%fd451, %fd452}, [%rd345+32];
	fma.rn.f64 	%fd453, %fd450, %fd451, %fd449;
	add.s32 	%r428, %r423, 5;
	mul.wide.u32 	%rd354, %r428, 8;
	add.s64 	%rd355, %rd2, %rd354;
	ld.global.f64 	%fd454, [%rd355];
	fma.rn.f64 	%fd455, %fd454, %fd452, %fd453;
	add.s32 	%r429, %r423, 6;
	mul.wide.u32 	%rd356, %r429, 8;
	add.s64 	%rd357, %rd2, %rd356;
	ld.global.f64 	%fd456, [%rd357];
	ld.local.v2.f64 	{%fd457, %fd458}, [%rd345+48];
	fma.rn.f64 	%fd459, %fd456, %fd457, %fd455;
	add.s32 	%r430, %r423, 7;
	mul.wide.u32 	%rd358, %r430, 8;
	add.s64 	%rd359, %rd2, %rd358;
	ld.global.f64 	%fd460, [%rd359];
	fma.rn.f64 	%fd461, %fd460, %fd458, %fd459;
	add.s32 	%r431, %r423, 8;
	mul.wide.u32 	%rd360, %r431, 8;
	add.s64 	%rd361, %rd2, %rd360;
	ld.global.f64 	%fd462, [%rd361];
	ld.local.v2.f64 	{%fd463, %fd464}, [%rd345+64];
	fma.rn.f64 	%fd465, %fd462, %fd463, %fd461;
	add.s32 	%r432, %r423, 9;
	mul.wide.u32 	%rd362, %r432, 8;
	add.s64 	%rd363, %rd2, %rd362;
	ld.global.f64 	%fd466, [%rd363];
	fma.rn.f64 	%fd467, %fd466, %fd464, %fd465;
	add.s32 	%r433, %r423, 10;
	mul.wide.u32 	%rd364, %r433, 8;
	add.s64 	%rd365, %rd2, %rd364;
	ld.global.f64 	%fd468, [%rd365];
	ld.local.v2.f64 	{%fd469, %fd470}, [%rd345+80];
	fma.rn.f64 	%fd471, %fd468, %fd469, %fd467;
	add.s32 	%r434, %r423, 11;
	mul.wide.u32 	%rd366, %r434, 8;
	add.s64 	%rd367, %rd2, %rd366;
	ld.global.f64 	%fd472, [%rd367];
	fma.rn.f64 	%fd473, %fd472, %fd470, %fd471;
	add.s32 	%r435, %r423, 12;
	mul.wide.u32 	%rd368, %r435, 8;
	add.s64 	%rd369, %rd2, %rd368;
	ld.global.f64 	%fd474, [%rd369];
	ld.local.v2.f64 	{%fd475, %fd476}, [%rd345+96];
	fma.rn.f64 	%fd477, %fd474, %fd475, %fd473;
	add.s32 	%r436, %r423, 13;
	mul.wide.u32 	%rd370, %r436, 8;
	add.s64 	%rd371, %rd2, %rd370;
	ld.global.f64 	%fd478, [%rd371];
	fma.rn.f64 	%fd479, %fd478, %fd476, %fd477;
	add.s32 	%r437, %r423, 14;
	mul.wide.u32 	%rd372, %r437, 8;
	add.s64 	%rd373, %rd2, %rd372;
	ld.global.f64 	%fd480, [%rd373];
	ld.local.v2.f64 	{%fd481, %fd482}, [%rd345+112];
	fma.rn.f64 	%fd483, %fd480, %fd481, %fd479;
	add.s32 	%r438, %r423, 15;
	mul.wide.u32 	%rd374, %r438, 8;
	add.s64 	%rd375, %rd2, %rd374;
	ld.global.f64 	%fd484, [%rd375];
	fma.rn.f64 	%fd1470, %fd484, %fd482, %fd483;
	add.s32 	%r951, %r951, 16;
	setp.eq.s32 	%p81, %r951, %r78;
	mov.u32 	%r949, %r78;
	@%p81 bra 	$L__BB39_95;
	bra.uni 	$L__BB39_94;
$L__BB39_95:
	setp.eq.s32 	%p82, %r77, 0;
	@%p82 bra 	$L__BB39_105;
	setp.lt.u32 	%p83, %r24, 7;
	@%p83 bra 	$L__BB39_98;
	add.s32 	%r439, %r105, %r949;
	mul.wide.u32 	%rd376, %r439, 8;
	add.s64 	%rd377, %rd2, %rd376;
	ld.global.f64 	%fd486, [%rd377];
	mul.wide.u32 	%rd378, %r949, 8;
	add.s64 	%rd379, %rd3, %rd378;
	ld.local.f64 	%fd487, [%rd379];
	fma.rn.f64 	%fd488, %fd486, %fd487, %fd1470;
	add.s32 	%r440, %r439, 1;
	mul.wide.u32 	%rd380, %r440, 8;
	add.s64 	%rd381, %rd2, %rd380;
	ld.global.f64 	%fd489, [%rd381];
	ld.local.f64 	%fd490, [%rd379+8];
	fma.rn.f64 	%fd491, %fd489, %fd490, %fd488;
	add.s32 	%r441, %r439, 2;
	mul.wide.u32 	%rd382, %r441, 8;
	add.s64 	%rd383, %rd2, %rd382;
	ld.global.f64 	%fd492, [%rd383];
	ld.local.f64 	%fd493, [%rd379+16];
	fma.rn.f64 	%fd494, %fd492, %fd493, %fd491;
	add.s32 	%r442, %r439, 3;
	mul.wide.u32 	%rd384, %r442, 8;
	add.s64 	%rd385, %rd2, %rd384;
	ld.global.f64 	%fd495, [%rd385];
	ld.local.f64 	%fd496, [%rd379+24];
	fma.rn.f64 	%fd497, %fd495, %fd496, %fd494;
	add.s32 	%r443, %r439, 4;
	mul.wide.u32 	%rd386, %r443, 8;
	add.s64 	%rd387, %rd2, %rd386;
	ld.global.f64 	%fd498, [%rd387];
	ld.local.f64 	%fd499, [%rd379+32];
	fma.rn.f64 	%fd500, %fd498, %fd499, %fd497;
	add.s32 	%r444, %r439, 5;
	mul.wide.u32 	%rd388, %r444, 8;
	add.s64 	%rd389, %rd2, %rd388;
	ld.global.f64 	%fd501, [%rd389];
	ld.local.f64 	%fd502, [%rd379+40];
	fma.rn.f64 	%fd503, %fd501, %fd502, %fd500;
	add.s32 	%r445, %r439, 6;
	mul.wide.u32 	%rd390, %r445, 8;
	add.s64 	%rd391, %rd2, %rd390;
	ld.global.f64 	%fd504, [%rd391];
	ld.local.f64 	%fd505, [%rd379+48];
	fma.rn.f64 	%fd506, %fd504, %fd505, %fd503;
	add.s32 	%r446, %r439, 7;
	mul.wide.u32 	%rd392, %r446, 8;
	add.s64 	%rd393, %rd2, %rd392;
	ld.global.f64 	%fd507, [%rd393];
	ld.local.f64 	%fd508, [%rd379+56];
	fma.rn.f64 	%fd1470, %fd507, %fd508, %fd506;
	add.s32 	%r949, %r949, 8;
$L__BB39_98:
	setp.eq.s32 	%p84, %r79, 0;
	@%p84 bra 	$L__BB39_105;
	setp.lt.u32 	%p85, %r22, 3;
	@%p85 bra 	$L__BB39_101;
	add.s32 	%r447, %r105, %r949;
	mul.wide.u32 	%rd394, %r447, 8;
	add.s64 	%rd395, %rd2, %rd394;
	ld.global.f64 	%fd510, [%rd395];
	mul.wide.u32 	%rd396, %r949, 8;
	add.s64 	%rd397, %rd3, %rd396;
	ld.local.f64 	%fd511, [%rd397];
	fma.rn.f64 	%fd512, %fd510, %fd511, %fd1470;
	add.s32 	%r448, %r447, 1;
	mul.wide.u32 	%rd398, %r448, 8;
	add.s64 	%rd399, %rd2, %rd398;
	ld.global.f64 	%fd513, [%rd399];
	ld.local.f64 	%fd514, [%rd397+8];
	fma.rn.f64 	%fd515, %fd513, %fd514, %fd512;
	add.s32 	%r449, %r447, 2;
	mul.wide.u32 	%rd400, %r449, 8;
	add.s64 	%rd401, %rd2, %rd400;
	ld.global.f64 	%fd516, [%rd401];
	ld.local.f64 	%fd517, [%rd397+16];
	fma.rn.f64 	%fd518, %fd516, %fd517, %fd515;
	add.s32 	%r450, %r447, 3;
	mul.wide.u32 	%rd402, %r450, 8;
	add.s64 	%rd403, %rd2, %rd402;
	ld.global.f64 	%fd519, [%rd403];
	ld.local.f64 	%fd520, [%rd397+24];
	fma.rn.f64 	%fd1470, %fd519, %fd520, %fd518;
	add.s32 	%r949, %r949, 4;
$L__BB39_101:
	setp.eq.s32 	%p86, %r80, 0;
	@%p86 bra 	$L__BB39_105;
	setp.eq.s32 	%p87, %r80, 1;
	add.s32 	%r111, %r105, %r949;
	mul.wide.u32 	%rd404, %r111, 8;
	add.s64 	%rd405, %rd2, %rd404;
	ld.global.f64 	%fd521, [%rd405];
	mul.wide.u32 	%rd406, %r949, 8;
	add.s64 	%rd7, %rd3, %rd406;
	ld.local.f64 	%fd522, [%rd7];
	fma.rn.f64 	%fd1470, %fd521, %fd522, %fd1470;
	@%p87 bra 	$L__BB39_105;
	setp.eq.s32 	%p88, %r80, 2;
	add.s32 	%r451, %r111, 1;
	mul.wide.u32 	%rd407, %r451, 8;
	add.s64 	%rd408, %rd2, %rd407;
	ld.global.f64 	%fd523, [%rd408];
	ld.local.f64 	%fd524, [%rd7+8];
	fma.rn.f64 	%fd1470, %fd523, %fd524, %fd1470;
	@%p88 bra 	$L__BB39_105;
	add.s32 	%r452, %r111, 2;
	mul.wide.u32 	%rd409, %r452, 8;
	add.s64 	%rd410, %rd2, %rd409;
	ld.global.f64 	%fd525, [%rd410];
	ld.local.f64 	%fd526, [%rd7+16];
	fma.rn.f64 	%fd1470, %fd525, %fd526, %fd1470;
$L__BB39_105:
	setp.lt.u32 	%p89, %r25, 15;
	add.f64 	%fd58, %fd1470, %fd1470;
	mov.b32 	%r954, 0;
	@%p89 bra 	$L__BB39_108;
	mov.b32 	%r952, 0;
$L__BB39_107:
	.pragma "nounroll";
	mul.wide.u32 	%rd411, %r952, 8;
	add.s64 	%rd412, %rd3, %rd411;
	ld.local.v2.f64 	{%fd527, %fd528}, [%rd412];
	mul.f64 	%fd529, %fd58, %fd527;
	add.s32 	%r455, %r105, %r952;
	mul.wide.u32 	%rd413, %r455, 8;
	add.s64 	%rd414, %rd2, %rd413;
	ld.global.f64 	%fd530, [%rd414];
	sub.f64 	%fd531, %fd530, %fd529;
	st.global.f64 	[%rd414], %fd531;
	mul.f64 	%fd532, %fd58, %fd528;
	add.s32 	%r456, %r455, 1;
	mul.wide.u32 	%rd415, %r456, 8;
	add.s64 	%rd416, %rd2, %rd415;
	ld.global.f64 	%fd533, [%rd416];
	sub.f64 	%fd534, %fd533, %fd532;
	st.global.f64 	[%rd416], %fd534;
	ld.local.v2.f64 	{%fd535, %fd536}, [%rd412+16];
	mul.f64 	%fd537, %fd58, %fd535;
	add.s32 	%r457, %r455, 2;
	mul.wide.u32 	%rd417, %r457, 8;
	add.s64 	%rd418, %rd2, %rd417;
	ld.global.f64 	%fd538, [%rd418];
	sub.f64 	%fd539, %fd538, %fd537;
	st.global.f64 	[%rd418], %fd539;
	mul.f64 	%fd540, %fd58, %fd536;
	add.s32 	%r458, %r455, 3;
	mul.wide.u32 	%rd419, %r458, 8;
	add.s64 	%rd420, %rd2, %rd419;
	ld.global.f64 	%fd541, [%rd420];
	sub.f64 	%fd542, %fd541, %fd540;
	st.global.f64 	[%rd420], %fd542;
	ld.local.v2.f64 	{%fd543, %fd544}, [%rd412+32];
	mul.f64 	%fd545, %fd58, %fd543;
	add.s32 	%r459, %r455, 4;
	mul.wide.u32 	%rd421, %r459, 8;
	add.s64 	%rd422, %rd2, %rd421;
	ld.global.f64 	%fd546, [%rd422];
	sub.f64 	%fd547, %fd546, %fd545;
	st.global.f64 	[%rd422], %fd547;
	mul.f64 	%fd548, %fd58, %fd544;
	add.s32 	%r460, %r455, 5;
	mul.wide.u32 	%rd423, %r460, 8;
	add.s64 	%rd424, %rd2, %rd423;
	ld.global.f64 	%fd549, [%rd424];
	sub.f64 	%fd550, %fd549, %fd548;
	st.global.f64 	[%rd424], %fd550;
	ld.local.v2.f64 	{%fd551, %fd552}, [%rd412+48];
	mul.f64 	%fd553, %fd58, %fd551;
	add.s32 	%r461, %r455, 6;
	mul.wide.u32 	%rd425, %r461, 8;
	add.s64 	%rd426, %rd2, %rd425;
	ld.global.f64 	%fd554, [%rd426];
	sub.f64 	%fd555, %fd554, %fd553;
	st.global.f64 	[%rd426], %fd555;
	mul.f64 	%fd556, %fd58, %fd552;
	add.s32 	%r462, %r455, 7;
	mul.wide.u32 	%rd427, %r462, 8;
	add.s64 	%rd428, %rd2, %rd427;
	ld.global.f64 	%fd557, [%rd428];
	sub.f64 	%fd558, %fd557, %fd556;
	st.global.f64 	[%rd428], %fd558;
	ld.local.v2.f64 	{%fd559, %fd560}, [%rd412+64];
	mul.f64 	%fd561, %fd58, %fd559;
	add.s32 	%r463, %r455, 8;
	mul.wide.u32 	%rd429, %r463, 8;
	add.s64 	%rd430, %rd2, %rd429;
	ld.global.f64 	%fd562, [%rd430];
	sub.f64 	%fd563, %fd562, %fd561;
	st.global.f64 	[%rd430], %fd563;
	mul.f64 	%fd564, %fd58, %fd560;
	add.s32 	%r464, %r455, 9;
	mul.wide.u32 	%rd431, %r464, 8;
	add.s64 	%rd432, %rd2, %rd431;
	ld.global.f64 	%fd565, [%rd432];
	sub.f64 	%fd566, %fd565, %fd564;
	st.global.f64 	[%rd432], %fd566;
	ld.local.v2.f64 	{%fd567, %fd568}, [%rd412+80];
	mul.f64 	%fd569, %fd58, %fd567;
	add.s32 	%r465, %r455, 10;
	mul.wide.u32 	%rd433, %r465, 8;
	add.s64 	%rd434, %rd2, %rd433;
	ld.global.f64 	%fd570, [%rd434];
	sub.f64 	%fd571, %fd570, %fd569;
	st.global.f64 	[%rd434], %fd571;
	mul.f64 	%fd572, %fd58, %fd568;
	add.s32 	%r466, %r455, 11;
	mul.wide.u32 	%rd435, %r466, 8;
	add.s64 	%rd436, %rd2, %rd435;
	ld.global.f64 	%fd573, [%rd436];
	sub.f64 	%fd574, %fd573, %fd572;
	st.global.f64 	[%rd436], %fd574;
	ld.local.v2.f64 	{%fd575, %fd576}, [%rd412+96];
	mul.f64 	%fd577, %fd58, %fd575;
	add.s32 	%r467, %r455, 12;
	mul.wide.u32 	%rd437, %r467, 8;
	add.s64 	%rd438, %rd2, %rd437;
	ld.global.f64 	%fd578, [%rd438];
	sub.f64 	%fd579, %fd578, %fd577;
	st.global.f64 	[%rd438], %fd579;
	mul.f64 	%fd580, %fd58, %fd576;
	add.s32 	%r468, %r455, 13;
	mul.wide.u32 	%rd439, %r468, 8;
	add.s64 	%rd440, %rd2, %rd439;
	ld.global.f64 	%fd581, [%rd440];
	sub.f64 	%fd582, %fd581, %fd580;
	st.global.f64 	[%rd440], %fd582;
	ld.local.v2.f64 	{%fd583, %fd584}, [%rd412+112];
	mul.f64 	%fd585, %fd58, %fd583;
	add.s32 	%r469, %r455, 14;
	mul.wide.u32 	%rd441, %r469, 8;
	add.s64 	%rd442, %rd2, %rd441;
	ld.global.f64 	%fd586, [%rd442];
	sub.f64 	%fd587, %fd586, %fd585;
	st.global.f64 	[%rd442], %fd587;
	mul.f64 	%fd588, %fd58, %fd584;
	add.s32 	%r470, %r455, 15;
	mul.wide.u32 	%rd443, %r470, 8;
	add.s64 	%rd444, %rd2, %rd443;
	ld.global.f64 	%fd589, [%rd444];
	sub.f64 	%fd590, %fd589, %fd588;
	st.global.f64 	[%rd444], %fd590;
	add.s32 	%r952, %r952, 16;
	setp.ne.s32 	%p90, %r952, %r78;
	mov.u32 	%r954, %r78;
	@%p90 bra 	$L__BB39_107;
$L__BB39_108:
	setp.eq.s32 	%p91, %r77, 0;
	@%p91 bra 	$L__BB39_118;
	setp.lt.u32 	%p92, %r24, 7;
	@%p92 bra 	$L__BB39_111;
	mul.wide.u32 	%rd445, %r954, 8;
	add.s64 	%rd446, %rd3, %rd445;
	ld.local.f64 	%fd591, [%rd446];
	mul.f64 	%fd592, %fd58, %fd591;
	add.s32 	%r471, %r105, %r954;
	mul.wide.u32 	%rd447, %r471, 8;
	add.s64 	%rd448, %rd2, %rd447;
	ld.global.f64 	%fd593, [%rd448];
	sub.f64 	%fd594, %fd593, %fd592;
	st.global.f64 	[%rd448], %fd594;
	ld.local.f64 	%fd595, [%rd446+8];
	mul.f64 	%fd596, %fd58, %fd595;
	add.s32 	%r472, %r471, 1;
	mul.wide.u32 	%rd449, %r472, 8;
	add.s64 	%rd450, %rd2, %rd449;
	ld.global.f64 	%fd597, [%rd450];
	sub.f64 	%fd598, %fd597, %fd596;
	st.global.f64 	[%rd450], %fd598;
	ld.local.f64 	%fd599, [%rd446+16];
	mul.f64 	%fd600, %fd58, %fd599;
	add.s32 	%r473, %r471, 2;
	mul.wide.u32 	%rd451, %r473, 8;
	add.s64 	%rd452, %rd2, %rd451;
	ld.global.f64 	%fd601, [%rd452];
	sub.f64 	%fd602, %fd601, %fd600;
	st.global.f64 	[%rd452], %fd602;
	ld.local.f64 	%fd603, [%rd446+24];
	mul.f64 	%fd604, %fd58, %fd603;
	add.s32 	%r474, %r471, 3;
	mul.wide.u32 	%rd453, %r474, 8;
	add.s64 	%rd454, %rd2, %rd453;
	ld.global.f64 	%fd605, [%rd454];
	sub.f64 	%fd606, %fd605, %fd604;
	st.global.f64 	[%rd454], %fd606;
	ld.local.f64 	%fd607, [%rd446+32];
	mul.f64 	%fd608, %fd58, %fd607;
	add.s32 	%r475, %r471, 4;
	mul.wide.u32 	%rd455, %r475, 8;
	add.s64 	%rd456, %rd2, %rd455;
	ld.global.f64 	%fd609, [%rd456];
	sub.f64 	%fd610, %fd609, %fd608;
	st.global.f64 	[%rd456], %fd610;
	ld.local.f64 	%fd611, [%rd446+40];
	mul.f64 	%fd612, %fd58, %fd611;
	add.s32 	%r476, %r471, 5;
	mul.wide.u32 	%rd457, %r476, 8;
	add.s64 	%rd458, %rd2, %rd457;
	ld.global.f64 	%fd613, [%rd458];
	sub.f64 	%fd614, %fd613, %fd612;
	st.global.f64 	[%rd458], %fd614;
	ld.local.f64 	%fd615, [%rd446+48];
	mul.f64 	%fd616, %fd58, %fd615;
	add.s32 	%r477, %r471, 6;
	mul.wide.u32 	%rd459, %r477, 8;
	add.s64 	%rd460, %rd2, %rd459;
	ld.global.f64 	%fd617, [%rd460];
	sub.f64 	%fd618, %fd617, %fd616;
	st.global.f64 	[%rd460], %fd618;
	ld.local.f64 	%fd619, [%rd446+56];
	mul.f64 	%fd620, %fd58, %fd619;
	add.s32 	%r478, %r471, 7;
	mul.wide.u32 	%rd461, %r478, 8;
	add.s64 	%rd462, %rd2, %rd461;
	ld.global.f64 	%fd621, [%rd462];
	sub.f64 	%fd622, %fd621, %fd620;
	st.global.f64 	[%rd462], %fd622;
	add.s32 	%r954, %r954, 8;
$L__BB39_111:
	setp.eq.s32 	%p93, %r79, 0;
	@%p93 bra 	$L__BB39_118;
	setp.lt.u32 	%p94, %r22, 3;
	@%p94 bra 	$L__BB39_114;
	mul.wide.u32 	%rd463, %r954, 8;
	add.s64 	%rd464, %rd3, %rd463;
	ld.local.f64 	%fd623, [%rd464];
	mul.f64 	%fd624, %fd58, %fd623;
	add.s32 	%r479, %r105, %r954;
	mul.wide.u32 	%rd465, %r479, 8;
	add.s64 	%rd466, %rd2, %rd465;
	ld.global.f64 	%fd625, [%rd466];
	sub.f64 	%fd626, %fd625, %fd624;
	st.global.f64 	[%rd466], %fd626;
	ld.local.f64 	%fd627, [%rd464+8];
	mul.f64 	%fd628, %fd58, %fd627;
	add.s32 	%r480, %r479, 1;
	mul.wide.u32 	%rd467, %r480, 8;
	add.s64 	%rd468, %rd2, %rd467;
	ld.global.f64 	%fd629, [%rd468];
	sub.f64 	%fd630, %fd629, %fd628;
	st.global.f64 	[%rd468], %fd630;
	ld.local.f64 	%fd631, [%rd464+16];
	mul.f64 	%fd632, %fd58, %fd631;
	add.s32 	%r481, %r479, 2;
	mul.wide.u32 	%rd469, %r481, 8;
	add.s64 	%rd470, %rd2, %rd469;
	ld.global.f64 	%fd633, [%rd470];
	sub.f64 	%fd634, %fd633, %fd632;
	st.global.f64 	[%rd470], %fd634;
	ld.local.f64 	%fd635, [%rd464+24];
	mul.f64 	%fd636, %fd58, %fd635;
	add.s32 	%r482, %r479, 3;
	mul.wide.u32 	%rd471, %r482, 8;
	add.s64 	%rd472, %rd2, %rd471;
	ld.global.f64 	%fd637, [%rd472];
	sub.f64 	%fd638, %fd637, %fd636;
	st.global.f64 	[%rd472], %fd638;
	add.s32 	%r954, %r954, 4;
$L__BB39_114:
	setp.eq.s32 	%p95, %r80, 0;
	@%p95 bra 	$L__BB39_118;
	setp.eq.s32 	%p96, %r80, 1;
	mul.wide.u32 	%rd473, %r954, 8;
	add.s64 	%rd8, %rd3, %rd473;
	ld.local.f64 	%fd639, [%rd8];
	mul.f64 	%fd640, %fd58, %fd639;
	add.s32 	%r121, %r105, %r954;
	mul.wide.u32 	%rd474, %r121, 8;
	add.s64 	%rd475, %rd2, %rd474;
	ld.global.f64 	%fd641, [%rd475];
	sub.f64 	%fd642, %fd641, %fd640;
	st.global.f64 	[%rd475], %fd642;
	@%p96 bra 	$L__BB39_118;
	setp.eq.s32 	%p97, %r80, 2;
	ld.local.f64 	%fd643, [%rd8+8];
	mul.f64 	%fd644, %fd58, %fd643;
	add.s32 	%r483, %r121, 1;
	mul.wide.u32 	%rd476, %r483, 8;
	add.s64 	%rd477, %rd2, %rd476;
	ld.global.f64 	%fd645, [%rd477];
	sub.f64 	%fd646, %fd645, %fd644;
	st.global.f64 	[%rd477], %fd646;
	@%p97 bra 	$L__BB39_118;
	ld.local.f64 	%fd647, [%rd8+16];
	mul.f64 	%fd648, %fd58, %fd647;
	add.s32 	%r484, %r121, 2;
	mul.wide.u32 	%rd478, %r484, 8;
	add.s64 	%rd479, %rd2, %rd478;
	ld.global.f64 	%fd649, [%rd479];
	sub.f64 	%fd650, %fd649, %fd648;
	st.global.f64 	[%rd479], %fd650;
$L__BB39_118:
	add.s32 	%r947, %r947, 1;
	setp.eq.s32 	%p98, %r947, %r230;
	@%p98 bra 	$L__BB39_119;
	bra.uni 	$L__BB39_92;
$L__BB39_119:
	and.b32  	%r100, %r921, 15;
	and.b32  	%r101, %r921, -16;
	and.b32  	%r102, %r23, 7;
	and.b32  	%r103, %r21, 3;
	mov.b32 	%r956, 0;
$L__BB39_120:
	setp.eq.s32 	%p99, %r230, %r922;
	mov.f64 	%fd1479, 0d0000000000000000;
	@%p99 bra 	$L__BB39_135;
	setp.lt.u32 	%p100, %r25, 15;
	mad.lo.s32 	%r124, %r956, %r230, %r922;
	mov.f64 	%fd1478, 0d0000000000000000;
	mov.b32 	%r958, 0;
	@%p100 bra 	$L__BB39_124;
	mov.f64 	%fd1478, 0d0000000000000000;
	mov.b32 	%r960, 0;
$L__BB39_123:
	.pragma "nounroll";
	add.s32 	%r488, %r124, %r960;
	mul.wide.u32 	%rd480, %r488, 8;
	add.s64 	%rd481, %rd1, %rd480;
	ld.global.f64 	%fd655, [%rd481];
	mul.wide.u32 	%rd482, %r960, 8;
	add.s64 	%rd483, %rd3, %rd482;
	ld.local.v2.f64 	{%fd656, %fd657}, [%rd483];
	fma.rn.f64 	%fd658, %fd655, %fd656, %fd1478;
	add.s32 	%r489, %r488, 1;
	mul.wide.u32 	%rd484, %r489, 8;
	add.s64 	%rd485, %rd1, %rd484;
	ld.global.f64 	%fd659, [%rd485];
	fma.rn.f64 	%fd660, %fd659, %fd657, %fd658;
	add.s32 	%r490, %r488, 2;
	mul.wide.u32 	%rd486, %r490, 8;
	add.s64 	%rd487, %rd1, %rd486;
	ld.global.f64 	%fd661, [%rd487];
	ld.local.v2.f64 	{%fd662, %fd663}, [%rd483+16];
	fma.rn.f64 	%fd664, %fd661, %fd662, %fd660;
	add.s32 	%r491, %r488, 3;
	mul.wide.u32 	%rd488, %r491, 8;
	add.s64 	%rd489, %rd1, %rd488;
	ld.global.f64 	%fd665, [%rd489];
	fma.rn.f64 	%fd666, %fd665, %fd663, %fd664;
	add.s32 	%r492, %r488, 4;
	mul.wide.u32 	%rd490, %r492, 8;
	add.s64 	%rd491, %rd1, %rd490;
	ld.global.f64 	%fd667, [%rd491];
	ld.local.v2.f64 	{%fd668, %fd669}, [%rd483+32];
	fma.rn.f64 	%fd670, %fd667, %fd668, %fd666;
	add.s32 	%r493, %r488, 5;
	mul.wide.u32 	%rd492, %r493, 8;
	add.s64 	%rd493, %rd1, %rd492;
	ld.global.f64 	%fd671, [%rd493];
	fma.rn.f64 	%fd672, %fd671, %fd669, %fd670;
	add.s32 	%r494, %r488, 6;
	mul.wide.u32 	%rd494, %r494, 8;
	add.s64 	%rd495, %rd1, %rd494;
	ld.global.f64 	%fd673, [%rd495];
	ld.local.v2.f64 	{%fd674, %fd675}, [%rd483+48];
	fma.rn.f64 	%fd676, %fd673, %fd674, %fd672;
	add.s32 	%r495, %r488, 7;
	mul.wide.u32 	%rd496, %r495, 8;
	add.s64 	%rd497, %rd1, %rd496;
	ld.global.f64 	%fd677, [%rd497];
	fma.rn.f64 	%fd678, %fd677, %fd675, %fd676;
	add.s32 	%r496, %r488, 8;
	mul.wide.u32 	%rd498, %r496, 8;
	add.s64 	%rd499, %rd1, %rd498;
	ld.global.f64 	%fd679, [%rd499];
	ld.local.v2.f64 	{%fd680, %fd681}, [%rd483+64];
	fma.rn.f64 	%fd682, %fd679, %fd680, %fd678;
	add.s32 	%r497, %r488, 9;
	mul.wide.u32 	%rd500, %r497, 8;
	add.s64 	%rd501, %rd1, %rd500;
	ld.global.f64 	%fd683, [%rd501];
	fma.rn.f64 	%fd684, %fd683, %fd681, %fd682;
	add.s32 	%r498, %r488, 10;
	mul.wide.u32 	%rd502, %r498, 8;
	add.s64 	%rd503, %rd1, %rd502;
	ld.global.f64 	%fd685, [%rd503];
	ld.local.v2.f64 	{%fd686, %fd687}, [%rd483+80];
	fma.rn.f64 	%fd688, %fd685, %fd686, %fd684;
	add.s32 	%r499, %r488, 11;
	mul.wide.u32 	%rd504, %r499, 8;
	add.s64 	%rd505, %rd1, %rd504;
	ld.global.f64 	%fd689, [%rd505];
	fma.rn.f64 	%fd690, %fd689, %fd687, %fd688;
	add.s32 	%r500, %r488, 12;
	mul.wide.u32 	%rd506, %r500, 8;
	add.s64 	%rd507, %rd1, %rd506;
	ld.global.f64 	%fd691, [%rd507];
	ld.local.v2.f64 	{%fd692, %fd693}, [%rd483+96];
	fma.rn.f64 	%fd694, %fd691, %fd692, %fd690;
	add.s32 	%r501, %r488, 13;
	mul.wide.u32 	%rd508, %r501, 8;
	add.s64 	%rd509, %rd1, %rd508;
	ld.global.f64 	%fd695, [%rd509];
	fma.rn.f64 	%fd696, %fd695, %fd693, %fd694;
	add.s32 	%r502, %r488, 14;
	mul.wide.u32 	%rd510, %r502, 8;
	add.s64 	%rd511, %rd1, %rd510;
	ld.global.f64 	%fd697, [%rd511];
	ld.local.v2.f64 	{%fd698, %fd699}, [%rd483+112];
	fma.rn.f64 	%fd700, %fd697, %fd698, %fd696;
	add.s32 	%r503, %r488, 15;
	mul.wide.u32 	%rd512, %r503, 8;
	add.s64 	%rd513, %rd1, %rd512;
	ld.global.f64 	%fd701, [%rd513];
	fma.rn.f64 	%fd1478, %fd701, %fd699, %fd700;
	add.s32 	%r960, %r960, 16;
	setp.eq.s32 	%p101, %r960, %r101;
	mov.u32 	%r958, %r101;
	@%p101 bra 	$L__BB39_124;
	bra.uni 	$L__BB39_123;
$L__BB39_124:
	setp.eq.s32 	%p102, %r100, 0;
	@%p102 bra 	$L__BB39_134;
	setp.lt.u32 	%p103, %r24, 7;
	@%p103 bra 	$L__BB39_127;
	add.s32 	%r504, %r124, %r958;
	mul.wide.u32 	%rd514, %r504, 8;
	add.s64 	%rd515, %rd1, %rd514;
	ld.global.f64 	%fd703, [%rd515];
	mul.wide.u32 	%rd516, %r958, 8;
	add.s64 	%rd517, %rd3, %rd516;
	ld.local.f64 	%fd704, [%rd517];
	fma.rn.f64 	%fd705, %fd703, %fd704, %fd1478;
	add.s32 	%r505, %r504, 1;
	mul.wide.u32 	%rd518, %r505, 8;
	add.s64 	%rd519, %rd1, %rd518;
	ld.global.f64 	%fd706, [%rd519];
	ld.local.f64 	%fd707, [%rd517+8];
	fma.rn.f64 	%fd708, %fd706, %fd707, %fd705;
	add.s32 	%r506, %r504, 2;
	mul.wide.u32 	%rd520, %r506, 8;
	add.s64 	%rd521, %rd1, %rd520;
	ld.global.f64 	%fd709, [%rd521];
	ld.local.f64 	%fd710, [%rd517+16];
	fma.rn.f64 	%fd711, %fd709, %fd710, %fd708;
	add.s32 	%r507, %r504, 3;
	mul.wide.u32 	%rd522, %r507, 8;
	add.s64 	%rd523, %rd1, %rd522;
	ld.global.f64 	%fd712, [%rd523];
	ld.local.f64 	%fd713, [%rd517+24];
	fma.rn.f64 	%fd714, %fd712, %fd713, %fd711;
	add.s32 	%r508, %r504, 4;
	mul.wide.u32 	%rd524, %r508, 8;
	add.s64 	%rd525, %rd1, %rd524;
	ld.global.f64 	%fd715, [%rd525];
	ld.local.f64 	%fd716, [%rd517+32];
	fma.rn.f64 	%fd717, %fd715, %fd716, %fd714;
	add.s32 	%r509, %r504, 5;
	mul.wide.u32 	%rd526, %r509, 8;
	add.s64 	%rd527, %rd1, %rd526;
	ld.global.f64 	%fd718, [%rd527];
	ld.local.f64 	%fd719, [%rd517+40];
	fma.rn.f64 	%fd720, %fd718, %fd719, %fd717;
	add.s32 	%r510, %r504, 6;
	mul.wide.u32 	%rd528, %r510, 8;
	add.s64 	%rd529, %rd1, %rd528;
	ld.global.f64 	%fd721, [%rd529];
	ld.local.f64 	%fd722, [%rd517+48];
	fma.rn.f64 	%fd723, %fd721, %fd722, %fd720;
	add.s32 	%r511, %r504, 7;
	mul.wide.u32 	%rd530, %r511, 8;
	add.s64 	%rd531, %rd1, %rd530;
	ld.global.f64 	%fd724, [%rd531];
	ld.local.f64 	%fd725, [%rd517+56];
	fma.rn.f64 	%fd1478, %fd724, %fd725, %fd723;
	add.s32 	%r958, %r958, 8;
$L__BB39_127:
	setp.eq.s32 	%p104, %r102, 0;
	@%p104 bra 	$L__BB39_134;
	setp.lt.u32 	%p105, %r22, 3;
	@%p105 bra 	$L__BB39_130;
	add.s32 	%r512, %r124, %r958;
	mul.wide.u32 	%rd532, %r512, 8;
	add.s64 	%rd533, %rd1, %rd532;
	ld.global.f64 	%fd727, [%rd533];
	mul.wide.u32 	%rd534, %r958, 8;
	add.s64 	%rd535, %rd3, %rd534;
	ld.local.f64 	%fd728, [%rd535];
	fma.rn.f64 	%fd729, %fd727, %fd728, %fd1478;
	add.s32 	%r513, %r512, 1;
	mul.wide.u32 	%rd536, %r513, 8;
	add.s64 	%rd537, %rd1, %rd536;
	ld.global.f64 	%fd730, [%rd537];
	ld.local.f64 	%fd731, [%rd535+8];
	fma.rn.f64 	%fd732, %fd730, %fd731, %fd729;
	add.s32 	%r514, %r512, 2;
	mul.wide.u32 	%rd538, %r514, 8;
	add.s64 	%rd539, %rd1, %rd538;
	ld.global.f64 	%fd733, [%rd539];
	ld.local.f64 	%fd734, [%rd535+16];
	fma.rn.f64 	%fd735, %fd733, %fd734, %fd732;
	add.s32 	%r515, %r512, 3;
	mul.wide.u32 	%rd540, %r515, 8;
	add.s64 	%rd541, %rd1, %rd540;
	ld.global.f64 	%fd736, [%rd541];
	ld.local.f64 	%fd737, [%rd535+24];
	fma.rn.f64 	%fd1478, %fd736, %fd737, %fd735;
	add.s32 	%r958, %r958, 4;
$L__BB39_130:
	setp.eq.s32 	%p106, %r103, 0;
	@%p106 bra 	$L__BB39_134;
	setp.eq.s32 	%p107, %r103, 1;
	add.s32 	%r130, %r124, %r958;
	mul.wide.u32 	%rd542, %r130, 8;
	add.s64 	%rd543, %rd1, %rd542;
	ld.global.f64 	%fd738, [%rd543];
	mul.wide.u32 	%rd544, %r958, 8;
	add.s64 	%rd9, %rd3, %rd544;
	ld.local.f64 	%fd739, [%rd9];
	fma.rn.f64 	%fd1478, %fd738, %fd739, %fd1478;
	@%p107 bra 	$L__BB39_134;
	setp.eq.s32 	%p108, %r103, 2;
	add.s32 	%r516, %r130, 1;
	mul.wide.u32 	%rd545, %r516, 8;
	add.s64 	%rd546, %rd1, %rd545;
	ld.global.f64 	%fd740, [%rd546];
	ld.local.f64 	%fd741, [%rd9+8];
	fma.rn.f64 	%fd1478, %fd740, %fd741, %fd1478;
	@%p108 bra 	$L__BB39_134;
	add.s32 	%r517, %r130, 2;
	mul.wide.u32 	%rd547, %r517, 8;
	add.s64 	%rd548, %rd1, %rd547;
	ld.global.f64 	%fd742, [%rd548];
	ld.local.f64 	%fd743, [%rd9+16];
	fma.rn.f64 	%fd1478, %fd742, %fd743, %fd1478;
$L__BB39_134:
	add.f64 	%fd1479, %fd1478, %fd1478;
$L__BB39_135:
	setp.eq.s32 	%p109, %r230, %r922;
	@%p109 bra 	$L__BB39_149;
	setp.lt.u32 	%p110, %r25, 15;
	mad.lo.s32 	%r131, %r956, %r230, %r922;
	mov.b32 	%r963, 0;
	@%p110 bra 	$L__BB39_139;
	mov.b32 	%r961, 0;
$L__BB39_138:
	.pragma "nounroll";
	mul.wide.u32 	%rd549, %r961, 8;
	add.s64 	%rd550, %rd3, %rd549;
	ld.local.v2.f64 	{%fd744, %fd745}, [%rd550];
	mul.f64 	%fd746, %fd1479, %fd744;
	add.s32 	%r520, %r131, %r961;
	mul.wide.u32 	%rd551, %r520, 8;
	add.s64 	%rd552, %rd1, %rd551;
	ld.global.f64 	%fd747, [%rd552];
	sub.f64 	%fd748, %fd747, %fd746;
	st.global.f64 	[%rd552], %fd748;
	mul.f64 	%fd749, %fd1479, %fd745;
	add.s32 	%r521, %r520, 1;
	mul.wide.u32 	%rd553, %r521, 8;
	add.s64 	%rd554, %rd1, %rd553;
	ld.global.f64 	%fd750, [%rd554];
	sub.f64 	%fd751, %fd750, %fd749;
	st.global.f64 	[%rd554], %fd751;
	ld.local.v2.f64 	{%fd752, %fd753}, [%rd550+16];
	mul.f64 	%fd754, %fd1479, %fd752;
	add.s32 	%r522, %r520, 2;
	mul.wide.u32 	%rd555, %r522, 8;
	add.s64 	%rd556, %rd1, %rd555;
	ld.global.f64 	%fd755, [%rd556];
	sub.f64 	%fd756, %fd755, %fd754;
	st.global.f64 	[%rd556], %fd756;
	mul.f64 	%fd757, %fd1479, %fd753;
	add.s32 	%r523, %r520, 3;
	mul.wide.u32 	%rd557, %r523, 8;
	add.s64 	%rd558, %rd1, %rd557;
	ld.global.f64 	%fd758, [%rd558];
	sub.f64 	%fd759, %fd758, %fd757;
	st.global.f64 	[%rd558], %fd759;
	ld.local.v2.f64 	{%fd760, %fd761}, [%rd550+32];
	mul.f64 	%fd762, %fd1479, %fd760;
	add.s32 	%r524, %r520, 4;
	mul.wide.u32 	%rd559, %r524, 8;
	add.s64 	%rd560, %rd1, %rd559;
	ld.global.f64 	%fd763, [%rd560];
	sub.f64 	%fd764, %fd763, %fd762;
	st.global.f64 	[%rd560], %fd764;
	mul.f64 	%fd765, %fd1479, %fd761;
	add.s32 	%r525, %r520, 5;
	mul.wide.u32 	%rd561, %r525, 8;
	add.s64 	%rd562, %rd1, %rd561;
	ld.global.f64 	%fd766, [%rd562];
	sub.f64 	%fd767, %fd766, %fd765;
	st.global.f64 	[%rd562], %fd767;
	ld.local.v2.f64 	{%fd768, %fd769}, [%rd550+48];
	mul.f64 	%fd770, %fd1479, %fd768;
	add.s32 	%r526, %r520, 6;
	mul.wide.u32 	%rd563, %r526, 8;
	add.s64 	%rd564, %rd1, %rd563;
	ld.global.f64 	%fd771, [%rd564];
	sub.f64 	%fd772, %fd771, %fd770;
	st.global.f64 	[%rd564], %fd772;
	mul.f64 	%fd773, %fd1479, %fd769;
	add.s32 	%r527, %r520, 7;
	mul.wide.u32 	%rd565, %r527, 8;
	add.s64 	%rd566, %rd1, %rd565;
	ld.global.f64 	%fd774, [%rd566];
	sub.f64 	%fd775, %fd774, %fd773;
	st.global.f64 	[%rd566], %fd775;
	ld.local.v2.f64 	{%fd776, %fd777}, [%rd550+64];
	mul.f64 	%fd778, %fd1479, %fd776;
	add.s32 	%r528, %r520, 8;
	mul.wide.u32 	%rd567, %r528, 8;
	add.s64 	%rd568, %rd1, %rd567;
	ld.global.f64 	%fd779, [%rd568];
	sub.f64 	%fd780, %fd779, %fd778;
	st.global.f64 	[%rd568], %fd780;
	mul.f64 	%fd781, %fd1479, %fd777;
	add.s32 	%r529, %r520, 9;
	mul.wide.u32 	%rd569, %r529, 8;
	add.s64 	%rd570, %rd1, %rd569;
	ld.global.f64 	%fd782, [%rd570];
	sub.f64 	%fd783, %fd782, %fd781;
	st.global.f64 	[%rd570], %fd783;
	ld.local.v2.f64 	{%fd784, %fd785}, [%rd550+80];
	mul.f64 	%fd786, %fd1479, %fd784;
	add.s32 	%r530, %r520, 10;
	mul.wide.u32 	%rd571, %r530, 8;
	add.s64 	%rd572, %rd1, %rd571;
	ld.global.f64 	%fd787, [%rd572];
	sub.f64 	%fd788, %fd787, %fd786;
	st.global.f64 	[%rd572], %fd788;
	mul.f64 	%fd789, %fd1479, %fd785;
	add.s32 	%r531, %r520, 11;
	mul.wide.u32 	%rd573, %r531, 8;
	add.s64 	%rd574, %rd1, %rd573;
	ld.global.f64 	%fd790, [%rd574];
	sub.f64 	%fd791, %fd790, %fd789;
	st.global.f64 	[%rd574], %fd791;
	ld.local.v2.f64 	{%fd792, %fd793}, [%rd550+96];
	mul.f64 	%fd794, %fd1479, %fd792;
	add.s32 	%r532, %r520, 12;
	mul.wide.u32 	%rd575, %r532, 8;
	add.s64 	%rd576, %rd1, %rd575;
	ld.global.f64 	%fd795, [%rd576];
	sub.f64 	%fd796, %fd795, %fd794;
	st.global.f64 	[%rd576], %fd796;
	mul.f64 	%fd797, %fd1479, %fd793;
	add.s32 	%r533, %r520, 13;
	mul.wide.u32 	%rd577, %r533, 8;
	add.s64 	%rd578, %rd1, %rd577;
	ld.global.f64 	%fd798, [%rd578];
	sub.f64 	%fd799, %fd798, %fd797;
	st.global.f64 	[%rd578], %fd799;
	ld.local.v2.f64 	{%fd800, %fd801}, [%rd550+112];
	mul.f64 	%fd802, %fd1479, %fd800;
	add.s32 	%r534, %r520, 14;
	mul.wide.u32 	%rd579, %r534, 8;
	add.s64 	%rd580, %rd1, %rd579;
	ld.global.f64 	%fd803, [%rd580];
	sub.f64 	%fd804, %fd803, %fd802;
	st.global.f64 	[%rd580], %fd804;
	mul.f64 	%fd805, %fd1479, %fd801;
	add.s32 	%r535, %r520, 15;
	mul.wide.u32 	%rd581, %r535, 8;
	add.s64 	%rd582, %rd1, %rd581;
	ld.global.f64 	%fd806, [%rd582];
	sub.f64 	%fd807, %fd806, %fd805;
	st.global.f64 	[%rd582], %fd807;
	add.s32 	%r961, %r961, 16;
	setp.ne.s32 	%p111, %r961, %r101;
	mov.u32 	%r963, %r101;
	@%p111 bra 	$L__BB39_138;
$L__BB39_139:
	setp.eq.s32 	%p112, %r100, 0;
	@%p112 bra 	$L__BB39_149;
	setp.lt.u32 	%p113, %r24, 7;
	@%p113 bra 	$L__BB39_142;
	mul.wide.u32 	%rd583, %r963, 8;
	add.s64 	%rd584, %rd3, %rd583;
	ld.local.f64 	%fd808, [%rd584];
	mul.f64 	%fd809, %fd1479, %fd808;
	add.s32 	%r536, %r131, %r963;
	mul.wide.u32 	%rd585, %r536, 8;
	add.s64 	%rd586, %rd1, %rd585;
	ld.global.f64 	%fd810, [%rd586];
	sub.f64 	%fd811, %fd810, %fd809;
	st.global.f64 	[%rd586], %fd811;
	ld.local.f64 	%fd812, [%rd584+8];
	mul.f64 	%fd813, %fd1479, %fd812;
	add.s32 	%r537, %r536, 1;
	mul.wide.u32 	%rd587, %r537, 8;
	add.s64 	%rd588, %rd1, %rd587;
	ld.global.f64 	%fd814, [%rd588];
	sub.f64 	%fd815, %fd814, %fd813;
	st.global.f64 	[%rd588], %fd815;
	ld.local.f64 	%fd816, [%rd584+16];
	mul.f64 	%fd817, %fd1479, %fd816;
	add.s32 	%r538, %r536, 2;
	mul.wide.u32 	%rd589, %r538, 8;
	add.s64 	%rd590, %rd1, %rd589;
	ld.global.f64 	%fd818, [%rd590];
	sub.f64 	%fd819, %fd818, %fd817;
	st.global.f64 	[%rd590], %fd819;
	ld.local.f64 	%fd820, [%rd584+24];
	mul.f64 	%fd821, %fd1479, %fd820;
	add.s32 	%r539, %r536, 3;
	mul.wide.u32 	%rd591, %r539, 8;
	add.s64 	%rd592, %rd1, %rd591;
	ld.global.f64 	%fd822, [%rd592];
	sub.f64 	%fd823, %fd822, %fd821;
	st.global.f64 	[%rd592], %fd823;
	ld.local.f64 	%fd824, [%rd584+32];
	mul.f64 	%fd825, %fd1479, %fd824;
	add.s32 	%r540, %r536, 4;
	mul.wide.u32 	%rd593, %r540, 8;
	add.s64 	%rd594, %rd1, %rd593;
	ld.global.f64 	%fd826, [%rd594];
	sub.f64 	%fd827, %fd826, %fd825;
	st.global.f64 	[%rd594], %fd827;
	ld.local.f64 	%fd828, [%rd584+40];
	mul.f64 	%fd829, %fd1479, %fd828;
	add.s32 	%r541, %r536, 5;
	mul.wide.u32 	%rd595, %r541, 8;
	add.s64 	%rd596, %rd1, %rd595;
	ld.global.f64 	%fd830, [%rd596];
	sub.f64 	%fd831, %fd830, %fd829;
	st.global.f64 	[%rd596], %fd831;
	ld.local.f64 	%fd832, [%rd584+48];
	mul.f64 	%fd833, %fd1479, %fd832;
	add.s32 	%r542, %r536, 6;
	mul.wide.u32 	%rd597, %r542, 8;
	add.s64 	%rd598, %rd1, %rd597;
	ld.global.f64 	%fd834, [%rd598];
	sub.f64 	%fd835, %fd834, %fd833;
	st.global.f64 	[%rd598], %fd835;
	ld.local.f64 	%fd836, [%rd584+56];
	mul.f64 	%fd837, %fd1479, %fd836;
	add.s32 	%r543, %r536, 7;
	mul.wide.u32 	%rd599, %r543, 8;
	add.s64 	%rd600, %rd1, %rd599;
	ld.global.f64 	%fd838, [%rd600];
	sub.f64 	%fd839, %fd838, %fd837;
	st.global.f64 	[%rd600], %fd839;
	add.s32 	%r963, %r963, 8;
$L__BB39_142:
	setp.eq.s32 	%p114, %r102, 0;
	@%p114 bra 	$L__BB39_149;
	setp.lt.u32 	%p115, %r22, 3;
	@%p115 bra 	$L__BB39_145;
	mul.wide.u32 	%rd601, %r963, 8;
	add.s64 	%rd602, %rd3, %rd601;
	ld.local.f64 	%fd840, [%rd602];
	mul.f64 	%fd841, %fd1479, %fd840;
	add.s32 	%r544, %r131, %r963;
	mul.wide.u32 	%rd603, %r544, 8;
	add.s64 	%rd604, %rd1, %rd603;
	ld.global.f64 	%fd842, [%rd604];
	sub.f64 	%fd843, %fd842, %fd841;
	st.global.f64 	[%rd604], %fd843;
	ld.local.f64 	%fd844, [%rd602+8];
	mul.f64 	%fd845, %fd1479, %fd844;
	add.s32 	%r545, %r544, 1;
	mul.wide.u32 	%rd605, %r545, 8;
	add.s64 	%rd606, %rd1, %rd605;
	ld.global.f64 	%fd846, [%rd606];
	sub.f64 	%fd847, %fd846, %fd845;
	st.global.f64 	[%rd606], %fd847;
	ld.local.f64 	%fd848, [%rd602+16];
	mul.f64 	%fd849, %fd1479, %fd848;
	add.s32 	%r546, %r544, 2;
	mul.wide.u32 	%rd607, %r546, 8;
	add.s64 	%rd608, %rd1, %rd607;
	ld.global.f64 	%fd850, [%rd608];
	sub.f64 	%fd851, %fd850, %fd849;
	st.global.f64 	[%rd608], %fd851;
	ld.local.f64 	%fd852, [%rd602+24];
	mul.f64 	%fd853, %fd1479, %fd852;
	add.s32 	%r547, %r544, 3;
	mul.wide.u32 	%rd609, %r547, 8;
	add.s64 	%rd610, %rd1, %rd609;
	ld.global.f64 	%fd854, [%rd610];
	sub.f64 	%fd855, %fd854, %fd853;
	st.global.f64 	[%rd610], %fd855;
	add.s32 	%r963, %r963, 4;
$L__BB39_145:
	setp.eq.s32 	%p116, %r103, 0;
	@%p116 bra 	$L__BB39_149;
	setp.eq.s32 	%p117, %r103, 1;
	mul.wide.u32 	%rd611, %r963, 8;
	add.s64 	%rd10, %rd3, %rd611;
	ld.local.f64 	%fd856, [%rd10];
	mul.f64 	%fd857, %fd1479, %fd856;
	add.s32 	%r141, %r131, %r963;
	mul.wide.u32 	%rd612, %r141, 8;
	add.s64 	%rd613, %rd1, %rd612;
	ld.global.f64 	%fd858, [%rd613];
	sub.f64 	%fd859, %fd858, %fd857;
	st.global.f64 	[%rd613], %fd859;
	@%p117 bra 	$L__BB39_149;
	setp.eq.s32 	%p118, %r103, 2;
	ld.local.f64 	%fd860, [%rd10+8];
	mul.f64 	%fd861, %fd1479, %fd860;
	add.s32 	%r548, %r141, 1;
	mul.wide.u32 	%rd614, %r548, 8;
	add.s64 	%rd615, %rd1, %rd614;
	ld.global.f64 	%fd862, [%rd615];
	sub.f64 	%fd863, %fd862, %fd861;
	st.global.f64 	[%rd615], %fd863;
	@%p118 bra 	$L__BB39_149;
	ld.local.f64 	%fd864, [%rd10+16];
	mul.f64 	%fd865, %fd1479, %fd864;
	add.s32 	%r549, %r141, 2;
	mul.wide.u32 	%rd616, %r549, 8;
	add.s64 	%rd617, %rd1, %rd616;
	ld.global.f64 	%fd866, [%rd617];
	sub.f64 	%fd867, %fd866, %fd865;
	st.global.f64 	[%rd617], %fd867;
$L__BB39_149:
	add.s32 	%r956, %r956, 1;
	setp.ne.s32 	%p119, %r956, %r230;
	@%p119 bra 	$L__BB39_120;
$L__BB39_150:
	setp.eq.s32 	%p120, %r922, %r9;
	add.s16 	%rs41, %rs41, 1;
	add.s16 	%rs40, %rs40, 1;
	add.s16 	%rs39, %rs39, 1;
	@%p120 bra 	$L__BB39_63;
	bra.uni 	$L__BB39_17;
$L__BB39_151:
	mul.lo.s32 	%r556, %r966, %r230;
	add.s32 	%r557, %r556, %r966;
	mul.wide.u32 	%rd620, %r557, 8;
	add.s64 	%rd621, %rd2, %rd620;
	ld.global.f64 	%fd868, [%rd621];
	abs.f64 	%fd869, %fd868;
	add.s32 	%r145, %r966, 1;
	add.s32 	%r558, %r556, %r230;
	add.s32 	%r559, %r558, %r145;
	mul.wide.u32 	%rd622, %r559, 8;
	add.s64 	%rd623, %rd2, %rd622;
	ld.global.f64 	%fd870, [%rd623];
	abs.f64 	%fd871, %fd870;
	add.f64 	%fd872, %fd869, %fd871;
	max.f64 	%fd873, %fd872, 0d3FF0000000000000;
	mul.f64 	%fd874, %fd873, 0d3CB0000000000000;
	add.s32 	%r560, %r558, %r966;
	mul.wide.u32 	%rd624, %r560, 8;
	add.s64 	%rd625, %rd2, %rd624;
	ld.global.f64 	%fd875, [%rd625];
	abs.f64 	%fd876, %fd875;
	setp.gt.f64 	%p123, %fd876, %fd874;
	mov.u32 	%r966, %r145;
	@%p123 bra 	$L__BB39_152;
	bra.uni 	$L__BB39_66;
$L__BB39_152:
	mad.lo.s32 	%r561, %r9, %r230, %r9;
	mul.wide.u32 	%rd626, %r561, 8;
	add.s64 	%rd627, %rd2, %rd626;
	ld.global.f64 	%fd877, [%rd627];
	add.s32 	%r562, %r561, 1;
	mul.wide.u32 	%rd628, %r562, 8;
	add.s64 	%rd629, %rd2, %rd628;
	ld.global.f64 	%fd878, [%rd629];
	ld.global.f64 	%fd879, [%rd4];
	ld.global.f64 	%fd77, [%rd5];
	add.f64 	%fd78, %fd877, %fd77;
	mul.f64 	%fd880, %fd877, %fd77;
	mul.f64 	%fd881, %fd878, %fd879;
	sub.f64 	%fd882, %fd880, %fd881;
	mul.f64 	%fd883, %fd882, 0dC010000000000000;
	fma.rn.f64 	%fd79, %fd78, %fd78, %fd883;
	setp.ltu.f64 	%p124, %fd79, 0d0000000000000000;
	@%p124 bra 	$L__BB39_154;
	sqrt.rn.f64 	%fd884, %fd79;
	add.f64 	%fd885, %fd78, %fd884;
	mul.f64 	%fd886, %fd885, 0d3FE0000000000000;
	sub.f64 	%fd887, %fd78, %fd884;
	mul.f64 	%fd888, %fd887, 0d3FE0000000000000;
	sub.f64 	%fd889, %fd886, %fd77;
	abs.f64 	%fd890, %fd889;
	sub.f64 	%fd891, %fd888, %fd77;
	abs.f64 	%fd892, %fd891;
	setp.lt.f64 	%p125, %fd890, %fd892;
	selp.f64 	%fd1481, %fd886, %fd888, %p125;
	bra.uni 	$L__BB39_155;
$L__BB39_154:
	mul.f64 	%fd1481, %fd78, 0d3FE0000000000000;
$L__BB39_155:
	setp.lt.u32 	%p126, %r31, 15;
	mov.b32 	%r969, 0;
	@%p126 bra 	$L__BB39_158;
	mov.b32 	%r967, 0;
$L__BB39_157:
	.pragma "nounroll";
	mul.lo.s32 	%r565, %r967, %r230;
	add.s32 	%r566, %r565, %r967;
	mul.wide.u32 	%rd630, %r566, 8;
	add.s64 	%rd631, %rd2, %rd630;
	ld.global.f64 	%fd893, [%rd631];
	sub.f64 	%fd894, %fd893, %fd1481;
	st.global.f64 	[%rd631], %fd894;
	add.s32 	%r567, %r565, %r230;
	add.s32 	%r568, %r967, %r567;
	add.s32 	%r569, %r568, 1;
	mul.wide.u32 	%rd632, %r569, 8;
	add.s64 	%rd633, %rd2, %rd632;
	ld.global.f64 	%fd895, [%rd633];
	sub.f64 	%fd896, %fd895, %fd1481;
	st.global.f64 	[%rd633], %fd896;
	add.s32 	%r570, %r567, %r230;
	add.s32 	%r571, %r967, %r570;
	add.s32 	%r572, %r571, 2;
	mul.wide.u32 	%rd634, %r572, 8;
	add.s64 	%rd635, %rd2, %rd634;
	ld.global.f64 	%fd897, [%rd635];
	sub.f64 	%fd898, %fd897, %fd1481;
	st.global.f64 	[%rd635], %fd898;
	add.s32 	%r573, %r570, %r230;
	add.s32 	%r574, %r967, %r573;
	add.s32 	%r575, %r574, 3;
	mul.wide.u32 	%rd636, %r575, 8;
	add.s64 	%rd637, %rd2, %rd636;
	ld.global.f64 	%fd899, [%rd637];
	sub.f64 	%fd900, %fd899, %fd1481;
	st.global.f64 	[%rd637], %fd900;
	add.s32 	%r576, %r573, %r230;
	add.s32 	%r577, %r967, %r576;
	add.s32 	%r578, %r577, 4;
	mul.wide.u32 	%rd638, %r578, 8;
	add.s64 	%rd639, %rd2, %rd638;
	ld.global.f64 	%fd901, [%rd639];
	sub.f64 	%fd902, %fd901, %fd1481;
	st.global.f64 	[%rd639], %fd902;
	add.s32 	%r579, %r576, %r230;
	add.s32 	%r580, %r967, %r579;
	add.s32 	%r581, %r580, 5;
	mul.wide.u32 	%rd640, %r581, 8;
	add.s64 	%rd641, %rd2, %rd640;
	ld.global.f64 	%fd903, [%rd641];
	sub.f64 	%fd904, %fd903, %fd1481;
	st.global.f64 	[%rd641], %fd904;
	add.s32 	%r582, %r579, %r230;
	add.s32 	%r583, %r967, %r582;
	add.s32 	%r584, %r583, 6;
	mul.wide.u32 	%rd642, %r584, 8;
	add.s64 	%rd643, %rd2, %rd642;
	ld.global.f64 	%fd905, [%rd643];
	sub.f64 	%fd906, %fd905, %fd1481;
	st.global.f64 	[%rd643], %fd906;
	add.s32 	%r585, %r582, %r230;
	add.s32 	%r586, %r967, %r585;
	add.s32 	%r587, %r586, 7;
	mul.wide.u32 	%rd644, %r587, 8;
	add.s64 	%rd645, %rd2, %rd644;
	ld.global.f64 	%fd907, [%rd645];
	sub.f64 	%fd908, %fd907, %fd1481;
	st.global.f64 	[%rd645], %fd908;
	add.s32 	%r588, %r585, %r230;
	add.s32 	%r589, %r967, %r588;
	add.s32 	%r590, %r589, 8;
	mul.wide.u32 	%rd646, %r590, 8;
	add.s64 	%rd647, %rd2, %rd646;
	ld.global.f64 	%fd909, [%rd647];
	sub.f64 	%fd910, %fd909, %fd1481;
	st.global.f64 	[%rd647], %fd910;
	add.s32 	%r591, %r588, %r230;
	add.s32 	%r592, %r967, %r591;
	add.s32 	%r593, %r592, 9;
	mul.wide.u32 	%rd648, %r593, 8;
	add.s64 	%rd649, %rd2, %rd648;
	ld.global.f64 	%fd911, [%rd649];
	sub.f64 	%fd912, %fd911, %fd1481;
	st.global.f64 	[%rd649], %fd912;
	add.s32 	%r594, %r591, %r230;
	add.s32 	%r595, %r967, %r594;
	add.s32 	%r596, %r595, 10;
	mul.wide.u32 	%rd650, %r596, 8;
	add.s64 	%rd651, %rd2, %rd650;
	ld.global.f64 	%fd913, [%rd651];
	sub.f64 	%fd914, %fd913, %fd1481;
	st.global.f64 	[%rd651], %fd914;
	add.s32 	%r597, %r594, %r230;
	add.s32 	%r598, %r967, %r597;
	add.s32 	%r599, %r598, 11;
	mul.wide.u32 	%rd652, %r599, 8;
	add.s64 	%rd653, %rd2, %rd652;
	ld.global.f64 	%fd915, [%rd653];
	sub.f64 	%fd916, %fd915, %fd1481;
	st.global.f64 	[%rd653], %fd916;
	add.s32 	%r600, %r597, %r230;
	add.s32 	%r601, %r967, %r600;
	add.s32 	%r602, %r601, 12;
	mul.wide.u32 	%rd654, %r602, 8;
	add.s64 	%rd655, %rd2, %rd654;
	ld.global.f64 	%fd917, [%rd655];
	sub.f64 	%fd918, %fd917, %fd1481;
	st.global.f64 	[%rd655], %fd918;
	add.s32 	%r603, %r600, %r230;
	add.s32 	%r604, %r967, %r603;
	add.s32 	%r605, %r604, 13;
	mul.wide.u32 	%rd656, %r605, 8;
	add.s64 	%rd657, %rd2, %rd656;
	ld.global.f64 	%fd919, [%rd657];
	sub.f64 	%fd920, %fd919, %fd1481;
	st.global.f64 	[%rd657], %fd920;
	add.s32 	%r606, %r603, %r230;
	add.s32 	%r607, %r967, %r606;
	add.s32 	%r608, %r607, 14;
	mul.wide.u32 	%rd658, %r608, 8;
	add.s64 	%rd659, %rd2, %rd658;
	ld.global.f64 	%fd921, [%rd659];
	sub.f64 	%fd922, %fd921, %fd1481;
	st.global.f64 	[%rd659], %fd922;
	add.s32 	%r609, %r606, %r230;
	add.s32 	%r610, %r967, %r609;
	add.s32 	%r611, %r610, 15;
	mul.wide.u32 	%rd660, %r611, 8;
	add.s64 	%rd661, %rd2, %rd660;
	ld.global.f64 	%fd923, [%rd661];
	sub.f64 	%fd924, %fd923, %fd1481;
	st.global.f64 	[%rd661], %fd924;
	add.s32 	%r967, %r967, 16;
	setp.ne.s32 	%p127, %r967, %r38;
	mov.u32 	%r969, %r38;
	@%p127 bra 	$L__BB39_157;
$L__BB39_158:
	setp.eq.s32 	%p128, %r34, 0;
	@%p128 bra 	$L__BB39_168;
	add.s32 	%r612, %r34, -1;
	setp.lt.u32 	%p129, %r612, 7;
	@%p129 bra 	$L__BB39_161;
	mul.lo.s32 	%r613, %r969, %r230;
	add.s32 	%r614, %r613, %r969;
	mul.wide.u32 	%rd662, %r614, 8;
	add.s64 	%rd663, %rd2, %rd662;
	ld.global.f64 	%fd925, [%rd663];
	sub.f64 	%fd926, %fd925, %fd1481;
	st.global.f64 	[%rd663], %fd926;
	add.s32 	%r615, %r613, %r230;
	add.s32 	%r616, %r969, %r615;
	add.s32 	%r617, %r616, 1;
	mul.wide.u32 	%rd664, %r617, 8;
	add.s64 	%rd665, %rd2, %rd664;
	ld.global.f64 	%fd927, [%rd665];
	sub.f64 	%fd928, %fd927, %fd1481;
	st.global.f64 	[%rd665], %fd928;
	add.s32 	%r618, %r615, %r230;
	add.s32 	%r619, %r969, %r618;
	add.s32 	%r620, %r619, 2;
	mul.wide.u32 	%rd666, %r620, 8;
	add.s64 	%rd667, %rd2, %rd666;
	ld.global.f64 	%fd929, [%rd667];
	sub.f64 	%fd930, %fd929, %fd1481;
	st.global.f64 	[%rd667], %fd930;
	add.s32 	%r621, %r618, %r230;
	add.s32 	%r622, %r969, %r621;
	add.s32 	%r623, %r622, 3;
	mul.wide.u32 	%rd668, %r623, 8;
	add.s64 	%rd669, %rd2, %rd668;
	ld.global.f64 	%fd931, [%rd669];
	sub.f64 	%fd932, %fd931, %fd1481;
	st.global.f64 	[%rd669], %fd932;
	add.s32 	%r624, %r621, %r230;
	add.s32 	%r625, %r969, %r624;
	add.s32 	%r626, %r625, 4;
	mul.wide.u32 	%rd670, %r626, 8;
	add.s64 	%rd671, %rd2, %rd670;
	ld.global.f64 	%fd933, [%rd671];
	sub.f64 	%fd934, %fd933, %fd1481;
	st.global.f64 	[%rd671], %fd934;
	add.s32 	%r627, %r624, %r230;
	add.s32 	%r628, %r969, %r627;
	add.s32 	%r629, %r628, 5;
	mul.wide.u32 	%rd672, %r629, 8;
	add.s64 	%rd673, %rd2, %rd672;
	ld.global.f64 	%fd935, [%rd673];
	sub.f64 	%fd936, %fd935, %fd1481;
	st.global.f64 	[%rd673], %fd936;
	add.s32 	%r630, %r627, %r230;
	add.s32 	%r631, %r969, %r630;
	add.s32 	%r632, %r631, 6;
	mul.wide.u32 	%rd674, %r632, 8;
	add.s64 	%rd675, %rd2, %rd674;
	ld.global.f64 	%fd937, [%rd675];
	sub.f64 	%fd938, %fd937, %fd1481;
	st.global.f64 	[%rd675], %fd938;
	add.s32 	%r633, %r630, %r230;
	add.s32 	%r634, %r969, %r633;
	add.s32 	%r635, %r634, 7;
	mul.wide.u32 	%rd676, %r635, 8;
	add.s64 	%rd677, %rd2, %rd676;
	ld.global.f64 	%fd939, [%rd677];
	sub.f64 	%fd940, %fd939, %fd1481;
	st.global.f64 	[%rd677], %fd940;
	add.s32 	%r969, %r969, 8;
$L__BB39_161:
	setp.eq.s32 	%p130, %r35, 0;
	@%p130 bra 	$L__BB39_168;
	setp.lt.u32 	%p131, %r36, 3;
	@%p131 bra 	$L__BB39_164;
	mul.lo.s32 	%r636, %r969, %r230;
	add.s32 	%r637, %r636, %r969;
	mul.wide.u32 	%rd678, %r637, 8;
	add.s64 	%rd679, %rd2, %rd678;
	ld.global.f64 	%fd941, [%rd679];
	sub.f64 	%fd942, %fd941, %fd1481;
	st.global.f64 	[%rd679], %fd942;
	add.s32 	%r638, %r636, %r230;
	add.s32 	%r639, %r969, %r638;
	add.s32 	%r640, %r639, 1;
	mul.wide.u32 	%rd680, %r640, 8;
	add.s64 	%rd681, %rd2, %rd680;
	ld.global.f64 	%fd943, [%rd681];
	sub.f64 	%fd944, %fd943, %fd1481;
	st.global.f64 	[%rd681], %fd944;
	add.s32 	%r641, %r638, %r230;
	add.s32 	%r642, %r969, %r641;
	add.s32 	%r643, %r642, 2;
	mul.wide.u32 	%rd682, %r643, 8;
	add.s64 	%rd683, %rd2, %rd682;
	ld.global.f64 	%fd945, [%rd683];
	sub.f64 	%fd946, %fd945, %fd1481;
	st.global.f64 	[%rd683], %fd946;
	add.s32 	%r644, %r641, %r230;
	add.s32 	%r645, %r969, %r644;
	add.s32 	%r646, %r645, 3;
	mul.wide.u32 	%rd684, %r646, 8;
	add.s64 	%rd685, %rd2, %rd684;
	ld.global.f64 	%fd947, [%rd685];
	sub.f64 	%fd948, %fd947, %fd1481;
	st.global.f64 	[%rd685], %fd948;
	add.s32 	%r969, %r969, 4;
$L__BB39_164:
	setp.eq.s32 	%p132, %r37, 0;
	@%p132 bra 	$L__BB39_168;
	setp.eq.s32 	%p133, %r37, 1;
	mul.lo.s32 	%r153, %r969, %r230;
	add.s32 	%r647, %r153, %r969;
	mul.wide.u32 	%rd686, %r647, 8;
	add.s64 	%rd687, %rd2, %rd686;
	ld.global.f64 	%fd949, [%rd687];
	sub.f64 	%fd950, %fd949, %fd1481;
	st.global.f64 	[%rd687], %fd950;
	@%p133 bra 	$L__BB39_168;
	setp.eq.s32 	%p134, %r37, 2;
	add.s32 	%r154, %r153, %r230;
	add.s32 	%r648, %r969, %r154;
	add.s32 	%r649, %r648, 1;
	mul.wide.u32 	%rd688, %r649, 8;
	add.s64 	%rd689, %rd2, %rd688;
	ld.global.f64 	%fd951, [%rd689];
	sub.f64 	%fd952, %fd951, %fd1481;
	st.global.f64 	[%rd689], %fd952;
	@%p134 bra 	$L__BB39_168;
	add.s32 	%r650, %r154, %r230;
	add.s32 	%r651, %r969, %r650;
	add.s32 	%r652, %r651, 2;
	mul.wide.u32 	%rd690, %r652, 8;
	add.s64 	%rd691, %rd2, %rd690;
	ld.global.f64 	%fd953, [%rd691];
	sub.f64 	%fd954, %fd953, %fd1481;
	st.global.f64 	[%rd691], %fd954;
$L__BB39_168:
	mov.b32 	%r971, 0;
$L__BB39_169:
	mov.u32 	%r155, %r971;
	mul.lo.s32 	%r156, %r155, %r230;
	add.s32 	%r654, %r156, %r155;
	cvt.u64.u32 	%rd11, %r654;
	add.s32 	%r971, %r155, 1;
	add.s32 	%r655, %r654, %r230;
	mul.wide.u32 	%rd692, %r655, 8;
	add.s64 	%rd693, %rd2, %rd692;
	ld.global.f64 	%fd83, [%rd693];
	abs.f64 	%fd955, %fd83;
	setp.lt.f64 	%p135, %fd955, 0d3CB0000000000000;
	@%p135 bra 	$L__BB39_203;
	setp.lt.u32 	%p136, %r31, 7;
	shl.b64 	%rd694, %rd11, 3;
	add.s64 	%rd695, %rd2, %rd694;
	ld.global.f64 	%fd956, [%rd695];
	mul.f64 	%fd957, %fd956, %fd956;
	fma.rn.f64 	%fd958, %fd83, %fd83, %fd957;
	sqrt.rn.f64 	%fd959, %fd958;
	div.rn.f64 	%fd84, %fd956, %fd959;
	neg.f64 	%fd960, %fd83;
	div.rn.f64 	%fd85, %fd960, %fd959;
	mov.b32 	%r974, 0;
	@%p136 bra 	$L__BB39_173;
	mov.b32 	%r972, 0;
$L__BB39_172:
	.pragma "nounroll";
	add.s32 	%r658, %r972, %r156;
	mul.wide.u32 	%rd696, %r658, 8;
	add.s64 	%rd697, %rd2, %rd696;
	ld.global.f64 	%fd961, [%rd697];
	add.s32 	%r659, %r658, %r230;
	mul.wide.u32 	%rd698, %r659, 8;
	add.s64 	%rd699, %rd2, %rd698;
	ld.global.f64 	%fd962, [%rd699];
	mul.f64 	%fd963, %fd84, %fd961;
	mul.f64 	%fd964, %fd85, %fd962;
	sub.f64 	%fd965, %fd963, %fd964;
	st.global.f64 	[%rd697], %fd965;
	mul.f64 	%fd966, %fd84, %fd962;
	fma.rn.f64 	%fd967, %fd85, %fd961, %fd966;
	st.global.f64 	[%rd699], %fd967;
	add.s32 	%r660, %r658, 1;
	mul.wide.u32 	%rd700, %r660, 8;
	add.s64 	%rd701, %rd2, %rd700;
	ld.global.f64 	%fd968, [%rd701];
	add.s32 	%r661, %r659, 1;
	mul.wide.u32 	%rd702, %r661, 8;
	add.s64 	%rd703, %rd2, %rd702;
	ld.global.f64 	%fd969, [%rd703];
	mul.f64 	%fd970, %fd84, %fd968;
	mul.f64 	%fd971, %fd85, %fd969;
	sub.f64 	%fd972, %fd970, %fd971;
	st.global.f64 	[%rd701], %fd972;
	mul.f64 	%fd973, %fd84, %fd969;
	fma.rn.f64 	%fd974, %fd85, %fd968, %fd973;
	st.global.f64 	[%rd703], %fd974;
	add.s32 	%r662, %r658, 2;
	mul.wide.u32 	%rd704, %r662, 8;
	add.s64 	%rd705, %rd2, %rd704;
	ld.global.f64 	%fd975, [%rd705];
	add.s32 	%r663, %r659, 2;
	mul.wide.u32 	%rd706, %r663, 8;
	add.s64 	%rd707, %rd2, %rd706;
	ld.global.f64 	%fd976, [%rd707];
	mul.f64 	%fd977, %fd84, %fd975;
	mul.f64 	%fd978, %fd85, %fd976;
	sub.f64 	%fd979, %fd977, %fd978;
	st.global.f64 	[%rd705], %fd979;
	mul.f64 	%fd980, %fd84, %fd976;
	fma.rn.f64 	%fd981, %fd85, %fd975, %fd980;
	st.global.f64 	[%rd707], %fd981;
	add.s32 	%r664, %r658, 3;
	mul.wide.u32 	%rd708, %r664, 8;
	add.s64 	%rd709, %rd2, %rd708;
	ld.global.f64 	%fd982, [%rd709];
	add.s32 	%r665, %r659, 3;
	mul.wide.u32 	%rd710, %r665, 8;
	add.s64 	%rd711, %rd2, %rd710;
	ld.global.f64 	%fd983, [%rd711];
	mul.f64 	%fd984, %fd84, %fd982;
	mul.f64 	%fd985, %fd85, %fd983;
	sub.f64 	%fd986, %fd984, %fd985;
	st.global.f64 	[%rd709], %fd986;
	mul.f64 	%fd987, %fd84, %fd983;
	fma.rn.f64 	%fd988, %fd85, %fd982, %fd987;
	st.global.f64 	[%rd711], %fd988;
	add.s32 	%r666, %r658, 4;
	mul.wide.u32 	%rd712, %r666, 8;
	add.s64 	%rd713, %rd2, %rd712;
	ld.global.f64 	%fd989, [%rd713];
	add.s32 	%r667, %r659, 4;
	mul.wide.u32 	%rd714, %r667, 8;
	add.s64 	%rd715, %rd2, %rd714;
	ld.global.f64 	%fd990, [%rd715];
	mul.f64 	%fd991, %fd84, %fd989;
	mul.f64 	%fd992, %fd85, %fd990;
	sub.f64 	%fd993, %fd991, %fd992;
	st.global.f64 	[%rd713], %fd993;
	mul.f64 	%fd994, %fd84, %fd990;
	fma.rn.f64 	%fd995, %fd85, %fd989, %fd994;
	st.global.f64 	[%rd715], %fd995;
	add.s32 	%r668, %r658, 5;
	mul.wide.u32 	%rd716, %r668, 8;
	add.s64 	%rd717, %rd2, %rd716;
	ld.global.f64 	%fd996, [%rd717];
	add.s32 	%r669, %r659, 5;
	mul.wide.u32 	%rd718, %r669, 8;
	add.s64 	%rd719, %rd2, %rd718;
	ld.global.f64 	%fd997, [%rd719];
	mul.f64 	%fd998, %fd84, %fd996;
	mul.f64 	%fd999, %fd85, %fd997;
	sub.f64 	%fd1000, %fd998, %fd999;
	st.global.f64 	[%rd717], %fd1000;
	mul.f64 	%fd1001, %fd84, %fd997;
	fma.rn.f64 	%fd1002, %fd85, %fd996, %fd1001;
	st.global.f64 	[%rd719], %fd1002;
	add.s32 	%r670, %r658, 6;
	mul.wide.u32 	%rd720, %r670, 8;
	add.s64 	%rd721, %rd2, %rd720;
	ld.global.f64 	%fd1003, [%rd721];
	add.s32 	%r671, %r659, 6;
	mul.wide.u32 	%rd722, %r671, 8;
	add.s64 	%rd723, %rd2, %rd722;
	ld.global.f64 	%fd1004, [%rd723];
	mul.f64 	%fd1005, %fd84, %fd1003;
	mul.f64 	%fd1006, %fd85, %fd1004;
	sub.f64 	%fd1007, %fd1005, %fd1006;
	st.global.f64 	[%rd721], %fd1007;
	mul.f64 	%fd1008, %fd84, %fd1004;
	fma.rn.f64 	%fd1009, %fd85, %fd1003, %fd1008;
	st.global.f64 	[%rd723], %fd1009;
	add.s32 	%r672, %r658, 7;
	mul.wide.u32 	%rd724, %r672, 8;
	add.s64 	%rd725, %rd2, %rd724;
	ld.global.f64 	%fd1010, [%rd725];
	add.s32 	%r673, %r659, 7;
	mul.wide.u32 	%rd726, %r673, 8;
	add.s64 	%rd727, %rd2, %rd726;
	ld.global.f64 	%fd1011, [%rd727];
	mul.f64 	%fd1012, %fd84, %fd1010;
	mul.f64 	%fd1013, %fd85, %fd1011;
	sub.f64 	%fd1014, %fd1012, %fd1013;
	st.global.f64 	[%rd725], %fd1014;
	mul.f64 	%fd1015, %fd84, %fd1011;
	fma.rn.f64 	%fd1016, %fd85, %fd1010, %fd1015;
	st.global.f64 	[%rd727], %fd1016;
	add.s32 	%r972, %r972, 8;
	setp.ne.s32 	%p137, %r972, %r39;
	mov.u32 	%r974, %r39;
	@%p137 bra 	$L__BB39_172;
$L__BB39_173:
	setp.eq.s32 	%p138, %r35, 0;
	@%p138 bra 	$L__BB39_181;
	setp.lt.u32 	%p139, %r36, 3;
	@%p139 bra 	$L__BB39_176;
	add.s32 	%r674, %r974, %r156;
	mul.wide.u32 	%rd728, %r674, 8;
	add.s64 	%rd729, %rd2, %rd728;
	ld.global.f64 	%fd1017, [%rd729];
	add.s32 	%r675, %r674, %r230;
	mul.wide.u32 	%rd730, %r675, 8;
	add.s64 	%rd731, %rd2, %rd730;
	ld.global.f64 	%fd1018, [%rd731];
	mul.f64 	%fd1019, %fd84, %fd1017;
	mul.f64 	%fd1020, %fd85, %fd1018;
	sub.f64 	%fd1021, %fd1019, %fd1020;
	st.global.f64 	[%rd729], %fd1021;
	mul.f64 	%fd1022, %fd84, %fd1018;
	fma.rn.f64 	%fd1023, %fd85, %fd1017, %fd1022;
	st.global.f64 	[%rd731], %fd1023;
	add.s32 	%r676, %r674, 1;
	mul.wide.u32 	%rd732, %r676, 8;
	add.s64 	%rd733, %rd2, %rd732;
	ld.global.f64 	%fd1024, [%rd733];
	add.s32 	%r677, %r675, 1;
	mul.wide.u32 	%rd734, %r677, 8;
	add.s64 	%rd735, %rd2, %rd734;
	ld.global.f64 	%fd1025, [%rd735];
	mul.f64 	%fd1026, %fd84, %fd1024;
	mul.f64 	%fd1027, %fd85, %fd1025;
	sub.f64 	%fd1028, %fd1026, %fd1027;
	st.global.f64 	[%rd733], %fd1028;
	mul.f64 	%fd1029, %fd84, %fd1025;
	fma.rn.f64 	%fd1030, %fd85, %fd1024, %fd1029;
	st.global.f64 	[%rd735], %fd1030;
	add.s32 	%r678, %r674, 2;
	mul.wide.u32 	%rd736, %r678, 8;
	add.s64 	%rd737, %rd2, %rd736;
	ld.global.f64 	%fd1031, [%rd737];
	add.s32 	%r679, %r675, 2;
	mul.wide.u32 	%rd738, %r679, 8;
	add.s64 	%rd739, %rd2, %rd738;
	ld.global.f64 	%fd1032, [%rd739];
	mul.f64 	%fd1033, %fd84, %fd1031;
	mul.f64 	%fd1034, %fd85, %fd1032;
	sub.f64 	%fd1035, %fd1033, %fd1034;
	st.global.f64 	[%rd737], %fd1035;
	mul.f64 	%fd1036, %fd84, %fd1032;
	fma.rn.f64 	%fd1037, %fd85, %fd1031, %fd1036;
	st.global.f64 	[%rd739], %fd1037;
	add.s32 	%r680, %r674, 3;
	mul.wide.u32 	%rd740, %r680, 8;
	add.s64 	%rd741, %rd2, %rd740;
	ld.global.f64 	%fd1038, [%rd741];
	add.s32 	%r681, %r675, 3;
	mul.wide.u32 	%rd742, %r681, 8;
	add.s64 	%rd743, %rd2, %rd742;
	ld.global.f64 	%fd1039, [%rd743];
	mul.f64 	%fd1040, %fd84, %fd1038;
	mul.f64 	%fd1041, %fd85, %fd1039;
	sub.f64 	%fd1042, %fd1040, %fd1041;
	st.global.f64 	[%rd741], %fd1042;
	mul.f64 	%fd1043, %fd84, %fd1039;
	fma.rn.f64 	%fd1044, %fd85, %fd1038, %fd1043;
	st.global.f64 	[%rd743], %fd1044;
	add.s32 	%r974, %r974, 4;
$L__BB39_176:
	setp.eq.s32 	%p140, %r37, 0;
	@%p140 bra 	$L__BB39_181;
	setp.eq.s32 	%p141, %r37, 1;
	@%p141 bra 	$L__BB39_179;
	add.s32 	%r682, %r974, %r156;
	mul.wide.u32 	%rd744, %r682, 8;
	add.s64 	%rd745, %rd2, %rd744;
	ld.global.f64 	%fd1045, [%rd745];
	add.s32 	%r683, %r682, %r230;
	mul.wide.u32 	%rd746, %r683, 8;
	add.s64 	%rd747, %rd2, %rd746;
	ld.global.f64 	%fd1046, [%rd747];
	mul.f64 	%fd1047, %fd84, %fd1045;
	mul.f64 	%fd1048, %fd85, %fd1046;
	sub.f64 	%fd1049, %fd1047, %fd1048;
	st.global.f64 	[%rd745], %fd1049;
	mul.f64 	%fd1050, %fd84, %fd1046;
	fma.rn.f64 	%fd1051, %fd85, %fd1045, %fd1050;
	st.global.f64 	[%rd747], %fd1051;
	add.s32 	%r684, %r682, 1;
	mul.wide.u32 	%rd748, %r684, 8;
	add.s64 	%rd749, %rd2, %rd748;
	ld.global.f64 	%fd1052, [%rd749];
	add.s32 	%r685, %r683, 1;
	mul.wide.u32 	%rd750, %r685, 8;
	add.s64 	%rd751, %rd2, %rd750;
	ld.global.f64 	%fd1053, [%rd751];
	mul.f64 	%fd1054, %fd84, %fd1052;
	mul.f64 	%fd1055, %fd85, %fd1053;
	sub.f64 	%fd1056, %fd1054, %fd1055;
	st.global.f64 	[%rd749], %fd1056;
	mul.f64 	%fd1057, %fd84, %fd1053;
	fma.rn.f64 	%fd1058, %fd85, %fd1052, %fd1057;
	st.global.f64 	[%rd751], %fd1058;
	add.s32 	%r974, %r974, 2;
$L__BB39_179:
	setp.eq.s32 	%p142, %r40, 0;
	@%p142 bra 	$L__BB39_181;
	add.s32 	%r686, %r974, %r156;
	mul.wide.u32 	%rd752, %r686, 8;
	add.s64 	%rd753, %rd2, %rd752;
	ld.global.f64 	%fd1059, [%rd753];
	add.s32 	%r687, %r686, %r230;
	mul.wide.u32 	%rd754, %r687, 8;
	add.s64 	%rd755, %rd2, %rd754;
	ld.global.f64 	%fd1060, [%rd755];
	mul.f64 	%fd1061, %fd84, %fd1059;
	mul.f64 	%fd1062, %fd85, %fd1060;
	sub.f64 	%fd1063, %fd1061, %fd1062;
	st.global.f64 	[%rd753], %fd1063;
	mul.f64 	%fd1064, %fd84, %fd1060;
	fma.rn.f64 	%fd1065, %fd85, %fd1059, %fd1064;
	st.global.f64 	[%rd755], %fd1065;
$L__BB39_181:
	setp.lt.u32 	%p143, %r31, 7;
	mov.b32 	%r978, 0;
	@%p143 bra 	$L__BB39_184;
	mov.b32 	%r976, 0;
$L__BB39_183:
	.pragma "nounroll";
	mad.lo.s32 	%r690, %r976, %r230, %r155;
	mul.wide.u32 	%rd756, %r690, 8;
	add.s64 	%rd757, %rd2, %rd756;
	ld.global.f64 	%fd1066, [%rd757];
	add.s32 	%r691, %r690, 1;
	mul.wide.u32 	%rd758, %r691, 8;
	add.s64 	%rd759, %rd2, %rd758;
	ld.global.f64 	%fd1067, [%rd759];
	mul.f64 	%fd1068, %fd84, %fd1066;
	mul.f64 	%fd1069, %fd85, %fd1067;
	sub.f64 	%fd1070, %fd1068, %fd1069;
	st.global.f64 	[%rd757], %fd1070;
	mul.f64 	%fd1071, %fd84, %fd1067;
	fma.rn.f64 	%fd1072, %fd85, %fd1066, %fd1071;
	st.global.f64 	[%rd759], %fd1072;
	add.s32 	%r692, %r690, %r230;
	mul.wide.u32 	%rd760, %r692, 8;
	add.s64 	%rd761, %rd2, %rd760;
	ld.global.f64 	%fd1073, [%rd761];
	add.s32 	%r693, %r692, 1;
	mul.wide.u32 	%rd762, %r693, 8;
	add.s64 	%rd763, %rd2, %rd762;
	ld.global.f64 	%fd1074, [%rd763];
	mul.f64 	%fd1075, %fd84, %fd1073;
	mul.f64 	%fd1076, %fd85, %fd1074;
	sub.f64 	%fd1077, %fd1075, %fd1076;
	st.global.f64 	[%rd761], %fd1077;
	mul.f64 	%fd1078, %fd84, %fd1074;
	fma.rn.f64 	%fd1079, %fd85, %fd1073, %fd1078;
	st.global.f64 	[%rd763], %fd1079;
	add.s32 	%r694, %r692, %r230;
	mul.wide.u32 	%rd764, %r694, 8;
	add.s64 	%rd765, %rd2, %rd764;
	ld.global.f64 	%fd1080, [%rd765];
	add.s32 	%r695, %r694, 1;
	mul.wide.u32 	%rd766, %r695, 8;
	add.s64 	%rd767, %rd2, %rd766;
	ld.global.f64 	%fd1081, [%rd767];
	mul.f64 	%fd1082, %fd84, %fd1080;
	mul.f64 	%fd1083, %fd85, %fd1081;
	sub.f64 	%fd1084, %fd1082, %fd1083;
	st.global.f64 	[%rd765], %fd1084;
	mul.f64 	%fd1085, %fd84, %fd1081;
	fma.rn.f64 	%fd1086, %fd85, %fd1080, %fd1085;
	st.global.f64 	[%rd767], %fd1086;
	add.s32 	%r696, %r694, %r230;
	mul.wide.u32 	%rd768, %r696, 8;
	add.s64 	%rd769, %rd2, %rd768;
	ld.global.f64 	%fd1087, [%rd769];
	add.s32 	%r697, %r696, 1;
	mul.wide.u32 	%rd770, %r697, 8;
	add.s64 	%rd771, %rd2, %rd770;
	ld.global.f64 	%fd1088, [%rd771];
	mul.f64 	%fd1089, %fd84, %fd1087;
	mul.f64 	%fd1090, %fd85, %fd1088;
	sub.f64 	%fd1091, %fd1089, %fd1090;
	st.global.f64 	[%rd769], %fd1091;
	mul.f64 	%fd1092, %fd84, %fd1088;
	fma.rn.f64 	%fd1093, %fd85, %fd1087, %fd1092;
	st.global.f64 	[%rd771], %fd1093;
	add.s32 	%r698, %r696, %r230;
	mul.wide.u32 	%rd772, %r698, 8;
	add.s64 	%rd773, %rd2, %rd772;
	ld.global.f64 	%fd1094, [%rd773];
	add.s32 	%r699, %r698, 1;
	mul.wide.u32 	%rd774, %r699, 8;
	add.s64 	%rd775, %rd2, %rd774;
	ld.global.f64 	%fd1095, [%rd775];
	mul.f64 	%fd1096, %fd84, %fd1094;
	mul.f64 	%fd1097, %fd85, %fd1095;
	sub.f64 	%fd1098, %fd1096, %fd1097;
	st.global.f64 	[%rd773], %fd1098;
	mul.f64 	%fd1099, %fd84, %fd1095;
	fma.rn.f64 	%fd1100, %fd85, %fd1094, %fd1099;
	st.global.f64 	[%rd775], %fd1100;
	add.s32 	%r700, %r698, %r230;
	mul.wide.u32 	%rd776, %r700, 8;
	add.s64 	%rd777, %rd2, %rd776;
	ld.global.f64 	%fd1101, [%rd777];
	add.s32 	%r701, %r700, 1;
	mul.wide.u32 	%rd778, %r701, 8;
	add.s64 	%rd779, %rd2, %rd778;
	ld.global.f64 	%fd1102, [%rd779];
	mul.f64 	%fd1103, %fd84, %fd1101;
	mul.f64 	%fd1104, %fd85, %fd1102;
	sub.f64 	%fd1105, %fd1103, %fd1104;
	st.global.f64 	[%rd777], %fd1105;
	mul.f64 	%fd1106, %fd84, %fd1102;
	fma.rn.f64 	%fd1107, %fd85, %fd1101, %fd1106;
	st.global.f64 	[%rd779], %fd1107;
	add.s32 	%r702, %r700, %r230;
	mul.wide.u32 	%rd780, %r702, 8;
	add.s64 	%rd781, %rd2, %rd780;
	ld.global.f64 	%fd1108, [%rd781];
	add.s32 	%r703, %r702, 1;
	mul.wide.u32 	%rd782, %r703, 8;
	add.s64 	%rd783, %rd2, %rd782;
	ld.global.f64 	%fd1109, [%rd783];
	mul.f64 	%fd1110, %fd84, %fd1108;
	mul.f64 	%fd1111, %fd85, %fd1109;
	sub.f64 	%fd1112, %fd1110, %fd1111;
	st.global.f64 	[%rd781], %fd1112;
	mul.f64 	%fd1113, %fd84, %fd1109;
	fma.rn.f64 	%fd1114, %fd85, %fd1108, %fd1113;
	st.global.f64 	[%rd783], %fd1114;
	add.s32 	%r704, %r702, %r230;
	mul.wide.u32 	%rd784, %r704, 8;
	add.s64 	%rd785, %rd2, %rd784;
	ld.global.f64 	%fd1115, [%rd785];
	add.s32 	%r705, %r704, 1;
	mul.wide.u32 	%rd786, %r705, 8;
	add.s64 	%rd787, %rd2, %rd786;
	ld.global.f64 	%fd1116, [%rd787];
	mul.f64 	%fd1117, %fd84, %fd1115;
	mul.f64 	%fd1118, %fd85, %fd1116;
	sub.f64 	%fd1119, %fd1117, %fd1118;
	st.global.f64 	[%rd785], %fd1119;
	mul.f64 	%fd1120, %fd84, %fd1116;
	fma.rn.f64 	%fd1121, %fd85, %fd1115, %fd1120;
	st.global.f64 	[%rd787], %fd1121;
	add.s32 	%r976, %r976, 8;
	setp.ne.s32 	%p144, %r976, %r39;
	mov.u32 	%r978, %r39;
	@%p144 bra 	$L__BB39_183;
$L__BB39_184:
	setp.eq.s32 	%p145, %r35, 0;
	@%p145 bra 	$L__BB39_192;
	setp.lt.u32 	%p146, %r36, 3;
	@%p146 bra 	$L__BB39_187;
	mad.lo.s32 	%r706, %r978, %r230, %r155;
	mul.wide.u32 	%rd788, %r706, 8;
	add.s64 	%rd789, %rd2, %rd788;
	ld.global.f64 	%fd1122, [%rd789];
	add.s32 	%r707, %r706, 1;
	mul.wide.u32 	%rd790, %r707, 8;
	add.s64 	%rd791, %rd2, %rd790;
	ld.global.f64 	%fd1123, [%rd791];
	mul.f64 	%fd1124, %fd84, %fd1122;
	mul.f64 	%fd1125, %fd85, %fd1123;
	sub.f64 	%fd1126, %fd1124, %fd1125;
	st.global.f64 	[%rd789], %fd1126;
	mul.f64 	%fd1127, %fd84, %fd1123;
	fma.rn.f64 	%fd1128, %fd85, %fd1122, %fd1127;
	st.global.f64 	[%rd791], %fd1128;
	add.s32 	%r708, %r706, %r230;
	mul.wide.u32 	%rd792, %r708, 8;
	add.s64 	%rd793, %rd2, %rd792;
	ld.global.f64 	%fd1129, [%rd793];
	add.s32 	%r709, %r708, 1;
	mul.wide.u32 	%rd794, %r709, 8;
	add.s64 	%rd795, %rd2, %rd794;
	ld.global.f64 	%fd1130, [%rd795];
	mul.f64 	%fd1131, %fd84, %fd1129;
	mul.f64 	%fd1132, %fd85, %fd1130;
	sub.f64 	%fd1133, %fd1131, %fd1132;
	st.global.f64 	[%rd793], %fd1133;
	mul.f64 	%fd1134, %fd84, %fd1130;
	fma.rn.f64 	%fd1135, %fd85, %fd1129, %fd1134;
	st.global.f64 	[%rd795], %fd1135;
	add.s32 	%r710, %r708, %r230;
	mul.wide.u32 	%rd796, %r710, 8;
	add.s64 	%rd797, %rd2, %rd796;
	ld.global.f64 	%fd1136, [%rd797];
	add.s32 	%r711, %r710, 1;
	mul.wide.u32 	%rd798, %r711, 8;
	add.s64 	%rd799, %rd2, %rd798;
	ld.global.f64 	%fd1137, [%rd799];
	mul.f64 	%fd1138, %fd84, %fd1136;
	mul.f64 	%fd1139, %fd85, %fd1137;
	sub.f64 	%fd1140, %fd1138, %fd1139;
	st.global.f64 	[%rd797], %fd1140;
	mul.f64 	%fd1141, %fd84, %fd1137;
	fma.rn.f64 	%fd1142, %fd85, %fd1136, %fd1141;
	st.global.f64 	[%rd799], %fd1142;
	add.s32 	%r712, %r710, %r230;
	mul.wide.u32 	%rd800, %r712, 8;
	add.s64 	%rd801, %rd2, %rd800;
	ld.global.f64 	%fd1143, [%rd801];
	add.s32 	%r713, %r712, 1;
	mul.wide.u32 	%rd802, %r713, 8;
	add.s64 	%rd803, %rd2, %rd802;
	ld.global.f64 	%fd1144, [%rd803];
	mul.f64 	%fd1145, %fd84, %fd1143;
	mul.f64 	%fd1146, %fd85, %fd1144;
	sub.f64 	%fd1147, %fd1145, %fd1146;
	st.global.f64 	[%rd801], %fd1147;
	mul.f64 	%fd1148, %fd84, %fd1144;
	fma.rn.f64 	%fd1149, %fd85, %fd1143, %fd1148;
	st.global.f64 	[%rd803], %fd1149;
	add.s32 	%r978, %r978, 4;
$L__BB39_187:
	setp.eq.s32 	%p147, %r37, 0;
	@%p147 bra 	$L__BB39_192;
	setp.eq.s32 	%p148, %r37, 1;
	@%p148 bra 	$L__BB39_190;
	mad.lo.s32 	%r714, %r978, %r230, %r155;
	mul.wide.u32 	%rd804, %r714, 8;
	add.s64 	%rd805, %rd2, %rd804;
	ld.global.f64 	%fd1150, [%rd805];
	add.s32 	%r715, %r714, 1;
	mul.wide.u32 	%rd806, %r715, 8;
	add.s64 	%rd807, %rd2, %rd806;
	ld.global.f64 	%fd1151, [%rd807];
	mul.f64 	%fd1152, %fd84, %fd1150;
	mul.f64 	%fd1153, %fd85, %fd1151;
	sub.f64 	%fd1154, %fd1152, %fd1153;
	st.global.f64 	[%rd805], %fd1154;
	mul.f64 	%fd1155, %fd84, %fd1151;
	fma.rn.f64 	%fd1156, %fd85, %fd1150, %fd1155;
	st.global.f64 	[%rd807], %fd1156;
	add.s32 	%r716, %r714, %r230;
	mul.wide.u32 	%rd808, %r716, 8;
	add.s64 	%rd809, %rd2, %rd808;
	ld.global.f64 	%fd1157, [%rd809];
	add.s32 	%r717, %r716, 1;
	mul.wide.u32 	%rd810, %r717, 8;
	add.s64 	%rd811, %rd2, %rd810;
	ld.global.f64 	%fd1158, [%rd811];
	mul.f64 	%fd1159, %fd84, %fd1157;
	mul.f64 	%fd1160, %fd85, %fd1158;
	sub.f64 	%fd1161, %fd1159, %fd1160;
	st.global.f64 	[%rd809], %fd1161;
	mul.f64 	%fd1162, %fd84, %fd1158;
	fma.rn.f64 	%fd1163, %fd85, %fd1157, %fd1162;
	st.global.f64 	[%rd811], %fd1163;
	add.s32 	%r978, %r978, 2;
$L__BB39_190:
	setp.eq.s32 	%p149, %r40, 0;
	@%p149 bra 	$L__BB39_192;
	mad.lo.s32 	%r718, %r978, %r230, %r155;
	mul.wide.u32 	%rd812, %r718, 8;
	add.s64 	%rd813, %rd2, %rd812;
	ld.global.f64 	%fd1164, [%rd813];
	add.s32 	%r719, %r718, 1;
	mul.wide.u32 	%rd814, %r719, 8;
	add.s64 	%rd815, %rd2, %rd814;
	ld.global.f64 	%fd1165, [%rd815];
	mul.f64 	%fd1166, %fd84, %fd1164;
	mul.f64 	%fd1167, %fd85, %fd1165;
	sub.f64 	%fd1168, %fd1166, %fd1167;
	st.global.f64 	[%rd813], %fd1168;
	mul.f64 	%fd1169, %fd84, %fd1165;
	fma.rn.f64 	%fd1170, %fd85, %fd1164, %fd1169;
	st.global.f64 	[%rd815], %fd1170;
$L__BB39_192:
	setp.lt.u32 	%p150, %r31, 7;
	mov.b32 	%r982, 0;
	@%p150 bra 	$L__BB39_195;
	mov.b32 	%r980, 0;
$L__BB39_194:
	.pragma "nounroll";
	mad.lo.s32 	%r722, %r980, %r230, %r155;
	mul.wide.u32 	%rd816, %r722, 8;
	add.s64 	%rd817, %rd1, %rd816;
	ld.global.f64 	%fd1171, [%rd817];
	add.s32 	%r723, %r722, 1;
	mul.wide.u32 	%rd818, %r723, 8;
	add.s64 	%rd819, %rd1, %rd818;
	ld.global.f64 	%fd1172, [%rd819];
	mul.f64 	%fd1173, %fd84, %fd1171;
	mul.f64 	%fd1174, %fd85, %fd1172;
	sub.f64 	%fd1175, %fd1173, %fd1174;
	st.global.f64 	[%rd817], %fd1175;
	mul.f64 	%fd1176, %fd84, %fd1172;
	fma.rn.f64 	%fd1177, %fd85, %fd1171, %fd1176;
	st.global.f64 	[%rd819], %fd1177;
	add.s32 	%r724, %r722, %r230;
	mul.wide.u32 	%rd820, %r724, 8;
	add.s64 	%rd821, %rd1, %rd820;
	ld.global.f64 	%fd1178, [%rd821];
	add.s32 	%r725, %r724, 1;
	mul.wide.u32 	%rd822, %r725, 8;
	add.s64 	%rd823, %rd1, %rd822;
	ld.global.f64 	%fd1179, [%rd823];
	mul.f64 	%fd1180, %fd84, %fd1178;
	mul.f64 	%fd1181, %fd85, %fd1179;
	sub.f64 	%fd1182, %fd1180, %fd1181;
	st.global.f64 	[%rd821], %fd1182;
	mul.f64 	%fd1183, %fd84, %fd1179;
	fma.rn.f64 	%fd1184, %fd85, %fd1178, %fd1183;
	st.global.f64 	[%rd823], %fd1184;
	add.s32 	%r726, %r724, %r230;
	mul.wide.u32 	%rd824, %r726, 8;
	add.s64 	%rd825, %rd1, %rd824;
	ld.global.f64 	%fd1185, [%rd825];
	add.s32 	%r727, %r726, 1;
	mul.wide.u32 	%rd826, %r727, 8;
	add.s64 	%rd827, %rd1, %rd826;
	ld.global.f64 	%fd1186, [%rd827];
	mul.f64 	%fd1187, %fd84, %fd1185;
	mul.f64 	%fd1188, %fd85, %fd1186;
	sub.f64 	%fd1189, %fd1187, %fd1188;
	st.global.f64 	[%rd825], %fd1189;
	mul.f64 	%fd1190, %fd84, %fd1186;
	fma.rn.f64 	%fd1191, %fd85, %fd1185, %fd1190;
	st.global.f64 	[%rd827], %fd1191;
	add.s32 	%r728, %r726, %r230;
	mul.wide.u32 	%rd828, %r728, 8;
	add.s64 	%rd829, %rd1, %rd828;
	ld.global.f64 	%fd1192, [%rd829];
	add.s32 	%r729, %r728, 1;
	mul.wide.u32 	%rd830, %r729, 8;
	add.s64 	%rd831, %rd1, %rd830;
	ld.global.f64 	%fd1193, [%rd831];
	mul.f64 	%fd1194, %fd84, %fd1192;
	mul.f64 	%fd1195, %fd85, %fd1193;
	sub.f64 	%fd1196, %fd1194, %fd1195;
	st.global.f64 	[%rd829], %fd1196;
	mul.f64 	%fd1197, %fd84, %fd1193;
	fma.rn.f64 	%fd1198, %fd85, %fd1192, %fd1197;
	st.global.f64 	[%rd831], %fd1198;
	add.s32 	%r730, %r728, %r230;
	mul.wide.u32 	%rd832, %r730, 8;
	add.s64 	%rd833, %rd1, %rd832;
	ld.global.f64 	%fd1199, [%rd833];
	add.s32 	%r731, %r730, 1;
	mul.wide.u32 	%rd834, %r731, 8;
	add.s64 	%rd835, %rd1, %rd834;
	ld.global.f64 	%fd1200, [%rd835];
	mul.f64 	%fd1201, %fd84, %fd1199;
	mul.f64 	%fd1202, %fd85, %fd1200;
	sub.f64 	%fd1203, %fd1201, %fd1202;
	st.global.f64 	[%rd833], %fd1203;
	mul.f64 	%fd1204, %fd84, %fd1200;
	fma.rn.f64 	%fd1205, %fd85, %fd1199, %fd1204;
	st.global.f64 	[%rd835], %fd1205;
	add.s32 	%r732, %r730, %r230;
	mul.wide.u32 	%rd836, %r732, 8;
	add.s64 	%rd837, %rd1, %rd836;
	ld.global.f64 	%fd1206, [%rd837];
	add.s32 	%r733, %r732, 1;
	mul.wide.u32 	%rd838, %r733, 8;
	add.s64 	%rd839, %rd1, %rd838;
	ld.global.f64 	%fd1207, [%rd839];
	mul.f64 	%fd1208, %fd84, %fd1206;
	mul.f64 	%fd1209, %fd85, %fd1207;
	sub.f64 	%fd1210, %fd1208, %fd1209;
	st.global.f64 	[%rd837], %fd1210;
	mul.f64 	%fd1211, %fd84, %fd1207;
	fma.rn.f64 	%fd1212, %fd85, %fd1206, %fd1211;
	st.global.f64 	[%rd839], %fd1212;
	add.s32 	%r734, %r732, %r230;
	mul.wide.u32 	%rd840, %r734, 8;
	add.s64 	%rd841, %rd1, %rd840;
	ld.global.f64 	%fd1213, [%rd841];
	add.s32 	%r735, %r734, 1;
	mul.wide.u32 	%rd842, %r735, 8;
	add.s64 	%rd843, %rd1, %rd842;
	ld.global.f64 	%fd1214, [%rd843];
	mul.f64 	%fd1215, %fd84, %fd1213;
	mul.f64 	%fd1216, %fd85, %fd1214;
	sub.f64 	%fd1217, %fd1215, %fd1216;
	st.global.f64 	[%rd841], %fd1217;
	mul.f64 	%fd1218, %fd84, %fd1214;
	fma.rn.f64 	%fd1219, %fd85, %fd1213, %fd1218;
	st.global.f64 	[%rd843], %fd1219;
	add.s32 	%r736, %r734, %r230;
	mul.wide.u32 	%rd844, %r736, 8;
	add.s64 	%rd845, %rd1, %rd844;
	ld.global.f64 	%fd1220, [%rd845];
	add.s32 	%r737, %r736, 1;
	mul.wide.u32 	%rd846, %r737, 8;
	add.s64 	%rd847, %rd1, %rd846;
	ld.global.f64 	%fd1221, [%rd847];
	mul.f64 	%fd1222, %fd84, %fd1220;
	mul.f64 	%fd1223, %fd85, %fd1221;
	sub.f64 	%fd1224, %fd1222, %fd1223;
	st.global.f64 	[%rd845], %fd1224;
	mul.f64 	%fd1225, %fd84, %fd1221;
	fma.rn.f64 	%fd1226, %fd85, %fd1220, %fd1225;
	st.global.f64 	[%rd847], %fd1226;
	add.s32 	%r980, %r980, 8;
	setp.ne.s32 	%p151, %r980, %r39;
	mov.u32 	%r982, %r39;
	@%p151 bra 	$L__BB39_194;
$L__BB39_195:
	setp.eq.s32 	%p152, %r35, 0;
	@%p152 bra 	$L__BB39_203;
	setp.lt.u32 	%p153, %r36, 3;
	@%p153 bra 	$L__BB39_198;
	mad.lo.s32 	%r738, %r982, %r230, %r155;
	mul.wide.u32 	%rd848, %r738, 8;
	add.s64 	%rd849, %rd1, %rd848;
	ld.global.f64 	%fd1227, [%rd849];
	add.s32 	%r739, %r738, 1;
	mul.wide.u32 	%rd850, %r739, 8;
	add.s64 	%rd851, %rd1, %rd850;
	ld.global.f64 	%fd1228, [%rd851];
	mul.f64 	%fd1229, %fd84, %fd1227;
	mul.f64 	%fd1230, %fd85, %fd1228;
	sub.f64 	%fd1231, %fd1229, %fd1230;
	st.global.f64 	[%rd849], %fd1231;
	mul.f64 	%fd1232, %fd84, %fd1228;
	fma.rn.f64 	%fd1233, %fd85, %fd1227, %fd1232;
	st.global.f64 	[%rd851], %fd1233;
	add.s32 	%r740, %r738, %r230;
	mul.wide.u32 	%rd852, %r740, 8;
	add.s64 	%rd853, %rd1, %rd852;
	ld.global.f64 	%fd1234, [%rd853];
	add.s32 	%r741, %r740, 1;
	mul.wide.u32 	%rd854, %r741, 8;
	add.s64 	%rd855, %rd1, %rd854;
	ld.global.f64 	%fd1235, [%rd855];
	mul.f64 	%fd1236, %fd84, %fd1234;
	mul.f64 	%fd1237, %fd85, %fd1235;
	sub.f64 	%fd1238, %fd1236, %fd1237;
	st.global.f64 	[%rd853], %fd1238;
	mul.f64 	%fd1239, %fd84, %fd1235;
	fma.rn.f64 	%fd1240, %fd85, %fd1234, %fd1239;
	st.global.f64 	[%rd855], %fd1240;
	add.s32 	%r742, %r740, %r230;
	mul.wide.u32 	%rd856, %r742, 8;
	add.s64 	%rd857, %rd1, %rd856;
	ld.global.f64 	%fd1241, [%rd857];
	add.s32 	%r743, %r742, 1;
	mul.wide.u32 	%rd858, %r743, 8;
	add.s64 	%rd859, %rd1, %rd858;
	ld.global.f64 	%fd1242, [%rd859];
	mul.f64 	%fd1243, %fd84, %fd1241;
	mul.f64 	%fd1244, %fd85, %fd1242;
	sub.f64 	%fd1245, %fd1243, %fd1244;
	st.global.f64 	[%rd857], %fd1245;
	mul.f64 	%fd1246, %fd84, %fd1242;
	fma.rn.f64 	%fd1247, %fd85, %fd1241, %fd1246;
	st.global.f64 	[%rd859], %fd1247;
	add.s32 	%r744, %r742, %r230;
	mul.wide.u32 	%rd860, %r744, 8;
	add.s64 	%rd861, %rd1, %rd860;
	ld.global.f64 	%fd1248, [%rd861];
	add.s32 	%r745, %r744, 1;
	mul.wide.u32 	%rd862, %r745, 8;
	add.s64 	%rd863, %rd1, %rd862;
	ld.global.f64 	%fd1249, [%rd863];
	mul.f64 	%fd1250, %fd84, %fd1248;
	mul.f64 	%fd1251, %fd85, %fd1249;
	sub.f64 	%fd1252, %fd1250, %fd1251;
	st.global.f64 	[%rd861], %fd1252;
	mul.f64 	%fd1253, %fd84, %fd1249;
	fma.rn.f64 	%fd1254, %fd85, %fd1248, %fd1253;
	st.global.f64 	[%rd863], %fd1254;
	add.s32 	%r982, %r982, 4;
$L__BB39_198:
	setp.eq.s32 	%p154, %r37, 0;
	@%p154 bra 	$L__BB39_203;
	setp.eq.s32 	%p155, %r37, 1;
	@%p155 bra 	$L__BB39_201;
	mad.lo.s32 	%r746, %r982, %r230, %r155;
	mul.wide.u32 	%rd864, %r746, 8;
	add.s64 	%rd865, %rd1, %rd864;
	ld.global.f64 	%fd1255, [%rd865];
	add.s32 	%r747, %r746, 1;
	mul.wide.u32 	%rd866, %r747, 8;
	add.s64 	%rd867, %rd1, %rd866;
	ld.global.f64 	%fd1256, [%rd867];
	mul.f64 	%fd1257, %fd84, %fd1255;
	mul.f64 	%fd1258, %fd85, %fd1256;
	sub.f64 	%fd1259, %fd1257, %fd1258;
	st.global.f64 	[%rd865], %fd1259;
	mul.f64 	%fd1260, %fd84, %fd1256;
	fma.rn.f64 	%fd1261, %fd85, %fd1255, %fd1260;
	st.global.f64 	[%rd867], %fd1261;
	add.s32 	%r748, %r746, %r230;
	mul.wide.u32 	%rd868, %r748, 8;
	add.s64 	%rd869, %rd1, %rd868;
	ld.global.f64 	%fd1262, [%rd869];
	add.s32 	%r749, %r748, 1;
	mul.wide.u32 	%rd870, %r749, 8;
	add.s64 	%rd871, %rd1, %rd870;
	ld.global.f64 	%fd1263, [%rd871];
	mul.f64 	%fd1264, %fd84, %fd1262;
	mul.f64 	%fd1265, %fd85, %fd1263;
	sub.f64 	%fd1266, %fd1264, %fd1265;
	st.global.f64 	[%rd869], %fd1266;
	mul.f64 	%fd1267, %fd84, %fd1263;
	fma.rn.f64 	%fd1268, %fd85, %fd1262, %fd1267;
	st.global.f64 	[%rd871], %fd1268;
	add.s32 	%r982, %r982, 2;
$L__BB39_201:
	setp.eq.s32 	%p156, %r40, 0;
	@%p156 bra 	$L__BB39_203;
	mad.lo.s32 	%r750, %r982, %r230, %r155;
	mul.wide.u32 	%rd872, %r750, 8;
	add.s64 	%rd873, %rd1, %rd872;
	ld.global.f64 	%fd1269, [%rd873];
	add.s32 	%r751, %r750, 1;
	mul.wide.u32 	%rd874, %r751, 8;
	add.s64 	%rd875, %rd1, %rd874;
	ld.global.f64 	%fd1270, [%rd875];
	mul.f64 	%fd1271, %fd84, %fd1269;
	mul.f64 	%fd1272, %fd85, %fd1270;
	sub.f64 	%fd1273, %fd1271, %fd1272;
	st.global.f64 	[%rd873], %fd1273;
	mul.f64 	%fd1274, %fd84, %fd1270;
	fma.rn.f64 	%fd1275, %fd85, %fd1269, %fd1274;
	st.global.f64 	[%rd875], %fd1275;
$L__BB39_203:
	setp.ne.s32 	%p157, %r971, %r32;
	@%p157 bra 	$L__BB39_169;
	setp.lt.u32 	%p158, %r31, 15;
	mov.b32 	%r986, 0;
	@%p158 bra 	$L__BB39_207;
	mov.b32 	%r984, 0;
$L__BB39_206:
	.pragma "nounroll";
	mul.lo.s32 	%r754, %r984, %r230;
	add.s32 	%r755, %r754, %r984;
	mul.wide.u32 	%rd876, %r755, 8;
	add.s64 	%rd877, %rd2, %rd876;
	ld.global.f64 	%fd1276, [%rd877];
	add.f64 	%fd1277, %fd1481, %fd1276;
	st.global.f64 	[%rd877], %fd1277;
	add.s32 	%r756, %r754, %r230;
	add.s32 	%r757, %r984, %r756;
	add.s32 	%r758, %r757, 1;
	mul.wide.u32 	%rd878, %r758, 8;
	add.s64 	%rd879, %rd2, %rd878;
	ld.global.f64 	%fd1278, [%rd879];
	add.f64 	%fd1279, %fd1481, %fd1278;
	st.global.f64 	[%rd879], %fd1279;
	add.s32 	%r759, %r756, %r230;
	add.s32 	%r760, %r984, %r759;
	add.s32 	%r761, %r760, 2;
	mul.wide.u32 	%rd880, %r761, 8;
	add.s64 	%rd881, %rd2, %rd880;
	ld.global.f64 	%fd1280, [%rd881];
	add.f64 	%fd1281, %fd1481, %fd1280;
	st.global.f64 	[%rd881], %fd1281;
	add.s32 	%r762, %r759, %r230;
	add.s32 	%r763, %r984, %r762;
	add.s32 	%r764, %r763, 3;
	mul.wide.u32 	%rd882, %r764, 8;
	add.s64 	%rd883, %rd2, %rd882;
	ld.global.f64 	%fd1282, [%rd883];
	add.f64 	%fd1283, %fd1481, %fd1282;
	st.global.f64 	[%rd883], %fd1283;
	add.s32 	%r765, %r762, %r230;
	add.s32 	%r766, %r984, %r765;
	add.s32 	%r767, %r766, 4;
	mul.wide.u32 	%rd884, %r767, 8;
	add.s64 	%rd885, %rd2, %rd884;
	ld.global.f64 	%fd1284, [%rd885];
	add.f64 	%fd1285, %fd1481, %fd1284;
	st.global.f64 	[%rd885], %fd1285;
	add.s32 	%r768, %r765, %r230;
	add.s32 	%r769, %r984, %r768;
	add.s32 	%r770, %r769, 5;
	mul.wide.u32 	%rd886, %r770, 8;
	add.s64 	%rd887, %rd2, %rd886;
	ld.global.f64 	%fd1286, [%rd887];
	add.f64 	%fd1287, %fd1481, %fd1286;
	st.global.f64 	[%rd887], %fd1287;
	add.s32 	%r771, %r768, %r230;
	add.s32 	%r772, %r984, %r771;
	add.s32 	%r773, %r772, 6;
	mul.wide.u32 	%rd888, %r773, 8;
	add.s64 	%rd889, %rd2, %rd888;
	ld.global.f64 	%fd1288, [%rd889];
	add.f64 	%fd1289, %fd1481, %fd1288;
	st.global.f64 	[%rd889], %fd1289;
	add.s32 	%r774, %r771, %r230;
	add.s32 	%r775, %r984, %r774;
	add.s32 	%r776, %r775, 7;
	mul.wide.u32 	%rd890, %r776, 8;
	add.s64 	%rd891, %rd2, %rd890;
	ld.global.f64 	%fd1290, [%rd891];
	add.f64 	%fd1291, %fd1481, %fd1290;
	st.global.f64 	[%rd891], %fd1291;
	add.s32 	%r777, %r774, %r230;
	add.s32 	%r778, %r984, %r777;
	add.s32 	%r779, %r778, 8;
	mul.wide.u32 	%rd892, %r779, 8;
	add.s64 	%rd893, %rd2, %rd892;
	ld.global.f64 	%fd1292, [%rd893];
	add.f64 	%fd1293, %fd1481, %fd1292;
	st.global.f64 	[%rd893], %fd1293;
	add.s32 	%r780, %r777, %r230;
	add.s32 	%r781, %r984, %r780;
	add.s32 	%r782, %r781, 9;
	mul.wide.u32 	%rd894, %r782, 8;
	add.s64 	%rd895, %rd2, %rd894;
	ld.global.f64 	%fd1294, [%rd895];
	add.f64 	%fd1295, %fd1481, %fd1294;
	st.global.f64 	[%rd895], %fd1295;
	add.s32 	%r783, %r780, %r230;
	add.s32 	%r784, %r984, %r783;
	add.s32 	%r785, %r784, 10;
	mul.wide.u32 	%rd896, %r785, 8;
	add.s64 	%rd897, %rd2, %rd896;
	ld.global.f64 	%fd1296, [%rd897];
	add.f64 	%fd1297, %fd1481, %fd1296;
	st.global.f64 	[%rd897], %fd1297;
	add.s32 	%r786, %r783, %r230;
	add.s32 	%r787, %r984, %r786;
	add.s32 	%r788, %r787, 11;
	mul.wide.u32 	%rd898, %r788, 8;
	add.s64 	%rd899, %rd2, %rd898;
	ld.global.f64 	%fd1298, [%rd899];
	add.f64 	%fd1299, %fd1481, %fd1298;
	st.global.f64 	[%rd899], %fd1299;
	add.s32 	%r789, %r786, %r230;
	add.s32 	%r790, %r984, %r789;
	add.s32 	%r791, %r790, 12;
	mul.wide.u32 	%rd900, %r791, 8;
	add.s64 	%rd901, %rd2, %rd900;
	ld.global.f64 	%fd1300, [%rd901];
	add.f64 	%fd1301, %fd1481, %fd1300;
	st.global.f64 	[%rd901], %fd1301;
	add.s32 	%r792, %r789, %r230;
	add.s32 	%r793, %r984, %r792;
	add.s32 	%r794, %r793, 13;
	mul.wide.u32 	%rd902, %r794, 8;
	add.s64 	%rd903, %rd2, %rd902;
	ld.global.f64 	%fd1302, [%rd903];
	add.f64 	%fd1303, %fd1481, %fd1302;
	st.global.f64 	[%rd903], %fd1303;
	add.s32 	%r795, %r792, %r230;
	add.s32 	%r796, %r984, %r795;
	add.s32 	%r797, %r796, 14;
	mul.wide.u32 	%rd904, %r797, 8;
	add.s64 	%rd905, %rd2, %rd904;
	ld.global.f64 	%fd1304, [%rd905];
	add.f64 	%fd1305, %fd1481, %fd1304;
	st.global.f64 	[%rd905], %fd1305;
	add.s32 	%r798, %r795, %r230;
	add.s32 	%r799, %r984, %r798;
	add.s32 	%r800, %r799, 15;
	mul.wide.u32 	%rd906, %r800, 8;
	add.s64 	%rd907, %rd2, %rd906;
	ld.global.f64 	%fd1306, [%rd907];
	add.f64 	%fd1307, %fd1481, %fd1306;
	st.global.f64 	[%rd907], %fd1307;
	add.s32 	%r984, %r984, 16;
	setp.ne.s32 	%p159, %r984, %r38;
	mov.u32 	%r986, %r38;
	@%p159 bra 	$L__BB39_206;
$L__BB39_207:
	setp.eq.s32 	%p160, %r34, 0;
	@%p160 bra 	$L__BB39_217;
	add.s32 	%r801, %r34, -1;
	setp.lt.u32 	%p161, %r801, 7;
	@%p161 bra 	$L__BB39_210;
	mul.lo.s32 	%r802, %r986, %r230;
	add.s32 	%r803, %r802, %r986;
	mul.wide.u32 	%rd908, %r803, 8;
	add.s64 	%rd909, %rd2, %rd908;
	ld.global.f64 	%fd1308, [%rd909];
	add.f64 	%fd1309, %fd1481, %fd1308;
	st.global.f64 	[%rd909], %fd1309;
	add.s32 	%r804, %r802, %r230;
	add.s32 	%r805, %r986, %r804;
	add.s32 	%r806, %r805, 1;
	mul.wide.u32 	%rd910, %r806, 8;
	add.s64 	%rd911, %rd2, %rd910;
	ld.global.f64 	%fd1310, [%rd911];
	add.f64 	%fd1311, %fd1481, %fd1310;
	st.global.f64 	[%rd911], %fd1311;
	add.s32 	%r807, %r804, %r230;
	add.s32 	%r808, %r986, %r807;
	add.s32 	%r809, %r808, 2;
	mul.wide.u32 	%rd912, %r809, 8;
	add.s64 	%rd913, %rd2, %rd912;
	ld.global.f64 	%fd1312, [%rd913];
	add.f64 	%fd1313, %fd1481, %fd1312;
	st.global.f64 	[%rd913], %fd1313;
	add.s32 	%r810, %r807, %r230;
	add.s32 	%r811, %r986, %r810;
	add.s32 	%r812, %r811, 3;
	mul.wide.u32 	%rd914, %r812, 8;
	add.s64 	%rd915, %rd2, %rd914;
	ld.global.f64 	%fd1314, [%rd915];
	add.f64 	%fd1315, %fd1481, %fd1314;
	st.global.f64 	[%rd915], %fd1315;
	add.s32 	%r813, %r810, %r230;
	add.s32 	%r814, %r986, %r813;
	add.s32 	%r815, %r814, 4;
	mul.wide.u32 	%rd916, %r815, 8;
	add.s64 	%rd917, %rd2, %rd916;
	ld.global.f64 	%fd1316, [%rd917];
	add.f64 	%fd1317, %fd1481, %fd1316;
	st.global.f64 	[%rd917], %fd1317;
	add.s32 	%r816, %r813, %r230;
	add.s32 	%r817, %r986, %r816;
	add.s32 	%r818, %r817, 5;
	mul.wide.u32 	%rd918, %r818, 8;
	add.s64 	%rd919, %rd2, %rd918;
	ld.global.f64 	%fd1318, [%rd919];
	add.f64 	%fd1319, %fd1481, %fd1318;
	st.global.f64 	[%rd919], %fd1319;
	add.s32 	%r819, %r816, %r230;
	add.s32 	%r820, %r986, %r819;
	add.s32 	%r821, %r820, 6;
	mul.wide.u32 	%rd920, %r821, 8;
	add.s64 	%rd921, %rd2, %rd920;
	ld.global.f64 	%fd1320, [%rd921];
	add.f64 	%fd1321, %fd1481, %fd1320;
	st.global.f64 	[%rd921], %fd1321;
	add.s32 	%r822, %r819, %r230;
	add.s32 	%r823, %r986, %r822;
	add.s32 	%r824, %r823, 7;
	mul.wide.u32 	%rd922, %r824, 8;
	add.s64 	%rd923, %rd2, %rd922;
	ld.global.f64 	%fd1322, [%rd923];
	add.f64 	%fd1323, %fd1481, %fd1322;
	st.global.f64 	[%rd923], %fd1323;
	add.s32 	%r986, %r986, 8;
$L__BB39_210:
	setp.eq.s32 	%p162, %r35, 0;
	@%p162 bra 	$L__BB39_217;
	setp.lt.u32 	%p163, %r36, 3;
	@%p163 bra 	$L__BB39_213;
	mul.lo.s32 	%r825, %r986, %r230;
	add.s32 	%r826, %r825, %r986;
	mul.wide.u32 	%rd924, %r826, 8;
	add.s64 	%rd925, %rd2, %rd924;
	ld.global.f64 	%fd1324, [%rd925];
	add.f64 	%fd1325, %fd1481, %fd1324;
	st.global.f64 	[%rd925], %fd1325;
	add.s32 	%r827, %r825, %r230;
	add.s32 	%r828, %r986, %r827;
	add.s32 	%r829, %r828, 1;
	mul.wide.u32 	%rd926, %r829, 8;
	add.s64 	%rd927, %rd2, %rd926;
	ld.global.f64 	%fd1326, [%rd927];
	add.f64 	%fd1327, %fd1481, %fd1326;
	st.global.f64 	[%rd927], %fd1327;
	add.s32 	%r830, %r827, %r230;
	add.s32 	%r831, %r986, %r830;
	add.s32 	%r832, %r831, 2;
	mul.wide.u32 	%rd928, %r832, 8;
	add.s64 	%rd929, %rd2, %rd928;
	ld.global.f64 	%fd1328, [%rd929];
	add.f64 	%fd1329, %fd1481, %fd1328;
	st.global.f64 	[%rd929], %fd1329;
	add.s32 	%r833, %r830, %r230;
	add.s32 	%r834, %r986, %r833;
	add.s32 	%r835, %r834, 3;
	mul.wide.u32 	%rd930, %r835, 8;
	add.s64 	%rd931, %rd2, %rd930;
	ld.global.f64 	%fd1330, [%rd931];
	add.f64 	%fd1331, %fd1481, %fd1330;
	st.global.f64 	[%rd931], %fd1331;
	add.s32 	%r986, %r986, 4;
$L__BB39_213:
	setp.eq.s32 	%p164, %r37, 0;
	@%p164 bra 	$L__BB39_217;
	setp.eq.s32 	%p165, %r37, 1;
	mul.lo.s32 	%r186, %r986, %r230;
	add.s32 	%r836, %r186, %r986;
	mul.wide.u32 	%rd932, %r836, 8;
	add.s64 	%rd933, %rd2, %rd932;
	ld.global.f64 	%fd1332, [%rd933];
	add.f64 	%fd1333, %fd1481, %fd1332;
	st.global.f64 	[%rd933], %fd1333;
	@%p165 bra 	$L__BB39_217;
	setp.eq.s32 	%p166, %r37, 2;
	add.s32 	%r187, %r186, %r230;
	add.s32 	%r837, %r986, %r187;
	add.s32 	%r838, %r837, 1;
	mul.wide.u32 	%rd934, %r838, 8;
	add.s64 	%rd935, %rd2, %rd934;
	ld.global.f64 	%fd1334, [%rd935];
	add.f64 	%fd1335, %fd1481, %fd1334;
	st.global.f64 	[%rd935], %fd1335;
	@%p166 bra 	$L__BB39_217;
	add.s32 	%r839, %r187, %r230;
	add.s32 	%r840, %r986, %r839;
	add.s32 	%r841, %r840, 2;
	mul.wide.u32 	%rd936, %r841, 8;
	add.s64 	%rd937, %rd2, %rd936;
	ld.global.f64 	%fd1336, [%rd937];
	add.f64 	%fd1337, %fd1481, %fd1336;
	st.global.f64 	[%rd937], %fd1337;
$L__BB39_217:
	add.s32 	%r965, %r965, 1;
	setp.ne.s32 	%p167, %r965, %r33;
	@%p167 bra 	$L__BB39_65;
$L__BB39_218:
	add.s32 	%r189, %r230, -1;
	setp.eq.s32 	%p168, %r189, 0;
	@%p168 bra 	$L__BB39_257;
	and.b32  	%r190, %r189, 7;
	setp.lt.u32 	%p169, %r9, 7;
	mov.b32 	%r988, 0;
	@%p169 bra 	$L__BB39_238;
	and.b32  	%r988, %r189, -8;
	mov.b32 	%r991, 0;
$L__BB39_221:
	.pragma "nounroll";
	mul.lo.s32 	%r845, %r991, %r230;
	add.s32 	%r846, %r845, %r991;
	mul.wide.u32 	%rd939, %r846, 8;
	add.s64 	%rd940, %rd2, %rd939;
	ld.global.f64 	%fd1338, [%rd940];
	abs.f64 	%fd1339, %fd1338;
	add.s32 	%r203, %r845, %r230;
	add.s32 	%r847, %r203, %r991;
	add.s32 	%r848, %r847, 1;
	mul.wide.u32 	%rd941, %r848, 8;
	add.s64 	%rd942, %rd2, %rd941;
	ld.global.f64 	%fd1340, [%rd942];
	abs.f64 	%fd90, %fd1340;
	add.f64 	%fd1341, %fd1339, %fd90;
	max.f64 	%fd1342, %fd1341, 0d3FF0000000000000;
	mul.f64 	%fd1343, %fd1342, 0d3CB0000000000000;
	mul.wide.u32 	%rd943, %r847, 8;
	add.s64 	%rd19, %rd2, %rd943;
	ld.global.f64 	%fd1344, [%rd19];
	abs.f64 	%fd1345, %fd1344;
	setp.gtu.f64 	%p170, %fd1345, %fd1343;
	@%p170 bra 	$L__BB39_223;
	mov.b64 	%rd944, 0;
	st.global.u64 	[%rd19], %rd944;
$L__BB39_223:
	add.s32 	%r204, %r203, %r230;
	add.s32 	%r849, %r991, %r204;
	add.s32 	%r850, %r849, 2;
	mul.wide.u32 	%rd945, %r850, 8;
	add.s64 	%rd946, %rd2, %rd945;
	ld.global.f64 	%fd1346, [%rd946];
	abs.f64 	%fd91, %fd1346;
	add.f64 	%fd1347, %fd90, %fd91;
	max.f64 	%fd1348, %fd1347, 0d3FF0000000000000;
	mul.f64 	%fd1349, %fd1348, 0d3CB0000000000000;
	add.s32 	%r851, %r849, 1;
	mul.wide.u32 	%rd947, %r851, 8;
	add.s64 	%rd20, %rd2, %rd947;
	ld.global.f64 	%fd1350, [%rd20];
	abs.f64 	%fd1351, %fd1350;
	setp.gtu.f64 	%p171, %fd1351, %fd1349;
	@%p171 bra 	$L__BB39_225;
	mov.b64 	%rd948, 0;
	st.global.u64 	[%rd20], %rd948;
$L__BB39_225:
	add.s32 	%r205, %r204, %r230;
	add.s32 	%r852, %r991, %r205;
	add.s32 	%r853, %r852, 3;
	mul.wide.u32 	%rd949, %r853, 8;
	add.s64 	%rd950, %rd2, %rd949;
	ld.global.f64 	%fd1352, [%rd950];
	abs.f64 	%fd92, %fd1352;
	add.f64 	%fd1353, %fd91, %fd92;
	max.f64 	%fd1354, %fd1353, 0d3FF0000000000000;
	mul.f64 	%fd1355, %fd1354, 0d3CB0000000000000;
	add.s32 	%r854, %r852, 2;
	mul.wide.u32 	%rd951, %r854, 8;
	add.s64 	%rd21, %rd2, %rd951;
	ld.global.f64 	%fd1356, [%rd21];
	abs.f64 	%fd1357, %fd1356;
	setp.gtu.f64 	%p172, %fd1357, %fd1355;
	@%p172 bra 	$L__BB39_227;
	mov.b64 	%rd952, 0;
	st.global.u64 	[%rd21], %rd952;
$L__BB39_227:
	add.s32 	%r206, %r205, %r230;
	add.s32 	%r855, %r991, %r206;
	add.s32 	%r856, %r855, 4;
	mul.wide.u32 	%rd953, %r856, 8;
	add.s64 	%rd954, %rd2, %rd953;
	ld.global.f64 	%fd1358, [%rd954];
	abs.f64 	%fd93, %fd1358;
	add.f64 	%fd1359, %fd92, %fd93;
	max.f64 	%fd1360, %fd1359, 0d3FF0000000000000;
	mul.f64 	%fd1361, %fd1360, 0d3CB0000000000000;
	add.s32 	%r857, %r855, 3;
	mul.wide.u32 	%rd955, %r857, 8;
	add.s64 	%rd22, %rd2, %rd955;
	ld.global.f64 	%fd1362, [%rd22];
	abs.f64 	%fd1363, %fd1362;
	setp.gtu.f64 	%p173, %fd1363, %fd1361;
	@%p173 bra 	$L__BB39_229;
	mov.b64 	%rd956, 0;
	st.global.u64 	[%rd22], %rd956;
$L__BB39_229:
	add.s32 	%r207, %r206, %r230;
	add.s32 	%r858, %r991, %r207;
	add.s32 	%r859, %r858, 5;
	mul.wide.u32 	%rd957, %r859, 8;
	add.s64 	%rd958, %rd2, %rd957;
	ld.global.f64 	%fd1364, [%rd958];
	abs.f64 	%fd94, %fd1364;
	add.f64 	%fd1365, %fd93, %fd94;
	max.f64 	%fd1366, %fd1365, 0d3FF0000000000000;
	mul.f64 	%fd1367, %fd1366, 0d3CB0000000000000;
	add.s32 	%r860, %r858, 4;
	mul.wide.u32 	%rd959, %r860, 8;
	add.s64 	%rd23, %rd2, %rd959;
	ld.global.f64 	%fd1368, [%rd23];
	abs.f64 	%fd1369, %fd1368;
	setp.gtu.f64 	%p174, %fd1369, %fd1367;
	@%p174 bra 	$L__BB39_231;
	mov.b64 	%rd960, 0;
	st.global.u64 	[%rd23], %rd960;
$L__BB39_231:
	add.s32 	%r208, %r207, %r230;
	add.s32 	%r861, %r991, %r208;
	add.s32 	%r862, %r861, 6;
	mul.wide.u32 	%rd961, %r862, 8;
	add.s64 	%rd962, %rd2, %rd961;
	ld.global.f64 	%fd1370, [%rd962];
	abs.f64 	%fd95, %fd1370;
	add.f64 	%fd1371, %fd94, %fd95;
	max.f64 	%fd1372, %fd1371, 0d3FF0000000000000;
	mul.f64 	%fd1373, %fd1372, 0d3CB0000000000000;
	add.s32 	%r863, %r861, 5;
	mul.wide.u32 	%rd963, %r863, 8;
	add.s64 	%rd24, %rd2, %rd963;
	ld.global.f64 	%fd1374, [%rd24];
	abs.f64 	%fd1375, %fd1374;
	setp.gtu.f64 	%p175, %fd1375, %fd1373;
	@%p175 bra 	$L__BB39_233;
	mov.b64 	%rd964, 0;
	st.global.u64 	[%rd24], %rd964;
$L__BB39_233:
	add.s32 	%r209, %r208, %r230;
	add.s32 	%r864, %r991, %r209;
	add.s32 	%r865, %r864, 7;
	mul.wide.u32 	%rd965, %r865, 8;
	add.s64 	%rd966, %rd2, %rd965;
	ld.global.f64 	%fd1376, [%rd966];
	abs.f64 	%fd96, %fd1376;
	add.f64 	%fd1377, %fd95, %fd96;
	max.f64 	%fd1378, %fd1377, 0d3FF0000000000000;
	mul.f64 	%fd1379, %fd1378, 0d3CB0000000000000;
	add.s32 	%r866, %r864, 6;
	mul.wide.u32 	%rd967, %r866, 8;
	add.s64 	%rd25, %rd2, %rd967;
	ld.global.f64 	%fd1380, [%rd25];
	abs.f64 	%fd1381, %fd1380;
	setp.gtu.f64 	%p176, %fd1381, %fd1379;
	@%p176 bra 	$L__BB39_235;
	mov.b64 	%rd968, 0;
	st.global.u64 	[%rd25], %rd968;
$L__BB39_235:
	add.s32 	%r991, %r991, 8;
	add.s32 	%r867, %r209, %r230;
	add.s32 	%r868, %r867, %r991;
	mul.wide.u32 	%rd969, %r868, 8;
	add.s64 	%rd970, %rd2, %rd969;
	ld.global.f64 	%fd1382, [%rd970];
	abs.f64 	%fd1383, %fd1382;
	add.f64 	%fd1384, %fd96, %fd1383;
	max.f64 	%fd1385, %fd1384, 0d3FF0000000000000;
	mul.f64 	%fd1386, %fd1385, 0d3CB0000000000000;
	add.s32 	%r869, %r868, -1;
	mul.wide.u32 	%rd971, %r869, 8;
	add.s64 	%rd26, %rd2, %rd971;
	ld.global.f64 	%fd1387, [%rd26];
	abs.f64 	%fd1388, %fd1387;
	setp.gtu.f64 	%p177, %fd1388, %fd1386;
	@%p177 bra 	$L__BB39_237;
	mov.b64 	%rd972, 0;
	st.global.u64 	[%rd26], %rd972;
$L__BB39_237:
	setp.eq.s32 	%p178, %r991, %r988;
	@%p178 bra 	$L__BB39_238;
	bra.uni 	$L__BB39_221;
$L__BB39_238:
	setp.eq.s32 	%p179, %r190, 0;
	@%p179 bra 	$L__BB39_257;
	and.b32  	%r193, %r189, 3;
	setp.lt.u32 	%p180, %r190, 4;
	@%p180 bra 	$L__BB39_248;
	mul.lo.s32 	%r870, %r988, %r230;
	add.s32 	%r871, %r870, %r988;
	mul.wide.u32 	%rd973, %r871, 8;
	add.s64 	%rd974, %rd2, %rd973;
	ld.global.f64 	%fd1389, [%rd974];
	abs.f64 	%fd1390, %fd1389;
	add.s32 	%r194, %r870, %r230;
	add.s32 	%r872, %r194, %r988;
	add.s32 	%r873, %r872, 1;
	mul.wide.u32 	%rd975, %r873, 8;
	add.s64 	%rd976, %rd2, %rd975;
	ld.global.f64 	%fd1391, [%rd976];
	abs.f64 	%fd86, %fd1391;
	add.f64 	%fd1392, %fd1390, %fd86;
	max.f64 	%fd1393, %fd1392, 0d3FF0000000000000;
	mul.f64 	%fd1394, %fd1393, 0d3CB0000000000000;
	mul.wide.u32 	%rd977, %r872, 8;
	add.s64 	%rd12, %rd2, %rd977;
	ld.global.f64 	%fd1395, [%rd12];
	abs.f64 	%fd1396, %fd1395;
	setp.gtu.f64 	%p181, %fd1396, %fd1394;
	@%p181 bra 	$L__BB39_242;
	mov.b64 	%rd978, 0;
	st.global.u64 	[%rd12], %rd978;
$L__BB39_242:
	add.s32 	%r195, %r194, %r230;
	add.s32 	%r874, %r988, %r195;
	add.s32 	%r875, %r874, 2;
	mul.wide.u32 	%rd979, %r875, 8;
	add.s64 	%rd980, %rd2, %rd979;
	ld.global.f64 	%fd1397, [%rd980];
	abs.f64 	%fd87, %fd1397;
	add.f64 	%fd1398, %fd86, %fd87;
	max.f64 	%fd1399, %fd1398, 0d3FF0000000000000;
	mul.f64 	%fd1400, %fd1399, 0d3CB0000000000000;
	add.s32 	%r876, %r874, 1;
	mul.wide.u32 	%rd981, %r876, 8;
	add.s64 	%rd13, %rd2, %rd981;
	ld.global.f64 	%fd1401, [%rd13];
	abs.f64 	%fd1402, %fd1401;
	setp.gtu.f64 	%p182, %fd1402, %fd1400;
	@%p182 bra 	$L__BB39_244;
	mov.b64 	%rd982, 0;
	st.global.u64 	[%rd13], %rd982;
$L__BB39_244:
	add.s32 	%r196, %r195, %r230;
	add.s32 	%r877, %r988, %r196;
	add.s32 	%r878, %r877, 3;
	mul.wide.u32 	%rd983, %r878, 8;
	add.s64 	%rd984, %rd2, %rd983;
	ld.global.f64 	%fd1403, [%rd984];
	abs.f64 	%fd88, %fd1403;
	add.f64 	%fd1404, %fd87, %fd88;
	max.f64 	%fd1405, %fd1404, 0d3FF0000000000000;
	mul.f64 	%fd1406, %fd1405, 0d3CB0000000000000;
	add.s32 	%r879, %r877, 2;
	mul.wide.u32 	%rd985, %r879, 8;
	add.s64 	%rd14, %rd2, %rd985;
	ld.global.f64 	%fd1407, [%rd14];
	abs.f64 	%fd1408, %fd1407;
	setp.gtu.f64 	%p183, %fd1408, %fd1406;
	@%p183 bra 	$L__BB39_246;
	mov.b64 	%rd986, 0;
	st.global.u64 	[%rd14], %rd986;
$L__BB39_246:
	add.s32 	%r988, %r988, 4;
	add.s32 	%r880, %r196, %r230;
	add.s32 	%r881, %r880, %r988;
	mul.wide.u32 	%rd987, %r881, 8;
	add.s64 	%rd988, %rd2, %rd987;
	ld.global.f64 	%fd1409, [%rd988];
	abs.f64 	%fd1410, %fd1409;
	add.f64 	%fd1411, %fd88, %fd1410;
	max.f64 	%fd1412, %fd1411, 0d3FF0000000000000;
	mul.f64 	%fd1413, %fd1412, 0d3CB0000000000000;
	add.s32 	%r882, %r881, -1;
	mul.wide.u32 	%rd989, %r882, 8;
	add.s64 	%rd15, %rd2, %rd989;
	ld.global.f64 	%fd1414, [%rd15];
	abs.f64 	%fd1415, %fd1414;
	setp.gtu.f64 	%p184, %fd1415, %fd1413;
	@%p184 bra 	$L__BB39_248;
	mov.b64 	%rd990, 0;
	st.global.u64 	[%rd15], %rd990;
$L__BB39_248:
	setp.eq.s32 	%p185, %r193, 0;
	@%p185 bra 	$L__BB39_257;
	setp.eq.s32 	%p186, %r193, 1;
	@%p186 bra 	$L__BB39_254;
	mul.lo.s32 	%r883, %r988, %r230;
	add.s32 	%r884, %r883, %r988;
	mul.wide.u32 	%rd991, %r884, 8;
	add.s64 	%rd992, %rd2, %rd991;
	ld.global.f64 	%fd1416, [%rd992];
	abs.f64 	%fd1417, %fd1416;
	add.s32 	%r199, %r883, %r230;
	add.s32 	%r885, %r199, %r988;
	add.s32 	%r886, %r885, 1;
	mul.wide.u32 	%rd993, %r886, 8;
	add.s64 	%rd994, %rd2, %rd993;
	ld.global.f64 	%fd1418, [%rd994];
	abs.f64 	%fd89, %fd1418;
	add.f64 	%fd1419, %fd1417, %fd89;
	max.f64 	%fd1420, %fd1419, 0d3FF0000000000000;
	mul.f64 	%fd1421, %fd1420, 0d3CB0000000000000;
	mul.wide.u32 	%rd995, %r885, 8;
	add.s64 	%rd16, %rd2, %rd995;
	ld.global.f64 	%fd1422, [%rd16];
	abs.f64 	%fd1423, %fd1422;
	setp.gtu.f64 	%p187, %fd1423, %fd1421;
	@%p187 bra 	$L__BB39_252;
	mov.b64 	%rd996, 0;
	st.global.u64 	[%rd16], %rd996;
$L__BB39_252:
	add.s32 	%r988, %r988, 2;
	add.s32 	%r887, %r199, %r230;
	add.s32 	%r888, %r887, %r988;
	mul.wide.u32 	%rd997, %r888, 8;
	add.s64 	%rd998, %rd2, %rd997;
	ld.global.f64 	%fd1424, [%rd998];
	abs.f64 	%fd1425, %fd1424;
	add.f64 	%fd1426, %fd89, %fd1425;
	max.f64 	%fd1427, %fd1426, 0d3FF0000000000000;
	mul.f64 	%fd1428, %fd1427, 0d3CB0000000000000;
	add.s32 	%r889, %r888, -1;
	mul.wide.u32 	%rd999, %r889, 8;
	add.s64 	%rd17, %rd2, %rd999;
	ld.global.f64 	%fd1429, [%rd17];
	abs.f64 	%fd1430, %fd1429;
	setp.gtu.f64 	%p188, %fd1430, %fd1428;
	@%p188 bra 	$L__BB39_254;
	mov.b64 	%rd1000, 0;
	st.global.u64 	[%rd17], %rd1000;
$L__BB39_254:
	and.b32  	%r890, %r189, 1;
	setp.eq.b32 	%p189, %r890, 1;
	not.pred 	%p190, %p189;
	@%p190 bra 	$L__BB39_257;
	mad.lo.s32 	%r891, %r988, %r230, %r988;
	mul.wide.u32 	%rd1001, %r891, 8;
	add.s64 	%rd1002, %rd2, %rd1001;
	ld.global.f64 	%fd1431, [%rd1002];
	abs.f64 	%fd1432, %fd1431;
	add.s32 	%r892, %r891, %r230;
	add.s32 	%r893, %r892, 1;
	mul.wide.u32 	%rd1003, %r893, 8;
	add.s64 	%rd1004, %rd2, %rd1003;
	ld.global.f64 	%fd1433, [%rd1004];
	abs.f64 	%fd1434, %fd1433;
	add.f64 	%fd1435, %fd1432, %fd1434;
	max.f64 	%fd1436, %fd1435, 0d3FF0000000000000;
	mul.f64 	%fd1437, %fd1436, 0d3CB0000000000000;
	mul.wide.u32 	%rd1005, %r892, 8;
	add.s64 	%rd18, %rd2, %rd1005;
	ld.global.f64 	%fd1438, [%rd18];
	abs.f64 	%fd1439, %fd1438;
	setp.gtu.f64 	%p191, %fd1439, %fd1437;
	@%p191 bra 	$L__BB39_257;
	mov.b64 	%rd1006, 0;
	st.global.u64 	[%rd18], %rd1006;
$L__BB39_257:
	setp.lt.u32 	%p192, %r230, 3;
	@%p192 bra 	$L__BB39_271;
	mov.b32 	%r993, 2;
	mov.b32 	%r994, 1;
	mov.b32 	%r992, 0;
	mov.b16 	%rs42, 0;
	mov.u16 	%rs43, %rs42;
$L__BB39_259:
	mov.u32 	%r212, %r994;
	mov.u32 	%r994, %r993;
	add.s16 	%rs43, %rs43, 1;
	mul.lo.s32 	%r214, %r994, %r230;
	setp.lt.u32 	%p193, %r992, 7;
	mov.b32 	%r998, 0;
	@%p193 bra 	$L__BB39_262;
	and.b32  	%r998, %r212, -8;
	neg.s32 	%r996, %r998;
	add.s32 	%r995, %r214, 3;
$L__BB39_261:
	.pragma "nounroll";
	add.s32 	%r898, %r995, -3;
	mul.wide.u32 	%rd1007, %r898, 8;
	add.s64 	%rd1008, %rd2, %rd1007;
	mov.b64 	%rd1009, 0;
	st.global.u64 	[%rd1008], %rd1009;
	add.s32 	%r899, %r995, -2;
	mul.wide.u32 	%rd1010, %r899, 8;
	add.s64 	%rd1011, %rd2, %rd1010;
	st.global.u64 	[%rd1011], %rd1009;
	add.s32 	%r900, %r995, -1;
	mul.wide.u32 	%rd1012, %r900, 8;
	add.s64 	%rd1013, %rd2, %rd1012;
	st.global.u64 	[%rd1013], %rd1009;
	add.s32 	%r901, %r995, 4;
	mul.wide.u32 	%rd1014, %r995, 8;
	add.s64 	%rd1015, %rd2, %rd1014;
	st.global.u64 	[%rd1015], %rd1009;
	add.s32 	%r902, %r995, 1;
	mul.wide.u32 	%rd1016, %r902, 8;
	add.s64 	%rd1017, %rd2, %rd1016;
	st.global.u64 	[%rd1017], %rd1009;
	add.s32 	%r903, %r995, 2;
	mul.wide.u32 	%rd1018, %r903, 8;
	add.s64 	%rd1019, %rd2, %rd1018;
	st.global.u64 	[%rd1019], %rd1009;
	add.s32 	%r904, %r995, 3;
	mul.wide.u32 	%rd1020, %r904, 8;
	add.s64 	%rd1021, %rd2, %rd1020;
	st.global.u64 	[%rd1021], %rd1009;
	mul.wide.u32 	%rd1022, %r901, 8;
	add.s64 	%rd1023, %rd2, %rd1022;
	st.global.u64 	[%rd1023], %rd1009;
	add.s32 	%r996, %r996, 8;
	add.s32 	%r995, %r995, 8;
	setp.ne.s32 	%p194, %r996, 0;
	@%p194 bra 	$L__BB39_261;
$L__BB39_262:
	and.b32  	%r905, %r212, 7;
	setp.eq.s32 	%p195, %r905, 0;
	@%p195 bra 	$L__BB39_270;
	cvt.u32.u16 	%r906, %rs43;
	and.b32  	%r223, %r906, 7;
	add.s32 	%r907, %r223, -1;
	setp.lt.u32 	%p196, %r907, 3;
	@%p196 bra 	$L__BB39_265;
	add.s32 	%r908, %r998, %r214;
	mul.wide.u32 	%rd1024, %r908, 8;
	add.s64 	%rd1025, %rd2, %rd1024;
	mov.b64 	%rd1026, 0;
	st.global.u64 	[%rd1025], %rd1026;
	add.s32 	%r909, %r908, 1;
	mul.wide.u32 	%rd1027, %r909, 8;
	add.s64 	%rd1028, %rd2, %rd1027;
	st.global.u64 	[%rd1028], %rd1026;
	add.s32 	%r910, %r908, 2;
	mul.wide.u32 	%rd1029, %r910, 8;
	add.s64 	%rd1030, %rd2, %rd1029;
	st.global.u64 	[%rd1030], %rd1026;
	add.s32 	%r911, %r908, 3;
	mul.wide.u32 	%rd1031, %r911, 8;
	add.s64 	%rd1032, %rd2, %rd1031;
	st.global.u64 	[%rd1032], %rd1026;
	add.s32 	%r998, %r998, 4;
$L__BB39_265:
	and.b32  	%r912, %r223, 3;
	setp.eq.s32 	%p197, %r912, 0;
	@%p197 bra 	$L__BB39_270;
	and.b16  	%rs37, %rs42, 3;
	setp.eq.s16 	%p198, %rs37, 0;
	@%p198 bra 	$L__BB39_268;
	add.s32 	%r913, %r998, %r214;
	mul.wide.u32 	%rd1033, %r913, 8;
	add.s64 	%rd1034, %rd2, %rd1033;
	mov.b64 	%rd1035, 0;
	st.global.u64 	[%rd1034], %rd1035;
	add.s32 	%r914, %r913, 1;
	mul.wide.u32 	%rd1036, %r914, 8;
	add.s64 	%rd1037, %rd2, %rd1036;
	st.global.u64 	[%rd1037], %rd1035;
	add.s32 	%r998, %r998, 2;
$L__BB39_268:
	and.b16  	%rs38, %rs42, 1;
	setp.eq.b16 	%p199, %rs38, 1;
	@%p199 bra 	$L__BB39_270;
	add.s32 	%r915, %r998, %r214;
	mul.wide.u32 	%rd1038, %r915, 8;
	add.s64 	%rd1039, %rd2, %rd1038;
	mov.b64 	%rd1040, 0;
	st.global.u64 	[%rd1039], %rd1040;
$L__BB39_270:
	add.s32 	%r993, %r994, 1;
	setp.ne.s32 	%p200, %r994, %r189;
	add.s32 	%r992, %r994, -1;
	add.s16 	%rs42, %rs42, 1;
	@%p200 bra 	$L__BB39_259;
$L__BB39_271:
	ret;

}
	// .globl	eig_general_f32
.visible .entry eig_general_f32(
	.param .u64 .ptr .align 1 eig_general_f32_param_0,
	.param .u64 .ptr .align 1 eig_general_f32_param_1,
	.param .u64 .ptr .align 1 eig_general_f32_param_2,
	.param .u64 .ptr .align 1 eig_general_f32_param_3,
	.param .u64 .ptr .align 1 eig_general_f32_param_4,
	.param .u64 .ptr .align 1 eig_general_f32_param_5,
	.param .u32 eig_general_f32_param_6,
	.param .u64 .ptr .align 1 eig_general_f32_param_7
)
{
	.local .align 16 .b8 	__local_depot40[3072];
	.reg .b64 	%SP;
	.reg .b64 	%SPL;
	.reg .pred 	%p<304>;
	.reg .b16 	%rs<79>;
	.reg .b32 	%r<1360>;
	.reg .b32 	%f<2429>;
	.reg .b64 	%rd<1393>;

	mov.u64 	%SPL, __local_depot40;
	ld.param.u64 	%rd52, [eig_general_f32_param_0];
	ld.param.u64 	%rd53, [eig_general_f32_param_1];
	ld.param.u64 	%rd54, [eig_general_f32_param_2];
	ld.param.u64 	%rd55, [eig_general_f32_param_3];
	ld.param.u32 	%r334, [eig_general_f32_param_6];
	cvta.to.global.u64 	%rd1, %rd53;
	cvta.to.global.u64 	%rd2, %rd54;
	cvta.to.global.u64 	%rd3, %rd55;
	cvta.to.global.u64 	%rd4, %rd52;
	add.u64 	%rd5, %SPL, 0;
	add.u64 	%rd6, %SPL, 1024;
	add.u64 	%rd7, %SPL, 2048;
	mov.u32 	%r335, %tid.x;
	mov.u32 	%r336, %ctaid.x;
	or.b32  	%r337, %r335, %r336;
	setp.ne.s32 	%p1, %r337, 0;
	@%p1 bra 	$L__BB40_429;
	setp.eq.s32 	%p2, %r334, 0;
	@%p2 bra 	$L__BB40_15;
	add.s32 	%r1, %r334, -1;
	and.b32  	%r2, %r334, 7;
	add.s32 	%r3, %r2, -1;
	and.b32  	%r4, %r334, 3;
	and.b32  	%r5, %r334, -8;
	and.b32  	%r6, %r334, 1;
	mov.b32 	%r1225, 0;
$L__BB40_3:
	setp.lt.u32 	%p3, %r1, 7;
	mul.lo.s32 	%r8, %r1225, %r334;
	mov.b32 	%r1228, 0;
	@%p3 bra 	$L__BB40_6;
	mov.b32 	%r1226, 0;
$L__BB40_5:
	.pragma "nounroll";
	setp.eq.s32 	%p4, %r1225, %r1226;
	selp.f32 	%f214, 0f3F800000, 0f00000000, %p4;
	add.s32 	%r341, %r1226, %r8;
	mul.wide.u32 	%rd59, %r341, 4;
	add.s64 	%rd60, %rd1, %rd59;
	st.global.f32 	[%rd60], %f214;
	add.s32 	%r342, %r1226, 1;
	setp.eq.s32 	%p5, %r1225, %r342;
	selp.f32 	%f215, 0f3F800000, 0f00000000, %p5;
	add.s32 	%r343, %r341, 1;
	mul.wide.u32 	%rd61, %r343, 4;
	add.s64 	%rd62, %rd1, %rd61;
	st.global.f32 	[%rd62], %f215;
	add.s32 	%r344, %r1226, 2;
	setp.eq.s32 	%p6, %r1225, %r344;
	selp.f32 	%f216, 0f3F800000, 0f00000000, %p6;
	add.s32 	%r345, %r341, 2;
	mul.wide.u32 	%rd63, %r345, 4;
	add.s64 	%rd64, %rd1, %rd63;
	st.global.f32 	[%rd64], %f216;
	add.s32 	%r346, %r1226, 3;
	setp.eq.s32 	%p7, %r1225, %r346;
	selp.f32 	%f217, 0f3F800000, 0f00000000, %p7;
	add.s32 	%r347, %r341, 3;
	mul.wide.u32 	%rd65, %r347, 4;
	add.s64 	%rd66, %rd1, %rd65;
	st.global.f32 	[%rd66], %f217;
	add.s32 	%r348, %r1226, 4;
	setp.eq.s32 	%p8, %r1225, %r348;
	selp.f32 	%f218, 0f3F800000, 0f00000000, %p8;
	add.s32 	%r349, %r341, 4;
	mul.wide.u32 	%rd67, %r349, 4;
	add.s64 	%rd68, %rd1, %rd67;
	st.global.f32 	[%rd68], %f218;
	add.s32 	%r350, %r1226, 5;
	setp.eq.s32 	%p9, %r1225, %r350;
	selp.f32 	%f219, 0f3F800000, 0f00000000, %p9;
	add.s32 	%r351, %r341, 5;
	mul.wide.u32 	%rd69, %r351, 4;
	add.s64 	%rd70, %rd1, %rd69;
	st.global.f32 	[%rd70], %f219;
	add.s32 	%r352, %r1226, 6;
	setp.eq.s32 	%p10, %r1225, %r352;
	selp.f32 	%f220, 0f3F800000, 0f00000000, %p10;
	add.s32 	%r353, %r341, 6;
	mul.wide.u32 	%rd71, %r353, 4;
	add.s64 	%rd72, %rd1, %rd71;
	st.global.f32 	[%rd72], %f220;
	add.s32 	%r354, %r1226, 7;
	setp.eq.s32 	%p11, %r1225, %r354;
	selp.f32 	%f221, 0f3F800000, 0f00000000, %p11;
	add.s32 	%r355, %r341, 7;
	mul.wide.u32 	%rd73, %r355, 4;
	add.s64 	%rd74, %rd1, %rd73;
	st.global.f32 	[%rd74], %f221;
	add.s32 	%r1226, %r1226, 8;
	setp.ne.s32 	%p12, %r1226, %r5;
	mov.u32 	%r1228, %r5;
	@%p12 bra 	$L__BB40_5;
$L__BB40_6:
	setp.eq.s32 	%p13, %r2, 0;
	@%p13 bra 	$L__BB40_14;
	setp.lt.u32 	%p14, %r3, 3;
	@%p14 bra 	$L__BB40_9;
	setp.eq.s32 	%p15, %r1225, %r1228;
	selp.f32 	%f222, 0f3F800000, 0f00000000, %p15;
	add.s32 	%r356, %r1228, %r8;
	mul.wide.u32 	%rd75, %r356, 4;
	add.s64 	%rd76, %rd1, %rd75;
	st.global.f32 	[%rd76], %f222;
	add.s32 	%r357, %r1228, 1;
	setp.eq.s32 	%p16, %r1225, %r357;
	selp.f32 	%f223, 0f3F800000, 0f00000000, %p16;
	add.s32 	%r358, %r356, 1;
	mul.wide.u32 	%rd77, %r358, 4;
	add.s64 	%rd78, %rd1, %rd77;
	st.global.f32 	[%rd78], %f223;
	add.s32 	%r359, %r1228, 2;
	setp.eq.s32 	%p17, %r1225, %r359;
	selp.f32 	%f224, 0f3F800000, 0f00000000, %p17;
	add.s32 	%r360, %r356, 2;
	mul.wide.u32 	%rd79, %r360, 4;
	add.s64 	%rd80, %rd1, %rd79;
	st.global.f32 	[%rd80], %f224;
	add.s32 	%r361, %r1228, 3;
	setp.eq.s32 	%p18, %r1225, %r361;
	selp.f32 	%f225, 0f3F800000, 0f00000000, %p18;
	add.s32 	%r362, %r356, 3;
	mul.wide.u32 	%rd81, %r362, 4;
	add.s64 	%rd82, %rd1, %rd81;
	st.global.f32 	[%rd82], %f225;
	add.s32 	%r1228, %r1228, 4;
$L__BB40_9:
	setp.eq.s32 	%p19, %r4, 0;
	@%p19 bra 	$L__BB40_14;
	setp.eq.s32 	%p20, %r4, 1;
	@%p20 bra 	$L__BB40_12;
	setp.eq.s32 	%p21, %r1225, %r1228;
	selp.f32 	%f226, 0f3F800000, 0f00000000, %p21;
	add.s32 	%r363, %r1228, %r8;
	mul.wide.u32 	%rd83, %r363, 4;
	add.s64 	%rd84, %rd1, %rd83;
	st.global.f32 	[%rd84], %f226;
	add.s32 	%r364, %r1228, 1;
	setp.eq.s32 	%p22, %r1225, %r364;
	selp.f32 	%f227, 0f3F800000, 0f00000000, %p22;
	add.s32 	%r365, %r363, 1;
	mul.wide.u32 	%rd85, %r365, 4;
	add.s64 	%rd86, %rd1, %rd85;
	st.global.f32 	[%rd86], %f227;
	add.s32 	%r1228, %r1228, 2;
$L__BB40_12:
	setp.eq.s32 	%p23, %r6, 0;
	@%p23 bra 	$L__BB40_14;
	setp.eq.s32 	%p24, %r1225, %r1228;
	selp.f32 	%f228, 0f3F800000, 0f00000000, %p24;
	add.s32 	%r366, %r1228, %r8;
	mul.wide.u32 	%rd87, %r366, 4;
	add.s64 	%rd88, %rd1, %rd87;
	st.global.f32 	[%rd88], %f228;
$L__BB40_14:
	add.s32 	%r1225, %r1225, 1;
	setp.eq.s32 	%p25, %r1225, %r334;
	@%p25 bra 	$L__BB40_15;
	bra.uni 	$L__BB40_3;
$L__BB40_15:
	add.s32 	%r9, %r334, -2;
	setp.eq.s32 	%p26, %r9, 0;
	@%p26 bra 	$L__BB40_64;
	cvt.u16.u32 	%rs1, %r334;
	mov.b32 	%r1231, 0;
	mov.b16 	%rs70, 0;
	mov.u16 	%rs71, %rs70;
	mov.u16 	%rs72, %rs70;
	mov.u32 	%r1230, %r334;
$L__BB40_17:
	mov.u32 	%r19, %r1231;
	add.s32 	%r1230, %r1230, -1;
	xor.b16  	%rs31, %rs71, 7;
	add.s16 	%rs7, %rs31, %rs1;
	cvt.u32.u16 	%r368, %rs7;
	and.b32  	%r21, %r368, 7;
	add.s32 	%r22, %r21, -1;
	xor.b16  	%rs32, %rs72, 15;
	add.s16 	%rs8, %rs32, %rs1;
	cvt.u32.u16 	%r369, %rs8;
	and.b32  	%r23, %r369, 15;
	add.s32 	%r24, %r23, -1;
	sub.s32 	%r25, %r9, %r19;
	sub.s16 	%rs33, %rs1, %rs71;
	add.s16 	%rs34, %rs33, 6;
	cvt.u32.u16 	%r370, %rs34;
	and.b32  	%r26, %r370, 7;
	add.s32 	%r1231, %r19, 1;
	setp.ge.u32 	%p27, %r1231, %r334;
	mov.f32 	%f2330, 0f00000000;
	@%p27 bra 	$L__BB40_31;
	setp.lt.u32 	%p28, %r25, 15;
	mov.f32 	%f2330, 0f00000000;
	mov.u32 	%r1234, %r1231;
	@%p28 bra 	$L__BB40_21;
	mov.b32 	%r1233, 0;
	mov.f32 	%f2330, 0f00000000;
	mov.u32 	%r1234, %r1231;
$L__BB40_20:
	.pragma "nounroll";
	mad.lo.s32 	%r372, %r1234, %r334, %r19;
	mul.wide.u32 	%rd89, %r372, 4;
	add.s64 	%rd90, %rd4, %rd89;
	ld.global.f32 	%f233, [%rd90];
	fma.rn.f32 	%f234, %f233, %f233, %f2330;
	add.s32 	%r373, %r372, %r334;
	mul.wide.u32 	%rd91, %r373, 4;
	add.s64 	%rd92, %rd4, %rd91;
	ld.global.f32 	%f235, [%rd92];
	fma.rn.f32 	%f236, %f235, %f235, %f234;
	add.s32 	%r374, %r373, %r334;
	mul.wide.u32 	%rd93, %r374, 4;
	add.s64 	%rd94, %rd4, %rd93;
	ld.global.f32 	%f237, [%rd94];
	fma.rn.f32 	%f238, %f237, %f237, %f236;
	add.s32 	%r375, %r374, %r334;
	mul.wide.u32 	%rd95, %r375, 4;
	add.s64 	%rd96, %rd4, %rd95;
	ld.global.f32 	%f239, [%rd96];
	fma.rn.f32 	%f240, %f239, %f239, %f238;
	add.s32 	%r376, %r375, %r334;
	mul.wide.u32 	%rd97, %r376, 4;
	add.s64 	%rd98, %rd4, %rd97;
	ld.global.f32 	%f241, [%rd98];
	fma.rn.f32 	%f242, %f241, %f241, %f240;
	add.s32 	%r377, %r376, %r334;
	mul.wide.u32 	%rd99, %r377, 4;
	add.s64 	%rd100, %rd4, %rd99;
	ld.global.f32 	%f243, [%rd100];
	fma.rn.f32 	%f244, %f243, %f243, %f242;
	add.s32 	%r378, %r377, %r334;
	mul.wide.u32 	%rd101, %r378, 4;
	add.s64 	%rd102, %rd4, %rd101;
	ld.global.f32 	%f245, [%rd102];
	fma.rn.f32 	%f246, %f245, %f245, %f244;
	add.s32 	%r379, %r378, %r334;
	mul.wide.u32 	%rd103, %r379, 4;
	add.s64 	%rd104, %rd4, %rd103;
	ld.global.f32 	%f247, [%rd104];
	fma.rn.f32 	%f248, %f247, %f247, %f246;
	add.s32 	%r380, %r379, %r334;
	mul.wide.u32 	%rd105, %r380, 4;
	add.s64 	%rd106, %rd4, %rd105;
	ld.global.f32 	%f249, [%rd106];
	fma.rn.f32 	%f250, %f249, %f249, %f248;
	add.s32 	%r381, %r380, %r334;
	mul.wide.u32 	%rd107, %r381, 4;
	add.s64 	%rd108, %rd4, %rd107;
	ld.global.f32 	%f251, [%rd108];
	fma.rn.f32 	%f252, %f251, %f251, %f250;
	add.s32 	%r382, %r381, %r334;
	mul.wide.u32 	%rd109, %r382, 4;
	add.s64 	%rd110, %rd4, %rd109;
	ld.global.f32 	%f253, [%rd110];
	fma.rn.f32 	%f254, %f253, %f253, %f252;
	add.s32 	%r383, %r382, %r334;
	mul.wide.u32 	%rd111, %r383, 4;
	add.s64 	%rd112, %rd4, %rd111;
	ld.global.f32 	%f255, [%rd112];
	fma.rn.f32 	%f256, %f255, %f255, %f254;
	add.s32 	%r384, %r383, %r334;
	mul.wide.u32 	%rd113, %r384, 4;
	add.s64 	%rd114, %rd4, %rd113;
	ld.global.f32 	%f257, [%rd114];
	fma.rn.f32 	%f258, %f257, %f257, %f256;
	add.s32 	%r385, %r384, %r334;
	mul.wide.u32 	%rd115, %r385, 4;
	add.s64 	%rd116, %rd4, %rd115;
	ld.global.f32 	%f259, [%rd116];
	fma.rn.f32 	%f260, %f259, %f259, %f258;
	add.s32 	%r386, %r385, %r334;
	mul.wide.u32 	%rd117, %r386, 4;
	add.s64 	%rd118, %rd4, %rd117;
	ld.global.f32 	%f261, [%rd118];
	fma.rn.f32 	%f262, %f261, %f261, %f260;
	add.s32 	%r387, %r386, %r334;
	mul.wide.u32 	%rd119, %r387, 4;
	add.s64 	%rd120, %rd4, %rd119;
	ld.global.f32 	%f263, [%rd120];
	fma.rn.f32 	%f2330, %f263, %f263, %f262;
	add.s32 	%r1234, %r1234, 16;
	add.s32 	%r1233, %r1233, 16;
	and.b32  	%r388, %r1230, -16;
	setp.ne.s32 	%p29, %r1233, %r388;
	@%p29 bra 	$L__BB40_20;
$L__BB40_21:
	and.b32  	%r389, %r1230, 15;
	setp.eq.s32 	%p30, %r389, 0;
	@%p30 bra 	$L__BB40_31;
	setp.lt.u32 	%p31, %r24, 7;
	@%p31 bra 	$L__BB40_24;
	mad.lo.s32 	%r390, %r1234, %r334, %r19;
	mul.wide.u32 	%rd121, %r390, 4;
	add.s64 	%rd122, %rd4, %rd121;
	ld.global.f32 	%f265, [%rd122];
	fma.rn.f32 	%f266, %f265, %f265, %f2330;
	add.s32 	%r391, %r390, %r334;
	mul.wide.u32 	%rd123, %r391, 4;
	add.s64 	%rd124, %rd4, %rd123;
	ld.global.f32 	%f267, [%rd124];
	fma.rn.f32 	%f268, %f267, %f267, %f266;
	add.s32 	%r392, %r391, %r334;
	mul.wide.u32 	%rd125, %r392, 4;
	add.s64 	%rd126, %rd4, %rd125;
	ld.global.f32 	%f269, [%rd126];
	fma.rn.f32 	%f270, %f269, %f269, %f268;
	add.s32 	%r393, %r392, %r334;
	mul.wide.u32 	%rd127, %r393, 4;
	add.s64 	%rd128, %rd4, %rd127;
	ld.global.f32 	%f271, [%rd128];
	fma.rn.f32 	%f272, %f271, %f271, %f270;
	add.s32 	%r394, %r393, %r334;
	mul.wide.u32 	%rd129, %r394, 4;
	add.s64 	%rd130, %rd4, %rd129;
	ld.global.f32 	%f273, [%rd130];
	fma.rn.f32 	%f274, %f273, %f273, %f272;
	add.s32 	%r395, %r394, %r334;
	mul.wide.u32 	%rd131, %r395, 4;
	add.s64 	%rd132, %rd4, %rd131;
	ld.global.f32 	%f275, [%rd132];
	fma.rn.f32 	%f276, %f275, %f275, %f274;
	add.s32 	%r396, %r395, %r334;
	mul.wide.u32 	%rd133, %r396, 4;
	add.s64 	%rd134, %rd4, %rd133;
	ld.global.f32 	%f277, [%rd134];
	fma.rn.f32 	%f278, %f277, %f277, %f276;
	add.s32 	%r397, %r396, %r334;
	mul.wide.u32 	%rd135, %r397, 4;
	add.s64 	%rd136, %rd4, %rd135;
	ld.global.f32 	%f279, [%rd136];
	fma.rn.f32 	%f2330, %f279, %f279, %f278;
	add.s32 	%r1234, %r1234, 8;
$L__BB40_24:
	and.b16  	%rs35, %rs8, 7;
	setp.eq.s16 	%p32, %rs35, 0;
	@%p32 bra 	$L__BB40_31;
	and.b16  	%rs9, %rs7, 3;
	setp.lt.u32 	%p33, %r22, 3;
	@%p33 bra 	$L__BB40_27;
	mad.lo.s32 	%r398, %r1234, %r334, %r19;
	mul.wide.u32 	%rd137, %r398, 4;
	add.s64 	%rd138, %rd4, %rd137;
	ld.global.f32 	%f281, [%rd138];
	fma.rn.f32 	%f282, %f281, %f281, %f2330;
	add.s32 	%r399, %r398, %r334;
	mul.wide.u32 	%rd139, %r399, 4;
	add.s64 	%rd140, %rd4, %rd139;
	ld.global.f32 	%f283, [%rd140];
	fma.rn.f32 	%f284, %f283, %f283, %f282;
	add.s32 	%r400, %r399, %r334;
	mul.wide.u32 	%rd141, %r400, 4;
	add.s64 	%rd142, %rd4, %rd141;
	ld.global.f32 	%f285, [%rd142];
	fma.rn.f32 	%f286, %f285, %f285, %f284;
	add.s32 	%r401, %r400, %r334;
	mul.wide.u32 	%rd143, %r401, 4;
	add.s64 	%rd144, %rd4, %rd143;
	ld.global.f32 	%f287, [%rd144];
	fma.rn.f32 	%f2330, %f287, %f287, %f286;
	add.s32 	%r1234, %r1234, 4;
$L__BB40_27:
	setp.eq.s16 	%p34, %rs9, 0;
	@%p34 bra 	$L__BB40_31;
	mad.lo.s32 	%r47, %r1234, %r334, %r19;
	mul.wide.u32 	%rd145, %r47, 4;
	add.s64 	%rd146, %rd4, %rd145;
	ld.global.f32 	%f288, [%rd146];
	fma.rn.f32 	%f2330, %f288, %f288, %f2330;
	setp.eq.s16 	%p35, %rs9, 1;
	@%p35 bra 	$L__BB40_31;
	add.s32 	%r48, %r47, %r334;
	mul.wide.u32 	%rd147, %r48, 4;
	add.s64 	%rd148, %rd4, %rd147;
	ld.global.f32 	%f289, [%rd148];
	fma.rn.f32 	%f2330, %f289, %f289, %f2330;
	setp.eq.s16 	%p36, %rs9, 2;
	@%p36 bra 	$L__BB40_31;
	add.s32 	%r402, %r48, %r334;
	mul.wide.u32 	%rd149, %r402, 4;
	add.s64 	%rd150, %rd4, %rd149;
	ld.global.f32 	%f290, [%rd150];
	fma.rn.f32 	%f2330, %f290, %f290, %f2330;
$L__BB40_31:
	setp.lt.f32 	%p37, %f2330, 0f34000000;
	@%p37 bra 	$L__BB40_151;
	sqrt.rn.f32 	%f291, %f2330;
	mad.lo.s32 	%r403, %r1231, %r334, %r19;
	mul.wide.u32 	%rd151, %r403, 4;
	add.s64 	%rd152, %rd4, %rd151;
	ld.global.f32 	%f292, [%rd152];
	setp.ge.f32 	%p38, %f292, 0f00000000;
	neg.f32 	%f293, %f291;
	selp.f32 	%f294, %f293, %f291, %p38;
	sub.f32 	%f15, %f292, %f294;
	mul.f32 	%f2338, %f15, %f15;
	add.s32 	%r1244, %r19, 2;
	setp.ge.u32 	%p39, %r1244, %r334;
	@%p39 bra 	$L__BB40_46;
	sub.s32 	%r404, %r334, %r19;
	add.s32 	%r405, %r404, -3;
	setp.lt.u32 	%p40, %r405, 15;
	mov.u32 	%r1239, %r1244;
	@%p40 bra 	$L__BB40_36;
	mov.b32 	%r1238, 0;
	mov.u32 	%r1239, %r1244;
$L__BB40_35:
	.pragma "nounroll";
	mad.lo.s32 	%r407, %r1239, %r334, %r19;
	mul.wide.u32 	%rd153, %r407, 4;
	add.s64 	%rd154, %rd4, %rd153;
	ld.global.f32 	%f296, [%rd154];
	fma.rn.f32 	%f297, %f296, %f296, %f2338;
	add.s32 	%r408, %r407, %r334;
	mul.wide.u32 	%rd155, %r408, 4;
	add.s64 	%rd156, %rd4, %rd155;
	ld.global.f32 	%f298, [%rd156];
	fma.rn.f32 	%f299, %f298, %f298, %f297;
	add.s32 	%r409, %r408, %r334;
	mul.wide.u32 	%rd157, %r409, 4;
	add.s64 	%rd158, %rd4, %rd157;
	ld.global.f32 	%f300, [%rd158];
	fma.rn.f32 	%f301, %f300, %f300, %f299;
	add.s32 	%r410, %r409, %r334;
	mul.wide.u32 	%rd159, %r410, 4;
	add.s64 	%rd160, %rd4, %rd159;
	ld.global.f32 	%f302, [%rd160];
	fma.rn.f32 	%f303, %f302, %f302, %f301;
	add.s32 	%r411, %r410, %r334;
	mul.wide.u32 	%rd161, %r411, 4;
	add.s64 	%rd162, %rd4, %rd161;
	ld.global.f32 	%f304, [%rd162];
	fma.rn.f32 	%f305, %f304, %f304, %f303;
	add.s32 	%r412, %r411, %r334;
	mul.wide.u32 	%rd163, %r412, 4;
	add.s64 	%rd164, %rd4, %rd163;
	ld.global.f32 	%f306, [%rd164];
	fma.rn.f32 	%f307, %f306, %f306, %f305;
	add.s32 	%r413, %r412, %r334;
	mul.wide.u32 	%rd165, %r413, 4;
	add.s64 	%rd166, %rd4, %rd165;
	ld.global.f32 	%f308, [%rd166];
	fma.rn.f32 	%f309, %f308, %f308, %f307;
	add.s32 	%r414, %r413, %r334;
	mul.wide.u32 	%rd167, %r414, 4;
	add.s64 	%rd168, %rd4, %rd167;
	ld.global.f32 	%f310, [%rd168];
	fma.rn.f32 	%f311, %f310, %f310, %f309;
	add.s32 	%r415, %r414, %r334;
	mul.wide.u32 	%rd169, %r415, 4;
	add.s64 	%rd170, %rd4, %rd169;
	ld.global.f32 	%f312, [%rd170];
	fma.rn.f32 	%f313, %f312, %f312, %f311;
	add.s32 	%r416, %r415, %r334;
	mul.wide.u32 	%rd171, %r416, 4;
	add.s64 	%rd172, %rd4, %rd171;
	ld.global.f32 	%f314, [%rd172];
	fma.rn.f32 	%f315, %f314, %f314, %f313;
	add.s32 	%r417, %r416, %r334;
	mul.wide.u32 	%rd173, %r417, 4;
	add.s64 	%rd174, %rd4, %rd173;
	ld.global.f32 	%f316, [%rd174];
	fma.rn.f32 	%f317, %f316, %f316, %f315;
	add.s32 	%r418, %r417, %r334;
	mul.wide.u32 	%rd175, %r418, 4;
	add.s64 	%rd176, %rd4, %rd175;
	ld.global.f32 	%f318, [%rd176];
	fma.rn.f32 	%f319, %f318, %f318, %f317;
	add.s32 	%r419, %r418, %r334;
	mul.wide.u32 	%rd177, %r419, 4;
	add.s64 	%rd178, %rd4, %rd177;
	ld.global.f32 	%f320, [%rd178];
	fma.rn.f32 	%f321, %f320, %f320, %f319;
	add.s32 	%r420, %r419, %r334;
	mul.wide.u32 	%rd179, %r420, 4;
	add.s64 	%rd180, %rd4, %rd179;
	ld.global.f32 	%f322, [%rd180];
	fma.rn.f32 	%f323, %f322, %f322, %f321;
	add.s32 	%r421, %r420, %r334;
	mul.wide.u32 	%rd181, %r421, 4;
	add.s64 	%rd182, %rd4, %rd181;
	ld.global.f32 	%f324, [%rd182];
	fma.rn.f32 	%f325, %f324, %f324, %f323;
	add.s32 	%r422, %r421, %r334;
	mul.wide.u32 	%rd183, %r422, 4;
	add.s64 	%rd184, %rd4, %rd183;
	ld.global.f32 	%f326, [%rd184];
	fma.rn.f32 	%f2338, %f326, %f326, %f325;
	add.s32 	%r1239, %r1239, 16;
	add.s32 	%r1238, %r1238, 16;
	and.b32  	%r423, %r25, -16;
	setp.ne.s32 	%p41, %r1238, %r423;
	@%p41 bra 	$L__BB40_35;
$L__BB40_36:
	and.b32  	%r424, %r25, 15;
	setp.eq.s32 	%p42, %r424, 0;
	@%p42 bra 	$L__BB40_46;
	sub.s16 	%rs36, %rs1, %rs72;
	add.s16 	%rs37, %rs36, 14;
	cvt.u32.u16 	%r425, %rs37;
	and.b32  	%r55, %r425, 15;
	add.s32 	%r426, %r55, -1;
	setp.lt.u32 	%p43, %r426, 7;
	@%p43 bra 	$L__BB40_39;
	mad.lo.s32 	%r427, %r1239, %r334, %r19;
	mul.wide.u32 	%rd185, %r427, 4;
	add.s64 	%rd186, %rd4, %rd185;
	ld.global.f32 	%f328, [%rd186];
	fma.rn.f32 	%f329, %f328, %f328, %f2338;
	add.s32 	%r428, %r427, %r334;
	mul.wide.u32 	%rd187, %r428, 4;
	add.s64 	%rd188, %rd4, %rd187;
	ld.global.f32 	%f330, [%rd188];
	fma.rn.f32 	%f331, %f330, %f330, %f329;
	add.s32 	%r429, %r428, %r334;
	mul.wide.u32 	%rd189, %r429, 4;
	add.s64 	%rd190, %rd4, %rd189;
	ld.global.f32 	%f332, [%rd190];
	fma.rn.f32 	%f333, %f332, %f332, %f331;
	add.s32 	%r430, %r429, %r334;
	mul.wide.u32 	%rd191, %r430, 4;
	add.s64 	%rd192, %rd4, %rd191;
	ld.global.f32 	%f334, [%rd192];
	fma.rn.f32 	%f335, %f334, %f334, %f333;
	add.s32 	%r431, %r430, %r334;
	mul.wide.u32 	%rd193, %r431, 4;
	add.s64 	%rd194, %rd4, %rd193;
	ld.global.f32 	%f336, [%rd194];
	fma.rn.f32 	%f337, %f336, %f336, %f335;
	add.s32 	%r432, %r431, %r334;
	mul.wide.u32 	%rd195, %r432, 4;
	add.s64 	%rd196, %rd4, %rd195;
	ld.global.f32 	%f338, [%rd196];
	fma.rn.f32 	%f339, %f338, %f338, %f337;
	add.s32 	%r433, %r432, %r334;
	mul.wide.u32 	%rd197, %r433, 4;
	add.s64 	%rd198, %rd4, %rd197;
	ld.global.f32 	%f340, [%rd198];
	fma.rn.f32 	%f341, %f340, %f340, %f339;
	add.s32 	%r434, %r433, %r334;
	mul.wide.u32 	%rd199, %r434, 4;
	add.s64 	%rd200, %rd4, %rd199;
	ld.global.f32 	%f342, [%rd200];
	fma.rn.f32 	%f2338, %f342, %f342, %f341;
	add.s32 	%r1239, %r1239, 8;
$L__BB40_39:
	and.b32  	%r435, %r55, 7;
	setp.eq.s32 	%p44, %r435, 0;
	@%p44 bra 	$L__BB40_46;
	and.b32  	%r58, %r26, 3;
	add.s32 	%r436, %r26, -1;
	setp.lt.u32 	%p45, %r436, 3;
	@%p45 bra 	$L__BB40_42;
	mad.lo.s32 	%r437, %r1239, %r334, %r19;
	mul.wide.u32 	%rd201, %r437, 4;
	add.s64 	%rd202, %rd4, %rd201;
	ld.global.f32 	%f344, [%rd202];
	fma.rn.f32 	%f345, %f344, %f344, %f2338;
	add.s32 	%r438, %r437, %r334;
	mul.wide.u32 	%rd203, %r438, 4;
	add.s64 	%rd204, %rd4, %rd203;
	ld.global.f32 	%f346, [%rd204];
	fma.rn.f32 	%f347, %f346, %f346, %f345;
	add.s32 	%r439, %r438, %r334;
	mul.wide.u32 	%rd205, %r439, 4;
	add.s64 	%rd206, %rd4, %rd205;
	ld.global.f32 	%f348, [%rd206];
	fma.rn.f32 	%f349, %f348, %f348, %f347;
	add.s32 	%r440, %r439, %r334;
	mul.wide.u32 	%rd207, %r440, 4;
	add.s64 	%rd208, %rd4, %rd207;
	ld.global.f32 	%f350, [%rd208];
	fma.rn.f32 	%f2338, %f350, %f350, %f349;
	add.s32 	%r1239, %r1239, 4;
$L__BB40_42:
	setp.eq.s32 	%p46, %r58, 0;
	@%p46 bra 	$L__BB40_46;
	mad.lo.s32 	%r61, %r1239, %r334, %r19;
	mul.wide.u32 	%rd209, %r61, 4;
	add.s64 	%rd210, %rd4, %rd209;
	ld.global.f32 	%f351, [%rd210];
	fma.rn.f32 	%f2338, %f351, %f351, %f2338;
	setp.eq.s32 	%p47, %r58, 1;
	@%p47 bra 	$L__BB40_46;
	add.s32 	%r62, %r61, %r334;
	mul.wide.u32 	%rd211, %r62, 4;
	add.s64 	%rd212, %rd4, %rd211;
	ld.global.f32 	%f352, [%rd212];
	fma.rn.f32 	%f2338, %f352, %f352, %f2338;
	setp.eq.s32 	%p48, %r58, 2;
	@%p48 bra 	$L__BB40_46;
	add.s32 	%r441, %r62, %r334;
	mul.wide.u32 	%rd213, %r441, 4;
	add.s64 	%rd214, %rd4, %rd213;
	ld.global.f32 	%f353, [%rd214];
	fma.rn.f32 	%f2338, %f353, %f353, %f2338;
$L__BB40_46:
	setp.lt.f32 	%p49, %f2338, 0f34000000;
	@%p49 bra 	$L__BB40_151;
	sqrt.rn.f32 	%f31, %f2338;
	div.rn.f32 	%f354, %f15, %f31;
	st.local.f32 	[%rd7], %f354;
	@%p39 bra 	$L__BB40_59;
	not.b32 	%r63, %r19;
	sub.s32 	%r442, %r334, %r19;
	add.s32 	%r443, %r442, -3;
	setp.lt.u32 	%p51, %r443, 7;
	@%p51 bra 	$L__BB40_51;
	mov.b32 	%r1243, 0;
$L__BB40_50:
	.pragma "nounroll";
	mad.lo.s32 	%r445, %r1244, %r334, %r19;
	mul.wide.u32 	%rd215, %r445, 4;
	add.s64 	%rd216, %rd4, %rd215;
	ld.global.f32 	%f355, [%rd216];
	div.rn.f32 	%f356, %f355, %f31;
	add.s32 	%r446, %r1244, %r63;
	mul.wide.u32 	%rd217, %r446, 4;
	add.s64 	%rd218, %rd7, %rd217;
	st.local.f32 	[%rd218], %f356;
	add.s32 	%r447, %r445, %r334;
	mul.wide.u32 	%rd219, %r447, 4;
	add.s64 	%rd220, %rd4, %rd219;
	ld.global.f32 	%f357, [%rd220];
	div.rn.f32 	%f358, %f357, %f31;
	add.s32 	%r448, %r447, %r334;
	mul.wide.u32 	%rd221, %r448, 4;
	add.s64 	%rd222, %rd4, %rd221;
	ld.global.f32 	%f359, [%rd222];
	div.rn.f32 	%f360, %f359, %f31;
	st.local.v2.f32 	[%rd218+4], {%f358, %f360};
	add.s32 	%r449, %r448, %r334;
	mul.wide.u32 	%rd223, %r449, 4;
	add.s64 	%rd224, %rd4, %rd223;
	ld.global.f32 	%f361, [%rd224];
	div.rn.f32 	%f362, %f361, %f31;
	add.s32 	%r450, %r449, %r334;
	mul.wide.u32 	%rd225, %r450, 4;
	add.s64 	%rd226, %rd4, %rd225;
	ld.global.f32 	%f363, [%rd226];
	div.rn.f32 	%f364, %f363, %f31;
	add.s32 	%r451, %r450, %r334;
	mul.wide.u32 	%rd227, %r451, 4;
	add.s64 	%rd228, %rd4, %rd227;
	ld.global.f32 	%f365, [%rd228];
	div.rn.f32 	%f366, %f365, %f31;
	add.s32 	%r452, %r451, %r334;
	mul.wide.u32 	%rd229, %r452, 4;
	add.s64 	%rd230, %rd4, %rd229;
	ld.global.f32 	%f367, [%rd230];
	div.rn.f32 	%f368, %f367, %f31;
	st.local.v4.f32 	[%rd218+12], {%f362, %f364, %f366, %f368};
	add.s32 	%r453, %r452, %r334;
	mul.wide.u32 	%rd231, %r453, 4;
	add.s64 	%rd232, %rd4, %rd231;
	ld.global.f32 	%f369, [%rd232];
	div.rn.f32 	%f370, %f369, %f31;
	add.s32 	%r454, %r446, 7;
	mul.wide.u32 	%rd233, %r454, 4;
	add.s64 	%rd234, %rd7, %rd233;
	st.local.f32 	[%rd234], %f370;
	add.s32 	%r1244, %r1244, 8;
	add.s32 	%r1243, %r1243, 8;
	and.b32  	%r455, %r25, -8;
	setp.ne.s32 	%p52, %r1243, %r455;
	@%p52 bra 	$L__BB40_50;
$L__BB40_51:
	and.b32  	%r456, %r25, 7;
	setp.eq.s32 	%p53, %r456, 0;
	@%p53 bra 	$L__BB40_59;
	add.s32 	%r457, %r26, -1;
	setp.lt.u32 	%p54, %r457, 3;
	@%p54 bra 	$L__BB40_54;
	mad.lo.s32 	%r458, %r1244, %r334, %r19;
	mul.wide.u32 	%rd235, %r458, 4;
	add.s64 	%rd236, %rd4, %rd235;
	ld.global.f32 	%f371, [%rd236];
	div.rn.f32 	%f372, %f371, %f31;
	add.s32 	%r459, %r1244, %r63;
	mul.wide.u32 	%rd237, %r459, 4;
	add.s64 	%rd238, %rd7, %rd237;
	st.local.f32 	[%rd238], %f372;
	add.s32 	%r460, %r458, %r334;
	mul.wide.u32 	%rd239, %r460, 4;
	add.s64 	%rd240, %rd4, %rd239;
	ld.global.f32 	%f373, [%rd240];
	div.rn.f32 	%f374, %f373, %f31;
	sub.s32 	%r461, %r1244, %r19;
	mul.wide.u32 	%rd241, %r461, 4;
	add.s64 	%rd242, %rd7, %rd241;
	st.local.f32 	[%rd242], %f374;
	add.s32 	%r462, %r460, %r334;
	mul.wide.u32 	%rd243, %r462, 4;
	add.s64 	%rd244, %rd4, %rd243;
	ld.global.f32 	%f375, [%rd244];
	div.rn.f32 	%f376, %f375, %f31;
	add.s32 	%r463, %r459, 2;
	mul.wide.u32 	%rd245, %r463, 4;
	add.s64 	%rd246, %rd7, %rd245;
	st.local.f32 	[%rd246], %f376;
	add.s32 	%r464, %r462, %r334;
	mul.wide.u32 	%rd247, %r464, 4;
	add.s64 	%rd248, %rd4, %rd247;
	ld.global.f32 	%f377, [%rd248];
	div.rn.f32 	%f378, %f377, %f31;
	add.s32 	%r465, %r459, 3;
	mul.wide.u32 	%rd249, %r465, 4;
	add.s64 	%rd250, %rd7, %rd249;
	st.local.f32 	[%rd250], %f378;
	add.s32 	%r1244, %r1244, 4;
$L__BB40_54:
	and.b32  	%r466, %r26, 3;
	setp.eq.s32 	%p55, %r466, 0;
	@%p55 bra 	$L__BB40_59;
	xor.b16  	%rs38, %rs1, 2;
	sub.s16 	%rs10, %rs38, %rs70;
	and.b16  	%rs39, %rs10, 3;
	setp.eq.s16 	%p56, %rs39, 1;
	@%p56 bra 	$L__BB40_57;
	mad.lo.s32 	%r467, %r1244, %r334, %r19;
	mul.wide.u32 	%rd251, %r467, 4;
	add.s64 	%rd252, %rd4, %rd251;
	ld.global.f32 	%f379, [%rd252];
	div.rn.f32 	%f380, %f379, %f31;
	add.s32 	%r468, %r1244, %r63;
	mul.wide.u32 	%rd253, %r468, 4;
	add.s64 	%rd254, %rd7, %rd253;
	st.local.f32 	[%rd254], %f380;
	add.s32 	%r469, %r467, %r334;
	mul.wide.u32 	%rd255, %r469, 4;
	add.s64 	%rd256, %rd4, %rd255;
	ld.global.f32 	%f381, [%rd256];
	div.rn.f32 	%f382, %f381, %f31;
	sub.s32 	%r470, %r1244, %r19;
	mul.wide.u32 	%rd257, %r470, 4;
	add.s64 	%rd258, %rd7, %rd257;
	st.local.f32 	[%rd258], %f382;
	add.s32 	%r1244, %r1244, 2;
$L__BB40_57:
	and.b16  	%rs40, %rs10, 1;
	setp.eq.b16 	%p57, %rs40, 1;
	not.pred 	%p58, %p57;
	@%p58 bra 	$L__BB40_59;
	mad.lo.s32 	%r471, %r1244, %r334, %r19;
	mul.wide.u32 	%rd259, %r471, 4;
	add.s64 	%rd260, %rd4, %rd259;
	ld.global.f32 	%f383, [%rd260];
	div.rn.f32 	%f384, %f383, %f31;
	add.s32 	%r472, %r1244, %r63;
	mul.wide.u32 	%rd261, %r472, 4;
	add.s64 	%rd262, %rd7, %rd261;
	st.local.f32 	[%rd262], %f384;
$L__BB40_59:
	setp.eq.s32 	%p59, %r334, 0;
	@%p59 bra 	$L__BB40_151;
	setp.eq.s32 	%p60, %r334, %r1231;
	@%p60 bra 	$L__BB40_120;
	and.b32  	%r73, %r1230, -16;
	and.b32  	%r74, %r21, 3;
	mov.b32 	%r1247, 0;
$L__BB40_62:
	setp.lt.u32 	%p61, %r25, 15;
	mov.b32 	%r1249, 0;
	mov.f32 	%f2345, 0f00000000;
	@%p61 bra 	$L__BB40_70;
	mov.b32 	%r1251, 0;
	mov.f32 	%f2345, 0f00000000;
	bra.uni 	$L__BB40_69;
$L__BB40_64:
	setp.lt.s32 	%p120, %r334, 1;
	@%p120 bra 	$L__BB40_219;
	add.s32 	%r28, %r334, -1;
	mad.lo.s32 	%r670, %r9, %r334, %r9;
	max.u32 	%r29, %r28, 1;
	mul.lo.s32 	%r671, %r334, 30;
	max.s32 	%r30, %r671, 1;
	and.b32  	%r31, %r334, 15;
	and.b32  	%r32, %r334, 7;
	add.s32 	%r33, %r32, -1;
	and.b32  	%r34, %r334, 3;
	add.s32 	%r672, %r670, %r334;
	mul.wide.u32 	%rd646, %r672, 4;
	add.s64 	%rd8, %rd4, %rd646;
	add.s32 	%r673, %r672, 1;
	mul.wide.u32 	%rd647, %r673, 4;
	add.s64 	%rd9, %rd4, %rd647;
	and.b32  	%r35, %r334, 2147483632;
	and.b32  	%r36, %r334, 2147483640;
	and.b32  	%r37, %r334, 1;
	mov.b32 	%r1274, 0;
$L__BB40_66:
	mov.b32 	%r1275, 0;
$L__BB40_67:
	setp.eq.s32 	%p121, %r1275, %r28;
	@%p121 bra 	$L__BB40_68;
	bra.uni 	$L__BB40_152;
$L__BB40_68:
	ld.param.u64 	%rd1390, [eig_general_f32_param_7];
	cvta.to.global.u64 	%rd966, %rd1390;
	mov.b32 	%r962, 1;
	st.global.u32 	[%rd966], %r962;
	bra.uni 	$L__BB40_219;
$L__BB40_69:
	.pragma "nounroll";
	mul.wide.u32 	%rd263, %r1251, 4;
	add.s64 	%rd264, %rd7, %rd263;
	ld.local.v4.f32 	{%f388, %f389, %f390, %f391}, [%rd264];
	add.s32 	%r476, %r1251, %r1231;
	mad.lo.s32 	%r477, %r476, %r334, %r1247;
	mul.wide.u32 	%rd265, %r477, 4;
	add.s64 	%rd266, %rd4, %rd265;
	ld.global.f32 	%f392, [%rd266];
	fma.rn.f32 	%f393, %f388, %f392, %f2345;
	add.s32 	%r478, %r477, %r334;
	mul.wide.u32 	%rd267, %r478, 4;
	add.s64 	%rd268, %rd4, %rd267;
	ld.global.f32 	%f394, [%rd268];
	fma.rn.f32 	%f395, %f389, %f394, %f393;
	add.s32 	%r479, %r478, %r334;
	mul.wide.u32 	%rd269, %r479, 4;
	add.s64 	%rd270, %rd4, %rd269;
	ld.global.f32 	%f396, [%rd270];
	fma.rn.f32 	%f397, %f390, %f396, %f395;
	add.s32 	%r480, %r479, %r334;
	mul.wide.u32 	%rd271, %r480, 4;
	add.s64 	%rd272, %rd4, %rd271;
	ld.global.f32 	%f398, [%rd272];
	fma.rn.f32 	%f399, %f391, %f398, %f397;
	ld.local.v4.f32 	{%f400, %f401, %f402, %f403}, [%rd264+16];
	add.s32 	%r481, %r480, %r334;
	mul.wide.u32 	%rd273, %r481, 4;
	add.s64 	%rd274, %rd4, %rd273;
	ld.global.f32 	%f404, [%rd274];
	fma.rn.f32 	%f405, %f400, %f404, %f399;
	add.s32 	%r482, %r481, %r334;
	mul.wide.u32 	%rd275, %r482, 4;
	add.s64 	%rd276, %rd4, %rd275;
	ld.global.f32 	%f406, [%rd276];
	fma.rn.f32 	%f407, %f401, %f406, %f405;
	add.s32 	%r483, %r482, %r334;
	mul.wide.u32 	%rd277, %r483, 4;
	add.s64 	%rd278, %rd4, %rd277;
	ld.global.f32 	%f408, [%rd278];
	fma.rn.f32 	%f409, %f402, %f408, %f407;
	add.s32 	%r484, %r483, %r334;
	mul.wide.u32 	%rd279, %r484, 4;
	add.s64 	%rd280, %rd4, %rd279;
	ld.global.f32 	%f410, [%rd280];
	fma.rn.f32 	%f411, %f403, %f410, %f409;
	ld.local.v4.f32 	{%f412, %f413, %f414, %f415}, [%rd264+32];
	add.s32 	%r485, %r484, %r334;
	mul.wide.u32 	%rd281, %r485, 4;
	add.s64 	%rd282, %rd4, %rd281;
	ld.global.f32 	%f416, [%rd282];
	fma.rn.f32 	%f417, %f412, %f416, %f411;
	add.s32 	%r486, %r485, %r334;
	mul.wide.u32 	%rd283, %r486, 4;
	add.s64 	%rd284, %rd4, %rd283;
	ld.global.f32 	%f418, [%rd284];
	fma.rn.f32 	%f419, %f413, %f418, %f417;
	add.s32 	%r487, %r486, %r334;
	mul.wide.u32 	%rd285, %r487, 4;
	add.s64 	%rd286, %rd4, %rd285;
	ld.global.f32 	%f420, [%rd286];
	fma.rn.f32 	%f421, %f414, %f420, %f419;
	add.s32 	%r488, %r487, %r334;
	mul.wide.u32 	%rd287, %r488, 4;
	add.s64 	%rd288, %rd4, %rd287;
	ld.global.f32 	%f422, [%rd288];
	fma.rn.f32 	%f423, %f415, %f422, %f421;
	ld.local.v4.f32 	{%f424, %f425, %f426, %f427}, [%rd264+48];
	add.s32 	%r489, %r488, %r334;
	mul.wide.u32 	%rd289, %r489, 4;
	add.s64 	%rd290, %rd4, %rd289;
	ld.global.f32 	%f428, [%rd290];
	fma.rn.f32 	%f429, %f424, %f428, %f423;
	add.s32 	%r490, %r489, %r334;
	mul.wide.u32 	%rd291, %r490, 4;
	add.s64 	%rd292, %rd4, %rd291;
	ld.global.f32 	%f430, [%rd292];
	fma.rn.f32 	%f431, %f425, %f430, %f429;
	add.s32 	%r491, %r490, %r334;
	mul.wide.u32 	%rd293, %r491, 4;
	add.s64 	%rd294, %rd4, %rd293;
	ld.global.f32 	%f432, [%rd294];
	fma.rn.f32 	%f433, %f426, %f432, %f431;
	add.s32 	%r492, %r491, %r334;
	mul.wide.u32 	%rd295, %r492, 4;
	add.s64 	%rd296, %rd4, %rd295;
	ld.global.f32 	%f434, [%rd296];
	fma.rn.f32 	%f2345, %f427, %f434, %f433;
	add.s32 	%r1251, %r1251, 16;
	setp.eq.s32 	%p62, %r1251, %r73;
	mov.u32 	%r1249, %r73;
	@%p62 bra 	$L__BB40_70;
	bra.uni 	$L__BB40_69;
$L__BB40_70:
	and.b32  	%r493, %r1230, 15;
	setp.eq.s32 	%p63, %r493, 0;
	@%p63 bra 	$L__BB40_80;
	setp.lt.u32 	%p64, %r24, 7;
	@%p64 bra 	$L__BB40_73;
	mul.wide.u32 	%rd297, %r1249, 4;
	add.s64 	%rd298, %rd7, %rd297;
	ld.local.f32 	%f436, [%rd298];
	add.s32 	%r494, %r1249, %r1231;
	mad.lo.s32 	%r495, %r494, %r334, %r1247;
	mul.wide.u32 	%rd299, %r495, 4;
	add.s64 	%rd300, %rd4, %rd299;
	ld.global.f32 	%f437, [%rd300];
	fma.rn.f32 	%f438, %f436, %f437, %f2345;
	ld.local.f32 	%f439, [%rd298+4];
	add.s32 	%r496, %r495, %r334;
	mul.wide.u32 	%rd301, %r496, 4;
	add.s64 	%rd302, %rd4, %rd301;
	ld.global.f32 	%f440, [%rd302];
	fma.rn.f32 	%f441, %f439, %f440, %f438;
	ld.local.f32 	%f442, [%rd298+8];
	add.s32 	%r497, %r496, %r334;
	mul.wide.u32 	%rd303, %r497, 4;
	add.s64 	%rd304, %rd4, %rd303;
	ld.global.f32 	%f443, [%rd304];
	fma.rn.f32 	%f444, %f442, %f443, %f441;
	ld.local.f32 	%f445, [%rd298+12];
	add.s32 	%r498, %r497, %r334;
	mul.wide.u32 	%rd305, %r498, 4;
	add.s64 	%rd306, %rd4, %rd305;
	ld.global.f32 	%f446, [%rd306];
	fma.rn.f32 	%f447, %f445, %f446, %f444;
	ld.local.f32 	%f448, [%rd298+16];
	add.s32 	%r499, %r498, %r334;
	mul.wide.u32 	%rd307, %r499, 4;
	add.s64 	%rd308, %rd4, %rd307;
	ld.global.f32 	%f449, [%rd308];
	fma.rn.f32 	%f450, %f448, %f449, %f447;
	ld.local.f32 	%f451, [%rd298+20];
	add.s32 	%r500, %r499, %r334;
	mul.wide.u32 	%rd309, %r500, 4;
	add.s64 	%rd310, %rd4, %rd309;
	ld.global.f32 	%f452, [%rd310];
	fma.rn.f32 	%f453, %f451, %f452, %f450;
	ld.local.f32 	%f454, [%rd298+24];
	add.s32 	%r501, %r500, %r334;
	mul.wide.u32 	%rd311, %r501, 4;
	add.s64 	%rd312, %rd4, %rd311;
	ld.global.f32 	%f455, [%rd312];
	fma.rn.f32 	%f456, %f454, %f455, %f453;
	ld.local.f32 	%f457, [%rd298+28];
	add.s32 	%r502, %r501, %r334;
	mul.wide.u32 	%rd313, %r502, 4;
	add.s64 	%rd314, %rd4, %rd313;
	ld.global.f32 	%f458, [%rd314];
	fma.rn.f32 	%f2345, %f457, %f458, %f456;
	add.s32 	%r1249, %r1249, 8;
$L__BB40_73:
	and.b32  	%r503, %r23, 7;
	setp.eq.s32 	%p65, %r503, 0;
	@%p65 bra 	$L__BB40_80;
	setp.lt.u32 	%p66, %r22, 3;
	@%p66 bra 	$L__BB40_76;
	mul.wide.u32 	%rd315, %r1249, 4;
	add.s64 	%rd316, %rd7, %rd315;
	ld.local.f32 	%f460, [%rd316];
	add.s32 	%r504, %r1249, %r1231;
	mad.lo.s32 	%r505, %r504, %r334, %r1247;
	mul.wide.u32 	%rd317, %r505, 4;
	add.s64 	%rd318, %rd4, %rd317;
	ld.global.f32 	%f461, [%rd318];
	fma.rn.f32 	%f462, %f460, %f461, %f2345;
	ld.local.f32 	%f463, [%rd316+4];
	add.s32 	%r506, %r505, %r334;
	mul.wide.u32 	%rd319, %r506, 4;
	add.s64 	%rd320, %rd4, %rd319;
	ld.global.f32 	%f464, [%rd320];
	fma.rn.f32 	%f465, %f463, %f464, %f462;
	ld.local.f32 	%f466, [%rd316+8];
	add.s32 	%r507, %r506, %r334;
	mul.wide.u32 	%rd321, %r507, 4;
	add.s64 	%rd322, %rd4, %rd321;
	ld.global.f32 	%f467, [%rd322];
	fma.rn.f32 	%f468, %f466, %f467, %f465;
	ld.local.f32 	%f469, [%rd316+12];
	add.s32 	%r508, %r507, %r334;
	mul.wide.u32 	%rd323, %r508, 4;
	add.s64 	%rd324, %rd4, %rd323;
	ld.global.f32 	%f470, [%rd324];
	fma.rn.f32 	%f2345, %f469, %f470, %f468;
	add.s32 	%r1249, %r1249, 4;
$L__BB40_76:
	setp.eq.s32 	%p67, %r74, 0;
	@%p67 bra 	$L__BB40_80;
	setp.eq.s32 	%p68, %r74, 1;
	mul.wide.u32 	%rd325, %r1249, 4;
	add.s64 	%rd10, %rd7, %rd325;
	ld.local.f32 	%f471, [%rd10];
	add.s32 	%r509, %r1249, %r1231;
	mad.lo.s32 	%r81, %r509, %r334, %r1247;
	mul.wide.u32 	%rd326, %r81, 4;
	add.s64 	%rd327, %rd4, %rd326;
	ld.global.f32 	%f472, [%rd327];
	fma.rn.f32 	%f2345, %f471, %f472, %f2345;
	@%p68 bra 	$L__BB40_80;
	setp.eq.s32 	%p69, %r74, 2;
	ld.local.f32 	%f473, [%rd10+4];
	add.s32 	%r82, %r81, %r334;
	mul.wide.u32 	%rd328, %r82, 4;
	add.s64 	%rd329, %rd4, %rd328;
	ld.global.f32 	%f474, [%rd329];
	fma.rn.f32 	%f2345, %f473, %f474, %f2345;
	@%p69 bra 	$L__BB40_80;
	ld.local.f32 	%f475, [%rd10+8];
	add.s32 	%r510, %r82, %r334;
	mul.wide.u32 	%rd330, %r510, 4;
	add.s64 	%rd331, %rd4, %rd330;
	ld.global.f32 	%f476, [%rd331];
	fma.rn.f32 	%f2345, %f475, %f476, %f2345;
$L__BB40_80:
	setp.lt.u32 	%p70, %r25, 7;
	mov.b32 	%r1254, 0;
	@%p70 bra 	$L__BB40_83;
	mov.b32 	%r1252, 0;
$L__BB40_82:
	.pragma "nounroll";
	mul.wide.u32 	%rd332, %r1252, 4;
	add.s64 	%rd333, %rd7, %rd332;
	ld.local.v4.f32 	{%f477, %f478, %f479, %f480}, [%rd333];
	add.f32 	%f481, %f477, %f477;
	mul.f32 	%f482, %f2345, %f481;
	add.s32 	%r513, %r1252, %r1231;
	mad.lo.s32 	%r514, %r513, %r334, %r1247;
	mul.wide.u32 	%rd334, %r514, 4;
	add.s64 	%rd335, %rd4, %rd334;
	ld.global.f32 	%f483, [%rd335];
	sub.f32 	%f484, %f483, %f482;
	st.global.f32 	[%rd335], %f484;
	add.f32 	%f485, %f478, %f478;
	mul.f32 	%f486, %f2345, %f485;
	add.s32 	%r515, %r514, %r334;
	mul.wide.u32 	%rd336, %r515, 4;
	add.s64 	%rd337, %rd4, %rd336;
	ld.global.f32 	%f487, [%rd337];
	sub.f32 	%f488, %f487, %f486;
	st.global.f32 	[%rd337], %f488;
	add.f32 	%f489, %f479, %f479;
	mul.f32 	%f490, %f2345, %f489;
	add.s32 	%r516, %r515, %r334;
	mul.wide.u32 	%rd338, %r516, 4;
	add.s64 	%rd339, %rd4, %rd338;
	ld.global.f32 	%f491, [%rd339];
	sub.f32 	%f492, %f491, %f490;
	st.global.f32 	[%rd339], %f492;
	add.f32 	%f493, %f480, %f480;
	mul.f32 	%f494, %f2345, %f493;
	add.s32 	%r517, %r516, %r334;
	mul.wide.u32 	%rd340, %r517, 4;
	add.s64 	%rd341, %rd4, %rd340;
	ld.global.f32 	%f495, [%rd341];
	sub.f32 	%f496, %f495, %f494;
	st.global.f32 	[%rd341], %f496;
	ld.local.v4.f32 	{%f497, %f498, %f499, %f500}, [%rd333+16];
	add.f32 	%f501, %f497, %f497;
	mul.f32 	%f502, %f2345, %f501;
	add.s32 	%r518, %r517, %r334;
	mul.wide.u32 	%rd342, %r518, 4;
	add.s64 	%rd343, %rd4, %rd342;
	ld.global.f32 	%f503, [%rd343];
	sub.f32 	%f504, %f503, %f502;
	st.global.f32 	[%rd343], %f504;
	add.f32 	%f505, %f498, %f498;
	mul.f32 	%f506, %f2345, %f505;
	add.s32 	%r519, %r518, %r334;
	mul.wide.u32 	%rd344, %r519, 4;
	add.s64 	%rd345, %rd4, %rd344;
	ld.global.f32 	%f507, [%rd345];
	sub.f32 	%f508, %f507, %f506;
	st.global.f32 	[%rd345], %f508;
	add.f32 	%f509, %f499, %f499;
	mul.f32 	%f510, %f2345, %f509;
	add.s32 	%r520, %r519, %r334;
	mul.wide.u32 	%rd346, %r520, 4;
	add.s64 	%rd347, %rd4, %rd346;
	ld.global.f32 	%f511, [%rd347];
	sub.f32 	%f512, %f511, %f510;
	st.global.f32 	[%rd347], %f512;
	add.f32 	%f513, %f500, %f500;
	mul.f32 	%f514, %f2345, %f513;
	add.s32 	%r521, %r520, %r334;
	mul.wide.u32 	%rd348, %r521, 4;
	add.s64 	%rd349, %rd4, %rd348;
	ld.global.f32 	%f515, [%rd349];
	sub.f32 	%f516, %f515, %f514;
	st.global.f32 	[%rd349], %f516;
	add.s32 	%r1252, %r1252, 8;
	and.b32  	%r1254, %r1230, -8;
	setp.ne.s32 	%p71, %r1252, %r1254;
	@%p71 bra 	$L__BB40_82;
$L__BB40_83:
	and.b32  	%r522, %r1230, 7;
	setp.eq.s32 	%p72, %r522, 0;
	@%p72 bra 	$L__BB40_91;
	setp.lt.u32 	%p73, %r22, 3;
	@%p73 bra 	$L__BB40_86;
	mul.wide.u32 	%rd350, %r1254, 4;
	add.s64 	%rd351, %rd7, %rd350;
	ld.local.f32 	%f517, [%rd351];
	add.f32 	%f518, %f517, %f517;
	mul.f32 	%f519, %f2345, %f518;
	add.s32 	%r523, %r1254, %r1231;
	mad.lo.s32 	%r524, %r523, %r334, %r1247;
	mul.wide.u32 	%rd352, %r524, 4;
	add.s64 	%rd353, %rd4, %rd352;
	ld.global.f32 	%f520, [%rd353];
	sub.f32 	%f521, %f520, %f519;
	st.global.f32 	[%rd353], %f521;
	ld.local.f32 	%f522, [%rd351+4];
	add.f32 	%f523, %f522, %f522;
	mul.f32 	%f524, %f2345, %f523;
	add.s32 	%r525, %r524, %r334;
	mul.wide.u32 	%rd354, %r525, 4;
	add.s64 	%rd355, %rd4, %rd354;
	ld.global.f32 	%f525, [%rd355];
	sub.f32 	%f526, %f525, %f524;
	st.global.f32 	[%rd355], %f526;
	ld.local.f32 	%f527, [%rd351+8];
	add.f32 	%f528, %f527, %f527;
	mul.f32 	%f529, %f2345, %f528;
	add.s32 	%r526, %r525, %r334;
	mul.wide.u32 	%rd356, %r526, 4;
	add.s64 	%rd357, %rd4, %rd356;
	ld.global.f32 	%f530, [%rd357];
	sub.f32 	%f531, %f530, %f529;
	st.global.f32 	[%rd357], %f531;
	ld.local.f32 	%f532, [%rd351+12];
	add.f32 	%f533, %f532, %f532;
	mul.f32 	%f534, %f2345, %f533;
	add.s32 	%r527, %r526, %r334;
	mul.wide.u32 	%rd358, %r527, 4;
	add.s64 	%rd359, %rd4, %rd358;
	ld.global.f32 	%f535, [%rd359];
	sub.f32 	%f536, %f535, %f534;
	st.global.f32 	[%rd359], %f536;
	add.s32 	%r1254, %r1254, 4;
$L__BB40_86:
	setp.eq.s32 	%p74, %r74, 0;
	@%p74 bra 	$L__BB40_91;
	not.b16 	%rs41, %rs70;
	add.s16 	%rs42, %rs41, %rs1;
	and.b16  	%rs43, %rs42, 3;
	setp.eq.s16 	%p75, %rs43, 1;
	@%p75 bra 	$L__BB40_89;
	mul.wide.u32 	%rd360, %r1254, 4;
	add.s64 	%rd361, %rd7, %rd360;
	ld.local.f32 	%f537, [%rd361];
	add.f32 	%f538, %f537, %f537;
	mul.f32 	%f539, %f2345, %f538;
	add.s32 	%r528, %r1254, %r1231;
	mad.lo.s32 	%r529, %r528, %r334, %r1247;
	mul.wide.u32 	%rd362, %r529, 4;
	add.s64 	%rd363, %rd4, %rd362;
	ld.global.f32 	%f540, [%rd363];
	sub.f32 	%f541, %f540, %f539;
	st.global.f32 	[%rd363], %f541;
	ld.local.f32 	%f542, [%rd361+4];
	add.f32 	%f543, %f542, %f542;
	mul.f32 	%f544, %f2345, %f543;
	add.s32 	%r530, %r529, %r334;
	mul.wide.u32 	%rd364, %r530, 4;
	add.s64 	%rd365, %rd4, %rd364;
	ld.global.f32 	%f545, [%rd365];
	sub.f32 	%f546, %f545, %f544;
	st.global.f32 	[%rd365], %f546;
	add.s32 	%r1254, %r1254, 2;
$L__BB40_89:
	and.b16  	%rs46, %rs42, 1;
	setp.eq.b16 	%p76, %rs46, 1;
	not.pred 	%p77, %p76;
	@%p77 bra 	$L__BB40_91;
	mul.wide.u32 	%rd366, %r1254, 4;
	add.s64 	%rd367, %rd7, %rd366;
	ld.local.f32 	%f547, [%rd367];
	add.f32 	%f548, %f547, %f547;
	mul.f32 	%f549, %f2345, %f548;
	add.s32 	%r531, %r1254, %r1231;
	mad.lo.s32 	%r532, %r531, %r334, %r1247;
	mul.wide.u32 	%rd368, %r532, 4;
	add.s64 	%rd369, %rd4, %rd368;
	ld.global.f32 	%f550, [%rd369];
	sub.f32 	%f551, %f550, %f549;
	st.global.f32 	[%rd369], %f551;
$L__BB40_91:
	add.s32 	%r1247, %r1247, 1;
	setp.eq.s32 	%p78, %r1247, %r334;
	@%p78 bra 	$L__BB40_92;
	bra.uni 	$L__BB40_62;
$L__BB40_92:
	mov.b32 	%r1256, 0;
$L__BB40_93:
	setp.lt.u32 	%p79, %r25, 15;
	mad.lo.s32 	%r98, %r1256, %r334, %r1231;
	mov.b32 	%r1258, 0;
	mov.f32 	%f2353, 0f00000000;
	@%p79 bra 	$L__BB40_96;
	mov.b32 	%r1260, 0;
	mov.f32 	%f2353, 0f00000000;
$L__BB40_95:
	.pragma "nounroll";
	add.s32 	%r536, %r98, %r1260;
	mul.wide.u32 	%rd370, %r536, 4;
	add.s64 	%rd371, %rd4, %rd370;
	ld.global.f32 	%f555, [%rd371];
	mul.wide.u32 	%rd372, %r1260, 4;
	add.s64 	%rd373, %rd7, %rd372;
	ld.local.v4.f32 	{%f556, %f557, %f558, %f559}, [%rd373];
	fma.rn.f32 	%f560, %f555, %f556, %f2353;
	add.s32 	%r537, %r536, 1;
	mul.wide.u32 	%rd374, %r537, 4;
	add.s64 	%rd375, %rd4, %rd374;
	ld.global.f32 	%f561, [%rd375];
	fma.rn.f32 	%f562, %f561, %f557, %f560;
	add.s32 	%r538, %r536, 2;
	mul.wide.u32 	%rd376, %r538, 4;
	add.s64 	%rd377, %rd4, %rd376;
	ld.global.f32 	%f563, [%rd377];
	fma.rn.f32 	%f564, %f563, %f558, %f562;
	add.s32 	%r539, %r536, 3;
	mul.wide.u32 	%rd378, %r539, 4;
	add.s64 	%rd379, %rd4, %rd378;
	ld.global.f32 	%f565, [%rd379];
	fma.rn.f32 	%f566, %f565, %f559, %f564;
	add.s32 	%r540, %r536, 4;
	mul.wide.u32 	%rd380, %r540, 4;
	add.s64 	%rd381, %rd4, %rd380;
	ld.global.f32 	%f567, [%rd381];
	ld.local.v4.f32 	{%f568, %f569, %f570, %f571}, [%rd373+16];
	fma.rn.f32 	%f572, %f567, %f568, %f566;
	add.s32 	%r541, %r536, 5;
	mul.wide.u32 	%rd382, %r541, 4;
	add.s64 	%rd383, %rd4, %rd382;
	ld.global.f32 	%f573, [%rd383];
	fma.rn.f32 	%f574, %f573, %f569, %f572;
	add.s32 	%r542, %r536, 6;
	mul.wide.u32 	%rd384, %r542, 4;
	add.s64 	%rd385, %rd4, %rd384;
	ld.global.f32 	%f575, [%rd385];
	fma.rn.f32 	%f576, %f575, %f570, %f574;
	add.s32 	%r543, %r536, 7;
	mul.wide.u32 	%rd386, %r543, 4;
	add.s64 	%rd387, %rd4, %rd386;
	ld.global.f32 	%f577, [%rd387];
	fma.rn.f32 	%f578, %f577, %f571, %f576;
	add.s32 	%r544, %r536, 8;
	mul.wide.u32 	%rd388, %r544, 4;
	add.s64 	%rd389, %rd4, %rd388;
	ld.global.f32 	%f579, [%rd389];
	ld.local.v4.f32 	{%f580, %f581, %f582, %f583}, [%rd373+32];
	fma.rn.f32 	%f584, %f579, %f580, %f578;
	add.s32 	%r545, %r536, 9;
	mul.wide.u32 	%rd390, %r545, 4;
	add.s64 	%rd391, %rd4, %rd390;
	ld.global.f32 	%f585, [%rd391];
	fma.rn.f32 	%f586, %f585, %f581, %f584;
	add.s32 	%r546, %r536, 10;
	mul.wide.u32 	%rd392, %r546, 4;
	add.s64 	%rd393, %rd4, %rd392;
	ld.global.f32 	%f587, [%rd393];
	fma.rn.f32 	%f588, %f587, %f582, %f586;
	add.s32 	%r547, %r536, 11;
	mul.wide.u32 	%rd394, %r547, 4;
	add.s64 	%rd395, %rd4, %rd394;
	ld.global.f32 	%f589, [%rd395];
	fma.rn.f32 	%f590, %f589, %f583, %f588;
	add.s32 	%r548, %r536, 12;
	mul.wide.u32 	%rd396, %r548, 4;
	add.s64 	%rd397, %rd4, %rd396;
	ld.global.f32 	%f591, [%rd397];
	ld.local.v4.f32 	{%f592, %f593, %f594, %f595}, [%rd373+48];
	fma.rn.f32 	%f596, %f591, %f592, %f590;
	add.s32 	%r549, %r536, 13;
	mul.wide.u32 	%rd398, %r549, 4;
	add.s64 	%rd399, %rd4, %rd398;
	ld.global.f32 	%f597, [%rd399];
	fma.rn.f32 	%f598, %f597, %f593, %f596;
	add.s32 	%r550, %r536, 14;
	mul.wide.u32 	%rd400, %r550, 4;
	add.s64 	%rd401, %rd4, %rd400;
	ld.global.f32 	%f599, [%rd401];
	fma.rn.f32 	%f600, %f599, %f594, %f598;
	add.s32 	%r551, %r536, 15;
	mul.wide.u32 	%rd402, %r551, 4;
	add.s64 	%rd403, %rd4, %rd402;
	ld.global.f32 	%f601, [%rd403];
	fma.rn.f32 	%f2353, %f601, %f595, %f600;
	add.s32 	%r1260, %r1260, 16;
	setp.eq.s32 	%p80, %r1260, %r73;
	mov.u32 	%r1258, %r73;
	@%p80 bra 	$L__BB40_96;
	bra.uni 	$L__BB40_95;
$L__BB40_96:
	and.b32  	%r552, %r1230, 15;
	setp.eq.s32 	%p81, %r552, 0;
	@%p81 bra 	$L__BB40_106;
	setp.lt.u32 	%p82, %r24, 7;
	@%p82 bra 	$L__BB40_99;
	add.s32 	%r553, %r98, %r1258;
	mul.wide.u32 	%rd404, %r553, 4;
	add.s64 	%rd405, %rd4, %rd404;
	ld.global.f32 	%f603, [%rd405];
	mul.wide.u32 	%rd406, %r1258, 4;
	add.s64 	%rd407, %rd7, %rd406;
	ld.local.f32 	%f604, [%rd407];
	fma.rn.f32 	%f605, %f603, %f604, %f2353;
	add.s32 	%r554, %r553, 1;
	mul.wide.u32 	%rd408, %r554, 4;
	add.s64 	%rd409, %rd4, %rd408;
	ld.global.f32 	%f606, [%rd409];
	ld.local.f32 	%f607, [%rd407+4];
	fma.rn.f32 	%f608, %f606, %f607, %f605;
	add.s32 	%r555, %r553, 2;
	mul.wide.u32 	%rd410, %r555, 4;
	add.s64 	%rd411, %rd4, %rd410;
	ld.global.f32 	%f609, [%rd411];
	ld.local.f32 	%f610, [%rd407+8];
	fma.rn.f32 	%f611, %f609, %f610, %f608;
	add.s32 	%r556, %r553, 3;
	mul.wide.u32 	%rd412, %r556, 4;
	add.s64 	%rd413, %rd4, %rd412;
	ld.global.f32 	%f612, [%rd413];
	ld.local.f32 	%f613, [%rd407+12];
	fma.rn.f32 	%f614, %f612, %f613, %f611;
	add.s32 	%r557, %r553, 4;
	mul.wide.u32 	%rd414, %r557, 4;
	add.s64 	%rd415, %rd4, %rd414;
	ld.global.f32 	%f615, [%rd415];
	ld.local.f32 	%f616, [%rd407+16];
	fma.rn.f32 	%f617, %f615, %f616, %f614;
	add.s32 	%r558, %r553, 5;
	mul.wide.u32 	%rd416, %r558, 4;
	add.s64 	%rd417, %rd4, %rd416;
	ld.global.f32 	%f618, [%rd417];
	ld.local.f32 	%f619, [%rd407+20];
	fma.rn.f32 	%f620, %f618, %f619, %f617;
	add.s32 	%r559, %r553, 6;
	mul.wide.u32 	%rd418, %r559, 4;
	add.s64 	%rd419, %rd4, %rd418;
	ld.global.f32 	%f621, [%rd419];
	ld.local.f32 	%f622, [%rd407+24];
	fma.rn.f32 	%f623, %f621, %f622, %f620;
	add.s32 	%r560, %r553, 7;
	mul.wide.u32 	%rd420, %r560, 4;
	add.s64 	%rd421, %rd4, %rd420;
	ld.global.f32 	%f624, [%rd421];
	ld.local.f32 	%f625, [%rd407+28];
	fma.rn.f32 	%f2353, %f624, %f625, %f623;
	add.s32 	%r1258, %r1258, 8;
$L__BB40_99:
	and.b32  	%r561, %r23, 7;
	setp.eq.s32 	%p83, %r561, 0;
	@%p83 bra 	$L__BB40_106;
	setp.lt.u32 	%p84, %r22, 3;
	@%p84 bra 	$L__BB40_102;
	add.s32 	%r562, %r98, %r1258;
	mul.wide.u32 	%rd422, %r562, 4;
	add.s64 	%rd423, %rd4, %rd422;
	ld.global.f32 	%f627, [%rd423];
	mul.wide.u32 	%rd424, %r1258, 4;
	add.s64 	%rd425, %rd7, %rd424;
	ld.local.f32 	%f628, [%rd425];
	fma.rn.f32 	%f629, %f627, %f628, %f2353;
	add.s32 	%r563, %r562, 1;
	mul.wide.u32 	%rd426, %r563, 4;
	add.s64 	%rd427, %rd4, %rd426;
	ld.global.f32 	%f630, [%rd427];
	ld.local.f32 	%f631, [%rd425+4];
	fma.rn.f32 	%f632, %f630, %f631, %f629;
	add.s32 	%r564, %r562, 2;
	mul.wide.u32 	%rd428, %r564, 4;
	add.s64 	%rd429, %rd4, %rd428;
	ld.global.f32 	%f633, [%rd429];
	ld.local.f32 	%f634, [%rd425+8];
	fma.rn.f32 	%f635, %f633, %f634, %f632;
	add.s32 	%r565, %r562, 3;
	mul.wide.u32 	%rd430, %r565, 4;
	add.s64 	%rd431, %rd4, %rd430;
	ld.global.f32 	%f636, [%rd431];
	ld.local.f32 	%f637, [%rd425+12];
	fma.rn.f32 	%f2353, %f636, %f637, %f635;
	add.s32 	%r1258, %r1258, 4;
$L__BB40_102:
	setp.eq.s32 	%p85, %r74, 0;
	@%p85 bra 	$L__BB40_106;
	setp.eq.s32 	%p86, %r74, 1;
	add.s32 	%r104, %r98, %r1258;
	mul.wide.u32 	%rd432, %r104, 4;
	add.s64 	%rd433, %rd4, %rd432;
	ld.global.f32 	%f638, [%rd433];
	mul.wide.u32 	%rd434, %r1258, 4;
	add.s64 	%rd11, %rd7, %rd434;
	ld.local.f32 	%f639, [%rd11];
	fma.rn.f32 	%f2353, %f638, %f639, %f2353;
	@%p86 bra 	$L__BB40_106;
	setp.eq.s32 	%p87, %r74, 2;
	add.s32 	%r566, %r104, 1;
	mul.wide.u32 	%rd435, %r566, 4;
	add.s64 	%rd436, %rd4, %rd435;
	ld.global.f32 	%f640, [%rd436];
	ld.local.f32 	%f641, [%rd11+4];
	fma.rn.f32 	%f2353, %f640, %f641, %f2353;
	@%p87 bra 	$L__BB40_106;
	add.s32 	%r567, %r104, 2;
	mul.wide.u32 	%rd437, %r567, 4;
	add.s64 	%rd438, %rd4, %rd437;
	ld.global.f32 	%f642, [%rd438];
	ld.local.f32 	%f643, [%rd11+8];
	fma.rn.f32 	%f2353, %f642, %f643, %f2353;
$L__BB40_106:
	add.f32 	%f58, %f2353, %f2353;
	mov.b32 	%r1263, 0;
	@%p79 bra 	$L__BB40_109;
	mov.b32 	%r1261, 0;
$L__BB40_108:
	.pragma "nounroll";
	mul.wide.u32 	%rd439, %r1261, 4;
	add.s64 	%rd440, %rd7, %rd439;
	ld.local.v4.f32 	{%f644, %f645, %f646, %f647}, [%rd440];
	mul.f32 	%f648, %f58, %f644;
	add.s32 	%r570, %r98, %r1261;
	mul.wide.u32 	%rd441, %r570, 4;
	add.s64 	%rd442, %rd4, %rd441;
	ld.global.f32 	%f649, [%rd442];
	sub.f32 	%f650, %f649, %f648;
	st.global.f32 	[%rd442], %f650;
	mul.f32 	%f651, %f58, %f645;
	add.s32 	%r571, %r570, 1;
	mul.wide.u32 	%rd443, %r571, 4;
	add.s64 	%rd444, %rd4, %rd443;
	ld.global.f32 	%f652, [%rd444];
	sub.f32 	%f653, %f652, %f651;
	st.global.f32 	[%rd444], %f653;
	mul.f32 	%f654, %f58, %f646;
	add.s32 	%r572, %r570, 2;
	mul.wide.u32 	%rd445, %r572, 4;
	add.s64 	%rd446, %rd4, %rd445;
	ld.global.f32 	%f655, [%rd446];
	sub.f32 	%f656, %f655, %f654;
	st.global.f32 	[%rd446], %f656;
	mul.f32 	%f657, %f58, %f647;
	add.s32 	%r573, %r570, 3;
	mul.wide.u32 	%rd447, %r573, 4;
	add.s64 	%rd448, %rd4, %rd447;
	ld.global.f32 	%f658, [%rd448];
	sub.f32 	%f659, %f658, %f657;
	st.global.f32 	[%rd448], %f659;
	ld.local.v4.f32 	{%f660, %f661, %f662, %f663}, [%rd440+16];
	mul.f32 	%f664, %f58, %f660;
	add.s32 	%r574, %r570, 4;
	mul.wide.u32 	%rd449, %r574, 4;
	add.s64 	%rd450, %rd4, %rd449;
	ld.global.f32 	%f665, [%rd450];
	sub.f32 	%f666, %f665, %f664;
	st.global.f32 	[%rd450], %f666;
	mul.f32 	%f667, %f58, %f661;
	add.s32 	%r575, %r570, 5;
	mul.wide.u32 	%rd451, %r575, 4;
	add.s64 	%rd452, %rd4, %rd451;
	ld.global.f32 	%f668, [%rd452];
	sub.f32 	%f669, %f668, %f667;
	st.global.f32 	[%rd452], %f669;
	mul.f32 	%f670, %f58, %f662;
	add.s32 	%r576, %r570, 6;
	mul.wide.u32 	%rd453, %r576, 4;
	add.s64 	%rd454, %rd4, %rd453;
	ld.global.f32 	%f671, [%rd454];
	sub.f32 	%f672, %f671, %f670;
	st.global.f32 	[%rd454], %f672;
	mul.f32 	%f673, %f58, %f663;
	add.s32 	%r577, %r570, 7;
	mul.wide.u32 	%rd455, %r577, 4;
	add.s64 	%rd456, %rd4, %rd455;
	ld.global.f32 	%f674, [%rd456];
	sub.f32 	%f675, %f674, %f673;
	st.global.f32 	[%rd456], %f675;
	ld.local.v4.f32 	{%f676, %f677, %f678, %f679}, [%rd440+32];
	mul.f32 	%f680, %f58, %f676;
	add.s32 	%r578, %r570, 8;
	mul.wide.u32 	%rd457, %r578, 4;
	add.s64 	%rd458, %rd4, %rd457;
	ld.global.f32 	%f681, [%rd458];
	sub.f32 	%f682, %f681, %f680;
	st.global.f32 	[%rd458], %f682;
	mul.f32 	%f683, %f58, %f677;
	add.s32 	%r579, %r570, 9;
	mul.wide.u32 	%rd459, %r579, 4;
	add.s64 	%rd460, %rd4, %rd459;
	ld.global.f32 	%f684, [%rd460];
	sub.f32 	%f685, %f684, %f683;
	st.global.f32 	[%rd460], %f685;
	mul.f32 	%f686, %f58, %f678;
	add.s32 	%r580, %r570, 10;
	mul.wide.u32 	%rd461, %r580, 4;
	add.s64 	%rd462, %rd4, %rd461;
	ld.global.f32 	%f687, [%rd462];
	sub.f32 	%f688, %f687, %f686;
	st.global.f32 	[%rd462], %f688;
	mul.f32 	%f689, %f58, %f679;
	add.s32 	%r581, %r570, 11;
	mul.wide.u32 	%rd463, %r581, 4;
	add.s64 	%rd464, %rd4, %rd463;
	ld.global.f32 	%f690, [%rd464];
	sub.f32 	%f691, %f690, %f689;
	st.global.f32 	[%rd464], %f691;
	ld.local.v4.f32 	{%f692, %f693, %f694, %f695}, [%rd440+48];
	mul.f32 	%f696, %f58, %f692;
	add.s32 	%r582, %r570, 12;
	mul.wide.u32 	%rd465, %r582, 4;
	add.s64 	%rd466, %rd4, %rd465;
	ld.global.f32 	%f697, [%rd466];
	sub.f32 	%f698, %f697, %f696;
	st.global.f32 	[%rd466], %f698;
	mul.f32 	%f699, %f58, %f693;
	add.s32 	%r583, %r570, 13;
	mul.wide.u32 	%rd467, %r583, 4;
	add.s64 	%rd468, %rd4, %rd467;
	ld.global.f32 	%f700, [%rd468];
	sub.f32 	%f701, %f700, %f699;
	st.global.f32 	[%rd468], %f701;
	mul.f32 	%f702, %f58, %f694;
	add.s32 	%r584, %r570, 14;
	mul.wide.u32 	%rd469, %r584, 4;
	add.s64 	%rd470, %rd4, %rd469;
	ld.global.f32 	%f703, [%rd470];
	sub.f32 	%f704, %f703, %f702;
	st.global.f32 	[%rd470], %f704;
	mul.f32 	%f705, %f58, %f695;
	add.s32 	%r585, %r570, 15;
	mul.wide.u32 	%rd471, %r585, 4;
	add.s64 	%rd472, %rd4, %rd471;
	ld.global.f32 	%f706, [%rd472];
	sub.f32 	%f707, %f706, %f705;
	st.global.f32 	[%rd472], %f707;
	add.s32 	%r1261, %r1261, 16;
	setp.ne.s32 	%p89, %r1261, %r73;
	mov.u32 	%r1263, %r73;
	@%p89 bra 	$L__BB40_108;
$L__BB40_109:
	and.b32  	%r586, %r1230, 15;
	setp.eq.s32 	%p90, %r586, 0;
	@%p90 bra 	$L__BB40_119;
	setp.lt.u32 	%p91, %r24, 7;
	@%p91 bra 	$L__BB40_112;
	mul.wide.u32 	%rd473, %r1263, 4;
	add.s64 	%rd474, %rd7, %rd473;
	ld.local.f32 	%f708, [%rd474];
	mul.f32 	%f709, %f58, %f708;
	add.s32 	%r587, %r98, %r1263;
	mul.wide.u32 	%rd475, %r587, 4;
	add.s64 	%rd476, %rd4, %rd475;
	ld.global.f32 	%f710, [%rd476];
	sub.f32 	%f711, %f710, %f709;
	st.global.f32 	[%rd476], %f711;
	ld.local.f32 	%f712, [%rd474+4];
	mul.f32 	%f713, %f58, %f712;
	add.s32 	%r588, %r587, 1;
	mul.wide.u32 	%rd477, %r588, 4;
	add.s64 	%rd478, %rd4, %rd477;
	ld.global.f32 	%f714, [%rd478];
	sub.f32 	%f715, %f714, %f713;
	st.global.f32 	[%rd478], %f715;
	ld.local.f32 	%f716, [%rd474+8];
	mul.f32 	%f717, %f58, %f716;
	add.s32 	%r589, %r587, 2;
	mul.wide.u32 	%rd479, %r589, 4;
	add.s64 	%rd480, %rd4, %rd479;
	ld.global.f32 	%f718, [%rd480];
	sub.f32 	%f719, %f718, %f717;
	st.global.f32 	[%rd480], %f719;
	ld.local.f32 	%f720, [%rd474+12];
	mul.f32 	%f721, %f58, %f720;
	add.s32 	%r590, %r587, 3;
	mul.wide.u32 	%rd481, %r590, 4;
	add.s64 	%rd482, %rd4, %rd481;
	ld.global.f32 	%f722, [%rd482];
	sub.f32 	%f723, %f722, %f721;
	st.global.f32 	[%rd482], %f723;
	ld.local.f32 	%f724, [%rd474+16];
	mul.f32 	%f725, %f58, %f724;
	add.s32 	%r591, %r587, 4;
	mul.wide.u32 	%rd483, %r591, 4;
	add.s64 	%rd484, %rd4, %rd483;
	ld.global.f32 	%f726, [%rd484];
	sub.f32 	%f727, %f726, %f725;
	st.global.f32 	[%rd484], %f727;
	ld.local.f32 	%f728, [%rd474+20];
	mul.f32 	%f729, %f58, %f728;
	add.s32 	%r592, %r587, 5;
	mul.wide.u32 	%rd485, %r592, 4;
	add.s64 	%rd486, %rd4, %rd485;
	ld.global.f32 	%f730, [%rd486];
	sub.f32 	%f731, %f730, %f729;
	st.global.f32 	[%rd486], %f731;
	ld.local.f32 	%f732, [%rd474+24];
	mul.f32 	%f733, %f58, %f732;
	add.s32 	%r593, %r587, 6;
	mul.wide.u32 	%rd487, %r593, 4;
	add.s64 	%rd488, %rd4, %rd487;
	ld.global.f32 	%f734, [%rd488];
	sub.f32 	%f735, %f734, %f733;
	st.global.f32 	[%rd488], %f735;
	ld.local.f32 	%f736, [%rd474+28];
	mul.f32 	%f737, %f58, %f736;
	add.s32 	%r594, %r587, 7;
	mul.wide.u32 	%rd489, %r594, 4;
	add.s64 	%rd490, %rd4, %rd489;
	ld.global.f32 	%f738, [%rd490];
	sub.f32 	%f739, %f738, %f737;
	st.global.f32 	[%rd490], %f739;
	add.s32 	%r1263, %r1263, 8;
$L__BB40_112:
	and.b32  	%r595, %r23, 7;
	setp.eq.s32 	%p92, %r595, 0;
	@%p92 bra 	$L__BB40_119;
	setp.lt.u32 	%p93, %r22, 3;
	@%p93 bra 	$L__BB40_115;
	mul.wide.u32 	%rd491, %r1263, 4;
	add.s64 	%rd492, %rd7, %rd491;
	ld.local.f32 	%f740, [%rd492];
	mul.f32 	%f741, %f58, %f740;
	add.s32 	%r596, %r98, %r1263;
	mul.wide.u32 	%rd493, %r596, 4;
	add.s64 	%rd494, %rd4, %rd493;
	ld.global.f32 	%f742, [%rd494];
	sub.f32 	%f743, %f742, %f741;
	st.global.f32 	[%rd494], %f743;
	ld.local.f32 	%f744, [%rd492+4];
	mul.f32 	%f745, %f58, %f744;
	add.s32 	%r597, %r596, 1;
	mul.wide.u32 	%rd495, %r597, 4;
	add.s64 	%rd496, %rd4, %rd495;
	ld.global.f32 	%f746, [%rd496];
	sub.f32 	%f747, %f746, %f745;
	st.global.f32 	[%rd496], %f747;
	ld.local.f32 	%f748, [%rd492+8];
	mul.f32 	%f749, %f58, %f748;
	add.s32 	%r598, %r596, 2;
	mul.wide.u32 	%rd497, %r598, 4;
	add.s64 	%rd498, %rd4, %rd497;
	ld.global.f32 	%f750, [%rd498];
	sub.f32 	%f751, %f750, %f749;
	st.global.f32 	[%rd498], %f751;
	ld.local.f32 	%f752, [%rd492+12];
	mul.f32 	%f753, %f58, %f752;
	add.s32 	%r599, %r596, 3;
	mul.wide.u32 	%rd499, %r599, 4;
	add.s64 	%rd500, %rd4, %rd499;
	ld.global.f32 	%f754, [%rd500];
	sub.f32 	%f755, %f754, %f753;
	st.global.f32 	[%rd500], %f755;
	add.s32 	%r1263, %r1263, 4;
$L__BB40_115:
	setp.eq.s32 	%p94, %r74, 0;
	@%p94 bra 	$L__BB40_119;
	setp.eq.s32 	%p95, %r74, 1;
	mul.wide.u32 	%rd501, %r1263, 4;
	add.s64 	%rd12, %rd7, %rd501;
	ld.local.f32 	%f756, [%rd12];
	mul.f32 	%f757, %f58, %f756;
	add.s32 	%r114, %r98, %r1263;
	mul.wide.u32 	%rd502, %r114, 4;
	add.s64 	%rd503, %rd4, %rd502;
	ld.global.f32 	%f758, [%rd503];
	sub.f32 	%f759, %f758, %f757;
	st.global.f32 	[%rd503], %f759;
	@%p95 bra 	$L__BB40_119;
	setp.eq.s32 	%p96, %r74, 2;
	ld.local.f32 	%f760, [%rd12+4];
	mul.f32 	%f761, %f58, %f760;
	add.s32 	%r600, %r114, 1;
	mul.wide.u32 	%rd504, %r600, 4;
	add.s64 	%rd505, %rd4, %rd504;
	ld.global.f32 	%f762, [%rd505];
	sub.f32 	%f763, %f762, %f761;
	st.global.f32 	[%rd505], %f763;
	@%p96 bra 	$L__BB40_119;
	ld.local.f32 	%f764, [%rd12+8];
	mul.f32 	%f765, %f58, %f764;
	add.s32 	%r601, %r114, 2;
	mul.wide.u32 	%rd506, %r601, 4;
	add.s64 	%rd507, %rd4, %rd506;
	ld.global.f32 	%f766, [%rd507];
	sub.f32 	%f767, %f766, %f765;
	st.global.f32 	[%rd507], %f767;
$L__BB40_119:
	add.s32 	%r1256, %r1256, 1;
	setp.eq.s32 	%p97, %r1256, %r334;
	@%p97 bra 	$L__BB40_120;
	bra.uni 	$L__BB40_93;
$L__BB40_120:
	and.b32  	%r94, %r1230, -16;
	and.b32  	%r95, %r23, 7;
	and.b32  	%r96, %r21, 3;
	mov.b32 	%r1265, 0;
$L__BB40_121:
	setp.eq.s32 	%p98, %r334, %r1231;
	mov.f32 	%f2362, 0f00000000;
	@%p98 bra 	$L__BB40_136;
	setp.lt.u32 	%p99, %r25, 15;
	mad.lo.s32 	%r117, %r1265, %r334, %r1231;
	mov.b32 	%r1267, 0;
	mov.f32 	%f2361, 0f00000000;
	@%p99 bra 	$L__BB40_125;
	mov.b32 	%r1269, 0;
	mov.f32 	%f2361, 0f00000000;
$L__BB40_124:
	.pragma "nounroll";
	add.s32 	%r605, %r117, %r1269;
	mul.wide.u32 	%rd508, %r605, 4;
	add.s64 	%rd509, %rd1, %rd508;
	ld.global.f32 	%f772, [%rd509];
	mul.wide.u32 	%rd510, %r1269, 4;
	add.s64 	%rd511, %rd7, %rd510;
	ld.local.v4.f32 	{%f773, %f774, %f775, %f776}, [%rd511];
	fma.rn.f32 	%f777, %f772, %f773, %f2361;
	add.s32 	%r606, %r605, 1;
	mul.wide.u32 	%rd512, %r606, 4;
	add.s64 	%rd513, %rd1, %rd512;
	ld.global.f32 	%f778, [%rd513];
	fma.rn.f32 	%f779, %f778, %f774, %f777;
	add.s32 	%r607, %r605, 2;
	mul.wide.u32 	%rd514, %r607, 4;
	add.s64 	%rd515, %rd1, %rd514;
	ld.global.f32 	%f780, [%rd515];
	fma.rn.f32 	%f781, %f780, %f775, %f779;
	add.s32 	%r608, %r605, 3;
	mul.wide.u32 	%rd516, %r608, 4;
	add.s64 	%rd517, %rd1, %rd516;
	ld.global.f32 	%f782, [%rd517];
	fma.rn.f32 	%f783, %f782, %f776, %f781;
	add.s32 	%r609, %r605, 4;
	mul.wide.u32 	%rd518, %r609, 4;
	add.s64 	%rd519, %rd1, %rd518;
	ld.global.f32 	%f784, [%rd519];
	ld.local.v4.f32 	{%f785, %f786, %f787, %f788}, [%rd511+16];
	fma.rn.f32 	%f789, %f784, %f785, %f783;
	add.s32 	%r610, %r605, 5;
	mul.wide.u32 	%rd520, %r610, 4;
	add.s64 	%rd521, %rd1, %rd520;
	ld.global.f32 	%f790, [%rd521];
	fma.rn.f32 	%f791, %f790, %f786, %f789;
	add.s32 	%r611, %r605, 6;
	mul.wide.u32 	%rd522, %r611, 4;
	add.s64 	%rd523, %rd1, %rd522;
	ld.global.f32 	%f792, [%rd523];
	fma.rn.f32 	%f793, %f792, %f787, %f791;
	add.s32 	%r612, %r605, 7;
	mul.wide.u32 	%rd524, %r612, 4;
	add.s64 	%rd525, %rd1, %rd524;
	ld.global.f32 	%f794, [%rd525];
	fma.rn.f32 	%f795, %f794, %f788, %f793;
	add.s32 	%r613, %r605, 8;
	mul.wide.u32 	%rd526, %r613, 4;
	add.s64 	%rd527, %rd1, %rd526;
	ld.global.f32 	%f796, [%rd527];
	ld.local.v4.f32 	{%f797, %f798, %f799, %f800}, [%rd511+32];
	fma.rn.f32 	%f801, %f796, %f797, %f795;
	add.s32 	%r614, %r605, 9;
	mul.wide.u32 	%rd528, %r614, 4;
	add.s64 	%rd529, %rd1, %rd528;
	ld.global.f32 	%f802, [%rd529];
	fma.rn.f32 	%f803, %f802, %f798, %f801;
	add.s32 	%r615, %r605, 10;
	mul.wide.u32 	%rd530, %r615, 4;
	add.s64 	%rd531, %rd1, %rd530;
	ld.global.f32 	%f804, [%rd531];
	fma.rn.f32 	%f805, %f804, %f799, %f803;
	add.s32 	%r616, %r605, 11;
	mul.wide.u32 	%rd532, %r616, 4;
	add.s64 	%rd533, %rd1, %rd532;
	ld.global.f32 	%f806, [%rd533];
	fma.rn.f32 	%f807, %f806, %f800, %f805;
	add.s32 	%r617, %r605, 12;
	mul.wide.u32 	%rd534, %r617, 4;
	add.s64 	%rd535, %rd1, %rd534;
	ld.global.f32 	%f808, [%rd535];
	ld.local.v4.f32 	{%f809, %f810, %f811, %f812}, [%rd511+48];
	fma.rn.f32 	%f813, %f808, %f809, %f807;
	add.s32 	%r618, %r605, 13;
	mul.wide.u32 	%rd536, %r618, 4;
	add.s64 	%rd537, %rd1, %rd536;
	ld.global.f32 	%f814, [%rd537];
	fma.rn.f32 	%f815, %f814, %f810, %f813;
	add.s32 	%r619, %r605, 14;
	mul.wide.u32 	%rd538, %r619, 4;
	add.s64 	%rd539, %rd1, %rd538;
	ld.global.f32 	%f816, [%rd539];
	fma.rn.f32 	%f817, %f816, %f811, %f815;
	add.s32 	%r620, %r605, 15;
	mul.wide.u32 	%rd540, %r620, 4;
	add.s64 	%rd541, %rd1, %rd540;
	ld.global.f32 	%f818, [%rd541];
	fma.rn.f32 	%f2361, %f818, %f812, %f817;
	add.s32 	%r1269, %r1269, 16;
	setp.eq.s32 	%p100, %r1269, %r94;
	mov.u32 	%r1267, %r94;
	@%p100 bra 	$L__BB40_125;
	bra.uni 	$L__BB40_124;
$L__BB40_125:
	and.b32  	%r621, %r1230, 15;
	setp.eq.s32 	%p101, %r621, 0;
	@%p101 bra 	$L__BB40_135;
	setp.lt.u32 	%p102, %r24, 7;
	@%p102 bra 	$L__BB40_128;
	add.s32 	%r622, %r117, %r1267;
	mul.wide.u32 	%rd542, %r622, 4;
	add.s64 	%rd543, %rd1, %rd542;
	ld.global.f32 	%f820, [%rd543];
	mul.wide.u32 	%rd544, %r1267, 4;
	add.s64 	%rd545, %rd7, %rd544;
	ld.local.f32 	%f821, [%rd545];
	fma.rn.f32 	%f822, %f820, %f821, %f2361;
	add.s32 	%r623, %r622, 1;
	mul.wide.u32 	%rd546, %r623, 4;
	add.s64 	%rd547, %rd1, %rd546;
	ld.global.f32 	%f823, [%rd547];
	ld.local.f32 	%f824, [%rd545+4];
	fma.rn.f32 	%f825, %f823, %f824, %f822;
	add.s32 	%r624, %r622, 2;
	mul.wide.u32 	%rd548, %r624, 4;
	add.s64 	%rd549, %rd1, %rd548;
	ld.global.f32 	%f826, [%rd549];
	ld.local.f32 	%f827, [%rd545+8];
	fma.rn.f32 	%f828, %f826, %f827, %f825;
	add.s32 	%r625, %r622, 3;
	mul.wide.u32 	%rd550, %r625, 4;
	add.s64 	%rd551, %rd1, %rd550;
	ld.global.f32 	%f829, [%rd551];
	ld.local.f32 	%f830, [%rd545+12];
	fma.rn.f32 	%f831, %f829, %f830, %f828;
	add.s32 	%r626, %r622, 4;
	mul.wide.u32 	%rd552, %r626, 4;
	add.s64 	%rd553, %rd1, %rd552;
	ld.global.f32 	%f832, [%rd553];
	ld.local.f32 	%f833, [%rd545+16];
	fma.rn.f32 	%f834, %f832, %f833, %f831;
	add.s32 	%r627, %r622, 5;
	mul.wide.u32 	%rd554, %r627, 4;
	add.s64 	%rd555, %rd1, %rd554;
	ld.global.f32 	%f835, [%rd555];
	ld.local.f32 	%f836, [%rd545+20];
	fma.rn.f32 	%f837, %f835, %f836, %f834;
	add.s32 	%r628, %r622, 6;
	mul.wide.u32 	%rd556, %r628, 4;
	add.s64 	%rd557, %rd1, %rd556;
	ld.global.f32 	%f838, [%rd557];
	ld.local.f32 	%f839, [%rd545+24];
	fma.rn.f32 	%f840, %f838, %f839, %f837;
	add.s32 	%r629, %r622, 7;
	mul.wide.u32 	%rd558, %r629, 4;
	add.s64 	%rd559, %rd1, %rd558;
	ld.global.f32 	%f841, [%rd559];
	ld.local.f32 	%f842, [%rd545+28];
	fma.rn.f32 	%f2361, %f841, %f842, %f840;
	add.s32 	%r1267, %r1267, 8;
$L__BB40_128:
	setp.eq.s32 	%p103, %r95, 0;
	@%p103 bra 	$L__BB40_135;
	setp.lt.u32 	%p104, %r22, 3;
	@%p104 bra 	$L__BB40_131;
	add.s32 	%r630, %r117, %r1267;
	mul.wide.u32 	%rd560, %r630, 4;
	add.s64 	%rd561, %rd1, %rd560;
	ld.global.f32 	%f844, [%rd561];
	mul.wide.u32 	%rd562, %r1267, 4;
	add.s64 	%rd563, %rd7, %rd562;
	ld.local.f32 	%f845, [%rd563];
	fma.rn.f32 	%f846, %f844, %f845, %f2361;
	add.s32 	%r631, %r630, 1;
	mul.wide.u32 	%rd564, %r631, 4;
	add.s64 	%rd565, %rd1, %rd564;
	ld.global.f32 	%f847, [%rd565];
	ld.local.f32 	%f848, [%rd563+4];
	fma.rn.f32 	%f849, %f847, %f848, %f846;
	add.s32 	%r632, %r630, 2;
	mul.wide.u32 	%rd566, %r632, 4;
	add.s64 	%rd567, %rd1, %rd566;
	ld.global.f32 	%f850, [%rd567];
	ld.local.f32 	%f851, [%rd563+8];
	fma.rn.f32 	%f852, %f850, %f851, %f849;
	add.s32 	%r633, %r630, 3;
	mul.wide.u32 	%rd568, %r633, 4;
	add.s64 	%rd569, %rd1, %rd568;
	ld.global.f32 	%f853, [%rd569];
	ld.local.f32 	%f854, [%rd563+12];
	fma.rn.f32 	%f2361, %f853, %f854, %f852;
	add.s32 	%r1267, %r1267, 4;
$L__BB40_131:
	setp.eq.s32 	%p105, %r96, 0;
	@%p105 bra 	$L__BB40_135;
	setp.eq.s32 	%p106, %r96, 1;
	add.s32 	%r123, %r117, %r1267;
	mul.wide.u32 	%rd570, %r123, 4;
	add.s64 	%rd571, %rd1, %rd570;
	ld.global.f32 	%f855, [%rd571];
	mul.wide.u32 	%rd572, %r1267, 4;
	add.s64 	%rd13, %rd7, %rd572;
	ld.local.f32 	%f856, [%rd13];
	fma.rn.f32 	%f2361, %f855, %f856, %f2361;
	@%p106 bra 	$L__BB40_135;
	setp.eq.s32 	%p107, %r96, 2;
	add.s32 	%r634, %r123, 1;
	mul.wide.u32 	%rd573, %r634, 4;
	add.s64 	%rd574, %rd1, %rd573;
	ld.global.f32 	%f857, [%rd574];
	ld.local.f32 	%f858, [%rd13+4];
	fma.rn.f32 	%f2361, %f857, %f858, %f2361;
	@%p107 bra 	$L__BB40_135;
	add.s32 	%r635, %r123, 2;
	mul.wide.u32 	%rd575, %r635, 4;
	add.s64 	%rd576, %rd1, %rd575;
	ld.global.f32 	%f859, [%rd576];
	ld.local.f32 	%f860, [%rd13+8];
	fma.rn.f32 	%f2361, %f859, %f860, %f2361;
$L__BB40_135:
	add.f32 	%f2362, %f2361, %f2361;
$L__BB40_136:
	setp.eq.s32 	%p108, %r334, %r1231;
	@%p108 bra 	$L__BB40_150;
	setp.lt.u32 	%p109, %r25, 15;
	mad.lo.s32 	%r124, %r1265, %r334, %r1231;
	mov.b32 	%r1272, 0;
	@%p109 bra 	$L__BB40_140;
	mov.b32 	%r1270, 0;
$L__BB40_139:
	.pragma "nounroll";
	mul.wide.u32 	%rd577, %r1270, 4;
	add.s64 	%rd578, %rd7, %rd577;
	ld.local.v4.f32 	{%f861, %f862, %f863, %f864}, [%rd578];
	mul.f32 	%f865, %f2362, %f861;
	add.s32 	%r638, %r124, %r1270;
	mul.wide.u32 	%rd579, %r638, 4;
	add.s64 	%rd580, %rd1, %rd579;
	ld.global.f32 	%f866, [%rd580];
	sub.f32 	%f867, %f866, %f865;
	st.global.f32 	[%rd580], %f867;
	mul.f32 	%f868, %f2362, %f862;
	add.s32 	%r639, %r638, 1;
	mul.wide.u32 	%rd581, %r639, 4;
	add.s64 	%rd582, %rd1, %rd581;
	ld.global.f32 	%f869, [%rd582];
	sub.f32 	%f870, %f869, %f868;
	st.global.f32 	[%rd582], %f870;
	mul.f32 	%f871, %f2362, %f863;
	add.s32 	%r640, %r638, 2;
	mul.wide.u32 	%rd583, %r640, 4;
	add.s64 	%rd584, %rd1, %rd583;
	ld.global.f32 	%f872, [%rd584];
	sub.f32 	%f873, %f872, %f871;
	st.global.f32 	[%rd584], %f873;
	mul.f32 	%f874, %f2362, %f864;
	add.s32 	%r641, %r638, 3;
	mul.wide.u32 	%rd585, %r641, 4;
	add.s64 	%rd586, %rd1, %rd585;
	ld.global.f32 	%f875, [%rd586];
	sub.f32 	%f876, %f875, %f874;
	st.global.f32 	[%rd586], %f876;
	ld.local.v4.f32 	{%f877, %f878, %f879, %f880}, [%rd578+16];
	mul.f32 	%f881, %f2362, %f877;
	add.s32 	%r642, %r638, 4;
	mul.wide.u32 	%rd587, %r642, 4;
	add.s64 	%rd588, %rd1, %rd587;
	ld.global.f32 	%f882, [%rd588];
	sub.f32 	%f883, %f882, %f881;
	st.global.f32 	[%rd588], %f883;
	mul.f32 	%f884, %f2362, %f878;
	add.s32 	%r643, %r638, 5;
	mul.wide.u32 	%rd589, %r643, 4;
	add.s64 	%rd590, %rd1, %rd589;
	ld.global.f32 	%f885, [%rd590];
	sub.f32 	%f886, %f885, %f884;
	st.global.f32 	[%rd590], %f886;
	mul.f32 	%f887, %f2362, %f879;
	add.s32 	%r644, %r638, 6;
	mul.wide.u32 	%rd591, %r644, 4;
	add.s64 	%rd592, %rd1, %rd591;
	ld.global.f32 	%f888, [%rd592];
	sub.f32 	%f889, %f888, %f887;
	st.global.f32 	[%rd592], %f889;
	mul.f32 	%f890, %f2362, %f880;
	add.s32 	%r645, %r638, 7;
	mul.wide.u32 	%rd593, %r645, 4;
	add.s64 	%rd594, %rd1, %rd593;
	ld.global.f32 	%f891, [%rd594];
	sub.f32 	%f892, %f891, %f890;
	st.global.f32 	[%rd594], %f892;
	ld.local.v4.f32 	{%f893, %f894, %f895, %f896}, [%rd578+32];
	mul.f32 	%f897, %f2362, %f893;
	add.s32 	%r646, %r638, 8;
	mul.wide.u32 	%rd595, %r646, 4;
	add.s64 	%rd596, %rd1, %rd595;
	ld.global.f32 	%f898, [%rd596];
	sub.f32 	%f899, %f898, %f897;
	st.global.f32 	[%rd596], %f899;
	mul.f32 	%f900, %f2362, %f894;
	add.s32 	%r647, %r638, 9;
	mul.wide.u32 	%rd597, %r647, 4;
	add.s64 	%rd598, %rd1, %rd597;
	ld.global.f32 	%f901, [%rd598];
	sub.f32 	%f902, %f901, %f900;
	st.global.f32 	[%rd598], %f902;
	mul.f32 	%f903, %f2362, %f895;
	add.s32 	%r648, %r638, 10;
	mul.wide.u32 	%rd599, %r648, 4;
	add.s64 	%rd600, %rd1, %rd599;
	ld.global.f32 	%f904, [%rd600];
	sub.f32 	%f905, %f904, %f903;
	st.global.f32 	[%rd600], %f905;
	mul.f32 	%f906, %f2362, %f896;
	add.s32 	%r649, %r638, 11;
	mul.wide.u32 	%rd601, %r649, 4;
	add.s64 	%rd602, %rd1, %rd601;
	ld.global.f32 	%f907, [%rd602];
	sub.f32 	%f908, %f907, %f906;
	st.global.f32 	[%rd602], %f908;
	ld.local.v4.f32 	{%f909, %f910, %f911, %f912}, [%rd578+48];
	mul.f32 	%f913, %f2362, %f909;
	add.s32 	%r650, %r638, 12;
	mul.wide.u32 	%rd603, %r650, 4;
	add.s64 	%rd604, %rd1, %rd603;
	ld.global.f32 	%f914, [%rd604];
	sub.f32 	%f915, %f914, %f913;
	st.global.f32 	[%rd604], %f915;
	mul.f32 	%f916, %f2362, %f910;
	add.s32 	%r651, %r638, 13;
	mul.wide.u32 	%rd605, %r651, 4;
	add.s64 	%rd606, %rd1, %rd605;
	ld.global.f32 	%f917, [%rd606];
	sub.f32 	%f918, %f917, %f916;
	st.global.f32 	[%rd606], %f918;
	mul.f32 	%f919, %f2362, %f911;
	add.s32 	%r652, %r638, 14;
	mul.wide.u32 	%rd607, %r652, 4;
	add.s64 	%rd608, %rd1, %rd607;
	ld.global.f32 	%f920, [%rd608];
	sub.f32 	%f921, %f920, %f919;
	st.global.f32 	[%rd608], %f921;
	mul.f32 	%f922, %f2362, %f912;
	add.s32 	%r653, %r638, 15;
	mul.wide.u32 	%rd609, %r653, 4;
	add.s64 	%rd610, %rd1, %rd609;
	ld.global.f32 	%f923, [%rd610];
	sub.f32 	%f924, %f923, %f922;
	st.global.f32 	[%rd610], %f924;
	add.s32 	%r1270, %r1270, 16;
	setp.ne.s32 	%p110, %r1270, %r94;
	mov.u32 	%r1272, %r94;
	@%p110 bra 	$L__BB40_139;
$L__BB40_140:
	and.b32  	%r654, %r1230, 15;
	setp.eq.s32 	%p111, %r654, 0;
	@%p111 bra 	$L__BB40_150;
	setp.lt.u32 	%p112, %r24, 7;
	@%p112 bra 	$L__BB40_143;
	mul.wide.u32 	%rd611, %r1272, 4;
	add.s64 	%rd612, %rd7, %rd611;
	ld.local.f32 	%f925, [%rd612];
	mul.f32 	%f926, %f2362, %f925;
	add.s32 	%r655, %r124, %r1272;
	mul.wide.u32 	%rd613, %r655, 4;
	add.s64 	%rd614, %rd1, %rd613;
	ld.global.f32 	%f927, [%rd614];
	sub.f32 	%f928, %f927, %f926;
	st.global.f32 	[%rd614], %f928;
	ld.local.f32 	%f929, [%rd612+4];
	mul.f32 	%f930, %f2362, %f929;
	add.s32 	%r656, %r655, 1;
	mul.wide.u32 	%rd615, %r656, 4;
	add.s64 	%rd616, %rd1, %rd615;
	ld.global.f32 	%f931, [%rd616];
	sub.f32 	%f932, %f931, %f930;
	st.global.f32 	[%rd616], %f932;
	ld.local.f32 	%f933, [%rd612+8];
	mul.f32 	%f934, %f2362, %f933;
	add.s32 	%r657, %r655, 2;
	mul.wide.u32 	%rd617, %r657, 4;
	add.s64 	%rd618, %rd1, %rd617;
	ld.global.f32 	%f935, [%rd618];
	sub.f32 	%f936, %f935, %f934;
	st.global.f32 	[%rd618], %f936;
	ld.local.f32 	%f937, [%rd612+12];
	mul.f32 	%f938, %f2362, %f937;
	add.s32 	%r658, %r655, 3;
	mul.wide.u32 	%rd619, %r658, 4;
	add.s64 	%rd620, %rd1, %rd619;
	ld.global.f32 	%f939, [%rd620];
	sub.f32 	%f940, %f939, %f938;
	st.global.f32 	[%rd620], %f940;
	ld.local.f32 	%f941, [%rd612+16];
	mul.f32 	%f942, %f2362, %f941;
	add.s32 	%r659, %r655, 4;
	mul.wide.u32 	%rd621, %r659, 4;
	add.s64 	%rd622, %rd1, %rd621;
	ld.global.f32 	%f943, [%rd622];
	sub.f32 	%f944, %f943, %f942;
	st.global.f32 	[%rd622], %f944;
	ld.local.f32 	%f945, [%rd612+20];
	mul.f32 	%f946, %f2362, %f945;
	add.s32 	%r660, %r655, 5;
	mul.wide.u32 	%rd623, %r660, 4;
	add.s64 	%rd624, %rd1, %rd623;
	ld.global.f32 	%f947, [%rd624];
	sub.f32 	%f948, %f947, %f946;
	st.global.f32 	[%rd624], %f948;
	ld.local.f32 	%f949, [%rd612+24];
	mul.f32 	%f950, %f2362, %f949;
	add.s32 	%r661, %r655, 6;
	mul.wide.u32 	%rd625, %r661, 4;
	add.s64 	%rd626, %rd1, %rd625;
	ld.global.f32 	%f951, [%rd626];
	sub.f32 	%f952, %f951, %f950;
	st.global.f32 	[%rd626], %f952;
	ld.local.f32 	%f953, [%rd612+28];
	mul.f32 	%f954, %f2362, %f953;
	add.s32 	%r662, %r655, 7;
	mul.wide.u32 	%rd627, %r662, 4;
	add.s64 	%rd628, %rd1, %rd627;
	ld.global.f32 	%f955, [%rd628];
	sub.f32 	%f956, %f955, %f954;
	st.global.f32 	[%rd628], %f956;
	add.s32 	%r1272, %r1272, 8;
$L__BB40_143:
	setp.eq.s32 	%p113, %r95, 0;
	@%p113 bra 	$L__BB40_150;
	setp.lt.u32 	%p114, %r22, 3;
	@%p114 bra 	$L__BB40_146;
	mul.wide.u32 	%rd629, %r1272, 4;
	add.s64 	%rd630, %rd7, %rd629;
	ld.local.f32 	%f957, [%rd630];
	mul.f32 	%f958, %f2362, %f957;
	add.s32 	%r663, %r124, %r1272;
	mul.wide.u32 	%rd631, %r663, 4;
	add.s64 	%rd632, %rd1, %rd631;
	ld.global.f32 	%f959, [%rd632];
	sub.f32 	%f960, %f959, %f958;
	st.global.f32 	[%rd632], %f960;
	ld.local.f32 	%f961, [%rd630+4];
	mul.f32 	%f962, %f2362, %f961;
	add.s32 	%r664, %r663, 1;
	mul.wide.u32 	%rd633, %r664, 4;
	add.s64 	%rd634, %rd1, %rd633;
	ld.global.f32 	%f963, [%rd634];
	sub.f32 	%f964, %f963, %f962;
	st.global.f32 	[%rd634], %f964;
	ld.local.f32 	%f965, [%rd630+8];
	mul.f32 	%f966, %f2362, %f965;
	add.s32 	%r665, %r663, 2;
	mul.wide.u32 	%rd635, %r665, 4;
	add.s64 	%rd636, %rd1, %rd635;
	ld.global.f32 	%f967, [%rd636];
	sub.f32 	%f968, %f967, %f966;
	st.global.f32 	[%rd636], %f968;
	ld.local.f32 	%f969, [%rd630+12];
	mul.f32 	%f970, %f2362, %f969;
	add.s32 	%r666, %r663, 3;
	mul.wide.u32 	%rd637, %r666, 4;
	add.s64 	%rd638, %rd1, %rd637;
	ld.global.f32 	%f971, [%rd638];
	sub.f32 	%f972, %f971, %f970;
	st.global.f32 	[%rd638], %f972;
	add.s32 	%r1272, %r1272, 4;
$L__BB40_146:
	setp.eq.s32 	%p115, %r96, 0;
	@%p115 bra 	$L__BB40_150;
	setp.eq.s32 	%p116, %r96, 1;
	mul.wide.u32 	%rd639, %r1272, 4;
	add.s64 	%rd14, %rd7, %rd639;
	ld.local.f32 	%f973, [%rd14];
	mul.f32 	%f974, %f2362, %f973;
	add.s32 	%r134, %r124, %r1272;
	mul.wide.u32 	%rd640, %r134, 4;
	add.s64 	%rd641, %rd1, %rd640;
	ld.global.f32 	%f975, [%rd641];
	sub.f32 	%f976, %f975, %f974;
	st.global.f32 	[%rd641], %f976;
	@%p116 bra 	$L__BB40_150;
	setp.eq.s32 	%p117, %r96, 2;
	ld.local.f32 	%f977, [%rd14+4];
	mul.f32 	%f978, %f2362, %f977;
	add.s32 	%r667, %r134, 1;
	mul.wide.u32 	%rd642, %r667, 4;
	add.s64 	%rd643, %rd1, %rd642;
	ld.global.f32 	%f979, [%rd643];
	sub.f32 	%f980, %f979, %f978;
	st.global.f32 	[%rd643], %f980;
	@%p117 bra 	$L__BB40_150;
	ld.local.f32 	%f981, [%rd14+8];
	mul.f32 	%f982, %f2362, %f981;
	add.s32 	%r668, %r134, 2;
	mul.wide.u32 	%rd644, %r668, 4;
	add.s64 	%rd645, %rd1, %rd644;
	ld.global.f32 	%f983, [%rd645];
	sub.f32 	%f984, %f983, %f982;
	st.global.f32 	[%rd645], %f984;
$L__BB40_150:
	add.s32 	%r1265, %r1265, 1;
	setp.ne.s32 	%p118, %r1265, %r334;
	@%p118 bra 	$L__BB40_121;
$L__BB40_151:
	setp.eq.s32 	%p119, %r1231, %r9;
	add.s16 	%rs72, %rs72, 1;
	add.s16 	%rs71, %rs71, 1;
	add.s16 	%rs70, %rs70, 1;
	@%p119 bra 	$L__BB40_64;
	bra.uni 	$L__BB40_17;
$L__BB40_152:
	mul.lo.s32 	%r675, %r1275, %r334;
	add.s32 	%r676, %r675, %r1275;
	mul.wide.u32 	%rd648, %r676, 4;
	add.s64 	%rd649, %rd4, %rd648;
	ld.global.f32 	%f985, [%rd649];
	abs.f32 	%f986, %f985;
	add.s32 	%r138, %r1275, 1;
	add.s32 	%r677, %r675, %r334;
	add.s32 	%r678, %r677, %r138;
	mul.wide.u32 	%rd650, %r678, 4;
	add.s64 	%rd651, %rd4, %rd650;
	ld.global.f32 	%f987, [%rd651];
	abs.f32 	%f988, %f987;
	add.f32 	%f989, %f986, %f988;
	max.f32 	%f990, %f989, 0f3F800000;
	mul.f32 	%f991, %f990, 0f34000000;
	add.s32 	%r679, %r677, %r1275;
	mul.wide.u32 	%rd652, %r679, 4;
	add.s64 	%rd653, %rd4, %rd652;
	ld.global.f32 	%f992, [%rd653];
	abs.f32 	%f993, %f992;
	setp.gt.f32 	%p122, %f993, %f991;
	mov.u32 	%r1275, %r138;
	@%p122 bra 	$L__BB40_153;
	bra.uni 	$L__BB40_67;
$L__BB40_153:
	mad.lo.s32 	%r680, %r9, %r334, %r9;
	mul.wide.u32 	%rd654, %r680, 4;
	add.s64 	%rd655, %rd4, %rd654;
	ld.global.f32 	%f994, [%rd655];
	add.s32 	%r681, %r680, 1;
	mul.wide.u32 	%rd656, %r681, 4;
	add.s64 	%rd657, %rd4, %rd656;
	ld.global.f32 	%f995, [%rd657];
	ld.global.f32 	%f996, [%rd8];
	ld.global.f32 	%f77, [%rd9];
	add.f32 	%f78, %f994, %f77;
	mul.f32 	%f997, %f994, %f77;
	mul.f32 	%f998, %f995, %f996;
	sub.f32 	%f999, %f997, %f998;
	mul.f32 	%f1000, %f999, 0fC0800000;
	fma.rn.f32 	%f79, %f78, %f78, %f1000;
	setp.ltu.f32 	%p123, %f79, 0f00000000;
	@%p123 bra 	$L__BB40_155;
	sqrt.rn.f32 	%f1001, %f79;
	add.f32 	%f1002, %f78, %f1001;
	mul.f32 	%f1003, %f1002, 0f3F000000;
	sub.f32 	%f1004, %f78, %f1001;
	mul.f32 	%f1005, %f1004, 0f3F000000;
	sub.f32 	%f1006, %f1003, %f77;
	abs.f32 	%f1007, %f1006;
	sub.f32 	%f1008, %f1005, %f77;
	abs.f32 	%f1009, %f1008;
	setp.lt.f32 	%p124, %f1007, %f1009;
	selp.f32 	%f2364, %f1003, %f1005, %p124;
	bra.uni 	$L__BB40_156;
$L__BB40_155:
	mul.f32 	%f2364, %f78, 0f3F000000;
$L__BB40_156:
	setp.lt.u32 	%p125, %r28, 15;
	mov.b32 	%r1278, 0;
	@%p125 bra 	$L__BB40_159;
	mov.b32 	%r1276, 0;
$L__BB40_158:
	.pragma "nounroll";
	mul.lo.s32 	%r684, %r1276, %r334;
	add.s32 	%r685, %r684, %r1276;
	mul.wide.u32 	%rd658, %r685, 4;
	add.s64 	%rd659, %rd4, %rd658;
	ld.global.f32 	%f1010, [%rd659];
	sub.f32 	%f1011, %f1010, %f2364;
	st.global.f32 	[%rd659], %f1011;
	add.s32 	%r686, %r684, %r334;
	add.s32 	%r687, %r1276, %r686;
	add.s32 	%r688, %r687, 1;
	mul.wide.u32 	%rd660, %r688, 4;
	add.s64 	%rd661, %rd4, %rd660;
	ld.global.f32 	%f1012, [%rd661];
	sub.f32 	%f1013, %f1012, %f2364;
	st.global.f32 	[%rd661], %f1013;
	add.s32 	%r689, %r686, %r334;
	add.s32 	%r690, %r1276, %r689;
	add.s32 	%r691, %r690, 2;
	mul.wide.u32 	%rd662, %r691, 4;
	add.s64 	%rd663, %rd4, %rd662;
	ld.global.f32 	%f1014, [%rd663];
	sub.f32 	%f1015, %f1014, %f2364;
	st.global.f32 	[%rd663], %f1015;
	add.s32 	%r692, %r689, %r334;
	add.s32 	%r693, %r1276, %r692;
	add.s32 	%r694, %r693, 3;
	mul.wide.u32 	%rd664, %r694, 4;
	add.s64 	%rd665, %rd4, %rd664;
	ld.global.f32 	%f1016, [%rd665];
	sub.f32 	%f1017, %f1016, %f2364;
	st.global.f32 	[%rd665], %f1017;
	add.s32 	%r695, %r692, %r334;
	add.s32 	%r696, %r1276, %r695;
	add.s32 	%r697, %r696, 4;
	mul.wide.u32 	%rd666, %r697, 4;
	add.s64 	%rd667, %rd4, %rd666;
	ld.global.f32 	%f1018, [%rd667];
	sub.f32 	%f1019, %f1018, %f2364;
	st.global.f32 	[%rd667], %f1019;
	add.s32 	%r698, %r695, %r334;
	add.s32 	%r699, %r1276, %r698;
	add.s32 	%r700, %r699, 5;
	mul.wide.u32 	%rd668, %r700, 4;
	add.s64 	%rd669, %rd4, %rd668;
	ld.global.f32 	%f1020, [%rd669];
	sub.f32 	%f1021, %f1020, %f2364;
	st.global.f32 	[%rd669], %f1021;
	add.s32 	%r701, %r698, %r334;
	add.s32 	%r702, %r1276, %r701;
	add.s32 	%r703, %r702, 6;
	mul.wide.u32 	%rd670, %r703, 4;
	add.s64 	%rd671, %rd4, %rd670;
	ld.global.f32 	%f1022, [%rd671];
	sub.f32 	%f1023, %f1022, %f2364;
	st.global.f32 	[%rd671], %f1023;
	add.s32 	%r704, %r701, %r334;
	add.s32 	%r705, %r1276, %r704;
	add.s32 	%r706, %r705, 7;
	mul.wide.u32 	%rd672, %r706, 4;
	add.s64 	%rd673, %rd4, %rd672;
	ld.global.f32 	%f1024, [%rd673];
	sub.f32 	%f1025, %f1024, %f2364;
	st.global.f32 	[%rd673], %f1025;
	add.s32 	%r707, %r704, %r334;
	add.s32 	%r708, %r1276, %r707;
	add.s32 	%r709, %r708, 8;
	mul.wide.u32 	%rd674, %r709, 4;
	add.s64 	%rd675, %rd4, %rd674;
	ld.global.f32 	%f1026, [%rd675];
	sub.f32 	%f1027, %f1026, %f2364;
	st.global.f32 	[%rd675], %f1027;
	add.s32 	%r710, %r707, %r334;
	add.s32 	%r711, %r1276, %r710;
	add.s32 	%r712, %r711, 9;
	mul.wide.u32 	%rd676, %r712, 4;
	add.s64 	%rd677, %rd4, %rd676;
	ld.global.f32 	%f1028, [%rd677];
	sub.f32 	%f1029, %f1028, %f2364;
	st.global.f32 	[%rd677], %f1029;
	add.s32 	%r713, %r710, %r334;
	add.s32 	%r714, %r1276, %r713;
	add.s32 	%r715, %r714, 10;
	mul.wide.u32 	%rd678, %r715, 4;
	add.s64 	%rd679, %rd4, %rd678;
	ld.global.f32 	%f1030, [%rd679];
	sub.f32 	%f1031, %f1030, %f2364;
	st.global.f32 	[%rd679], %f1031;
	add.s32 	%r716, %r713, %r334;
	add.s32 	%r717, %r1276, %r716;
	add.s32 	%r718, %r717, 11;
	mul.wide.u32 	%rd680, %r718, 4;
	add.s64 	%rd681, %rd4, %rd680;
	ld.global.f32 	%f1032, [%rd681];
	sub.f32 	%f1033, %f1032, %f2364;
	st.global.f32 	[%rd681], %f1033;
	add.s32 	%r719, %r716, %r334;
	add.s32 	%r720, %r1276, %r719;
	add.s32 	%r721, %r720, 12;
	mul.wide.u32 	%rd682, %r721, 4;
	add.s64 	%rd683, %rd4, %rd682;
	ld.global.f32 	%f1034, [%rd683];
	sub.f32 	%f1035, %f1034, %f2364;
	st.global.f32 	[%rd683], %f1035;
	add.s32 	%r722, %r719, %r334;
	add.s32 	%r723, %r1276, %r722;
	add.s32 	%r724, %r723, 13;
	mul.wide.u32 	%rd684, %r724, 4;
	add.s64 	%rd685, %rd4, %rd684;
	ld.global.f32 	%f1036, [%rd685];
	sub.f32 	%f1037, %f1036, %f2364;
	st.global.f32 	[%rd685], %f1037;
	add.s32 	%r725, %r722, %r334;
	add.s32 	%r726, %r1276, %r725;
	add.s32 	%r727, %r726, 14;
	mul.wide.u32 	%rd686, %r727, 4;
	add.s64 	%rd687, %rd4, %rd686;
	ld.global.f32 	%f1038, [%rd687];
	sub.f32 	%f1039, %f1038, %f2364;
	st.global.f32 	[%rd687], %f1039;
	add.s32 	%r728, %r725, %r334;
	add.s32 	%r729, %r1276, %r728;
	add.s32 	%r730, %r729, 15;
	mul.wide.u32 	%rd688, %r730, 4;
	add.s64 	%rd689, %rd4, %rd688;
	ld.global.f32 	%f1040, [%rd689];
	sub.f32 	%f1041, %f1040, %f2364;
	st.global.f32 	[%rd689], %f1041;
	add.s32 	%r1276, %r1276, 16;
	setp.ne.s32 	%p126, %r1276, %r35;
	mov.u32 	%r1278, %r35;
	@%p126 bra 	$L__BB40_158;
$L__BB40_159:
	setp.eq.s32 	%p127, %r31, 0;
	@%p127 bra 	$L__BB40_169;
	add.s32 	%r731, %r31, -1;
	setp.lt.u32 	%p128, %r731, 7;
	@%p128 bra 	$L__BB40_162;
	mul.lo.s32 	%r732, %r1278, %r334;
	add.s32 	%r733, %r732, %r1278;
	mul.wide.u32 	%rd690, %r733, 4;
	add.s64 	%rd691, %rd4, %rd690;
	ld.global.f32 	%f1042, [%rd691];
	sub.f32 	%f1043, %f1042, %f2364;
	st.global.f32 	[%rd691], %f1043;
	add.s32 	%r734, %r732, %r334;
	add.s32 	%r735, %r1278, %r734;
	add.s32 	%r736, %r735, 1;
	mul.wide.u32 	%rd692, %r736, 4;
	add.s64 	%rd693, %rd4, %rd692;
	ld.global.f32 	%f1044, [%rd693];
	sub.f32 	%f1045, %f1044, %f2364;
	st.global.f32 	[%rd693], %f1045;
	add.s32 	%r737, %r734, %r334;
	add.s32 	%r738, %r1278, %r737;
	add.s32 	%r739, %r738, 2;
	mul.wide.u32 	%rd694, %r739, 4;
	add.s64 	%rd695, %rd4, %rd694;
	ld.global.f32 	%f1046, [%rd695];
	sub.f32 	%f1047, %f1046, %f2364;
	st.global.f32 	[%rd695], %f1047;
	add.s32 	%r740, %r737, %r334;
	add.s32 	%r741, %r1278, %r740;
	add.s32 	%r742, %r741, 3;
	mul.wide.u32 	%rd696, %r742, 4;
	add.s64 	%rd697, %rd4, %rd696;
	ld.global.f32 	%f1048, [%rd697];
	sub.f32 	%f1049, %f1048, %f2364;
	st.global.f32 	[%rd697], %f1049;
	add.s32 	%r743, %r740, %r334;
	add.s32 	%r744, %r1278, %r743;
	add.s32 	%r745, %r744, 4;
	mul.wide.u32 	%rd698, %r745, 4;
	add.s64 	%rd699, %rd4, %rd698;
	ld.global.f32 	%f1050, [%rd699];
	sub.f32 	%f1051, %f1050, %f2364;
	st.global.f32 	[%rd699], %f1051;
	add.s32 	%r746, %r743, %r334;
	add.s32 	%r747, %r1278, %r746;
	add.s32 	%r748, %r747, 5;
	mul.wide.u32 	%rd700, %r748, 4;
	add.s64 	%rd701, %rd4, %rd700;
	ld.global.f32 	%f1052, [%rd701];
	sub.f32 	%f1053, %f1052, %f2364;
	st.global.f32 	[%rd701], %f1053;
	add.s32 	%r749, %r746, %r334;
	add.s32 	%r750, %r1278, %r749;
	add.s32 	%r751, %r750, 6;
	mul.wide.u32 	%rd702, %r751, 4;
	add.s64 	%rd703, %rd4, %rd702;
	ld.global.f32 	%f1054, [%rd703];
	sub.f32 	%f1055, %f1054, %f2364;
	st.global.f32 	[%rd703], %f1055;
	add.s32 	%r752, %r749, %r334;
	add.s32 	%r753, %r1278, %r752;
	add.s32 	%r754, %r753, 7;
	mul.wide.u32 	%rd704, %r754, 4;
	add.s64 	%rd705, %rd4, %rd704;
	ld.global.f32 	%f1056, [%rd705];
	sub.f32 	%f1057, %f1056, %f2364;
	st.global.f32 	[%rd705], %f1057;
	add.s32 	%r1278, %r1278, 8;
$L__BB40_162:
	setp.eq.s32 	%p129, %r32, 0;
	@%p129 bra 	$L__BB40_169;
	setp.lt.u32 	%p130, %r33, 3;
	@%p130 bra 	$L__BB40_165;
	mul.lo.s32 	%r755, %r1278, %r334;
	add.s32 	%r756, %r755, %r1278;
	mul.wide.u32 	%rd706, %r756, 4;
	add.s64 	%rd707, %rd4, %rd706;
	ld.global.f32 	%f1058, [%rd707];
	sub.f32 	%f1059, %f1058, %f2364;
	st.global.f32 	[%rd707], %f1059;
	add.s32 	%r757, %r755, %r334;
	add.s32 	%r758, %r1278, %r757;
	add.s32 	%r759, %r758, 1;
	mul.wide.u32 	%rd708, %r759, 4;
	add.s64 	%rd709, %rd4, %rd708;
	ld.global.f32 	%f1060, [%rd709];
	sub.f32 	%f1061, %f1060, %f2364;
	st.global.f32 	[%rd709], %f1061;
	add.s32 	%r760, %r757, %r334;
	add.s32 	%r761, %r1278, %r760;
	add.s32 	%r762, %r761, 2;
	mul.wide.u32 	%rd710, %r762, 4;
	add.s64 	%rd711, %rd4, %rd710;
	ld.global.f32 	%f1062, [%rd711];
	sub.f32 	%f1063, %f1062, %f2364;
	st.global.f32 	[%rd711], %f1063;
	add.s32 	%r763, %r760, %r334;
	add.s32 	%r764, %r1278, %r763;
	add.s32 	%r765, %r764, 3;
	mul.wide.u32 	%rd712, %r765, 4;
	add.s64 	%rd713, %rd4, %rd712;
	ld.global.f32 	%f1064, [%rd713];
	sub.f32 	%f1065, %f1064, %f2364;
	st.global.f32 	[%rd713], %f1065;
	add.s32 	%r1278, %r1278, 4;
$L__BB40_165:
	setp.eq.s32 	%p131, %r34, 0;
	@%p131 bra 	$L__BB40_169;
	setp.eq.s32 	%p132, %r34, 1;
	mul.lo.s32 	%r146, %r1278, %r334;
	add.s32 	%r766, %r146, %r1278;
	mul.wide.u32 	%rd714, %r766, 4;
	add.s64 	%rd715, %rd4, %rd714;
	ld.global.f32 	%f1066, [%rd715];
	sub.f32 	%f1067, %f1066, %f2364;
	st.global.f32 	[%rd715], %f1067;
	@%p132 bra 	$L__BB40_169;
	setp.eq.s32 	%p133, %r34, 2;
	add.s32 	%r147, %r146, %r334;
	add.s32 	%r767, %r1278, %r147;
	add.s32 	%r768, %r767, 1;
	mul.wide.u32 	%rd716, %r768, 4;
	add.s64 	%rd717, %rd4, %rd716;
	ld.global.f32 	%f1068, [%rd717];
	sub.f32 	%f1069, %f1068, %f2364;
	st.global.f32 	[%rd717], %f1069;
	@%p133 bra 	$L__BB40_169;
	add.s32 	%r769, %r147, %r334;
	add.s32 	%r770, %r1278, %r769;
	add.s32 	%r771, %r770, 2;
	mul.wide.u32 	%rd718, %r771, 4;
	add.s64 	%rd719, %rd4, %rd718;
	ld.global.f32 	%f1070, [%rd719];
	sub.f32 	%f1071, %f1070, %f2364;
	st.global.f32 	[%rd719], %f1071;
$L__BB40_169:
	mov.b32 	%r1280, 0;
$L__BB40_170:
	mov.u32 	%r148, %r1280;
	mul.lo.s32 	%r149, %r148, %r334;
	add.s32 	%r773, %r149, %r148;
	add.s32 	%r1280, %r148, 1;
	add.s32 	%r774, %r773, %r334;
	mul.wide.u32 	%rd720, %r774, 4;
	add.s64 	%rd721, %rd4, %rd720;
	ld.global.f32 	%f83, [%rd721];
	abs.f32 	%f1072, %f83;
	setp.lt.f32 	%p134, %f1072, 0f34000000;
	@%p134 bra 	$L__BB40_204;
	setp.lt.u32 	%p135, %r28, 7;
	mul.wide.u32 	%rd722, %r773, 4;
	add.s64 	%rd723, %rd4, %rd722;
	ld.global.f32 	%f1073, [%rd723];
	mul.f32 	%f1074, %f1073, %f1073;
	fma.rn.f32 	%f1075, %f83, %f83, %f1074;
	sqrt.rn.f32 	%f1076, %f1075;
	div.rn.f32 	%f84, %f1073, %f1076;
	neg.f32 	%f1077, %f83;
	div.rn.f32 	%f85, %f1077, %f1076;
	mov.b32 	%r1283, 0;
	@%p135 bra 	$L__BB40_174;
	mov.b32 	%r1281, 0;
$L__BB40_173:
	.pragma "nounroll";
	add.s32 	%r778, %r1281, %r149;
	mul.wide.u32 	%rd724, %r778, 4;
	add.s64 	%rd725, %rd4, %rd724;
	ld.global.f32 	%f1078, [%rd725];
	add.s32 	%r779, %r778, %r334;
	mul.wide.u32 	%rd726, %r779, 4;
	add.s64 	%rd727, %rd4, %rd726;
	ld.global.f32 	%f1079, [%rd727];
	mul.f32 	%f1080, %f84, %f1078;
	mul.f32 	%f1081, %f85, %f1079;
	sub.f32 	%f1082, %f1080, %f1081;
	st.global.f32 	[%rd725], %f1082;
	mul.f32 	%f1083, %f84, %f1079;
	fma.rn.f32 	%f1084, %f85, %f1078, %f1083;
	st.global.f32 	[%rd727], %f1084;
	add.s32 	%r780, %r778, 1;
	mul.wide.u32 	%rd728, %r780, 4;
	add.s64 	%rd729, %rd4, %rd728;
	ld.global.f32 	%f1085, [%rd729];
	add.s32 	%r781, %r779, 1;
	mul.wide.u32 	%rd730, %r781, 4;
	add.s64 	%rd731, %rd4, %rd730;
	ld.global.f32 	%f1086, [%rd731];
	mul.f32 	%f1087, %f84, %f1085;
	mul.f32 	%f1088, %f85, %f1086;
	sub.f32 	%f1089, %f1087, %f1088;
	st.global.f32 	[%rd729], %f1089;
	mul.f32 	%f1090, %f84, %f1086;
	fma.rn.f32 	%f1091, %f85, %f1085, %f1090;
	st.global.f32 	[%rd731], %f1091;
	add.s32 	%r782, %r778, 2;
	mul.wide.u32 	%rd732, %r782, 4;
	add.s64 	%rd733, %rd4, %rd732;
	ld.global.f32 	%f1092, [%rd733];
	add.s32 	%r783, %r779, 2;
	mul.wide.u32 	%rd734, %r783, 4;
	add.s64 	%rd735, %rd4, %rd734;
	ld.global.f32 	%f1093, [%rd735];
	mul.f32 	%f1094, %f84, %f1092;
	mul.f32 	%f1095, %f85, %f1093;
	sub.f32 	%f1096, %f1094, %f1095;
	st.global.f32 	[%rd733], %f1096;
	mul.f32 	%f1097, %f84, %f1093;
	fma.rn.f32 	%f1098, %f85, %f1092, %f1097;
	st.global.f32 	[%rd735], %f1098;
	add.s32 	%r784, %r778, 3;
	mul.wide.u32 	%rd736, %r784, 4;
	add.s64 	%rd737, %rd4, %rd736;
	ld.global.f32 	%f1099, [%rd737];
	add.s32 	%r785, %r779, 3;
	mul.wide.u32 	%rd738, %r785, 4;
	add.s64 	%rd739, %rd4, %rd738;
	ld.global.f32 	%f1100, [%rd739];
	mul.f32 	%f1101, %f84, %f1099;
	mul.f32 	%f1102, %f85, %f1100;
	sub.f32 	%f1103, %f1101, %f1102;
	st.global.f32 	[%rd737], %f1103;
	mul.f32 	%f1104, %f84, %f1100;
	fma.rn.f32 	%f1105, %f85, %f1099, %f1104;
	st.global.f32 	[%rd739], %f1105;
	add.s32 	%r786, %r778, 4;
	mul.wide.u32 	%rd740, %r786, 4;
	add.s64 	%rd741, %rd4, %rd740;
	ld.global.f32 	%f1106, [%rd741];
	add.s32 	%r787, %r779, 4;
	mul.wide.u32 	%rd742, %r787, 4;
	add.s64 	%rd743, %rd4, %rd742;
	ld.global.f32 	%f1107, [%rd743];
	mul.f32 	%f1108, %f84, %f1106;
	mul.f32 	%f1109, %f85, %f1107;
	sub.f32 	%f1110, %f1108, %f1109;
	st.global.f32 	[%rd741], %f1110;
	mul.f32 	%f1111, %f84, %f1107;
	fma.rn.f32 	%f1112, %f85, %f1106, %f1111;
	st.global.f32 	[%rd743], %f1112;
	add.s32 	%r788, %r778, 5;
	mul.wide.u32 	%rd744, %r788, 4;
	add.s64 	%rd745, %rd4, %rd744;
	ld.global.f32 	%f1113, [%rd745];
	add.s32 	%r789, %r779, 5;
	mul.wide.u32 	%rd746, %r789, 4;
	add.s64 	%rd747, %rd4, %rd746;
	ld.global.f32 	%f1114, [%rd747];
	mul.f32 	%f1115, %f84, %f1113;
	mul.f32 	%f1116, %f85, %f1114;
	sub.f32 	%f1117, %f1115, %f1116;
	st.global.f32 	[%rd745], %f1117;
	mul.f32 	%f1118, %f84, %f1114;
	fma.rn.f32 	%f1119, %f85, %f1113, %f1118;
	st.global.f32 	[%rd747], %f1119;
	add.s32 	%r790, %r778, 6;
	mul.wide.u32 	%rd748, %r790, 4;
	add.s64 	%rd749, %rd4, %rd748;
	ld.global.f32 	%f1120, [%rd749];
	add.s32 	%r791, %r779, 6;
	mul.wide.u32 	%rd750, %r791, 4;
	add.s64 	%rd751, %rd4, %rd750;
	ld.global.f32 	%f1121, [%rd751];
	mul.f32 	%f1122, %f84, %f1120;
	mul.f32 	%f1123, %f85, %f1121;
	sub.f32 	%f1124, %f1122, %f1123;
	st.global.f32 	[%rd749], %f1124;
	mul.f32 	%f1125, %f84, %f1121;
	fma.rn.f32 	%f1126, %f85, %f1120, %f1125;
	st.global.f32 	[%rd751], %f1126;
	add.s32 	%r792, %r778, 7;
	mul.wide.u32 	%rd752, %r792, 4;
	add.s64 	%rd753, %rd4, %rd752;
	ld.global.f32 	%f1127, [%rd753];
	add.s32 	%r793, %r779, 7;
	mul.wide.u32 	%rd754, %r793, 4;
	add.s64 	%rd755, %rd4, %rd754;
	ld.global.f32 	%f1128, [%rd755];
	mul.f32 	%f1129, %f84, %f1127;
	mul.f32 	%f1130, %f85, %f1128;
	sub.f32 	%f1131, %f1129, %f1130;
	st.global.f32 	[%rd753], %f1131;
	mul.f32 	%f1132, %f84, %f1128;
	fma.rn.f32 	%f1133, %f85, %f1127, %f1132;
	st.global.f32 	[%rd755], %f1133;
	add.s32 	%r1281, %r1281, 8;
	setp.ne.s32 	%p136, %r1281, %r36;
	mov.u32 	%r1283, %r36;
	@%p136 bra 	$L__BB40_173;
$L__BB40_174:
	setp.eq.s32 	%p137, %r32, 0;
	@%p137 bra 	$L__BB40_182;
	setp.lt.u32 	%p138, %r33, 3;
	@%p138 bra 	$L__BB40_177;
	add.s32 	%r794, %r1283, %r149;
	mul.wide.u32 	%rd756, %r794, 4;
	add.s64 	%rd757, %rd4, %rd756;
	ld.global.f32 	%f1134, [%rd757];
	add.s32 	%r795, %r794, %r334;
	mul.wide.u32 	%rd758, %r795, 4;
	add.s64 	%rd759, %rd4, %rd758;
	ld.global.f32 	%f1135, [%rd759];
	mul.f32 	%f1136, %f84, %f1134;
	mul.f32 	%f1137, %f85, %f1135;
	sub.f32 	%f1138, %f1136, %f1137;
	st.global.f32 	[%rd757], %f1138;
	mul.f32 	%f1139, %f84, %f1135;
	fma.rn.f32 	%f1140, %f85, %f1134, %f1139;
	st.global.f32 	[%rd759], %f1140;
	add.s32 	%r796, %r794, 1;
	mul.wide.u32 	%rd760, %r796, 4;
	add.s64 	%rd761, %rd4, %rd760;
	ld.global.f32 	%f1141, [%rd761];
	add.s32 	%r797, %r795, 1;
	mul.wide.u32 	%rd762, %r797, 4;
	add.s64 	%rd763, %rd4, %rd762;
	ld.global.f32 	%f1142, [%rd763];
	mul.f32 	%f1143, %f84, %f1141;
	mul.f32 	%f1144, %f85, %f1142;
	sub.f32 	%f1145, %f1143, %f1144;
	st.global.f32 	[%rd761], %f1145;
	mul.f32 	%f1146, %f84, %f1142;
	fma.rn.f32 	%f1147, %f85, %f1141, %f1146;
	st.global.f32 	[%rd763], %f1147;
	add.s32 	%r798, %r794, 2;
	mul.wide.u32 	%rd764, %r798, 4;
	add.s64 	%rd765, %rd4, %rd764;
	ld.global.f32 	%f1148, [%rd765];
	add.s32 	%r799, %r795, 2;
	mul.wide.u32 	%rd766, %r799, 4;
	add.s64 	%rd767, %rd4, %rd766;
	ld.global.f32 	%f1149, [%rd767];
	mul.f32 	%f1150, %f84, %f1148;
	mul.f32 	%f1151, %f85, %f1149;
	sub.f32 	%f1152, %f1150, %f1151;
	st.global.f32 	[%rd765], %f1152;
	mul.f32 	%f1153, %f84, %f1149;
	fma.rn.f32 	%f1154, %f85, %f1148, %f1153;
	st.global.f32 	[%rd767], %f1154;
	add.s32 	%r800, %r794, 3;
	mul.wide.u32 	%rd768, %r800, 4;
	add.s64 	%rd769, %rd4, %rd768;
	ld.global.f32 	%f1155, [%rd769];
	add.s32 	%r801, %r795, 3;
	mul.wide.u32 	%rd770, %r801, 4;
	add.s64 	%rd771, %rd4, %rd770;
	ld.global.f32 	%f1156, [%rd771];
	mul.f32 	%f1157, %f84, %f1155;
	mul.f32 	%f1158, %f85, %f1156;
	sub.f32 	%f1159, %f1157, %f1158;
	st.global.f32 	[%rd769], %f1159;
	mul.f32 	%f1160, %f84, %f1156;
	fma.rn.f32 	%f1161, %f85, %f1155, %f1160;
	st.global.f32 	[%rd771], %f1161;
	add.s32 	%r1283, %r1283, 4;
$L__BB40_177:
	setp.eq.s32 	%p139, %r34, 0;
	@%p139 bra 	$L__BB40_182;
	setp.eq.s32 	%p140, %r34, 1;
	@%p140 bra 	$L__BB40_180;
	add.s32 	%r802, %r1283, %r149;
	mul.wide.u32 	%rd772, %r802, 4;
	add.s64 	%rd773, %rd4, %rd772;
	ld.global.f32 	%f1162, [%rd773];
	add.s32 	%r803, %r802, %r334;
	mul.wide.u32 	%rd774, %r803, 4;
	add.s64 	%rd775, %rd4, %rd774;
	ld.global.f32 	%f1163, [%rd775];
	mul.f32 	%f1164, %f84, %f1162;
	mul.f32 	%f1165, %f85, %f1163;
	sub.f32 	%f1166, %f1164, %f1165;
	st.global.f32 	[%rd773], %f1166;
	mul.f32 	%f1167, %f84, %f1163;
	fma.rn.f32 	%f1168, %f85, %f1162, %f1167;
	st.global.f32 	[%rd775], %f1168;
	add.s32 	%r804, %r802, 1;
	mul.wide.u32 	%rd776, %r804, 4;
	add.s64 	%rd777, %rd4, %rd776;
	ld.global.f32 	%f1169, [%rd777];
	add.s32 	%r805, %r803, 1;
	mul.wide.u32 	%rd778, %r805, 4;
	add.s64 	%rd779, %rd4, %rd778;
	ld.global.f32 	%f1170, [%rd779];
	mul.f32 	%f1171, %f84, %f1169;
	mul.f32 	%f1172, %f85, %f1170;
	sub.f32 	%f1173, %f1171, %f1172;
	st.global.f32 	[%rd777], %f1173;
	mul.f32 	%f1174, %f84, %f1170;
	fma.rn.f32 	%f1175, %f85, %f1169, %f1174;
	st.global.f32 	[%rd779], %f1175;
	add.s32 	%r1283, %r1283, 2;
$L__BB40_180:
	setp.eq.s32 	%p141, %r37, 0;
	@%p141 bra 	$L__BB40_182;
	add.s32 	%r806, %r1283, %r149;
	mul.wide.u32 	%rd780, %r806, 4;
	add.s64 	%rd781, %rd4, %rd780;
	ld.global.f32 	%f1176, [%rd781];
	add.s32 	%r807, %r806, %r334;
	mul.wide.u32 	%rd782, %r807, 4;
	add.s64 	%rd783, %rd4, %rd782;
	ld.global.f32 	%f1177, [%rd783];
	mul.f32 	%f1178, %f84, %f1176;
	mul.f32 	%f1179, %f85, %f1177;
	sub.f32 	%f1180, %f1178, %f1179;
	st.global.f32 	[%rd781], %f1180;
	mul.f32 	%f1181, %f84, %f1177;
	fma.rn.f32 	%f1182, %f85, %f1176, %f1181;
	st.global.f32 	[%rd783], %f1182;
$L__BB40_182:
	mov.b32 	%r1287, 0;
	@%p135 bra 	$L__BB40_185;
	mov.b32 	%r1285, 0;
$L__BB40_184:
	.pragma "nounroll";
	mad.lo.s32 	%r810, %r1285, %r334, %r148;
	mul.wide.u32 	%rd784, %r810, 4;
	add.s64 	%rd785, %rd4, %rd784;
	ld.global.f32 	%f1183, [%rd785];
	add.s32 	%r811, %r810, 1;
	mul.wide.u32 	%rd786, %r811, 4;
	add.s64 	%rd787, %rd4, %rd786;
	ld.global.f32 	%f1184, [%rd787];
	mul.f32 	%f1185, %f84, %f1183;
	mul.f32 	%f1186, %f85, %f1184;
	sub.f32 	%f1187, %f1185, %f1186;
	st.global.f32 	[%rd785], %f1187;
	mul.f32 	%f1188, %f84, %f1184;
	fma.rn.f32 	%f1189, %f85, %f1183, %f1188;
	st.global.f32 	[%rd787], %f1189;
	add.s32 	%r812, %r810, %r334;
	mul.wide.u32 	%rd788, %r812, 4;
	add.s64 	%rd789, %rd4, %rd788;
	ld.global.f32 	%f1190, [%rd789];
	add.s32 	%r813, %r812, 1;
	mul.wide.u32 	%rd790, %r813, 4;
	add.s64 	%rd791, %rd4, %rd790;
	ld.global.f32 	%f1191, [%rd791];
	mul.f32 	%f1192, %f84, %f1190;
	mul.f32 	%f1193, %f85, %f1191;
	sub.f32 	%f1194, %f1192, %f1193;
	st.global.f32 	[%rd789], %f1194;
	mul.f32 	%f1195, %f84, %f1191;
	fma.rn.f32 	%f1196, %f85, %f1190, %f1195;
	st.global.f32 	[%rd791], %f1196;
	add.s32 	%r814, %r812, %r334;
	mul.wide.u32 	%rd792, %r814, 4;
	add.s64 	%rd793, %rd4, %rd792;
	ld.global.f32 	%f1197, [%rd793];
	add.s32 	%r815, %r814, 1;
	mul.wide.u32 	%rd794, %r815, 4;
	add.s64 	%rd795, %rd4, %rd794;
	ld.global.f32 	%f1198, [%rd795];
	mul.f32 	%f1199, %f84, %f1197;
	mul.f32 	%f1200, %f85, %f1198;
	sub.f32 	%f1201, %f1199, %f1200;
	st.global.f32 	[%rd793], %f1201;
	mul.f32 	%f1202, %f84, %f1198;
	fma.rn.f32 	%f1203, %f85, %f1197, %f1202;
	st.global.f32 	[%rd795], %f1203;
	add.s32 	%r816, %r814, %r334;
	mul.wide.u32 	%rd796, %r816, 4;
	add.s64 	%rd797, %rd4, %rd796;
	ld.global.f32 	%f1204, [%rd797];
	add.s32 	%r817, %r816, 1;
	mul.wide.u32 	%rd798, %r817, 4;
	add.s64 	%rd799, %rd4, %rd798;
	ld.global.f32 	%f1205, [%rd799];
	mul.f32 	%f1206, %f84, %f1204;
	mul.f32 	%f1207, %f85, %f1205;
	sub.f32 	%f1208, %f1206, %f1207;
	st.global.f32 	[%rd797], %f1208;
	mul.f32 	%f1209, %f84, %f1205;
	fma.rn.f32 	%f1210, %f85, %f1204, %f1209;
	st.global.f32 	[%rd799], %f1210;
	add.s32 	%r818, %r816, %r334;
	mul.wide.u32 	%rd800, %r818, 4;
	add.s64 	%rd801, %rd4, %rd800;
	ld.global.f32 	%f1211, [%rd801];
	add.s32 	%r819, %r818, 1;
	mul.wide.u32 	%rd802, %r819, 4;
	add.s64 	%rd803, %rd4, %rd802;
	ld.global.f32 	%f1212, [%rd803];
	mul.f32 	%f1213, %f84, %f1211;
	mul.f32 	%f1214, %f85, %f1212;
	sub.f32 	%f1215, %f1213, %f1214;
	st.global.f32 	[%rd801], %f1215;
	mul.f32 	%f1216, %f84, %f1212;
	fma.rn.f32 	%f1217, %f85, %f1211, %f1216;
	st.global.f32 	[%rd803], %f1217;
	add.s32 	%r820, %r818, %r334;
	mul.wide.u32 	%rd804, %r820, 4;
	add.s64 	%rd805, %rd4, %rd804;
	ld.global.f32 	%f1218, [%rd805];
	add.s32 	%r821, %r820, 1;
	mul.wide.u32 	%rd806, %r821, 4;
	add.s64 	%rd807, %rd4, %rd806;
	ld.global.f32 	%f1219, [%rd807];
	mul.f32 	%f1220, %f84, %f1218;
	mul.f32 	%f1221, %f85, %f1219;
	sub.f32 	%f1222, %f1220, %f1221;
	st.global.f32 	[%rd805], %f1222;
	mul.f32 	%f1223, %f84, %f1219;
	fma.rn.f32 	%f1224, %f85, %f1218, %f1223;
	st.global.f32 	[%rd807], %f1224;
	add.s32 	%r822, %r820, %r334;
	mul.wide.u32 	%rd808, %r822, 4;
	add.s64 	%rd809, %rd4, %rd808;
	ld.global.f32 	%f1225, [%rd809];
	add.s32 	%r823, %r822, 1;
	mul.wide.u32 	%rd810, %r823, 4;
	add.s64 	%rd811, %rd4, %rd810;
	ld.global.f32 	%f1226, [%rd811];
	mul.f32 	%f1227, %f84, %f1225;
	mul.f32 	%f1228, %f85, %f1226;
	sub.f32 	%f1229, %f1227, %f1228;
	st.global.f32 	[%rd809], %f1229;
	mul.f32 	%f1230, %f84, %f1226;
	fma.rn.f32 	%f1231, %f85, %f1225, %f1230;
	st.global.f32 	[%rd811], %f1231;
	add.s32 	%r824, %r822, %r334;
	mul.wide.u32 	%rd812, %r824, 4;
	add.s64 	%rd813, %rd4, %rd812;
	ld.global.f32 	%f1232, [%rd813];
	add.s32 	%r825, %r824, 1;
	mul.wide.u32 	%rd814, %r825, 4;
	add.s64 	%rd815, %rd4, %rd814;
	ld.global.f32 	%f1233, [%rd815];
	mul.f32 	%f1234, %f84, %f1232;
	mul.f32 	%f1235, %f85, %f1233;
	sub.f32 	%f1236, %f1234, %f1235;
	st.global.f32 	[%rd813], %f1236;
	mul.f32 	%f1237, %f84, %f1233;
	fma.rn.f32 	%f1238, %f85, %f1232, %f1237;
	st.global.f32 	[%rd815], %f1238;
	add.s32 	%r1285, %r1285, 8;
	setp.ne.s32 	%p143, %r1285, %r36;
	mov.u32 	%r1287, %r36;
	@%p143 bra 	$L__BB40_184;
$L__BB40_185:
	@%p137 bra 	$L__BB40_193;
	setp.lt.u32 	%p145, %r33, 3;
	@%p145 bra 	$L__BB40_188;
	mad.lo.s32 	%r826, %r1287, %r334, %r148;
	mul.wide.u32 	%rd816, %r826, 4;
	add.s64 	%rd817, %rd4, %rd816;
	ld.global.f32 	%f1239, [%rd817];
	add.s32 	%r827, %r826, 1;
	mul.wide.u32 	%rd818, %r827, 4;
	add.s64 	%rd819, %rd4, %rd818;
	ld.global.f32 	%f1240, [%rd819];
	mul.f32 	%f1241, %f84, %f1239;
	mul.f32 	%f1242, %f85, %f1240;
	sub.f32 	%f1243, %f1241, %f1242;
	st.global.f32 	[%rd817], %f1243;
	mul.f32 	%f1244, %f84, %f1240;
	fma.rn.f32 	%f1245, %f85, %f1239, %f1244;
	st.global.f32 	[%rd819], %f1245;
	add.s32 	%r828, %r826, %r334;
	mul.wide.u32 	%rd820, %r828, 4;
	add.s64 	%rd821, %rd4, %rd820;
	ld.global.f32 	%f1246, [%rd821];
	add.s32 	%r829, %r828, 1;
	mul.wide.u32 	%rd822, %r829, 4;
	add.s64 	%rd823, %rd4, %rd822;
	ld.global.f32 	%f1247, [%rd823];
	mul.f32 	%f1248, %f84, %f1246;
	mul.f32 	%f1249, %f85, %f1247;
	sub.f32 	%f1250, %f1248, %f1249;
	st.global.f32 	[%rd821], %f1250;
	mul.f32 	%f1251, %f84, %f1247;
	fma.rn.f32 	%f1252, %f85, %f1246, %f1251;
	st.global.f32 	[%rd823], %f1252;
	add.s32 	%r830, %r828, %r334;
	mul.wide.u32 	%rd824, %r830, 4;
	add.s64 	%rd825, %rd4, %rd824;
	ld.global.f32 	%f1253, [%rd825];
	add.s32 	%r831, %r830, 1;
	mul.wide.u32 	%rd826, %r831, 4;
	add.s64 	%rd827, %rd4, %rd826;
	ld.global.f32 	%f1254, [%rd827];
	mul.f32 	%f1255, %f84, %f1253;
	mul.f32 	%f1256, %f85, %f1254;
	sub.f32 	%f1257, %f1255, %f1256;
	st.global.f32 	[%rd825], %f1257;
	mul.f32 	%f1258, %f84, %f1254;
	fma.rn.f32 	%f1259, %f85, %f1253, %f1258;
	st.global.f32 	[%rd827], %f1259;
	add.s32 	%r832, %r830, %r334;
	mul.wide.u32 	%rd828, %r832, 4;
	add.s64 	%rd829, %rd4, %rd828;
	ld.global.f32 	%f1260, [%rd829];
	add.s32 	%r833, %r832, 1;
	mul.wide.u32 	%rd830, %r833, 4;
	add.s64 	%rd831, %rd4, %rd830;
	ld.global.f32 	%f1261, [%rd831];
	mul.f32 	%f1262, %f84, %f1260;
	mul.f32 	%f1263, %f85, %f1261;
	sub.f32 	%f1264, %f1262, %f1263;
	st.global.f32 	[%rd829], %f1264;
	mul.f32 	%f1265, %f84, %f1261;
	fma.rn.f32 	%f1266, %f85, %f1260, %f1265;
	st.global.f32 	[%rd831], %f1266;
	add.s32 	%r1287, %r1287, 4;
$L__BB40_188:
	setp.eq.s32 	%p146, %r34, 0;
	@%p146 bra 	$L__BB40_193;
	setp.eq.s32 	%p147, %r34, 1;
	@%p147 bra 	$L__BB40_191;
	mad.lo.s32 	%r834, %r1287, %r334, %r148;
	mul.wide.u32 	%rd832, %r834, 4;
	add.s64 	%rd833, %rd4, %rd832;
	ld.global.f32 	%f1267, [%rd833];
	add.s32 	%r835, %r834, 1;
	mul.wide.u32 	%rd834, %r835, 4;
	add.s64 	%rd835, %rd4, %rd834;
	ld.global.f32 	%f1268, [%rd835];
	mul.f32 	%f1269, %f84, %f1267;
	mul.f32 	%f1270, %f85, %f1268;
	sub.f32 	%f1271, %f1269, %f1270;
	st.global.f32 	[%rd833], %f1271;
	mul.f32 	%f1272, %f84, %f1268;
	fma.rn.f32 	%f1273, %f85, %f1267, %f1272;
	st.global.f32 	[%rd835], %f1273;
	add.s32 	%r836, %r834, %r334;
	mul.wide.u32 	%rd836, %r836, 4;
	add.s64 	%rd837, %rd4, %rd836;
	ld.global.f32 	%f1274, [%rd837];
	add.s32 	%r837, %r836, 1;
	mul.wide.u32 	%rd838, %r837, 4;
	add.s64 	%rd839, %rd4, %rd838;
	ld.global.f32 	%f1275, [%rd839];
	mul.f32 	%f1276, %f84, %f1274;
	mul.f32 	%f1277, %f85, %f1275;
	sub.f32 	%f1278, %f1276, %f1277;
	st.global.f32 	[%rd837], %f1278;
	mul.f32 	%f1279, %f84, %f1275;
	fma.rn.f32 	%f1280, %f85, %f1274, %f1279;
	st.global.f32 	[%rd839], %f1280;
	add.s32 	%r1287, %r1287, 2;
$L__BB40_191:
	setp.eq.s32 	%p148, %r37, 0;
	@%p148 bra 	$L__BB40_193;
	mad.lo.s32 	%r838, %r1287, %r334, %r148;
	mul.wide.u32 	%rd840, %r838, 4;
	add.s64 	%rd841, %rd4, %rd840;
	ld.global.f32 	%f1281, [%rd841];
	add.s32 	%r839, %r838, 1;
	mul.wide.u32 	%rd842, %r839, 4;
	add.s64 	%rd843, %rd4, %rd842;
	ld.global.f32 	%f1282, [%rd843];
	mul.f32 	%f1283, %f84, %f1281;
	mul.f32 	%f1284, %f85, %f1282;
	sub.f32 	%f1285, %f1283, %f1284;
	st.global.f32 	[%rd841], %f1285;
	mul.f32 	%f1286, %f84, %f1282;
	fma.rn.f32 	%f1287, %f85, %f1281, %f1286;
	st.global.f32 	[%rd843], %f1287;
$L__BB40_193:
	mov.b32 	%r1291, 0;
	@%p135 bra 	$L__BB40_196;
	mov.b32 	%r1289, 0;
$L__BB40_195:
	.pragma "nounroll";
	mad.lo.s32 	%r842, %r1289, %r334, %r148;
	mul.wide.u32 	%rd844, %r842, 4;
	add.s64 	%rd845, %rd1, %rd844;
	ld.global.f32 	%f1288, [%rd845];
	add.s32 	%r843, %r842, 1;
	mul.wide.u32 	%rd846, %r843, 4;
	add.s64 	%rd847, %rd1, %rd846;
	ld.global.f32 	%f1289, [%rd847];
	mul.f32 	%f1290, %f84, %f1288;
	mul.f32 	%f1291, %f85, %f1289;
	sub.f32 	%f1292, %f1290, %f1291;
	st.global.f32 	[%rd845], %f1292;
	mul.f32 	%f1293, %f84, %f1289;
	fma.rn.f32 	%f1294, %f85, %f1288, %f1293;
	st.global.f32 	[%rd847], %f1294;
	add.s32 	%r844, %r842, %r334;
	mul.wide.u32 	%rd848, %r844, 4;
	add.s64 	%rd849, %rd1, %rd848;
	ld.global.f32 	%f1295, [%rd849];
	add.s32 	%r845, %r844, 1;
	mul.wide.u32 	%rd850, %r845, 4;
	add.s64 	%rd851, %rd1, %rd850;
	ld.global.f32 	%f1296, [%rd851];
	mul.f32 	%f1297, %f84, %f1295;
	mul.f32 	%f1298, %f85, %f1296;
	sub.f32 	%f1299, %f1297, %f1298;
	st.global.f32 	[%rd849], %f1299;
	mul.f32 	%f1300, %f84, %f1296;
	fma.rn.f32 	%f1301, %f85, %f1295, %f1300;
	st.global.f32 	[%rd851], %f1301;
	add.s32 	%r846, %r844, %r334;
	mul.wide.u32 	%rd852, %r846, 4;
	add.s64 	%rd853, %rd1, %rd852;
	ld.global.f32 	%f1302, [%rd853];
	add.s32 	%r847, %r846, 1;
	mul.wide.u32 	%rd854, %r847, 4;
	add.s64 	%rd855, %rd1, %rd854;
	ld.global.f32 	%f1303, [%rd855];
	mul.f32 	%f1304, %f84, %f1302;
	mul.f32 	%f1305, %f85, %f1303;
	sub.f32 	%f1306, %f1304, %f1305;
	st.global.f32 	[%rd853], %f1306;
	mul.f32 	%f1307, %f84, %f1303;
	fma.rn.f32 	%f1308, %f85, %f1302, %f1307;
	st.global.f32 	[%rd855], %f1308;
	add.s32 	%r848, %r846, %r334;
	mul.wide.u32 	%rd856, %r848, 4;
	add.s64 	%rd857, %rd1, %rd856;
	ld.global.f32 	%f1309, [%rd857];
	add.s32 	%r849, %r848, 1;
	mul.wide.u32 	%rd858, %r849, 4;
	add.s64 	%rd859, %rd1, %rd858;
	ld.global.f32 	%f1310, [%rd859];
	mul.f32 	%f1311, %f84, %f1309;
	mul.f32 	%f1312, %f85, %f1310;
	sub.f32 	%f1313, %f1311, %f1312;
	st.global.f32 	[%rd857], %f1313;
	mul.f32 	%f1314, %f84, %f1310;
	fma.rn.f32 	%f1315, %f85, %f1309, %f1314;
	st.global.f32 	[%rd859], %f1315;
	add.s32 	%r850, %r848, %r334;
	mul.wide.u32 	%rd860, %r850, 4;
	add.s64 	%rd861, %rd1, %rd860;
	ld.global.f32 	%f1316, [%rd861];
	add.s32 	%r851, %r850, 1;
	mul.wide.u32 	%rd862, %r851, 4;
	add.s64 	%rd863, %rd1, %rd862;
	ld.global.f32 	%f1317, [%rd863];
	mul.f32 	%f1318, %f84, %f1316;
	mul.f32 	%f1319, %f85, %f1317;
	sub.f32 	%f1320, %f1318, %f1319;
	st.global.f32 	[%rd861], %f1320;
	mul.f32 	%f1321, %f84, %f1317;
	fma.rn.f32 	%f1322, %f85, %f1316, %f1321;
	st.global.f32 	[%rd863], %f1322;
	add.s32 	%r852, %r850, %r334;
	mul.wide.u32 	%rd864, %r852, 4;
	add.s64 	%rd865, %rd1, %rd864;
	ld.global.f32 	%f1323, [%rd865];
	add.s32 	%r853, %r852, 1;
	mul.wide.u32 	%rd866, %r853, 4;
	add.s64 	%rd867, %rd1, %rd866;
	ld.global.f32 	%f1324, [%rd867];
	mul.f32 	%f1325, %f84, %f1323;
	mul.f32 	%f1326, %f85, %f1324;
	sub.f32 	%f1327, %f1325, %f1326;
	st.global.f32 	[%rd865], %f1327;
	mul.f32 	%f1328, %f84, %f1324;
	fma.rn.f32 	%f1329, %f85, %f1323, %f1328;
	st.global.f32 	[%rd867], %f1329;
	add.s32 	%r854, %r852, %r334;
	mul.wide.u32 	%rd868, %r854, 4;
	add.s64 	%rd869, %rd1, %rd868;
	ld.global.f32 	%f1330, [%rd869];
	add.s32 	%r855, %r854, 1;
	mul.wide.u32 	%rd870, %r855, 4;
	add.s64 	%rd871, %rd1, %rd870;
	ld.global.f32 	%f1331, [%rd871];
	mul.f32 	%f1332, %f84, %f1330;
	mul.f32 	%f1333, %f85, %f1331;
	sub.f32 	%f1334, %f1332, %f1333;
	st.global.f32 	[%rd869], %f1334;
	mul.f32 	%f1335, %f84, %f1331;
	fma.rn.f32 	%f1336, %f85, %f1330, %f1335;
	st.global.f32 	[%rd871], %f1336;
	add.s32 	%r856, %r854, %r334;
	mul.wide.u32 	%rd872, %r856, 4;
	add.s64 	%rd873, %rd1, %rd872;
	ld.global.f32 	%f1337, [%rd873];
	add.s32 	%r857, %r856, 1;
	mul.wide.u32 	%rd874, %r857, 4;
	add.s64 	%rd875, %rd1, %rd874;
	ld.global.f32 	%f1338, [%rd875];
	mul.f32 	%f1339, %f84, %f1337;
	mul.f32 	%f1340, %f85, %f1338;
	sub.f32 	%f1341, %f1339, %f1340;
	st.global.f32 	[%rd873], %f1341;
	mul.f32 	%f1342, %f84, %f1338;
	fma.rn.f32 	%f1343, %f85, %f1337, %f1342;
	st.global.f32 	[%rd875], %f1343;
	add.s32 	%r1289, %r1289, 8;
	setp.ne.s32 	%p150, %r1289, %r36;
	mov.u32 	%r1291, %r36;
	@%p150 bra 	$L__BB40_195;
$L__BB40_196:
	@%p137 bra 	$L__BB40_204;
	setp.lt.u32 	%p152, %r33, 3;
	@%p152 bra 	$L__BB40_199;
	mad.lo.s32 	%r858, %r1291, %r334, %r148;
	mul.wide.u32 	%rd876, %r858, 4;
	add.s64 	%rd877, %rd1, %rd876;
	ld.global.f32 	%f1344, [%rd877];
	add.s32 	%r859, %r858, 1;
	mul.wide.u32 	%rd878, %r859, 4;
	add.s64 	%rd879, %rd1, %rd878;
	ld.global.f32 	%f1345, [%rd879];
	mul.f32 	%f1346, %f84, %f1344;
	mul.f32 	%f1347, %f85, %f1345;
	sub.f32 	%f1348, %f1346, %f1347;
	st.global.f32 	[%rd877], %f1348;
	mul.f32 	%f1349, %f84, %f1345;
	fma.rn.f32 	%f1350, %f85, %f1344, %f1349;
	st.global.f32 	[%rd879], %f1350;
	add.s32 	%r860, %r858, %r334;
	mul.wide.u32 	%rd880, %r860, 4;
	add.s64 	%rd881, %rd1, %rd880;
	ld.global.f32 	%f1351, [%rd881];
	add.s32 	%r861, %r860, 1;
	mul.wide.u32 	%rd882, %r861, 4;
	add.s64 	%rd883, %rd1, %rd882;
	ld.global.f32 	%f1352, [%rd883];
	mul.f32 	%f1353, %f84, %f1351;
	mul.f32 	%f1354, %f85, %f1352;
	sub.f32 	%f1355, %f1353, %f1354;
	st.global.f32 	[%rd881], %f1355;
	mul.f32 	%f1356, %f84, %f1352;
	fma.rn.f32 	%f1357, %f85, %f1351, %f1356;
	st.global.f32 	[%rd883], %f1357;
	add.s32 	%r862, %r860, %r334;
	mul.wide.u32 	%rd884, %r862, 4;
	add.s64 	%rd885, %rd1, %rd884;
	ld.global.f32 	%f1358, [%rd885];
	add.s32 	%r863, %r862, 1;
	mul.wide.u32 	%rd886, %r863, 4;
	add.s64 	%rd887, %rd1, %rd886;
	ld.global.f32 	%f1359, [%rd887];
	mul.f32 	%f1360, %f84, %f1358;
	mul.f32 	%f1361, %f85, %f1359;
	sub.f32 	%f1362, %f1360, %f1361;
	st.global.f32 	[%rd885], %f1362;
	mul.f32 	%f1363, %f84, %f1359;
	fma.rn.f32 	%f1364, %f85, %f1358, %f1363;
	st.global.f32 	[%rd887], %f1364;
	add.s32 	%r864, %r862, %r334;
	mul.wide.u32 	%rd888, %r864, 4;
	add.s64 	%rd889, %rd1, %rd888;
	ld.global.f32 	%f1365, [%rd889];
	add.s32 	%r865, %r864, 1;
	mul.wide.u32 	%rd890, %r865, 4;
	add.s64 	%rd891, %rd1, %rd890;
	ld.global.f32 	%f1366, [%rd891];
	mul.f32 	%f1367, %f84, %f1365;
	mul.f32 	%f1368, %f85, %f1366;
	sub.f32 	%f1369, %f1367, %f1368;
	st.global.f32 	[%rd889], %f1369;
	mul.f32 	%f1370, %f84, %f1366;
	fma.rn.f32 	%f1371, %f85, %f1365, %f1370;
	st.global.f32 	[%rd891], %f1371;
	add.s32 	%r1291, %r1291, 4;
$L__BB40_199:
	setp.eq.s32 	%p153, %r34, 0;
	@%p153 bra 	$L__BB40_204;
	setp.eq.s32 	%p154, %r34, 1;
	@%p154 bra 	$L__BB40_202;
	mad.lo.s32 	%r866, %r1291, %r334, %r148;
	mul.wide.u32 	%rd892, %r866, 4;
	add.s64 	%rd893, %rd1, %rd892;
	ld.global.f32 	%f1372, [%rd893];
	add.s32 	%r867, %r866, 1;
	mul.wide.u32 	%rd894, %r867, 4;
	add.s64 	%rd895, %rd1, %rd894;
	ld.global.f32 	%f1373, [%rd895];
	mul.f32 	%f1374, %f84, %f1372;
	mul.f32 	%f1375, %f85, %f1373;
	sub.f32 	%f1376, %f1374, %f1375;
	st.global.f32 	[%rd893], %f1376;
	mul.f32 	%f1377, %f84, %f1373;
	fma.rn.f32 	%f1378, %f85, %f1372, %f1377;
	st.global.f32 	[%rd895], %f1378;
	add.s32 	%r868, %r866, %r334;
	mul.wide.u32 	%rd896, %r868, 4;
	add.s64 	%rd897, %rd1, %rd896;
	ld.global.f32 	%f1379, [%rd897];
	add.s32 	%r869, %r868, 1;
	mul.wide.u32 	%rd898, %r869, 4;
	add.s64 	%rd899, %rd1, %rd898;
	ld.global.f32 	%f1380, [%rd899];
	mul.f32 	%f1381, %f84, %f1379;
	mul.f32 	%f1382, %f85, %f1380;
	sub.f32 	%f1383, %f1381, %f1382;
	st.global.f32 	[%rd897], %f1383;
	mul.f32 	%f1384, %f84, %f1380;
	fma.rn.f32 	%f1385, %f85, %f1379, %f1384;
	st.global.f32 	[%rd899], %f1385;
	add.s32 	%r1291, %r1291, 2;
$L__BB40_202:
	setp.eq.s32 	%p155, %r37, 0;
	@%p155 bra 	$L__BB40_204;
	mad.lo.s32 	%r870, %r1291, %r334, %r148;
	mul.wide.u32 	%rd900, %r870, 4;
	add.s64 	%rd901, %rd1, %rd900;
	ld.global.f32 	%f1386, [%rd901];
	add.s32 	%r871, %r870, 1;
	mul.wide.u32 	%rd902, %r871, 4;
	add.s64 	%rd903, %rd1, %rd902;
	ld.global.f32 	%f1387, [%rd903];
	mul.f32 	%f1388, %f84, %f1386;
	mul.f32 	%f1389, %f85, %f1387;
	sub.f32 	%f1390, %f1388, %f1389;
	st.global.f32 	[%rd901], %f1390;
	mul.f32 	%f1391, %f84, %f1387;
	fma.rn.f32 	%f1392, %f85, %f1386, %f1391;
	st.global.f32 	[%rd903], %f1392;
$L__BB40_204:
	setp.ne.s32 	%p156, %r1280, %r29;
	@%p156 bra 	$L__BB40_170;
	setp.lt.u32 	%p157, %r28, 15;
	mov.b32 	%r1295, 0;
	@%p157 bra 	$L__BB40_208;
	mov.b32 	%r1293, 0;
$L__BB40_207:
	.pragma "nounroll";
	mul.lo.s32 	%r874, %r1293, %r334;
	add.s32 	%r875, %r874, %r1293;
	mul.wide.u32 	%rd904, %r875, 4;
	add.s64 	%rd905, %rd4, %rd904;
	ld.global.f32 	%f1393, [%rd905];
	add.f32 	%f1394, %f2364, %f1393;
	st.global.f32 	[%rd905], %f1394;
	add.s32 	%r876, %r874, %r334;
	add.s32 	%r877, %r1293, %r876;
	add.s32 	%r878, %r877, 1;
	mul.wide.u32 	%rd906, %r878, 4;
	add.s64 	%rd907, %rd4, %rd906;
	ld.global.f32 	%f1395, [%rd907];
	add.f32 	%f1396, %f2364, %f1395;
	st.global.f32 	[%rd907], %f1396;
	add.s32 	%r879, %r876, %r334;
	add.s32 	%r880, %r1293, %r879;
	add.s32 	%r881, %r880, 2;
	mul.wide.u32 	%rd908, %r881, 4;
	add.s64 	%rd909, %rd4, %rd908;
	ld.global.f32 	%f1397, [%rd909];
	add.f32 	%f1398, %f2364, %f1397;
	st.global.f32 	[%rd909], %f1398;
	add.s32 	%r882, %r879, %r334;
	add.s32 	%r883, %r1293, %r882;
	add.s32 	%r884, %r883, 3;
	mul.wide.u32 	%rd910, %r884, 4;
	add.s64 	%rd911, %rd4, %rd910;
	ld.global.f32 	%f1399, [%rd911];
	add.f32 	%f1400, %f2364, %f1399;
	st.global.f32 	[%rd911], %f1400;
	add.s32 	%r885, %r882, %r334;
	add.s32 	%r886, %r1293, %r885;
	add.s32 	%r887, %r886, 4;
	mul.wide.u32 	%rd912, %r887, 4;
	add.s64 	%rd913, %rd4, %rd912;
	ld.global.f32 	%f1401, [%rd913];
	add.f32 	%f1402, %f2364, %f1401;
	st.global.f32 	[%rd913], %f1402;
	add.s32 	%r888, %r885, %r334;
	add.s32 	%r889, %r1293, %r888;
	add.s32 	%r890, %r889, 5;
	mul.wide.u32 	%rd914, %r890, 4;
	add.s64 	%rd915, %rd4, %rd914;
	ld.global.f32 	%f1403, [%rd915];
	add.f32 	%f1404, %f2364, %f1403;
	st.global.f32 	[%rd915], %f1404;
	add.s32 	%r891, %r888, %r334;
	add.s32 	%r892, %r1293, %r891;
	add.s32 	%r893, %r892, 6;
	mul.wide.u32 	%rd916, %r893, 4;
	add.s64 	%rd917, %rd4, %rd916;
	ld.global.f32 	%f1405, [%rd917];
	add.f32 	%f1406, %f2364, %f1405;
	st.global.f32 	[%rd917], %f1406;
	add.s32 	%r894, %r891, %r334;
	add.s32 	%r895, %r1293, %r894;
	add.s32 	%r896, %r895, 7;
	mul.wide.u32 	%rd918, %r896, 4;
	add.s64 	%rd919, %rd4, %rd918;
	ld.global.f32 	%f1407, [%rd919];
	add.f32 	%f1408, %f2364, %f1407;
	st.global.f32 	[%rd919], %f1408;
	add.s32 	%r897, %r894, %r334;
	add.s32 	%r898, %r1293, %r897;
	add.s32 	%r899, %r898, 8;
	mul.wide.u32 	%rd920, %r899, 4;
	add.s64 	%rd921, %rd4, %rd920;
	ld.global.f32 	%f1409, [%rd921];
	add.f32 	%f1410, %f2364, %f1409;
	st.global.f32 	[%rd921], %f1410;
	add.s32 	%r900, %r897, %r334;
	add.s32 	%r901, %r1293, %r900;
	add.s32 	%r902, %r901, 9;
	mul.wide.u32 	%rd922, %r902, 4;
	add.s64 	%rd923, %rd4, %rd922;
	ld.global.f32 	%f1411, [%rd923];
	add.f32 	%f1412, %f2364, %f1411;
	st.global.f32 	[%rd923], %f1412;
	add.s32 	%r903, %r900, %r334;
	add.s32 	%r904, %r1293, %r903;
	add.s32 	%r905, %r904, 10;
	mul.wide.u32 	%rd924, %r905, 4;
	add.s64 	%rd925, %rd4, %rd924;
	ld.global.f32 	%f1413, [%rd925];
	add.f32 	%f1414, %f2364, %f1413;
	st.global.f32 	[%rd925], %f1414;
	add.s32 	%r906, %r903, %r334;
	add.s32 	%r907, %r1293, %r906;
	add.s32 	%r908, %r907, 11;
	mul.wide.u32 	%rd926, %r908, 4;
	add.s64 	%rd927, %rd4, %rd926;
	ld.global.f32 	%f1415, [%rd927];
	add.f32 	%f1416, %f2364, %f1415;
	st.global.f32 	[%rd927], %f1416;
	add.s32 	%r909, %r906, %r334;
	add.s32 	%r910, %r1293, %r909;
	add.s32 	%r911, %r910, 12;
	mul.wide.u32 	%rd928, %r911, 4;
	add.s64 	%rd929, %rd4, %rd928;
	ld.global.f32 	%f1417, [%rd929];
	add.f32 	%f1418, %f2364, %f1417;
	st.global.f32 	[%rd929], %f1418;
	add.s32 	%r912, %r909, %r334;
	add.s32 	%r913, %r1293, %r912;
	add.s32 	%r914, %r913, 13;
	mul.wide.u32 	%rd930, %r914, 4;
	add.s64 	%rd931, %rd4, %rd930;
	ld.global.f32 	%f1419, [%rd931];
	add.f32 	%f1420, %f2364, %f1419;
	st.global.f32 	[%rd931], %f1420;
	add.s32 	%r915, %r912, %r334;
	add.s32 	%r916, %r1293, %r915;
	add.s32 	%r917, %r916, 14;
	mul.wide.u32 	%rd932, %r917, 4;
	add.s64 	%rd933, %rd4, %rd932;
	ld.global.f32 	%f1421, [%rd933];
	add.f32 	%f1422, %f2364, %f1421;
	st.global.f32 	[%rd933], %f1422;
	add.s32 	%r918, %r915, %r334;
	add.s32 	%r919, %r1293, %r918;
	add.s32 	%r920, %r919, 15;
	mul.wide.u32 	%rd934, %r920, 4;
	add.s64 	%rd935, %rd4, %rd934;
	ld.global.f32 	%f1423, [%rd935];
	add.f32 	%f1424, %f2364, %f1423;
	st.global.f32 	[%rd935], %f1424;
	add.s32 	%r1293, %r1293, 16;
	setp.ne.s32 	%p158, %r1293, %r35;
	mov.u32 	%r1295, %r35;
	@%p158 bra 	$L__BB40_207;
$L__BB40_208:
	setp.eq.s32 	%p159, %r31, 0;
	@%p159 bra 	$L__BB40_218;
	add.s32 	%r921, %r31, -1;
	setp.lt.u32 	%p160, %r921, 7;
	@%p160 bra 	$L__BB40_211;
	mul.lo.s32 	%r922, %r1295, %r334;
	add.s32 	%r923, %r922, %r1295;
	mul.wide.u32 	%rd936, %r923, 4;
	add.s64 	%rd937, %rd4, %rd936;
	ld.global.f32 	%f1425, [%rd937];
	add.f32 	%f1426, %f2364, %f1425;
	st.global.f32 	[%rd937], %f1426;
	add.s32 	%r924, %r922, %r334;
	add.s32 	%r925, %r1295, %r924;
	add.s32 	%r926, %r925, 1;
	mul.wide.u32 	%rd938, %r926, 4;
	add.s64 	%rd939, %rd4, %rd938;
	ld.global.f32 	%f1427, [%rd939];
	add.f32 	%f1428, %f2364, %f1427;
	st.global.f32 	[%rd939], %f1428;
	add.s32 	%r927, %r924, %r334;
	add.s32 	%r928, %r1295, %r927;
	add.s32 	%r929, %r928, 2;
	mul.wide.u32 	%rd940, %r929, 4;
	add.s64 	%rd941, %rd4, %rd940;
	ld.global.f32 	%f1429, [%rd941];
	add.f32 	%f1430, %f2364, %f1429;
	st.global.f32 	[%rd941], %f1430;
	add.s32 	%r930, %r927, %r334;
	add.s32 	%r931, %r1295, %r930;
	add.s32 	%r932, %r931, 3;
	mul.wide.u32 	%rd942, %r932, 4;
	add.s64 	%rd943, %rd4, %rd942;
	ld.global.f32 	%f1431, [%rd943];
	add.f32 	%f1432, %f2364, %f1431;
	st.global.f32 	[%rd943], %f1432;
	add.s32 	%r933, %r930, %r334;
	add.s32 	%r934, %r1295, %r933;
	add.s32 	%r935, %r934, 4;
	mul.wide.u32 	%rd944, %r935, 4;
	add.s64 	%rd945, %rd4, %rd944;
	ld.global.f32 	%f1433, [%rd945];
	add.f32 	%f1434, %f2364, %f1433;
	st.global.f32 	[%rd945], %f1434;
	add.s32 	%r936, %r933, %r334;
	add.s32 	%r937, %r1295, %r936;
	add.s32 	%r938, %r937, 5;
	mul.wide.u32 	%rd946, %r938, 4;
	add.s64 	%rd947, %rd4, %rd946;
	ld.global.f32 	%f1435, [%rd947];
	add.f32 	%f1436, %f2364, %f1435;
	st.global.f32 	[%rd947], %f1436;
	add.s32 	%r939, %r936, %r334;
	add.s32 	%r940, %r1295, %r939;
	add.s32 	%r941, %r940, 6;
	mul.wide.u32 	%rd948, %r941, 4;
	add.s64 	%rd949, %rd4, %rd948;
	ld.global.f32 	%f1437, [%rd949];
	add.f32 	%f1438, %f2364, %f1437;
	st.global.f32 	[%rd949], %f1438;
	add.s32 	%r942, %r939, %r334;
	add.s32 	%r943, %r1295, %r942;
	add.s32 	%r944, %r943, 7;
	mul.wide.u32 	%rd950, %r944, 4;
	add.s64 	%rd951, %rd4, %rd950;
	ld.global.f32 	%f1439, [%rd951];
	add.f32 	%f1440, %f2364, %f1439;
	st.global.f32 	[%rd951], %f1440;
	add.s32 	%r1295, %r1295, 8;
$L__BB40_211:
	setp.eq.s32 	%p161, %r32, 0;
	@%p161 bra 	$L__BB40_218;
	setp.lt.u32 	%p162, %r33, 3;
	@%p162 bra 	$L__BB40_214;
	mul.lo.s32 	%r945, %r1295, %r334;
	add.s32 	%r946, %r945, %r1295;
	mul.wide.u32 	%rd952, %r946, 4;
	add.s64 	%rd953, %rd4, %rd952;
	ld.global.f32 	%f1441, [%rd953];
	add.f32 	%f1442, %f2364, %f1441;
	st.global.f32 	[%rd953], %f1442;
	add.s32 	%r947, %r945, %r334;
	add.s32 	%r948, %r1295, %r947;
	add.s32 	%r949, %r948, 1;
	mul.wide.u32 	%rd954, %r949, 4;
	add.s64 	%rd955, %rd4, %rd954;
	ld.global.f32 	%f1443, [%rd955];
	add.f32 	%f1444, %f2364, %f1443;
	st.global.f32 	[%rd955], %f1444;
	add.s32 	%r950, %r947, %r334;
	add.s32 	%r951, %r1295, %r950;
	add.s32 	%r952, %r951, 2;
	mul.wide.u32 	%rd956, %r952, 4;
	add.s64 	%rd957, %rd4, %rd956;
	ld.global.f32 	%f1445, [%rd957];
	add.f32 	%f1446, %f2364, %f1445;
	st.global.f32 	[%rd957], %f1446;
	add.s32 	%r953, %r950, %r334;
	add.s32 	%r954, %r1295, %r953;
	add.s32 	%r955, %r954, 3;
	mul.wide.u32 	%rd958, %r955, 4;
	add.s64 	%rd959, %rd4, %rd958;
	ld.global.f32 	%f1447, [%rd959];
	add.f32 	%f1448, %f2364, %f1447;
	st.global.f32 	[%rd959], %f1448;
	add.s32 	%r1295, %r1295, 4;
$L__BB40_214:
	setp.eq.s32 	%p163, %r34, 0;
	@%p163 bra 	$L__BB40_218;
	setp.eq.s32 	%p164, %r34, 1;
	mul.lo.s32 	%r179, %r1295, %r334;
	add.s32 	%r956, %r179, %r1295;
	mul.wide.u32 	%rd960, %r956, 4;
	add.s64 	%rd961, %rd4, %rd960;
	ld.global.f32 	%f1449, [%rd961];
	add.f32 	%f1450, %f2364, %f1449;
	st.global.f32 	[%rd961], %f1450;
	@%p164 bra 	$L__BB40_218;
	setp.eq.s32 	%p165, %r34, 2;
	add.s32 	%r180, %r179, %r334;
	add.s32 	%r957, %r1295, %r180;
	add.s32 	%r958, %r957, 1;
	mul.wide.u32 	%rd962, %r958, 4;
	add.s64 	%rd963, %rd4, %rd962;
	ld.global.f32 	%f1451, [%rd963];
	add.f32 	%f1452, %f2364, %f1451;
	st.global.f32 	[%rd963], %f1452;
	@%p165 bra 	$L__BB40_218;
	add.s32 	%r959, %r180, %r334;
	add.s32 	%r960, %r1295, %r959;
	add.s32 	%r961, %r960, 2;
	mul.wide.u32 	%rd964, %r961, 4;
	add.s64 	%rd965, %rd4, %rd964;
	ld.global.f32 	%f1453, [%rd965];
	add.f32 	%f1454, %f2364, %f1453;
	st.global.f32 	[%rd965], %f1454;
$L__BB40_218:
	add.s32 	%r1274, %r1274, 1;
	setp.ne.s32 	%p166, %r1274, %r30;
	@%p166 bra 	$L__BB40_66;
$L__BB40_219:
	add.s32 	%r182, %r334, -1;
	setp.eq.s32 	%p167, %r182, 0;
	@%p167 bra 	$L__BB40_258;
	and.b32  	%r183, %r182, 7;
	setp.lt.u32 	%p168, %r9, 7;
	mov.b32 	%r1297, 0;
	@%p168 bra 	$L__BB40_239;
	and.b32  	%r1297, %r182, -8;
	mov.b32 	%r1300, 0;
$L__BB40_222:
	.pragma "nounroll";
	mul.lo.s32 	%r965, %r1300, %r334;
	add.s32 	%r966, %r965, %r1300;
	mul.wide.u32 	%rd967, %r966, 4;
	add.s64 	%rd968, %rd4, %rd967;
	ld.global.f32 	%f1455, [%rd968];
	abs.f32 	%f1456, %f1455;
	add.s32 	%r196, %r965, %r334;
	add.s32 	%r967, %r196, %r1300;
	add.s32 	%r968, %r967, 1;
	mul.wide.u32 	%rd969, %r968, 4;
	add.s64 	%rd970, %rd4, %rd969;
	ld.global.f32 	%f1457, [%rd970];
	abs.f32 	%f90, %f1457;
	add.f32 	%f1458, %f1456, %f90;
	max.f32 	%f1459, %f1458, 0f3F800000;
	mul.f32 	%f1460, %f1459, 0f34000000;
	mul.wide.u32 	%rd971, %r967, 4;
	add.s64 	%rd22, %rd4, %rd971;
	ld.global.f32 	%f1461, [%rd22];
	abs.f32 	%f1462, %f1461;
	setp.gtu.f32 	%p169, %f1462, %f1460;
	@%p169 bra 	$L__BB40_224;
	mov.b32 	%r969, 0;
	st.global.u32 	[%rd22], %r969;
$L__BB40_224:
	add.s32 	%r197, %r196, %r334;
	add.s32 	%r970, %r1300, %r197;
	add.s32 	%r971, %r970, 2;
	mul.wide.u32 	%rd972, %r971, 4;
	add.s64 	%rd973, %rd4, %rd972;
	ld.global.f32 	%f1463, [%rd973];
	abs.f32 	%f91, %f1463;
	add.f32 	%f1464, %f90, %f91;
	max.f32 	%f1465, %f1464, 0f3F800000;
	mul.f32 	%f1466, %f1465, 0f34000000;
	add.s32 	%r972, %r970, 1;
	mul.wide.u32 	%rd974, %r972, 4;
	add.s64 	%rd23, %rd4, %rd974;
	ld.global.f32 	%f1467, [%rd23];
	abs.f32 	%f1468, %f1467;
	setp.gtu.f32 	%p170, %f1468, %f1466;
	@%p170 bra 	$L__BB40_226;
	mov.b32 	%r973, 0;
	st.global.u32 	[%rd23], %r973;
$L__BB40_226:
	add.s32 	%r198, %r197, %r334;
	add.s32 	%r974, %r1300, %r198;
	add.s32 	%r975, %r974, 3;
	mul.wide.u32 	%rd975, %r975, 4;
	add.s64 	%rd976, %rd4, %rd975;
	ld.global.f32 	%f1469, [%rd976];
	abs.f32 	%f92, %f1469;
	add.f32 	%f1470, %f91, %f92;
	max.f32 	%f1471, %f1470, 0f3F800000;
	mul.f32 	%f1472, %f1471, 0f34000000;
	add.s32 	%r976, %r974, 2;
	mul.wide.u32 	%rd977, %r976, 4;
	add.s64 	%rd24, %rd4, %rd977;
	ld.global.f32 	%f1473, [%rd24];
	abs.f32 	%f1474, %f1473;
	setp.gtu.f32 	%p171, %f1474, %f1472;
	@%p171 bra 	$L__BB40_228;
	mov.b32 	%r977, 0;
	st.global.u32 	[%rd24], %r977;
$L__BB40_228:
	add.s32 	%r199, %r198, %r334;
	add.s32 	%r978, %r1300, %r199;
	add.s32 	%r979, %r978, 4;
	mul.wide.u32 	%rd978, %r979, 4;
	add.s64 	%rd979, %rd4, %rd978;
	ld.global.f32 	%f1475, [%rd979];
	abs.f32 	%f93, %f1475;
	add.f32 	%f1476, %f92, %f93;
	max.f32 	%f1477, %f1476, 0f3F800000;
	mul.f32 	%f1478, %f1477, 0f34000000;
	add.s32 	%r980, %r978, 3;
	mul.wide.u32 	%rd980, %r980, 4;
	add.s64 	%rd25, %rd4, %rd980;
	ld.global.f32 	%f1479, [%rd25];
	abs.f32 	%f1480, %f1479;
	setp.gtu.f32 	%p172, %f1480, %f1478;
	@%p172 bra 	$L__BB40_230;
	mov.b32 	%r981, 0;
	st.global.u32 	[%rd25], %r981;
$L__BB40_230:
	add.s32 	%r200, %r199, %r334;
	add.s32 	%r982, %r1300, %r200;
	add.s32 	%r983, %r982, 5;
	mul.wide.u32 	%rd981, %r983, 4;
	add.s64 	%rd982, %rd4, %rd981;
	ld.global.f32 	%f1481, [%rd982];
	abs.f32 	%f94, %f1481;
	add.f32 	%f1482, %f93, %f94;
	max.f32 	%f1483, %f1482, 0f3F800000;
	mul.f32 	%f1484, %f1483, 0f34000000;
	add.s32 	%r984, %r982, 4;
	mul.wide.u32 	%rd983, %r984, 4;
	add.s64 	%rd26, %rd4, %rd983;
	ld.global.f32 	%f1485, [%rd26];
	abs.f32 	%f1486, %f1485;
	setp.gtu.f32 	%p173, %f1486, %f1484;
	@%p173 bra 	$L__BB40_232;
	mov.b32 	%r985, 0;
	st.global.u32 	[%rd26], %r985;
$L__BB40_232:
	add.s32 	%r201, %r200, %r334;
	add.s32 	%r986, %r1300, %r201;
	add.s32 	%r987, %r986, 6;
	mul.wide.u32 	%rd984, %r987, 4;
	add.s64 	%rd985, %rd4, %rd984;
	ld.global.f32 	%f1487, [%rd985];
	abs.f32 	%f95, %f1487;
	add.f32 	%f1488, %f94, %f95;
	max.f32 	%f1489, %f1488, 0f3F800000;
	mul.f32 	%f1490, %f1489, 0f34000000;
	add.s32 	%r988, %r986, 5;
	mul.wide.u32 	%rd986, %r988, 4;
	add.s64 	%rd27, %rd4, %rd986;
	ld.global.f32 	%f1491, [%rd27];
	abs.f32 	%f1492, %f1491;
	setp.gtu.f32 	%p174, %f1492, %f1490;
	@%p174 bra 	$L__BB40_234;
	mov.b32 	%r989, 0;
	st.global.u32 	[%rd27], %r989;
$L__BB40_234:
	add.s32 	%r202, %r201, %r334;
	add.s32 	%r990, %r1300, %r202;
	add.s32 	%r991, %r990, 7;
	mul.wide.u32 	%rd987, %r991, 4;
	add.s64 	%rd988, %rd4, %rd987;
	ld.global.f32 	%f1493, [%rd988];
	abs.f32 	%f96, %f1493;
	add.f32 	%f1494, %f95, %f96;
	max.f32 	%f1495, %f1494, 0f3F800000;
	mul.f32 	%f1496, %f1495, 0f34000000;
	add.s32 	%r992, %r990, 6;
	mul.wide.u32 	%rd989, %r992, 4;
	add.s64 	%rd28, %rd4, %rd989;
	ld.global.f32 	%f1497, [%rd28];
	abs.f32 	%f1498, %f1497;
	setp.gtu.f32 	%p175, %f1498, %f1496;
	@%p175 bra 	$L__BB40_236;
	mov.b32 	%r993, 0;
	st.global.u32 	[%rd28], %r993;
$L__BB40_236:
	add.s32 	%r1300, %r1300, 8;
	add.s32 	%r994, %r202, %r334;
	add.s32 	%r995, %r994, %r1300;
	mul.wide.u32 	%rd990, %r995, 4;
	add.s64 	%rd991, %rd4, %rd990;
	ld.global.f32 	%f1499, [%rd991];
	abs.f32 	%f1500, %f1499;
	add.f32 	%f1501, %f96, %f1500;
	max.f32 	%f1502, %f1501, 0f3F800000;
	mul.f32 	%f1503, %f1502, 0f34000000;
	add.s32 	%r996, %r995, -1;
	mul.wide.u32 	%rd992, %r996, 4;
	add.s64 	%rd29, %rd4, %rd992;
	ld.global.f32 	%f1504, [%rd29];
	abs.f32 	%f1505, %f1504;
	setp.gtu.f32 	%p176, %f1505, %f1503;
	@%p176 bra 	$L__BB40_238;
	mov.b32 	%r997, 0;
	st.global.u32 	[%rd29], %r997;
$L__BB40_238:
	setp.eq.s32 	%p177, %r1300, %r1297;
	@%p177 bra 	$L__BB40_239;
	bra.uni 	$L__BB40_222;
$L__BB40_239:
	setp.eq.s32 	%p178, %r183, 0;
	@%p178 bra 	$L__BB40_258;
	and.b32  	%r186, %r182, 3;
	setp.lt.u32 	%p179, %r183, 4;
	@%p179 bra 	$L__BB40_249;
	mul.lo.s32 	%r998, %r1297, %r334;
	add.s32 	%r999, %r998, %r1297;
	mul.wide.u32 	%rd993, %r999, 4;
	add.s64 	%rd994, %rd4, %rd993;
	ld.global.f32 	%f1506, [%rd994];
	abs.f32 	%f1507, %f1506;
	add.s32 	%r187, %r998, %r334;
	add.s32 	%r1000, %r187, %r1297;
	add.s32 	%r1001, %r1000, 1;
	mul.wide.u32 	%rd995, %r1001, 4;
	add.s64 	%rd996, %rd4, %rd995;
	ld.global.f32 	%f1508, [%rd996];
	abs.f32 	%f86, %f1508;
	add.f32 	%f1509, %f1507, %f86;
	max.f32 	%f1510, %f1509, 0f3F800000;
	mul.f32 	%f1511, %f1510, 0f34000000;
	mul.wide.u32 	%rd997, %r1000, 4;
	add.s64 	%rd15, %rd4, %rd997;
	ld.global.f32 	%f1512, [%rd15];
	abs.f32 	%f1513, %f1512;
	setp.gtu.f32 	%p180, %f1513, %f1511;
	@%p180 bra 	$L__BB40_243;
	mov.b32 	%r1002, 0;
	st.global.u32 	[%rd15], %r1002;
$L__BB40_243:
	add.s32 	%r188, %r187, %r334;
	add.s32 	%r1003, %r1297, %r188;
	add.s32 	%r1004, %r1003, 2;
	mul.wide.u32 	%rd998, %r1004, 4;
	add.s64 	%rd999, %rd4, %rd998;
	ld.global.f32 	%f1514, [%rd999];
	abs.f32 	%f87, %f1514;
	add.f32 	%f1515, %f86, %f87;
	max.f32 	%f1516, %f1515, 0f3F800000;
	mul.f32 	%f1517, %f1516, 0f34000000;
	add.s32 	%r1005, %r1003, 1;
	mul.wide.u32 	%rd1000, %r1005, 4;
	add.s64 	%rd16, %rd4, %rd1000;
	ld.global.f32 	%f1518, [%rd16];
	abs.f32 	%f1519, %f1518;
	setp.gtu.f32 	%p181, %f1519, %f1517;
	@%p181 bra 	$L__BB40_245;
	mov.b32 	%r1006, 0;
	st.global.u32 	[%rd16], %r1006;
$L__BB40_245:
	add.s32 	%r189, %r188, %r334;
	add.s32 	%r1007, %r1297, %r189;
	add.s32 	%r1008, %r1007, 3;
	mul.wide.u32 	%rd1001, %r1008, 4;
	add.s64 	%rd1002, %rd4, %rd1001;
	ld.global.f32 	%f1520, [%rd1002];
	abs.f32 	%f88, %f1520;
	add.f32 	%f1521, %f87, %f88;
	max.f32 	%f1522, %f1521, 0f3F800000;
	mul.f32 	%f1523, %f1522, 0f34000000;
	add.s32 	%r1009, %r1007, 2;
	mul.wide.u32 	%rd1003, %r1009, 4;
	add.s64 	%rd17, %rd4, %rd1003;
	ld.global.f32 	%f1524, [%rd17];
	abs.f32 	%f1525, %f1524;
	setp.gtu.f32 	%p182, %f1525, %f1523;
	@%p182 bra 	$L__BB40_247;
	mov.b32 	%r1010, 0;
	st.global.u32 	[%rd17], %r1010;
$L__BB40_247:
	add.s32 	%r1297, %r1297, 4;
	add.s32 	%r1011, %r189, %r334;
	add.s32 	%r1012, %r1011, %r1297;
	mul.wide.u32 	%rd1004, %r1012, 4;
	add.s64 	%rd1005, %rd4, %rd1004;
	ld.global.f32 	%f1526, [%rd1005];
	abs.f32 	%f1527, %f1526;
	add.f32 	%f1528, %f88, %f1527;
	max.f32 	%f1529, %f1528, 0f3F800000;
	mul.f32 	%f1530, %f1529, 0f34000000;
	add.s32 	%r1013, %r1012, -1;
	mul.wide.u32 	%rd1006, %r1013, 4;
	add.s64 	%rd18, %rd4, %rd1006;
	ld.global.f32 	%f1531, [%rd18];
	abs.f32 	%f1532, %f1531;
	setp.gtu.f32 	%p183, %f1532, %f1530;
	@%p183 bra 	$L__BB40_249;
	mov.b32 	%r1014, 0;
	st.global.u32 	[%rd18], %r1014;
$L__BB40_249:
	setp.eq.s32 	%p184, %r186, 0;
	@%p184 bra 	$L__BB40_258;
	setp.eq.s32 	%p185, %r186, 1;
	@%p185 bra 	$L__BB40_255;
	mul.lo.s32 	%r1015, %r1297, %r334;
	add.s32 	%r1016, %r1015, %r1297;
	mul.wide.u32 	%rd1007, %r1016, 4;
	add.s64 	%rd1008, %rd4, %rd1007;
	ld.global.f32 	%f1533, [%rd1008];
	abs.f32 	%f1534, %f1533;
	add.s32 	%r192, %r1015, %r334;
	add.s32 	%r1017, %r192, %r1297;
	add.s32 	%r1018, %r1017, 1;
	mul.wide.u32 	%rd1009, %r1018, 4;
	add.s64 	%rd1010, %rd4, %rd1009;
	ld.global.f32 	%f1535, [%rd1010];
	abs.f32 	%f89, %f1535;
	add.f32 	%f1536, %f1534, %f89;
	max.f32 	%f1537, %f1536, 0f3F800000;
	mul.f32 	%f1538, %f1537, 0f34000000;
	mul.wide.u32 	%rd1011, %r1017, 4;
	add.s64 	%rd19, %rd4, %rd1011;
	ld.global.f32 	%f1539, [%rd19];
	abs.f32 	%f1540, %f1539;
	setp.gtu.f32 	%p186, %f1540, %f1538;
	@%p186 bra 	$L__BB40_253;
	mov.b32 	%r1019, 0;
	st.global.u32 	[%rd19], %r1019;
$L__BB40_253:
	add.s32 	%r1297, %r1297, 2;
	add.s32 	%r1020, %r192, %r334;
	add.s32 	%r1021, %r1020, %r1297;
	mul.wide.u32 	%rd1012, %r1021, 4;
	add.s64 	%rd1013, %rd4, %rd1012;
	ld.global.f32 	%f1541, [%rd1013];
	abs.f32 	%f1542, %f1541;
	add.f32 	%f1543, %f89, %f1542;
	max.f32 	%f1544, %f1543, 0f3F800000;
	mul.f32 	%f1545, %f1544, 0f34000000;
	add.s32 	%r1022, %r1021, -1;
	mul.wide.u32 	%rd1014, %r1022, 4;
	add.s64 	%rd20, %rd4, %rd1014;
	ld.global.f32 	%f1546, [%rd20];
	abs.f32 	%f1547, %f1546;
	setp.gtu.f32 	%p187, %f1547, %f1545;
	@%p187 bra 	$L__BB40_255;
	mov.b32 	%r1023, 0;
	st.global.u32 	[%rd20], %r1023;
$L__BB40_255:
	and.b32  	%r1024, %r182, 1;
	setp.eq.b32 	%p188, %r1024, 1;
	not.pred 	%p189, %p188;
	@%p189 bra 	$L__BB40_258;
	mad.lo.s32 	%r1025, %r1297, %r334, %r1297;
	mul.wide.u32 	%rd1015, %r1025, 4;
	add.s64 	%rd1016, %rd4, %rd1015;
	ld.global.f32 	%f1548, [%rd1016];
	abs.f32 	%f1549, %f1548;
	add.s32 	%r1026, %r1025, %r334;
	add.s32 	%r1027, %r1026, 1;
	mul.wide.u32 	%rd1017, %r1027, 4;
	add.s64 	%rd1018, %rd4, %rd1017;
	ld.global.f32 	%f1550, [%rd1018];
	abs.f32 	%f1551, %f1550;
	add.f32 	%f1552, %f1549, %f1551;
	max.f32 	%f1553, %f1552, 0f3F800000;
	mul.f32 	%f1554, %f1553, 0f34000000;
	mul.wide.u32 	%rd1019, %r1026, 4;
	add.s64 	%rd21, %rd4, %rd1019;
	ld.global.f32 	%f1555, [%rd21];
	abs.f32 	%f1556, %f1555;
	setp.gtu.f32 	%p190, %f1556, %f1554;
	@%p190 bra 	$L__BB40_258;
	mov.b32 	%r1028, 0;
	st.global.u32 	[%rd21], %r1028;
$L__BB40_258:
	setp.lt.u32 	%p191, %r334, 3;
	@%p191 bra 	$L__BB40_272;
	mov.b32 	%r1302, 2;
	mov.b32 	%r1303, 1;
	mov.b32 	%r1301, 0;
	mov.b16 	%rs73, 0;
	mov.u16 	%rs74, %rs73;
$L__BB40_260:
	mov.u32 	%r205, %r1303;
	mov.u32 	%r1303, %r1302;
	add.s16 	%rs74, %rs74, 1;
	mul.lo.s32 	%r207, %r1303, %r334;
	setp.lt.u32 	%p192, %r1301, 7;
	mov.b32 	%r1305, 0;
	@%p192 bra 	$L__BB40_263;
	and.b32  	%r1305, %r205, -8;
	mov.b32 	%r1304, 0;
$L__BB40_262:
	.pragma "nounroll";
	add.s32 	%r1034, %r1304, %r207;
	mul.wide.u32 	%rd1020, %r1034, 4;
	add.s64 	%rd1021, %rd4, %rd1020;
	mov.b32 	%r1035, 0;
	st.global.u32 	[%rd1021], %r1035;
	add.s32 	%r1036, %r1034, 1;
	mul.wide.u32 	%rd1022, %r1036, 4;
	add.s64 	%rd1023, %rd4, %rd1022;
	st.global.u32 	[%rd1023], %r1035;
	add.s32 	%r1037, %r1034, 2;
	mul.wide.u32 	%rd1024, %r1037, 4;
	add.s64 	%rd1025, %rd4, %rd1024;
	st.global.u32 	[%rd1025], %r1035;
	add.s32 	%r1038, %r1034, 3;
	mul.wide.u32 	%rd1026, %r1038, 4;
	add.s64 	%rd1027, %rd4, %rd1026;
	st.global.u32 	[%rd1027], %r1035;
	add.s32 	%r1039, %r1034, 4;
	mul.wide.u32 	%rd1028, %r1039, 4;
	add.s64 	%rd1029, %rd4, %rd1028;
	st.global.u32 	[%rd1029], %r1035;
	add.s32 	%r1040, %r1034, 5;
	mul.wide.u32 	%rd1030, %r1040, 4;
	add.s64 	%rd1031, %rd4, %rd1030;
	st.global.u32 	[%rd1031], %r1035;
	add.s32 	%r1041, %r1034, 6;
	mul.wide.u32 	%rd1032, %r1041, 4;
	add.s64 	%rd1033, %rd4, %rd1032;
	st.global.u32 	[%rd1033], %r1035;
	add.s32 	%r1042, %r1034, 7;
	mul.wide.u32 	%rd1034, %r1042, 4;
	add.s64 	%rd1035, %rd4, %rd1034;
	st.global.u32 	[%rd1035], %r1035;
	add.s32 	%r1304, %r1304, 8;
	setp.ne.s32 	%p193, %r1304, %r1305;
	@%p193 bra 	$L__BB40_262;
$L__BB40_263:
	and.b32  	%r1043, %r205, 7;
	setp.eq.s32 	%p194, %r1043, 0;
	@%p194 bra 	$L__BB40_271;
	cvt.u32.u16 	%r1044, %rs74;
	and.b32  	%r212, %r1044, 7;
	add.s32 	%r1045, %r212, -1;
	setp.lt.u32 	%p195, %r1045, 3;
	@%p195 bra 	$L__BB40_266;
	add.s32 	%r1046, %r1305, %r207;
	mul.wide.u32 	%rd1036, %r1046, 4;
	add.s64 	%rd1037, %rd4, %rd1036;
	mov.b32 	%r1047, 0;
	st.global.u32 	[%rd1037], %r1047;
	add.s32 	%r1048, %r1046, 1;
	mul.wide.u32 	%rd1038, %r1048, 4;
	add.s64 	%rd1039, %rd4, %rd1038;
	st.global.u32 	[%rd1039], %r1047;
	add.s32 	%r1049, %r1046, 2;
	mul.wide.u32 	%rd1040, %r1049, 4;
	add.s64 	%rd1041, %rd4, %rd1040;
	st.global.u32 	[%rd1041], %r1047;
	add.s32 	%r1050, %r1046, 3;
	mul.wide.u32 	%rd1042, %r1050, 4;
	add.s64 	%rd1043, %rd4, %rd1042;
	st.global.u32 	[%rd1043], %r1047;
	add.s32 	%r1305, %r1305, 4;
$L__BB40_266:
	and.b32  	%r1051, %r212, 3;
	setp.eq.s32 	%p196, %r1051, 0;
	@%p196 bra 	$L__BB40_271;
	and.b16  	%rs49, %rs73, 3;
	setp.eq.s16 	%p197, %rs49, 0;
	@%p197 bra 	$L__BB40_269;
	add.s32 	%r1052, %r1305, %r207;
	mul.wide.u32 	%rd1044, %r1052, 4;
	add.s64 	%rd1045, %rd4, %rd1044;
	mov.b32 	%r1053, 0;
	st.global.u32 	[%rd1045], %r1053;
	add.s32 	%r1054, %r1052, 1;
	mul.wide.u32 	%rd1046, %r1054, 4;
	add.s64 	%rd1047, %rd4, %rd1046;
	st.global.u32 	[%rd1047], %r1053;
	add.s32 	%r1305, %r1305, 2;
$L__BB40_269:
	and.b16  	%rs50, %rs73, 1;
	setp.eq.b16 	%p198, %rs50, 1;
	@%p198 bra 	$L__BB40_271;
	add.s32 	%r1055, %r1305, %r207;
	mul.wide.u32 	%rd1048, %r1055, 4;
	add.s64 	%rd1049, %rd4, %rd1048;
	mov.b32 	%r1056, 0;
	st.global.u32 	[%rd1049], %r1056;
$L__BB40_271:
	add.s32 	%r1302, %r1303, 1;
	setp.eq.s32 	%p199, %r1303, %r182;
	add.s32 	%r1301, %r1303, -1;
	add.s16 	%rs73, %rs73, 1;
	@%p199 bra 	$L__BB40_272;
	bra.uni 	$L__BB40_260;
$L__BB40_272:
	setp.eq.s32 	%p200, %r334, 0;
	@%p200 bra 	$L__BB40_429;
	mad.lo.s32 	%r1058, %r182, %r334, %r182;
	mul.wide.u32 	%rd1050, %r1058, 4;
	add.s64 	%rd30, %rd4, %rd1050;
	mul.wide.u32 	%rd1051, %r182, 4;
	add.s64 	%rd31, %rd2, %rd1051;
	add.s64 	%rd32, %rd3, %rd1051;
	mov.b32 	%r1309, 0;
$L__BB40_274:
	setp.ne.s32 	%p201, %r1309, %r182;
	@%p201 bra 	$L__BB40_276;
	ld.global.f32 	%f1575, [%rd30];
	st.global.f32 	[%rd31], %f1575;
	mov.b32 	%r1064, 0;
	st.global.u32 	[%rd32], %r1064;
	mov.u32 	%r1309, %r334;
	bra.uni 	$L__BB40_281;
$L__BB40_276:
	add.s32 	%r228, %r1309, 1;
	mad.lo.s32 	%r229, %r1309, %r334, %r1309;
	add.s32 	%r1059, %r229, %r334;
	mul.wide.u32 	%rd1052, %r1059, 4;
	add.s64 	%rd1053, %rd4, %rd1052;
	ld.global.f32 	%f97, [%rd1053];
	abs.f32 	%f1557, %f97;
	mul.wide.u32 	%rd1054, %r229, 4;
	add.s64 	%rd1055, %rd4, %rd1054;
	ld.global.f32 	%f98, [%rd1055];
	abs.f32 	%f1558, %f98;
	add.s32 	%r1060, %r1059, 1;
	mul.wide.u32 	%rd1056, %r1060, 4;
	add.s64 	%rd1057, %rd4, %rd1056;
	ld.global.f32 	%f99, [%rd1057];
	abs.f32 	%f1559, %f99;
	add.f32 	%f1560, %f1558, %f1559;
	max.f32 	%f1561, %f1560, 0f3F800000;
	mul.f32 	%f1562, %f1561, 0f34000000;
	setp.leu.f32 	%p202, %f1557, %f1562;
	@%p202 bra 	$L__BB40_280;
	add.s32 	%r1062, %r229, 1;
	mul.wide.u32 	%rd1061, %r1062, 4;
	add.s64 	%rd1062, %rd4, %rd1061;
	ld.global.f32 	%f1563, [%rd1062];
	add.f32 	%f100, %f98, %f99;
	sub.f32 	%f1564, %f98, %f99;
	mul.f32 	%f1565, %f1564, %f1564;
	mul.f32 	%f1566, %f1565, 0f3E800000;
	fma.rn.f32 	%f101, %f1563, %f97, %f1566;
	setp.geu.f32 	%p203, %f101, 0f00000000;
	@%p203 bra 	$L__BB40_279;
	mul.f32 	%f1571, %f100, 0f3F000000;
	neg.f32 	%f1572, %f101;
	sqrt.rn.f32 	%f1573, %f1572;
	mul.wide.u32 	%rd1066, %r1309, 4;
	add.s64 	%rd1067, %rd2, %rd1066;
	st.global.f32 	[%rd1067], %f1571;
	add.s64 	%rd1068, %rd3, %rd1066;
	st.global.f32 	[%rd1068], %f1573;
	st.global.f32 	[%rd1067+4], %f1571;
	neg.f32 	%f1574, %f1573;
	st.global.f32 	[%rd1068+4], %f1574;
	add.s32 	%r1309, %r1309, 2;
	bra.uni 	$L__BB40_281;
$L__BB40_279:
	sqrt.rn.f32 	%f1567, %f101;
	mul.f32 	%f1568, %f100, 0f3F000000;
	add.f32 	%f1569, %f1568, %f1567;
	mul.wide.u32 	%rd1063, %r1309, 4;
	add.s64 	%rd1064, %rd2, %rd1063;
	st.global.f32 	[%rd1064], %f1569;
	add.s64 	%rd1065, %rd3, %rd1063;
	mov.b32 	%r1063, 0;
	st.global.u32 	[%rd1065], %r1063;
	sub.f32 	%f1570, %f1568, %f1567;
	st.global.f32 	[%rd1064+4], %f1570;
	st.global.u32 	[%rd1065+4], %r1063;
	add.s32 	%r1309, %r1309, 2;
	bra.uni 	$L__BB40_281;
$L__BB40_280:
	mul.wide.u32 	%rd1058, %r1309, 4;
	add.s64 	%rd1059, %rd2, %rd1058;
	st.global.f32 	[%rd1059], %f98;
	add.s64 	%rd1060, %rd3, %rd1058;
	mov.b32 	%r1061, 0;
	st.global.u32 	[%rd1060], %r1061;
	mov.u32 	%r1309, %r228;
$L__BB40_281:
	setp.lt.u32 	%p204, %r1309, %r334;
	@%p204 bra 	$L__BB40_274;
	and.b32  	%r219, %r334, 15;
	add.s32 	%r220, %r219, -1;
	cvt.u16.u32 	%rs18, %r334;
	and.b32  	%r221, %r334, 7;
	add.s32 	%r222, %r221, -1;
	and.b32  	%r223, %r334, 3;
	and.b32  	%r224, %r334, -16;
	and.b32  	%r225, %r334, -8;
	and.b32  	%r226, %r334, 1;
	mov.b32 	%r1310, 0;
$L__BB40_283:
	mul.wide.u32 	%rd1069, %r1310, 4;
	add.s64 	%rd1070, %rd3, %rd1069;
	ld.global.f32 	%f102, [%rd1070];
	abs.f32 	%f1576, %f102;
	setp.geu.f32 	%p205, %f1576, 0f34000000;
	@%p205 bra 	$L__BB40_360;
	setp.lt.u32 	%p252, %r182, 15;
	add.s64 	%rd1210, %rd2, %rd1069;
	ld.global.f32 	%f103, [%rd1210];
	mov.b32 	%r1313, 0;
	@%p252 bra 	$L__BB40_287;
	mov.b32 	%r1311, 0;
$L__BB40_286:
	.pragma "nounroll";
	mul.wide.u32 	%rd1211, %r1311, 4;
	add.s64 	%rd1212, %rd5, %rd1211;
	add.s64 	%rd1213, %rd6, %rd1211;
	mov.f32 	%f1980, 0f00000000;
	st.local.v4.f32 	[%rd1212], {%f1980, %f1980, %f1980, %f1980};
	st.local.v4.f32 	[%rd1213], {%f1980, %f1980, %f1980, %f1980};
	st.local.v4.f32 	[%rd1212+16], {%f1980, %f1980, %f1980, %f1980};
	st.local.v4.f32 	[%rd1213+16], {%f1980, %f1980, %f1980, %f1980};
	st.local.v4.f32 	[%rd1212+32], {%f1980, %f1980, %f1980, %f1980};
	st.local.v4.f32 	[%rd1213+32], {%f1980, %f1980, %f1980, %f1980};
	st.local.v4.f32 	[%rd1212+48], {%f1980, %f1980, %f1980, %f1980};
	st.local.v4.f32 	[%rd1213+48], {%f1980, %f1980, %f1980, %f1980};
	add.s32 	%r1311, %r1311, 16;
	setp.ne.s32 	%p253, %r1311, %r224;
	mov.u32 	%r1313, %r224;
	@%p253 bra 	$L__BB40_286;
$L__BB40_287:
	setp.eq.s32 	%p254, %r219, 0;
	@%p254 bra 	$L__BB40_297;
	setp.lt.u32 	%p255, %r220, 7;
	@%p255 bra 	$L__BB40_290;
	mul.wide.u32 	%rd1214, %r1313, 4;
	add.s64 	%rd1215, %rd5, %rd1214;
	mov.b32 	%r1132, 0;
	st.local.u32 	[%rd1215], %r1132;
	add.s64 	%rd1216, %rd6, %rd1214;
	st.local.u32 	[%rd1216], %r1132;
	st.local.u32 	[%rd1215+4], %r1132;
	st.local.u32 	[%rd1216+4], %r1132;
	st.local.u32 	[%rd1215+8], %r1132;
	st.local.u32 	[%rd1216+8], %r1132;
	st.local.u32 	[%rd1215+12], %r1132;
	st.local.u32 	[%rd1216+12], %r1132;
	st.local.u32 	[%rd1215+16], %r1132;
	st.local.u32 	[%rd1216+16], %r1132;
	st.local.u32 	[%rd1215+20], %r1132;
	st.local.u32 	[%rd1216+20], %r1132;
	st.local.u32 	[%rd1215+24], %r1132;
	st.local.u32 	[%rd1216+24], %r1132;
	st.local.u32 	[%rd1215+28], %r1132;
	st.local.u32 	[%rd1216+28], %r1132;
	add.s32 	%r1313, %r1313, 8;
$L__BB40_290:
	setp.eq.s32 	%p256, %r221, 0;
	@%p256 bra 	$L__BB40_297;
	setp.lt.u32 	%p257, %r222, 3;
	@%p257 bra 	$L__BB40_293;
	mul.wide.u32 	%rd1217, %r1313, 4;
	add.s64 	%rd1218, %rd5, %rd1217;
	mov.b32 	%r1133, 0;
	st.local.u32 	[%rd1218], %r1133;
	add.s64 	%rd1219, %rd6, %rd1217;
	st.local.u32 	[%rd1219], %r1133;
	st.local.u32 	[%rd1218+4], %r1133;
	st.local.u32 	[%rd1219+4], %r1133;
	st.local.u32 	[%rd1218+8], %r1133;
	st.local.u32 	[%rd1219+8], %r1133;
	st.local.u32 	[%rd1218+12], %r1133;
	st.local.u32 	[%rd1219+12], %r1133;
	add.s32 	%r1313, %r1313, 4;
$L__BB40_293:
	setp.eq.s32 	%p258, %r223, 0;
	@%p258 bra 	$L__BB40_297;
	setp.eq.s32 	%p259, %r223, 1;
	mul.wide.u32 	%rd1220, %r1313, 4;
	add.s64 	%rd33, %rd5, %rd1220;
	mov.b32 	%r1134, 0;
	st.local.u32 	[%rd33], %r1134;
	add.s64 	%rd34, %rd6, %rd1220;
	st.local.u32 	[%rd34], %r1134;
	@%p259 bra 	$L__BB40_297;
	setp.eq.s32 	%p260, %r223, 2;
	mov.b32 	%r1135, 0;
	st.local.u32 	[%rd33+4], %r1135;
	st.local.u32 	[%rd34+4], %r1135;
	@%p260 bra 	$L__BB40_297;
	mov.b32 	%r1136, 0;
	st.local.u32 	[%rd33+8], %r1136;
	st.local.u32 	[%rd34+8], %r1136;
$L__BB40_297:
	add.s64 	%rd1222, %rd5, %rd1069;
	mov.b32 	%r1137, 1065353216;
	st.local.u32 	[%rd1222], %r1137;
	setp.lt.s32 	%p261, %r1310, 1;
	@%p261 bra 	$L__BB40_315;
	mov.b32 	%r1315, 0;
	mov.b16 	%rs75, 0;
	mov.u16 	%rs76, %rs75;
	mov.u32 	%r1316, %r1310;
$L__BB40_299:
	sub.s32 	%r1139, %r334, %r1310;
	add.s32 	%r242, %r1139, %r1315;
	add.s32 	%r243, %r1316, -1;
	mul.lo.s32 	%r244, %r243, %r334;
	add.s32 	%r1140, %r244, %r243;
	mul.wide.u32 	%rd1223, %r1140, 4;
	add.s64 	%rd1224, %rd4, %rd1223;
	ld.global.f32 	%f1982, [%rd1224];
	sub.f32 	%f104, %f1982, %f103;
	setp.ge.u32 	%p262, %r1316, %r334;
	mov.f32 	%f2372, 0f00000000;
	@%p262 bra 	$L__BB40_313;
	add.s32 	%r1141, %r334, %r1315;
	sub.s32 	%r1142, %r1310, %r1141;
	setp.gt.u32 	%p263, %r1142, -16;
	mov.f32 	%f2372, 0f00000000;
	mov.u32 	%r1319, %r1316;
	@%p263 bra 	$L__BB40_303;
	and.b32  	%r245, %r242, -16;
	mov.b32 	%r1318, 0;
	mov.f32 	%f2372, 0f00000000;
	mov.u32 	%r1319, %r1316;
$L__BB40_302:
	.pragma "nounroll";
	add.s32 	%r1144, %r1319, %r244;
	mul.wide.u32 	%rd1225, %r1144, 4;
	add.s64 	%rd1226, %rd4, %rd1225;
	ld.global.f32 	%f1986, [%rd1226];
	mul.wide.u32 	%rd1227, %r1319, 4;
	add.s64 	%rd1228, %rd5, %rd1227;
	ld.local.f32 	%f1987, [%rd1228];
	mul.f32 	%f1988, %f1986, %f1987;
	sub.f32 	%f1989, %f2372, %f1988;
	add.s32 	%r1145, %r1144, 1;
	mul.wide.u32 	%rd1229, %r1145, 4;
	add.s64 	%rd1230, %rd4, %rd1229;
	ld.global.f32 	%f1990, [%rd1230];
	ld.local.f32 	%f1991, [%rd1228+4];
	mul.f32 	%f1992, %f1990, %f1991;
	sub.f32 	%f1993, %f1989, %f1992;
	add.s32 	%r1146, %r1144, 2;
	mul.wide.u32 	%rd1231, %r1146, 4;
	add.s64 	%rd1232, %rd4, %rd1231;
	ld.global.f32 	%f1994, [%rd1232];
	ld.local.f32 	%f1995, [%rd1228+8];
	mul.f32 	%f1996, %f1994, %f1995;
	sub.f32 	%f1997, %f1993, %f1996;
	add.s32 	%r1147, %r1144, 3;
	mul.wide.u32 	%rd1233, %r1147, 4;
	add.s64 	%rd1234, %rd4, %rd1233;
	ld.global.f32 	%f1998, [%rd1234];
	ld.local.f32 	%f1999, [%rd1228+12];
	mul.f32 	%f2000, %f1998, %f1999;
	sub.f32 	%f2001, %f1997, %f2000;
	add.s32 	%r1148, %r1144, 4;
	mul.wide.u32 	%rd1235, %r1148, 4;
	add.s64 	%rd1236, %rd4, %rd1235;
	ld.global.f32 	%f2002, [%rd1236];
	ld.local.f32 	%f2003, [%rd1228+16];
	mul.f32 	%f2004, %f2002, %f2003;
	sub.f32 	%f2005, %f2001, %f2004;
	add.s32 	%r1149, %r1144, 5;
	mul.wide.u32 	%rd1237, %r1149, 4;
	add.s64 	%rd1238, %rd4, %rd1237;
	ld.global.f32 	%f2006, [%rd1238];
	ld.local.f32 	%f2007, [%rd1228+20];
	mul.f32 	%f2008, %f2006, %f2007;
	sub.f32 	%f2009, %f2005, %f2008;
	add.s32 	%r1150, %r1144, 6;
	mul.wide.u32 	%rd1239, %r1150, 4;
	add.s64 	%rd1240, %rd4, %rd1239;
	ld.global.f32 	%f2010, [%rd1240];
	ld.local.f32 	%f2011, [%rd1228+24];
	mul.f32 	%f2012, %f2010, %f2011;
	sub.f32 	%f2013, %f2009, %f2012;
	add.s32 	%r1151, %r1144, 7;
	mul.wide.u32 	%rd1241, %r1151, 4;
	add.s64 	%rd1242, %rd4, %rd1241;
	ld.global.f32 	%f2014, [%rd1242];
	ld.local.f32 	%f2015, [%rd1228+28];
	mul.f32 	%f2016, %f2014, %f2015;
	sub.f32 	%f2017, %f2013, %f2016;
	add.s32 	%r1152, %r1144, 8;
	mul.wide.u32 	%rd1243, %r1152, 4;
	add.s64 	%rd1244, %rd4, %rd1243;
	ld.global.f32 	%f2018, [%rd1244];
	ld.local.f32 	%f2019, [%rd1228+32];
	mul.f32 	%f2020, %f2018, %f2019;
	sub.f32 	%f2021, %f2017, %f2020;
	add.s32 	%r1153, %r1144, 9;
	mul.wide.u32 	%rd1245, %r1153, 4;
	add.s64 	%rd1246, %rd4, %rd1245;
	ld.global.f32 	%f2022, [%rd1246];
	ld.local.f32 	%f2023, [%rd1228+36];
	mul.f32 	%f2024, %f2022, %f2023;
	sub.f32 	%f2025, %f2021, %f2024;
	add.s32 	%r1154, %r1144, 10;
	mul.wide.u32 	%rd1247, %r1154, 4;
	add.s64 	%rd1248, %rd4, %rd1247;
	ld.global.f32 	%f2026, [%rd1248];
	ld.local.f32 	%f2027, [%rd1228+40];
	mul.f32 	%f2028, %f2026, %f2027;
	sub.f32 	%f2029, %f2025, %f2028;
	add.s32 	%r1155, %r1144, 11;
	mul.wide.u32 	%rd1249, %r1155, 4;
	add.s64 	%rd1250, %rd4, %rd1249;
	ld.global.f32 	%f2030, [%rd1250];
	ld.local.f32 	%f2031, [%rd1228+44];
	mul.f32 	%f2032, %f2030, %f2031;
	sub.f32 	%f2033, %f2029, %f2032;
	add.s32 	%r1156, %r1144, 12;
	mul.wide.u32 	%rd1251, %r1156, 4;
	add.s64 	%rd1252, %rd4, %rd1251;
	ld.global.f32 	%f2034, [%rd1252];
	ld.local.f32 	%f2035, [%rd1228+48];
	mul.f32 	%f2036, %f2034, %f2035;
	sub.f32 	%f2037, %f2033, %f2036;
	add.s32 	%r1157, %r1144, 13;
	mul.wide.u32 	%rd1253, %r1157, 4;
	add.s64 	%rd1254, %rd4, %rd1253;
	ld.global.f32 	%f2038, [%rd1254];
	ld.local.f32 	%f2039, [%rd1228+52];
	mul.f32 	%f2040, %f2038, %f2039;
	sub.f32 	%f2041, %f2037, %f2040;
	add.s32 	%r1158, %r1144, 14;
	mul.wide.u32 	%rd1255, %r1158, 4;
	add.s64 	%rd1256, %rd4, %rd1255;
	ld.global.f32 	%f2042, [%rd1256];
	ld.local.f32 	%f2043, [%rd1228+56];
	mul.f32 	%f2044, %f2042, %f2043;
	sub.f32 	%f2045, %f2041, %f2044;
	add.s32 	%r1159, %r1144, 15;
	mul.wide.u32 	%rd1257, %r1159, 4;
	add.s64 	%rd1258, %rd4, %rd1257;
	ld.global.f32 	%f2046, [%rd1258];
	ld.local.f32 	%f2047, [%rd1228+60];
	mul.f32 	%f2048, %f2046, %f2047;
	sub.f32 	%f2372, %f2045, %f2048;
	add.s32 	%r1319, %r1319, 16;
	add.s32 	%r1318, %r1318, 16;
	setp.ne.s32 	%p264, %r1318, %r245;
	@%p264 bra 	$L__BB40_302;
$L__BB40_303:
	sub.s32 	%r1160, %r334, %r1310;
	add.s32 	%r1161, %r1160, %r1315;
	and.b32  	%r1162, %r1161, 15;
	setp.eq.s32 	%p265, %r1162, 0;
	@%p265 bra 	$L__BB40_313;
	cvt.u16.u32 	%rs63, %r1310;
	cvt.u16.u32 	%rs64, %r334;
	sub.s16 	%rs65, %rs64, %rs63;
	add.s16 	%rs66, %rs65, %rs76;
	cvt.u32.u16 	%r1163, %rs66;
	and.b32  	%r251, %r1163, 15;
	add.s32 	%r1164, %r251, -1;
	setp.lt.u32 	%p266, %r1164, 7;
	@%p266 bra 	$L__BB40_306;
	add.s32 	%r1165, %r1319, %r244;
	mul.wide.u32 	%rd1259, %r1165, 4;
	add.s64 	%rd1260, %rd4, %rd1259;
	ld.global.f32 	%f2050, [%rd1260];
	mul.wide.u32 	%rd1261, %r1319, 4;
	add.s64 	%rd1262, %rd5, %rd1261;
	ld.local.f32 	%f2051, [%rd1262];
	mul.f32 	%f2052, %f2050, %f2051;
	sub.f32 	%f2053, %f2372, %f2052;
	add.s32 	%r1166, %r1165, 1;
	mul.wide.u32 	%rd1263, %r1166, 4;
	add.s64 	%rd1264, %rd4, %rd1263;
	ld.global.f32 	%f2054, [%rd1264];
	ld.local.f32 	%f2055, [%rd1262+4];
	mul.f32 	%f2056, %f2054, %f2055;
	sub.f32 	%f2057, %f2053, %f2056;
	add.s32 	%r1167, %r1165, 2;
	mul.wide.u32 	%rd1265, %r1167, 4;
	add.s64 	%rd1266, %rd4, %rd1265;
	ld.global.f32 	%f2058, [%rd1266];
	ld.local.f32 	%f2059, [%rd1262+8];
	mul.f32 	%f2060, %f2058, %f2059;
	sub.f32 	%f2061, %f2057, %f2060;
	add.s32 	%r1168, %r1165, 3;
	mul.wide.u32 	%rd1267, %r1168, 4;
	add.s64 	%rd1268, %rd4, %rd1267;
	ld.global.f32 	%f2062, [%rd1268];
	ld.local.f32 	%f2063, [%rd1262+12];
	mul.f32 	%f2064, %f2062, %f2063;
	sub.f32 	%f2065, %f2061, %f2064;
	add.s32 	%r1169, %r1165, 4;
	mul.wide.u32 	%rd1269, %r1169, 4;
	add.s64 	%rd1270, %rd4, %rd1269;
	ld.global.f32 	%f2066, [%rd1270];
	ld.local.f32 	%f2067, [%rd1262+16];
	mul.f32 	%f2068, %f2066, %f2067;
	sub.f32 	%f2069, %f2065, %f2068;
	add.s32 	%r1170, %r1165, 5;
	mul.wide.u32 	%rd1271, %r1170, 4;
	add.s64 	%rd1272, %rd4, %rd1271;
	ld.global.f32 	%f2070, [%rd1272];
	ld.local.f32 	%f2071, [%rd1262+20];
	mul.f32 	%f2072, %f2070, %f2071;
	sub.f32 	%f2073, %f2069, %f2072;
	add.s32 	%r1171, %r1165, 6;
	mul.wide.u32 	%rd1273, %r1171, 4;
	add.s64 	%rd1274, %rd4, %rd1273;
	ld.global.f32 	%f2074, [%rd1274];
	ld.local.f32 	%f2075, [%rd1262+24];
	mul.f32 	%f2076, %f2074, %f2075;
	sub.f32 	%f2077, %f2073, %f2076;
	add.s32 	%r1172, %r1165, 7;
	mul.wide.u32 	%rd1275, %r1172, 4;
	add.s64 	%rd1276, %rd4, %rd1275;
	ld.global.f32 	%f2078, [%rd1276];
	ld.local.f32 	%f2079, [%rd1262+28];
	mul.f32 	%f2080, %f2078, %f2079;
	sub.f32 	%f2372, %f2077, %f2080;
	add.s32 	%r1319, %r1319, 8;
$L__BB40_306:
	and.b32  	%r1173, %r251, 7;
	setp.eq.s32 	%p267, %r1173, 0;
	@%p267 bra 	$L__BB40_313;
	cvt.u16.u32 	%rs67, %r1310;
	sub.s16 	%rs68, %rs18, %rs67;
	add.s16 	%rs69, %rs68, %rs75;
	cvt.u32.u16 	%r1174, %rs69;
	and.b32  	%r1175, %r1174, 7;
	and.b32  	%r254, %r1174, 3;
	add.s32 	%r1176, %r1175, -1;
	setp.lt.u32 	%p268, %r1176, 3;
	@%p268 bra 	$L__BB40_309;
	add.s32 	%r1177, %r1319, %r244;
	mul.wide.u32 	%rd1277, %r1177, 4;
	add.s64 	%rd1278, %rd4, %rd1277;
	ld.global.f32 	%f2082, [%rd1278];
	mul.wide.u32 	%rd1279, %r1319, 4;
	add.s64 	%rd1280, %rd5, %rd1279;
	ld.local.f32 	%f2083, [%rd1280];
	mul.f32 	%f2084, %f2082, %f2083;
	sub.f32 	%f2085, %f2372, %f2084;
	add.s32 	%r1178, %r1177, 1;
	mul.wide.u32 	%rd1281, %r1178, 4;
	add.s64 	%rd1282, %rd4, %rd1281;
	ld.global.f32 	%f2086, [%rd1282];
	ld.local.f32 	%f2087, [%rd1280+4];
	mul.f32 	%f2088, %f2086, %f2087;
	sub.f32 	%f2089, %f2085, %f2088;
	add.s32 	%r1179, %r1177, 2;
	mul.wide.u32 	%rd1283, %r1179, 4;
	add.s64 	%rd1284, %rd4, %rd1283;
	ld.global.f32 	%f2090, [%rd1284];
	ld.local.f32 	%f2091, [%rd1280+8];
	mul.f32 	%f2092, %f2090, %f2091;
	sub.f32 	%f2093, %f2089, %f2092;
	add.s32 	%r1180, %r1177, 3;
	mul.wide.u32 	%rd1285, %r1180, 4;
	add.s64 	%rd1286, %rd4, %rd1285;
	ld.global.f32 	%f2094, [%rd1286];
	ld.local.f32 	%f2095, [%rd1280+12];
	mul.f32 	%f2096, %f2094, %f2095;
	sub.f32 	%f2372, %f2093, %f2096;
	add.s32 	%r1319, %r1319, 4;
$L__BB40_309:
	setp.eq.s32 	%p269, %r254, 0;
	@%p269 bra 	$L__BB40_313;
	add.s32 	%r257, %r1319, %r244;
	mul.wide.u32 	%rd1287, %r257, 4;
	add.s64 	%rd1288, %rd4, %rd1287;
	ld.global.f32 	%f2097, [%rd1288];
	mul.wide.u32 	%rd1289, %r1319, 4;
	add.s64 	%rd35, %rd5, %rd1289;
	ld.local.f32 	%f2098, [%rd35];
	mul.f32 	%f2099, %f2097, %f2098;
	sub.f32 	%f2372, %f2372, %f2099;
	setp.eq.s32 	%p270, %r254, 1;
	@%p270 bra 	$L__BB40_313;
	add.s32 	%r1181, %r257, 1;
	mul.wide.u32 	%rd1290, %r1181, 4;
	add.s64 	%rd1291, %rd4, %rd1290;
	ld.global.f32 	%f2100, [%rd1291];
	ld.local.f32 	%f2101, [%rd35+4];
	mul.f32 	%f2102, %f2100, %f2101;
	sub.f32 	%f2372, %f2372, %f2102;
	setp.eq.s32 	%p271, %r254, 2;
	@%p271 bra 	$L__BB40_313;
	add.s32 	%r1182, %r257, 2;
	mul.wide.u32 	%rd1292, %r1182, 4;
	add.s64 	%rd1293, %rd4, %rd1292;
	ld.global.f32 	%f2103, [%rd1293];
	ld.local.f32 	%f2104, [%rd35+8];
	mul.f32 	%f2105, %f2103, %f2104;
	sub.f32 	%f2372, %f2372, %f2105;
$L__BB40_313:
	abs.f32 	%f2106, %f104;
	setp.leu.f32 	%p272, %f2106, 0f34000000;
	@%p272 bra 	$L__BB40_358;
	div.rn.f32 	%f2107, %f2372, %f104;
	mul.wide.s32 	%rd1296, %r1316, 4;
	add.s64 	%rd1297, %rd5, %rd1296;
	st.local.f32 	[%rd1297+-4], %f2107;
	bra.uni 	$L__BB40_359;
$L__BB40_315:
	setp.lt.u32 	%p274, %r182, 15;
	mov.f32 	%f2380, 0f00000000;
	mov.b32 	%r1324, 0;
	@%p274 bra 	$L__BB40_318;
	mov.f32 	%f2380, 0f00000000;
	mov.b32 	%r1322, 0;
$L__BB40_317:
	.pragma "nounroll";
	mul.wide.u32 	%rd1298, %r1322, 4;
	add.s64 	%rd1299, %rd5, %rd1298;
	ld.local.v4.f32 	{%f2111, %f2112, %f2113, %f2114}, [%rd1299];
	fma.rn.f32 	%f2115, %f2111, %f2111, %f2380;
	fma.rn.f32 	%f2116, %f2112, %f2112, %f2115;
	fma.rn.f32 	%f2117, %f2113, %f2113, %f2116;
	fma.rn.f32 	%f2118, %f2114, %f2114, %f2117;
	ld.local.v4.f32 	{%f2119, %f2120, %f2121, %f2122}, [%rd1299+16];
	fma.rn.f32 	%f2123, %f2119, %f2119, %f2118;
	fma.rn.f32 	%f2124, %f2120, %f2120, %f2123;
	fma.rn.f32 	%f2125, %f2121, %f2121, %f2124;
	fma.rn.f32 	%f2126, %f2122, %f2122, %f2125;
	ld.local.v4.f32 	{%f2127, %f2128, %f2129, %f2130}, [%rd1299+32];
	fma.rn.f32 	%f2131, %f2127, %f2127, %f2126;
	fma.rn.f32 	%f2132, %f2128, %f2128, %f2131;
	fma.rn.f32 	%f2133, %f2129, %f2129, %f2132;
	fma.rn.f32 	%f2134, %f2130, %f2130, %f2133;
	ld.local.v4.f32 	{%f2135, %f2136, %f2137, %f2138}, [%rd1299+48];
	fma.rn.f32 	%f2139, %f2135, %f2135, %f2134;
	fma.rn.f32 	%f2140, %f2136, %f2136, %f2139;
	fma.rn.f32 	%f2141, %f2137, %f2137, %f2140;
	fma.rn.f32 	%f2380, %f2138, %f2138, %f2141;
	add.s32 	%r1322, %r1322, 16;
	setp.ne.s32 	%p275, %r1322, %r224;
	mov.u32 	%r1324, %r224;
	@%p275 bra 	$L__BB40_317;
$L__BB40_318:
	setp.eq.s32 	%p276, %r219, 0;
	@%p276 bra 	$L__BB40_328;
	setp.lt.u32 	%p277, %r220, 7;
	@%p277 bra 	$L__BB40_321;
	mul.wide.u32 	%rd1300, %r1324, 4;
	add.s64 	%rd1301, %rd5, %rd1300;
	ld.local.f32 	%f2143, [%rd1301];
	fma.rn.f32 	%f2144, %f2143, %f2143, %f2380;
	ld.local.f32 	%f2145, [%rd1301+4];
	fma.rn.f32 	%f2146, %f2145, %f2145, %f2144;
	ld.local.f32 	%f2147, [%rd1301+8];
	fma.rn.f32 	%f2148, %f2147, %f2147, %f2146;
	ld.local.f32 	%f2149, [%rd1301+12];
	fma.rn.f32 	%f2150, %f2149, %f2149, %f2148;
	ld.local.f32 	%f2151, [%rd1301+16];
	fma.rn.f32 	%f2152, %f2151, %f2151, %f2150;
	ld.local.f32 	%f2153, [%rd1301+20];
	fma.rn.f32 	%f2154, %f2153, %f2153, %f2152;
	ld.local.f32 	%f2155, [%rd1301+24];
	fma.rn.f32 	%f2156, %f2155, %f2155, %f2154;
	ld.local.f32 	%f2157, [%rd1301+28];
	fma.rn.f32 	%f2380, %f2157, %f2157, %f2156;
	add.s32 	%r1324, %r1324, 8;
$L__BB40_321:
	setp.eq.s32 	%p278, %r221, 0;
	@%p278 bra 	$L__BB40_328;
	setp.lt.u32 	%p279, %r222, 3;
	@%p279 bra 	$L__BB40_324;
	mul.wide.u32 	%rd1302, %r1324, 4;
	add.s64 	%rd1303, %rd5, %rd1302;
	ld.local.f32 	%f2159, [%rd1303];
	fma.rn.f32 	%f2160, %f2159, %f2159, %f2380;
	ld.local.f32 	%f2161, [%rd1303+4];
	fma.rn.f32 	%f2162, %f2161, %f2161, %f2160;
	ld.local.f32 	%f2163, [%rd1303+8];
	fma.rn.f32 	%f2164, %f2163, %f2163, %f2162;
	ld.local.f32 	%f2165, [%rd1303+12];
	fma.rn.f32 	%f2380, %f2165, %f2165, %f2164;
	add.s32 	%r1324, %r1324, 4;
$L__BB40_324:
	setp.eq.s32 	%p280, %r223, 0;
	@%p280 bra 	$L__BB40_328;
	setp.eq.s32 	%p281, %r223, 1;
	mul.wide.u32 	%rd1304, %r1324, 4;
	add.s64 	%rd36, %rd5, %rd1304;
	ld.local.f32 	%f2166, [%rd36];
	fma.rn.f32 	%f2380, %f2166, %f2166, %f2380;
	@%p281 bra 	$L__BB40_328;
	setp.eq.s32 	%p282, %r223, 2;
	ld.local.f32 	%f2167, [%rd36+4];
	fma.rn.f32 	%f2380, %f2167, %f2167, %f2380;
	@%p282 bra 	$L__BB40_328;
	ld.local.f32 	%f2168, [%rd36+8];
	fma.rn.f32 	%f2380, %f2168, %f2168, %f2380;
$L__BB40_328:
	sqrt.rn.f32 	%f133, %f2380;
	setp.leu.f32 	%p283, %f133, 0f34000000;
	@%p283 bra 	$L__BB40_342;
	setp.lt.u32 	%p284, %r182, 15;
	mov.b32 	%r1328, 0;
	@%p284 bra 	$L__BB40_332;
	mov.b32 	%r1326, 0;
$L__BB40_331:
	.pragma "nounroll";
	mul.wide.u32 	%rd1305, %r1326, 4;
	add.s64 	%rd1306, %rd5, %rd1305;
	ld.local.v4.f32 	{%f2169, %f2170, %f2171, %f2172}, [%rd1306];
	div.rn.f32 	%f2173, %f2169, %f133;
	div.rn.f32 	%f2174, %f2170, %f133;
	div.rn.f32 	%f2175, %f2171, %f133;
	div.rn.f32 	%f2176, %f2172, %f133;
	st.local.v4.f32 	[%rd1306], {%f2173, %f2174, %f2175, %f2176};
	ld.local.v4.f32 	{%f2177, %f2178, %f2179, %f2180}, [%rd1306+16];
	div.rn.f32 	%f2181, %f2177, %f133;
	div.rn.f32 	%f2182, %f2178, %f133;
	div.rn.f32 	%f2183, %f2179, %f133;
	div.rn.f32 	%f2184, %f2180, %f133;
	st.local.v4.f32 	[%rd1306+16], {%f2181, %f2182, %f2183, %f2184};
	ld.local.v4.f32 	{%f2185, %f2186, %f2187, %f2188}, [%rd1306+32];
	div.rn.f32 	%f2189, %f2185, %f133;
	div.rn.f32 	%f2190, %f2186, %f133;
	div.rn.f32 	%f2191, %f2187, %f133;
	div.rn.f32 	%f2192, %f2188, %f133;
	st.local.v4.f32 	[%rd1306+32], {%f2189, %f2190, %f2191, %f2192};
	ld.local.v4.f32 	{%f2193, %f2194, %f2195, %f2196}, [%rd1306+48];
	div.rn.f32 	%f2197, %f2193, %f133;
	div.rn.f32 	%f2198, %f2194, %f133;
	div.rn.f32 	%f2199, %f2195, %f133;
	div.rn.f32 	%f2200, %f2196, %f133;
	st.local.v4.f32 	[%rd1306+48], {%f2197, %f2198, %f2199, %f2200};
	add.s32 	%r1326, %r1326, 16;
	setp.ne.s32 	%p285, %r1326, %r224;
	mov.u32 	%r1328, %r224;
	@%p285 bra 	$L__BB40_331;
$L__BB40_332:
	setp.eq.s32 	%p286, %r219, 0;
	@%p286 bra 	$L__BB40_342;
	setp.lt.u32 	%p287, %r220, 7;
	@%p287 bra 	$L__BB40_335;
	mul.wide.u32 	%rd1307, %r1328, 4;
	add.s64 	%rd1308, %rd5, %rd1307;
	ld.local.f32 	%f2201, [%rd1308];
	div.rn.f32 	%f2202, %f2201, %f133;
	st.local.f32 	[%rd1308], %f2202;
	ld.local.f32 	%f2203, [%rd1308+4];
	div.rn.f32 	%f2204, %f2203, %f133;
	st.local.f32 	[%rd1308+4], %f2204;
	ld.local.f32 	%f2205, [%rd1308+8];
	div.rn.f32 	%f2206, %f2205, %f133;
	st.local.f32 	[%rd1308+8], %f2206;
	ld.local.f32 	%f2207, [%rd1308+12];
	div.rn.f32 	%f2208, %f2207, %f133;
	st.local.f32 	[%rd1308+12], %f2208;
	ld.local.f32 	%f2209, [%rd1308+16];
	div.rn.f32 	%f2210, %f2209, %f133;
	st.local.f32 	[%rd1308+16], %f2210;
	ld.local.f32 	%f2211, [%rd1308+20];
	div.rn.f32 	%f2212, %f2211, %f133;
	st.local.f32 	[%rd1308+20], %f2212;
	ld.local.f32 	%f2213, [%rd1308+24];
	div.rn.f32 	%f2214, %f2213, %f133;
	st.local.f32 	[%rd1308+24], %f2214;
	ld.local.f32 	%f2215, [%rd1308+28];
	div.rn.f32 	%f2216, %f2215, %f133;
	st.local.f32 	[%rd1308+28], %f2216;
	add.s32 	%r1328, %r1328, 8;
$L__BB40_335:
	setp.eq.s32 	%p288, %r221, 0;
	@%p288 bra 	$L__BB40_342;
	setp.lt.u32 	%p289, %r222, 3;
	@%p289 bra 	$L__BB40_338;
	mul.wide.u32 	%rd1309, %r1328, 4;
	add.s64 	%rd1310, %rd5, %rd1309;
	ld.local.f32 	%f2217, [%rd1310];
	div.rn.f32 	%f2218, %f2217, %f133;
	st.local.f32 	[%rd1310], %f2218;
	ld.local.f32 	%f2219, [%rd1310+4];
	div.rn.f32 	%f2220, %f2219, %f133;
	st.local.f32 	[%rd1310+4], %f2220;
	ld.local.f32 	%f2221, [%rd1310+8];
	div.rn.f32 	%f2222, %f2221, %f133;
	st.local.f32 	[%rd1310+8], %f2222;
	ld.local.f32 	%f2223, [%rd1310+12];
	div.rn.f32 	%f2224, %f2223, %f133;
	st.local.f32 	[%rd1310+12], %f2224;
	add.s32 	%r1328, %r1328, 4;
$L__BB40_338:
	setp.eq.s32 	%p290, %r223, 0;
	@%p290 bra 	$L__BB40_342;
	setp.eq.s32 	%p291, %r223, 1;
	mul.wide.u32 	%rd1311, %r1328, 4;
	add.s64 	%rd37, %rd5, %rd1311;
	ld.local.f32 	%f2225, [%rd37];
	div.rn.f32 	%f2226, %f2225, %f133;
	st.local.f32 	[%rd37], %f2226;
	@%p291 bra 	$L__BB40_342;
	setp.eq.s32 	%p292, %r223, 2;
	ld.local.f32 	%f2227, [%rd37+4];
	div.rn.f32 	%f2228, %f2227, %f133;
	st.local.f32 	[%rd37+4], %f2228;
	@%p292 bra 	$L__BB40_342;
	ld.local.f32 	%f2229, [%rd37+8];
	div.rn.f32 	%f2230, %f2229, %f133;
	st.local.f32 	[%rd37+8], %f2230;
$L__BB40_342:
	mov.b32 	%r1330, 0;
$L__BB40_343:
	setp.lt.u32 	%p293, %r182, 15;
	mul.lo.s32 	%r274, %r1330, %r334;
	mov.f32 	%f2388, 0f00000000;
	mov.b32 	%r1333, 0;
	@%p293 bra 	$L__BB40_346;
	mov.f32 	%f2388, 0f00000000;
	mov.b32 	%r1331, 0;
$L__BB40_345:
	.pragma "nounroll";
	add.s32 	%r1191, %r1331, %r274;
	mul.wide.u32 	%rd1312, %r1191, 4;
	add.s64 	%rd1313, %rd1, %rd1312;
	ld.global.f32 	%f2234, [%rd1313];
	mul.wide.u32 	%rd1314, %r1331, 4;
	add.s64 	%rd1315, %rd5, %rd1314;
	ld.local.v4.f32 	{%f2235, %f2236, %f2237, %f2238}, [%rd1315];
	fma.rn.f32 	%f2239, %f2234, %f2235, %f2388;
	add.s32 	%r1192, %r1191, 1;
	mul.wide.u32 	%rd1316, %r1192, 4;
	add.s64 	%rd1317, %rd1, %rd1316;
	ld.global.f32 	%f2240, [%rd1317];
	fma.rn.f32 	%f2241, %f2240, %f2236, %f2239;
	add.s32 	%r1193, %r1191, 2;
	mul.wide.u32 	%rd1318, %r1193, 4;
	add.s64 	%rd1319, %rd1, %rd1318;
	ld.global.f32 	%f2242, [%rd1319];
	fma.rn.f32 	%f2243, %f2242, %f2237, %f2241;
	add.s32 	%r1194, %r1191, 3;
	mul.wide.u32 	%rd1320, %r1194, 4;
	add.s64 	%rd1321, %rd1, %rd1320;
	ld.global.f32 	%f2244, [%rd1321];
	fma.rn.f32 	%f2245, %f2244, %f2238, %f2243;
	add.s32 	%r1195, %r1191, 4;
	mul.wide.u32 	%rd1322, %r1195, 4;
	add.s64 	%rd1323, %rd1, %rd1322;
	ld.global.f32 	%f2246, [%rd1323];
	ld.local.v4.f32 	{%f2247, %f2248, %f2249, %f2250}, [%rd1315+16];
	fma.rn.f32 	%f2251, %f2246, %f2247, %f2245;
	add.s32 	%r1196, %r1191, 5;
	mul.wide.u32 	%rd1324, %r1196, 4;
	add.s64 	%rd1325, %rd1, %rd1324;
	ld.global.f32 	%f2252, [%rd1325];
	fma.rn.f32 	%f2253, %f2252, %f2248, %f2251;
	add.s32 	%r1197, %r1191, 6;
	mul.wide.u32 	%rd1326, %r1197, 4;
	add.s64 	%rd1327, %rd1, %rd1326;
	ld.global.f32 	%f2254, [%rd1327];
	fma.rn.f32 	%f2255, %f2254, %f2249, %f2253;
	add.s32 	%r1198, %r1191, 7;
	mul.wide.u32 	%rd1328, %r1198, 4;
	add.s64 	%rd1329, %rd1, %rd1328;
	ld.global.f32 	%f2256, [%rd1329];
	fma.rn.f32 	%f2257, %f2256, %f2250, %f2255;
	add.s32 	%r1199, %r1191, 8;
	mul.wide.u32 	%rd1330, %r1199, 4;
	add.s64 	%rd1331, %rd1, %rd1330;
	ld.global.f32 	%f2258, [%rd1331];
	ld.local.v4.f32 	{%f2259, %f2260, %f2261, %f2262}, [%rd1315+32];
	fma.rn.f32 	%f2263, %f2258, %f2259, %f2257;
	add.s32 	%r1200, %r1191, 9;
	mul.wide.u32 	%rd1332, %r1200, 4;
	add.s64 	%rd1333, %rd1, %rd1332;
	ld.global.f32 	%f2264, [%rd1333];
	fma.rn.f32 	%f2265, %f2264, %f2260, %f2263;
	add.s32 	%r1201, %r1191, 10;
	mul.wide.u32 	%rd1334, %r1201, 4;
	add.s64 	%rd1335, %rd1, %rd1334;
	ld.global.f32 	%f2266, [%rd1335];
	fma.rn.f32 	%f2267, %f2266, %f2261, %f2265;
	add.s32 	%r1202, %r1191, 11;
	mul.wide.u32 	%rd1336, %r1202, 4;
	add.s64 	%rd1337, %rd1, %rd1336;
	ld.global.f32 	%f2268, [%rd1337];
	fma.rn.f32 	%f2269, %f2268, %f2262, %f2267;
	add.s32 	%r1203, %r1191, 12;
	mul.wide.u32 	%rd1338, %r1203, 4;
	add.s64 	%rd1339, %rd1, %rd1338;
	ld.global.f32 	%f2270, [%rd1339];
	ld.local.v4.f32 	{%f2271, %f2272, %f2273, %f2274}, [%rd1315+48];
	fma.rn.f32 	%f2275, %f2270, %f2271, %f2269;
	add.s32 	%r1204, %r1191, 13;
	mul.wide.u32 	%rd1340, %r1204, 4;
	add.s64 	%rd1341, %rd1, %rd1340;
	ld.global.f32 	%f2276, [%rd1341];
	fma.rn.f32 	%f2277, %f2276, %f2272, %f2275;
	add.s32 	%r1205, %r1191, 14;
	mul.wide.u32 	%rd1342, %r1205, 4;
	add.s64 	%rd1343, %rd1, %rd1342;
	ld.global.f32 	%f2278, [%rd1343];
	fma.rn.f32 	%f2279, %f2278, %f2273, %f2277;
	add.s32 	%r1206, %r1191, 15;
	mul.wide.u32 	%rd1344, %r1206, 4;
	add.s64 	%rd1345, %rd1, %rd1344;
	ld.global.f32 	%f2280, [%rd1345];
	fma.rn.f32 	%f2388, %f2280, %f2274, %f2279;
	add.s32 	%r1331, %r1331, 16;
	setp.ne.s32 	%p294, %r1331, %r224;
	mov.u32 	%r1333, %r224;
	@%p294 bra 	$L__BB40_345;
$L__BB40_346:
	setp.eq.s32 	%p295, %r219, 0;
	@%p295 bra 	$L__BB40_356;
	setp.lt.u32 	%p296, %r220, 7;
	@%p296 bra 	$L__BB40_349;
	add.s32 	%r1207, %r1333, %r274;
	mul.wide.u32 	%rd1346, %r1207, 4;
	add.s64 	%rd1347, %rd1, %rd1346;
	ld.global.f32 	%f2282, [%rd1347];
	mul.wide.u32 	%rd1348, %r1333, 4;
	add.s64 	%rd1349, %rd5, %rd1348;
	ld.local.f32 	%f2283, [%rd1349];
	fma.rn.f32 	%f2284, %f2282, %f2283, %f2388;
	add.s32 	%r1208, %r1207, 1;
	mul.wide.u32 	%rd1350, %r1208, 4;
	add.s64 	%rd1351, %rd1, %rd1350;
	ld.global.f32 	%f2285, [%rd1351];
	ld.local.f32 	%f2286, [%rd1349+4];
	fma.rn.f32 	%f2287, %f2285, %f2286, %f2284;
	add.s32 	%r1209, %r1207, 2;
	mul.wide.u32 	%rd1352, %r1209, 4;
	add.s64 	%rd1353, %rd1, %rd1352;
	ld.global.f32 	%f2288, [%rd1353];
	ld.local.f32 	%f2289, [%rd1349+8];
	fma.rn.f32 	%f2290, %f2288, %f2289, %f2287;
	add.s32 	%r1210, %r1207, 3;
	mul.wide.u32 	%rd1354, %r1210, 4;
	add.s64 	%rd1355, %rd1, %rd1354;
	ld.global.f32 	%f2291, [%rd1355];
	ld.local.f32 	%f2292, [%rd1349+12];
	fma.rn.f32 	%f2293, %f2291, %f2292, %f2290;
	add.s32 	%r1211, %r1207, 4;
	mul.wide.u32 	%rd1356, %r1211, 4;
	add.s64 	%rd1357, %rd1, %rd1356;
	ld.global.f32 	%f2294, [%rd1357];
	ld.local.f32 	%f2295, [%rd1349+16];
	fma.rn.f32 	%f2296, %f2294, %f2295, %f2293;
	add.s32 	%r1212, %r1207, 5;
	mul.wide.u32 	%rd1358, %r1212, 4;
	add.s64 	%rd1359, %rd1, %rd1358;
	ld.global.f32 	%f2297, [%rd1359];
	ld.local.f32 	%f2298, [%rd1349+20];
	fma.rn.f32 	%f2299, %f2297, %f2298, %f2296;
	add.s32 	%r1213, %r1207, 6;
	mul.wide.u32 	%rd1360, %r1213, 4;
	add.s64 	%rd1361, %rd1, %rd1360;
	ld.global.f32 	%f2300, [%rd1361];
	ld.local.f32 	%f2301, [%rd1349+24];
	fma.rn.f32 	%f2302, %f2300, %f2301, %f2299;
	add.s32 	%r1214, %r1207, 7;
	mul.wide.u32 	%rd1362, %r1214, 4;
	add.s64 	%rd1363, %rd1, %rd1362;
	ld.global.f32 	%f2303, [%rd1363];
	ld.local.f32 	%f2304, [%rd1349+28];
	fma.rn.f32 	%f2388, %f2303, %f2304, %f2302;
	add.s32 	%r1333, %r1333, 8;
$L__BB40_349:
	setp.eq.s32 	%p297, %r221, 0;
	@%p297 bra 	$L__BB40_356;
	setp.lt.u32 	%p298, %r222, 3;
	@%p298 bra 	$L__BB40_352;
	add.s32 	%r1215, %r1333, %r274;
	mul.wide.u32 	%rd1364, %r1215, 4;
	add.s64 	%rd1365, %rd1, %rd1364;
	ld.global.f32 	%f2306, [%rd1365];
	mul.wide.u32 	%rd1366, %r1333, 4;
	add.s64 	%rd1367, %rd5, %rd1366;
	ld.local.f32 	%f2307, [%rd1367];
	fma.rn.f32 	%f2308, %f2306, %f2307, %f2388;
	add.s32 	%r1216, %r1215, 1;
	mul.wide.u32 	%rd1368, %r1216, 4;
	add.s64 	%rd1369, %rd1, %rd1368;
	ld.global.f32 	%f2309, [%rd1369];
	ld.local.f32 	%f2310, [%rd1367+4];
	fma.rn.f32 	%f2311, %f2309, %f2310, %f2308;
	add.s32 	%r1217, %r1215, 2;
	mul.wide.u32 	%rd1370, %r1217, 4;
	add.s64 	%rd1371, %rd1, %rd1370;
	ld.global.f32 	%f2312, [%rd1371];
	ld.local.f32 	%f2313, [%rd1367+8];
	fma.rn.f32 	%f2314, %f2312, %f2313, %f2311;
	add.s32 	%r1218, %r1215, 3;
	mul.wide.u32 	%rd1372, %r1218, 4;
	add.s64 	%rd1373, %rd1, %rd1372;
	ld.global.f32 	%f2315, [%rd1373];
	ld.local.f32 	%f2316, [%rd1367+12];
	fma.rn.f32 	%f2388, %f2315, %f2316, %f2314;
	add.s32 	%r1333, %r1333, 4;
$L__BB40_352:
	setp.eq.s32 	%p299, %r223, 0;
	@%p299 bra 	$L__BB40_356;
	setp.eq.s32 	%p300, %r223, 1;
	add.s32 	%r282, %r1333, %r274;
	mul.wide.u32 	%rd1374, %r282, 4;
	add.s64 	%rd1375, %rd1, %rd1374;
	ld.global.f32 	%f2317, [%rd1375];
	mul.wide.u32 	%rd1376, %r1333, 4;
	add.s64 	%rd38, %rd5, %rd1376;
	ld.local.f32 	%f2318, [%rd38];
	fma.rn.f32 	%f2388, %f2317, %f2318, %f2388;
	@%p300 bra 	$L__BB40_356;
	setp.eq.s32 	%p301, %r223, 2;
	add.s32 	%r1219, %r282, 1;
	mul.wide.u32 	%rd1377, %r1219, 4;
	add.s64 	%rd1378, %rd1, %rd1377;
	ld.global.f32 	%f2319, [%rd1378];
	ld.local.f32 	%f2320, [%rd38+4];
	fma.rn.f32 	%f2388, %f2319, %f2320, %f2388;
	@%p301 bra 	$L__BB40_356;
	add.s32 	%r1220, %r282, 2;
	mul.wide.u32 	%rd1379, %r1220, 4;
	add.s64 	%rd1380, %rd1, %rd1379;
	ld.global.f32 	%f2321, [%rd1380];
	ld.local.f32 	%f2322, [%rd38+8];
	fma.rn.f32 	%f2388, %f2321, %f2322, %f2388;
$L__BB40_356:
	ld.param.u64 	%rd1389, [eig_general_f32_param_5];
	ld.param.u64 	%rd1387, [eig_general_f32_param_4];
	add.s32 	%r1221, %r274, %r1310;
	cvta.to.global.u64 	%rd1381, %rd1387;
	mul.wide.u32 	%rd1382, %r1221, 4;
	add.s64 	%rd1383, %rd1381, %rd1382;
	st.global.f32 	[%rd1383], %f2388;
	cvta.to.global.u64 	%rd1384, %rd1389;
	add.s64 	%rd1385, %rd1384, %rd1382;
	mov.b32 	%r1222, 0;
	st.global.u32 	[%rd1385], %r1222;
	add.s32 	%r1330, %r1330, 1;
	setp.ne.s32 	%p302, %r1330, %r334;
	@%p302 bra 	$L__BB40_343;
	add.s32 	%r1310, %r1310, 1;
	bra.uni 	$L__BB40_428;
$L__BB40_358:
	mul.wide.s32 	%rd1294, %r1316, 4;
	add.s64 	%rd1295, %rd5, %rd1294;
	mov.b32 	%r1183, 0;
	st.local.u32 	[%rd1295+-4], %r1183;
$L__BB40_359:
	setp.gt.u32 	%p273, %r1316, 1;
	add.s32 	%r1315, %r1315, 1;
	add.s16 	%rs76, %rs76, 1;
	add.s16 	%rs75, %rs75, 1;
	mov.u32 	%r1316, %r243;
	@%p273 bra 	$L__BB40_299;
	bra.uni 	$L__BB40_315;
$L__BB40_360:
	setp.lt.u32 	%p206, %r182, 15;
	add.s64 	%rd1072, %rd2, %rd1069;
	ld.global.f32 	%f148, [%rd1072];
	mov.b32 	%r1337, 0;
	@%p206 bra 	$L__BB40_363;
	and.b32  	%r1067, %r334, -16;
	neg.s32 	%r1335, %r1067;
	add.s64 	%rd1392, %rd5, 32;
	add.s64 	%rd1391, %rd6, 32;
$L__BB40_362:
	.pragma "nounroll";
	mov.f32 	%f1577, 0f00000000;
	st.local.v4.f32 	[%rd1392+-32], {%f1577, %f1577, %f1577, %f1577};
	st.local.v4.f32 	[%rd1391+-32], {%f1577, %f1577, %f1577, %f1577};
	st.local.v4.f32 	[%rd1392+-16], {%f1577, %f1577, %f1577, %f1577};
	st.local.v4.f32 	[%rd1391+-16], {%f1577, %f1577, %f1577, %f1577};
	st.local.v4.f32 	[%rd1392], {%f1577, %f1577, %f1577, %f1577};
	st.local.v4.f32 	[%rd1391], {%f1577, %f1577, %f1577, %f1577};
	st.local.v4.f32 	[%rd1392+16], {%f1577, %f1577, %f1577, %f1577};
	st.local.v4.f32 	[%rd1391+16], {%f1577, %f1577, %f1577, %f1577};
	add.s32 	%r1335, %r1335, 16;
	add.s64 	%rd1392, %rd1392, 64;
	add.s64 	%rd1391, %rd1391, 64;
	setp.ne.s32 	%p207, %r1335, 0;
	mov.u32 	%r1337, %r224;
	@%p207 bra 	$L__BB40_362;
$L__BB40_363:
	setp.eq.s32 	%p208, %r219, 0;
	@%p208 bra 	$L__BB40_373;
	setp.lt.u32 	%p209, %r220, 7;
	@%p209 bra 	$L__BB40_366;
	mul.wide.u32 	%rd1073, %r1337, 4;
	add.s64 	%rd1074, %rd5, %rd1073;
	mov.b32 	%r1068, 0;
	st.local.u32 	[%rd1074], %r1068;
	add.s64 	%rd1075, %rd6, %rd1073;
	st.local.u32 	[%rd1075], %r1068;
	st.local.u32 	[%rd1074+4], %r1068;
	st.local.u32 	[%rd1075+4], %r1068;
	st.local.u32 	[%rd1074+8], %r1068;
	st.local.u32 	[%rd1075+8], %r1068;
	st.local.u32 	[%rd1074+12], %r1068;
	st.local.u32 	[%rd1075+12], %r1068;
	st.local.u32 	[%rd1074+16], %r1068;
	st.local.u32 	[%rd1075+16], %r1068;
	st.local.u32 	[%rd1074+20], %r1068;
	st.local.u32 	[%rd1075+20], %r1068;
	st.local.u32 	[%rd1074+24], %r1068;
	st.local.u32 	[%rd1075+24], %r1068;
	st.local.u32 	[%rd1074+28], %r1068;
	st.local.u32 	[%rd1075+28], %r1068;
	add.s32 	%r1337, %r1337, 8;
$L__BB40_366:
	setp.eq.s32 	%p210, %r221, 0;
	@%p210 bra 	$L__BB40_373;
	setp.lt.u32 	%p211, %r222, 3;
	@%p211 bra 	$L__BB40_369;
	mul.wide.u32 	%rd1076, %r1337, 4;
	add.s64 	%rd1077, %rd5, %rd1076;
	mov.b32 	%r1069, 0;
	st.local.u32 	[%rd1077], %r1069;
	add.s64 	%rd1078, %rd6, %rd1076;
	st.local.u32 	[%rd1078], %r1069;
	st.local.u32 	[%rd1077+4], %r1069;
	st.local.u32 	[%rd1078+4], %r1069;
	st.local.u32 	[%rd1077+8], %r1069;
	st.local.u32 	[%rd1078+8], %r1069;
	st.local.u32 	[%rd1077+12], %r1069;
	st.local.u32 	[%rd1078+12], %r1069;
	add.s32 	%r1337, %r1337, 4;
$L__BB40_369:
	setp.eq.s32 	%p212, %r223, 0;
	@%p212 bra 	$L__BB40_373;
	setp.eq.s32 	%p213, %r223, 1;
	mul.wide.u32 	%rd1079, %r1337, 4;
	add.s64 	%rd45, %rd5, %rd1079;
	mov.b32 	%r1070, 0;
	st.local.u32 	[%rd45], %r1070;
	add.s64 	%rd46, %rd6, %rd1079;
	st.local.u32 	[%rd46], %r1070;
	@%p213 bra 	$L__BB40_373;
	setp.eq.s32 	%p214, %r223, 2;
	mov.b32 	%r1071, 0;
	st.local.u32 	[%rd45+4], %r1071;
	st.local.u32 	[%rd46+4], %r1071;
	@%p214 bra 	$L__BB40_373;
	mov.b32 	%r1072, 0;
	st.local.u32 	[%rd45+8], %r1072;
	st.local.u32 	[%rd46+8], %r1072;
$L__BB40_373:
	mad.lo.s32 	%r1073, %r1310, %r334, %r1310;
	mul.wide.u32 	%rd1080, %r1073, 4;
	add.s64 	%rd1081, %rd4, %rd1080;
	ld.global.f32 	%f1578, [%rd1081];
	add.s32 	%r1074, %r1073, 1;
	mul.wide.u32 	%rd1082, %r1074, 4;
	add.s64 	%rd1083, %rd4, %rd1082;
	ld.global.f32 	%f1579, [%rd1083];
	add.s64 	%rd1085, %rd5, %rd1069;
	st.local.f32 	[%rd1085], %f1579;
	add.s64 	%rd1086, %rd6, %rd1069;
	mov.b32 	%r1075, 0;
	st.local.u32 	[%rd1086], %r1075;
	sub.f32 	%f1580, %f148, %f1578;
	st.local.f32 	[%rd1085+4], %f1580;
	st.local.f32 	[%rd1086+4], %f102;
	setp.lt.s32 	%p215, %r1310, 1;
	@%p215 bra 	$L__BB40_389;
	mov.b32 	%r1339, 0;
	mov.b16 	%rs77, 0;
	mov.u16 	%rs78, %rs77;
	mov.u32 	%r1340, %r1310;
$L__BB40_375:
	add.s32 	%r295, %r1340, -1;
	mul.lo.s32 	%r296, %r295, %r334;
	add.s32 	%r1077, %r296, %r295;
	mul.wide.u32 	%rd1087, %r1077, 4;
	add.s64 	%rd1088, %rd4, %rd1087;
	ld.global.f32 	%f1582, [%rd1088];
	sub.f32 	%f149, %f1582, %f148;
	setp.ge.u32 	%p216, %r1340, %r334;
	mov.f32 	%f2403, 0f00000000;
	mov.f32 	%f2404, %f2403;
	@%p216 bra 	$L__BB40_387;
	add.s32 	%r1078, %r334, %r1339;
	sub.s32 	%r1079, %r1310, %r1078;
	setp.gt.u32 	%p217, %r1079, -8;
	mov.f32 	%f2404, 0f00000000;
	mov.u32 	%r1343, %r1340;
	mov.f32 	%f2403, %f2404;
	@%p217 bra 	$L__BB40_379;
	mov.b32 	%r1342, 0;
	mov.f32 	%f2404, 0f00000000;
	mov.u32 	%r1343, %r1340;
$L__BB40_378:
	.pragma "nounroll";
	add.s32 	%r1081, %r1343, %r296;
	mul.wide.u32 	%rd1089, %r1081, 4;
	add.s64 	%rd1090, %rd4, %rd1089;
	ld.global.f32 	%f1586, [%rd1090];
	mul.wide.u32 	%rd1091, %r1343, 4;
	add.s64 	%rd1092, %rd5, %rd1091;
	ld.local.f32 	%f1587, [%rd1092];
	mul.f32 	%f1588, %f1586, %f1587;
	sub.f32 	%f1589, %f2403, %f1588;
	add.s64 	%rd1093, %rd6, %rd1091;
	ld.local.f32 	%f1590, [%rd1093];
	mul.f32 	%f1591, %f1586, %f1590;
	sub.f32 	%f1592, %f2404, %f1591;
	add.s32 	%r1082, %r1081, 1;
	mul.wide.u32 	%rd1094, %r1082, 4;
	add.s64 	%rd1095, %rd4, %rd1094;
	ld.global.f32 	%f1593, [%rd1095];
	ld.local.f32 	%f1594, [%rd1092+4];
	mul.f32 	%f1595, %f1593, %f1594;
	sub.f32 	%f1596, %f1589, %f1595;
	ld.local.f32 	%f1597, [%rd1093+4];
	mul.f32 	%f1598, %f1593, %f1597;
	sub.f32 	%f1599, %f1592, %f1598;
	add.s32 	%r1083, %r1081, 2;
	mul.wide.u32 	%rd1096, %r1083, 4;
	add.s64 	%rd1097, %rd4, %rd1096;
	ld.global.f32 	%f1600, [%rd1097];
	ld.local.f32 	%f1601, [%rd1092+8];
	mul.f32 	%f1602, %f1600, %f1601;
	sub.f32 	%f1603, %f1596, %f1602;
	ld.local.f32 	%f1604, [%rd1093+8];
	mul.f32 	%f1605, %f1600, %f1604;
	sub.f32 	%f1606, %f1599, %f1605;
	add.s32 	%r1084, %r1081, 3;
	mul.wide.u32 	%rd1098, %r1084, 4;
	add.s64 	%rd1099, %rd4, %rd1098;
	ld.global.f32 	%f1607, [%rd1099];
	ld.local.f32 	%f1608, [%rd1092+12];
	mul.f32 	%f1609, %f1607, %f1608;
	sub.f32 	%f1610, %f1603, %f1609;
	ld.local.f32 	%f1611, [%rd1093+12];
	mul.f32 	%f1612, %f1607, %f1611;
	sub.f32 	%f1613, %f1606, %f1612;
	add.s32 	%r1085, %r1081, 4;
	mul.wide.u32 	%rd1100, %r1085, 4;
	add.s64 	%rd1101, %rd4, %rd1100;
	ld.global.f32 	%f1614, [%rd1101];
	ld.local.f32 	%f1615, [%rd1092+16];
	mul.f32 	%f1616, %f1614, %f1615;
	sub.f32 	%f1617, %f1610, %f1616;
	ld.local.f32 	%f1618, [%rd1093+16];
	mul.f32 	%f1619, %f1614, %f1618;
	sub.f32 	%f1620, %f1613, %f1619;
	add.s32 	%r1086, %r1081, 5;
	mul.wide.u32 	%rd1102, %r1086, 4;
	add.s64 	%rd1103, %rd4, %rd1102;
	ld.global.f32 	%f1621, [%rd1103];
	ld.local.f32 	%f1622, [%rd1092+20];
	mul.f32 	%f1623, %f1621, %f1622;
	sub.f32 	%f1624, %f1617, %f1623;
	ld.local.f32 	%f1625, [%rd1093+20];
	mul.f32 	%f1626, %f1621, %f1625;
	sub.f32 	%f1627, %f1620, %f1626;
	add.s32 	%r1087, %r1081, 6;
	mul.wide.u32 	%rd1104, %r1087, 4;
	add.s64 	%rd1105, %rd4, %rd1104;
	ld.global.f32 	%f1628, [%rd1105];
	ld.local.f32 	%f1629, [%rd1092+24];
	mul.f32 	%f1630, %f1628, %f1629;
	sub.f32 	%f1631, %f1624, %f1630;
	ld.local.f32 	%f1632, [%rd1093+24];
	mul.f32 	%f1633, %f1628, %f1632;
	sub.f32 	%f1634, %f1627, %f1633;
	add.s32 	%r1088, %r1081, 7;
	mul.wide.u32 	%rd1106, %r1088, 4;
	add.s64 	%rd1107, %rd4, %rd1106;
	ld.global.f32 	%f1635, [%rd1107];
	ld.local.f32 	%f1636, [%rd1092+28];
	mul.f32 	%f1637, %f1635, %f1636;
	sub.f32 	%f2403, %f1631, %f1637;
	ld.local.f32 	%f1638, [%rd1093+28];
	mul.f32 	%f1639, %f1635, %f1638;
	sub.f32 	%f2404, %f1634, %f1639;
	add.s32 	%r1343, %r1343, 8;
	add.s32 	%r1342, %r1342, 8;
	sub.s32 	%r1089, %r334, %r1310;
	add.s32 	%r1090, %r1089, %r1339;
	and.b32  	%r1091, %r1090, -8;
	setp.ne.s32 	%p218, %r1342, %r1091;
	@%p218 bra 	$L__BB40_378;
$L__BB40_379:
	sub.s32 	%r1092, %r334, %r1310;
	add.s32 	%r1093, %r1092, %r1339;
	and.b32  	%r1094, %r1093, 7;
	setp.eq.s32 	%p219, %r1094, 0;
	@%p219 bra 	$L__BB40_387;
	cvt.u16.u32 	%rs53, %r1310;
	sub.s16 	%rs54, %rs18, %rs53;
	add.s16 	%rs55, %rs54, %rs78;
	cvt.u32.u16 	%r1095, %rs55;
	and.b32  	%r302, %r1095, 7;
	add.s32 	%r1096, %r302, -1;
	setp.lt.u32 	%p220, %r1096, 3;
	@%p220 bra 	$L__BB40_382;
	add.s32 	%r1097, %r1343, %r296;
	mul.wide.u32 	%rd1108, %r1097, 4;
	add.s64 	%rd1109, %rd4, %rd1108;
	ld.global.f32 	%f1641, [%rd1109];
	mul.wide.u32 	%rd1110, %r1343, 4;
	add.s64 	%rd1111, %rd5, %rd1110;
	ld.local.f32 	%f1642, [%rd1111];
	mul.f32 	%f1643, %f1641, %f1642;
	sub.f32 	%f1644, %f2403, %f1643;
	add.s64 	%rd1112, %rd6, %rd1110;
	ld.local.f32 	%f1645, [%rd1112];
	mul.f32 	%f1646, %f1641, %f1645;
	sub.f32 	%f1647, %f2404, %f1646;
	add.s32 	%r1098, %r1097, 1;
	mul.wide.u32 	%rd1113, %r1098, 4;
	add.s64 	%rd1114, %rd4, %rd1113;
	ld.global.f32 	%f1648, [%rd1114];
	ld.local.f32 	%f1649, [%rd1111+4];
	mul.f32 	%f1650, %f1648, %f1649;
	sub.f32 	%f1651, %f1644, %f1650;
	ld.local.f32 	%f1652, [%rd1112+4];
	mul.f32 	%f1653, %f1648, %f1652;
	sub.f32 	%f1654, %f1647, %f1653;
	add.s32 	%r1099, %r1097, 2;
	mul.wide.u32 	%rd1115, %r1099, 4;
	add.s64 	%rd1116, %rd4, %rd1115;
	ld.global.f32 	%f1655, [%rd1116];
	ld.local.f32 	%f1656, [%rd1111+8];
	mul.f32 	%f1657, %f1655, %f1656;
	sub.f32 	%f1658, %f1651, %f1657;
	ld.local.f32 	%f1659, [%rd1112+8];
	mul.f32 	%f1660, %f1655, %f1659;
	sub.f32 	%f1661, %f1654, %f1660;
	add.s32 	%r1100, %r1097, 3;
	mul.wide.u32 	%rd1117, %r1100, 4;
	add.s64 	%rd1118, %rd4, %rd1117;
	ld.global.f32 	%f1662, [%rd1118];
	ld.local.f32 	%f1663, [%rd1111+12];
	mul.f32 	%f1664, %f1662, %f1663;
	sub.f32 	%f2403, %f1658, %f1664;
	ld.local.f32 	%f1665, [%rd1112+12];
	mul.f32 	%f1666, %f1662, %f1665;
	sub.f32 	%f2404, %f1661, %f1666;
	add.s32 	%r1343, %r1343, 4;
$L__BB40_382:
	and.b32  	%r1101, %r302, 3;
	setp.eq.s32 	%p221, %r1101, 0;
	@%p221 bra 	$L__BB40_387;
	cvt.u16.u32 	%rs56, %r1310;
	cvt.u16.u32 	%rs57, %r334;
	sub.s16 	%rs58, %rs57, %rs56;
	add.s16 	%rs25, %rs58, %rs77;
	and.b16  	%rs59, %rs25, 3;
	setp.eq.s16 	%p222, %rs59, 1;
	@%p222 bra 	$L__BB40_385;
	add.s32 	%r1102, %r1343, %r296;
	mul.wide.u32 	%rd1119, %r1102, 4;
	add.s64 	%rd1120, %rd4, %rd1119;
	ld.global.f32 	%f1668, [%rd1120];
	mul.wide.u32 	%rd1121, %r1343, 4;
	add.s64 	%rd1122, %rd5, %rd1121;
	ld.local.f32 	%f1669, [%rd1122];
	mul.f32 	%f1670, %f1668, %f1669;
	sub.f32 	%f1671, %f2403, %f1670;
	add.s64 	%rd1123, %rd6, %rd1121;
	ld.local.f32 	%f1672, [%rd1123];
	mul.f32 	%f1673, %f1668, %f1672;
	sub.f32 	%f1674, %f2404, %f1673;
	add.s32 	%r1103, %r1102, 1;
	mul.wide.u32 	%rd1124, %r1103, 4;
	add.s64 	%rd1125, %rd4, %rd1124;
	ld.global.f32 	%f1675, [%rd1125];
	ld.local.f32 	%f1676, [%rd1122+4];
	mul.f32 	%f1677, %f1675, %f1676;
	sub.f32 	%f2403, %f1671, %f1677;
	ld.local.f32 	%f1678, [%rd1123+4];
	mul.f32 	%f1679, %f1675, %f1678;
	sub.f32 	%f2404, %f1674, %f1679;
	add.s32 	%r1343, %r1343, 2;
$L__BB40_385:
	and.b16  	%rs60, %rs25, 1;
	setp.eq.b16 	%p223, %rs60, 1;
	not.pred 	%p224, %p223;
	@%p224 bra 	$L__BB40_387;
	add.s32 	%r1104, %r1343, %r296;
	mul.wide.u32 	%rd1126, %r1104, 4;
	add.s64 	%rd1127, %rd4, %rd1126;
	ld.global.f32 	%f1680, [%rd1127];
	mul.wide.u32 	%rd1128, %r1343, 4;
	add.s64 	%rd1129, %rd5, %rd1128;
	ld.local.f32 	%f1681, [%rd1129];
	mul.f32 	%f1682, %f1680, %f1681;
	sub.f32 	%f2403, %f2403, %f1682;
	add.s64 	%rd1130, %rd6, %rd1128;
	ld.local.f32 	%f1683, [%rd1130];
	mul.f32 	%f1684, %f1680, %f1683;
	sub.f32 	%f2404, %f2404, %f1684;
$L__BB40_387:
	mul.f32 	%f1685, %f149, %f149;
	fma.rn.f32 	%f174, %f102, %f102, %f1685;
	setp.leu.f32 	%p225, %f174, 0f28800000;
	@%p225 bra 	$L__BB40_430;
	mul.f32 	%f1686, %f149, %f2403;
	mul.f32 	%f1687, %f102, %f2404;
	sub.f32 	%f1688, %f1686, %f1687;
	div.rn.f32 	%f1689, %f1688, %f174;
	mul.wide.s32 	%rd1134, %r1340, 4;
	add.s64 	%rd1135, %rd5, %rd1134;
	st.local.f32 	[%rd1135+-4], %f1689;
	mul.f32 	%f1690, %f149, %f2404;
	fma.rn.f32 	%f1691, %f102, %f2403, %f1690;
	div.rn.f32 	%f1692, %f1691, %f174;
	add.s64 	%rd1136, %rd6, %rd1134;
	st.local.f32 	[%rd1136+-4], %f1692;
	bra.uni 	$L__BB40_431;
$L__BB40_389:
	setp.lt.u32 	%p227, %r182, 15;
	mov.f32 	%f2412, 0f00000000;
	mov.b32 	%r1348, 0;
	@%p227 bra 	$L__BB40_392;
	mov.f32 	%f2412, 0f00000000;
	mov.b32 	%r1346, 0;
$L__BB40_391:
	.pragma "nounroll";
	mul.wide.u32 	%rd1137, %r1346, 4;
	add.s64 	%rd1138, %rd5, %rd1137;
	ld.local.v4.f32 	{%f1696, %f1697, %f1698, %f1699}, [%rd1138];
	add.s64 	%rd1139, %rd6, %rd1137;
	ld.local.v4.f32 	{%f1700, %f1701, %f1702, %f1703}, [%rd1139];
	mul.f32 	%f1704, %f1700, %f1700;
	fma.rn.f32 	%f1705, %f1696, %f1696, %f1704;
	add.f32 	%f1706, %f2412, %f1705;
	mul.f32 	%f1707, %f1701, %f1701;
	fma.rn.f32 	%f1708, %f1697, %f1697, %f1707;
	add.f32 	%f1709, %f1706, %f1708;
	mul.f32 	%f1710, %f1702, %f1702;
	fma.rn.f32 	%f1711, %f1698, %f1698, %f1710;
	add.f32 	%f1712, %f1709, %f1711;
	mul.f32 	%f1713, %f1703, %f1703;
	fma.rn.f32 	%f1714, %f1699, %f1699, %f1713;
	add.f32 	%f1715, %f1712, %f1714;
	ld.local.v4.f32 	{%f1716, %f1717, %f1718, %f1719}, [%rd1138+16];
	ld.local.v4.f32 	{%f1720, %f1721, %f1722, %f1723}, [%rd1139+16];
	mul.f32 	%f1724, %f1720, %f1720;
	fma.rn.f32 	%f1725, %f1716, %f1716, %f1724;
	add.f32 	%f1726, %f1715, %f1725;
	mul.f32 	%f1727, %f1721, %f1721;
	fma.rn.f32 	%f1728, %f1717, %f1717, %f1727;
	add.f32 	%f1729, %f1726, %f1728;
	mul.f32 	%f1730, %f1722, %f1722;
	fma.rn.f32 	%f1731, %f1718, %f1718, %f1730;
	add.f32 	%f1732, %f1729, %f1731;
	mul.f32 	%f1733, %f1723, %f1723;
	fma.rn.f32 	%f1734, %f1719, %f1719, %f1733;
	add.f32 	%f1735, %f1732, %f1734;
	ld.local.v4.f32 	{%f1736, %f1737, %f1738, %f1739}, [%rd1138+32];
	ld.local.v4.f32 	{%f1740, %f1741, %f1742, %f1743}, [%rd1139+32];
	mul.f32 	%f1744, %f1740, %f1740;
	fma.rn.f32 	%f1745, %f1736, %f1736, %f1744;
	add.f32 	%f1746, %f1735, %f1745;
	mul.f32 	%f1747, %f1741, %f1741;
	fma.rn.f32 	%f1748, %f1737, %f1737, %f1747;
	add.f32 	%f1749, %f1746, %f1748;
	mul.f32 	%f1750, %f1742, %f1742;
	fma.rn.f32 	%f1751, %f1738, %f1738, %f1750;
	add.f32 	%f1752, %f1749, %f1751;
	mul.f32 	%f1753, %f1743, %f1743;
	fma.rn.f32 	%f1754, %f1739, %f1739, %f1753;
	add.f32 	%f1755, %f1752, %f1754;
	ld.local.v4.f32 	{%f1756, %f1757, %f1758, %f1759}, [%rd1138+48];
	ld.local.v4.f32 	{%f1760, %f1761, %f1762, %f1763}, [%rd1139+48];
	mul.f32 	%f1764, %f1760, %f1760;
	fma.rn.f32 	%f1765, %f1756, %f1756, %f1764;
	add.f32 	%f1766, %f1755, %f1765;
	mul.f32 	%f1767, %f1761, %f1761;
	fma.rn.f32 	%f1768, %f1757, %f1757, %f1767;
	add.f32 	%f1769, %f1766, %f1768;
	mul.f32 	%f1770, %f1762, %f1762;
	fma.rn.f32 	%f1771, %f1758, %f1758, %f1770;
	add.f32 	%f1772, %f1769, %f1771;
	mul.f32 	%f1773, %f1763, %f1763;
	fma.rn.f32 	%f1774, %f1759, %f1759, %f1773;
	add.f32 	%f2412, %f1772, %f1774;
	add.s32 	%r1346, %r1346, 16;
	setp.ne.s32 	%p228, %r1346, %r224;
	mov.u32 	%r1348, %r224;
	@%p228 bra 	$L__BB40_391;
$L__BB40_392:
	setp.eq.s32 	%p229, %r219, 0;
	@%p229 bra 	$L__BB40_402;
	setp.lt.u32 	%p230, %r220, 7;
	@%p230 bra 	$L__BB40_395;
	mul.wide.u32 	%rd1140, %r1348, 4;
	add.s64 	%rd1141, %rd5, %rd1140;
	ld.local.f32 	%f1776, [%rd1141];
	add.s64 	%rd1142, %rd6, %rd1140;
	ld.local.f32 	%f1777, [%rd1142];
	mul.f32 	%f1778, %f1777, %f1777;
	fma.rn.f32 	%f1779, %f1776, %f1776, %f1778;
	add.f32 	%f1780, %f2412, %f1779;
	ld.local.f32 	%f1781, [%rd1141+4];
	ld.local.f32 	%f1782, [%rd1142+4];
	mul.f32 	%f1783, %f1782, %f1782;
	fma.rn.f32 	%f1784, %f1781, %f1781, %f1783;
	add.f32 	%f1785, %f1780, %f1784;
	ld.local.f32 	%f1786, [%rd1141+8];
	ld.local.f32 	%f1787, [%rd1142+8];
	mul.f32 	%f1788, %f1787, %f1787;
	fma.rn.f32 	%f1789, %f1786, %f1786, %f1788;
	add.f32 	%f1790, %f1785, %f1789;
	ld.local.f32 	%f1791, [%rd1141+12];
	ld.local.f32 	%f1792, [%rd1142+12];
	mul.f32 	%f1793, %f1792, %f1792;
	fma.rn.f32 	%f1794, %f1791, %f1791, %f1793;
	add.f32 	%f1795, %f1790, %f1794;
	ld.local.f32 	%f1796, [%rd1141+16];
	ld.local.f32 	%f1797, [%rd1142+16];
	mul.f32 	%f1798, %f1797, %f1797;
	fma.rn.f32 	%f1799, %f1796, %f1796, %f1798;
	add.f32 	%f1800, %f1795, %f1799;
	ld.local.f32 	%f1801, [%rd1141+20];
	ld.local.f32 	%f1802, [%rd1142+20];
	mul.f32 	%f1803, %f1802, %f1802;
	fma.rn.f32 	%f1804, %f1801, %f1801, %f1803;
	add.f32 	%f1805, %f1800, %f1804;
	ld.local.f32 	%f1806, [%rd1141+24];
	ld.local.f32 	%f1807, [%rd1142+24];
	mul.f32 	%f1808, %f1807, %f1807;
	fma.rn.f32 	%f1809, %f1806, %f1806, %f1808;
	add.f32 	%f1810, %f1805, %f1809;
	ld.local.f32 	%f1811, [%rd1141+28];
	ld.local.f32 	%f1812, [%rd1142+28];
	mul.f32 	%f1813, %f1812, %f1812;
	fma.rn.f32 	%f1814, %f1811, %f1811, %f1813;
	add.f32 	%f2412, %f1810, %f1814;
	add.s32 	%r1348, %r1348, 8;
$L__BB40_395:
	setp.eq.s32 	%p231, %r221, 0;
	@%p231 bra 	$L__BB40_402;
	setp.lt.u32 	%p232, %r222, 3;
	@%p232 bra 	$L__BB40_398;
	mul.wide.u32 	%rd1143, %r1348, 4;
	add.s64 	%rd1144, %rd5, %rd1143;
	ld.local.f32 	%f1816, [%rd1144];
	add.s64 	%rd1145, %rd6, %rd1143;
	ld.local.f32 	%f1817, [%rd1145];
	mul.f32 	%f1818, %f1817, %f1817;
	fma.rn.f32 	%f1819, %f1816, %f1816, %f1818;
	add.f32 	%f1820, %f2412, %f1819;
	ld.local.f32 	%f1821, [%rd1144+4];
	ld.local.f32 	%f1822, [%rd1145+4];
	mul.f32 	%f1823, %f1822, %f1822;
	fma.rn.f32 	%f1824, %f1821, %f1821, %f1823;
	add.f32 	%f1825, %f1820, %f1824;
	ld.local.f32 	%f1826, [%rd1144+8];
	ld.local.f32 	%f1827, [%rd1145+8];
	mul.f32 	%f1828, %f1827, %f1827;
	fma.rn.f32 	%f1829, %f1826, %f1826, %f1828;
	add.f32 	%f1830, %f1825, %f1829;
	ld.local.f32 	%f1831, [%rd1144+12];
	ld.local.f32 	%f1832, [%rd1145+12];
	mul.f32 	%f1833, %f1832, %f1832;
	fma.rn.f32 	%f1834, %f1831, %f1831, %f1833;
	add.f32 	%f2412, %f1830, %f1834;
	add.s32 	%r1348, %r1348, 4;
$L__BB40_398:
	setp.eq.s32 	%p233, %r223, 0;
	@%p233 bra 	$L__BB40_402;
	setp.eq.s32 	%p234, %r223, 1;
	mul.wide.u32 	%rd1146, %r1348, 4;
	add.s64 	%rd47, %rd5, %rd1146;
	ld.local.f32 	%f1835, [%rd47];
	add.s64 	%rd48, %rd6, %rd1146;
	ld.local.f32 	%f1836, [%rd48];
	mul.f32 	%f1837, %f1836, %f1836;
	fma.rn.f32 	%f1838, %f1835, %f1835, %f1837;
	add.f32 	%f2412, %f2412, %f1838;
	@%p234 bra 	$L__BB40_402;
	setp.eq.s32 	%p235, %r223, 2;
	ld.local.f32 	%f1839, [%rd47+4];
	ld.local.f32 	%f1840, [%rd48+4];
	mul.f32 	%f1841, %f1840, %f1840;
	fma.rn.f32 	%f1842, %f1839, %f1839, %f1841;
	add.f32 	%f2412, %f2412, %f1842;
	@%p235 bra 	$L__BB40_402;
	ld.local.f32 	%f1843, [%rd47+8];
	ld.local.f32 	%f1844, [%rd48+8];
	mul.f32 	%f1845, %f1844, %f1844;
	fma.rn.f32 	%f1846, %f1843, %f1843, %f1845;
	add.f32 	%f2412, %f2412, %f1846;
$L__BB40_402:
	sqrt.rn.f32 	%f189, %f2412;
	setp.leu.f32 	%p236, %f189, 0f34000000;
	@%p236 bra 	$L__BB40_414;
	setp.lt.u32 	%p237, %r182, 7;
	mov.b32 	%r1352, 0;
	@%p237 bra 	$L__BB40_406;
	mov.b32 	%r1350, 0;
$L__BB40_405:
	.pragma "nounroll";
	mul.wide.u32 	%rd1147, %r1350, 4;
	add.s64 	%rd1148, %rd5, %rd1147;
	ld.local.v4.f32 	{%f1847, %f1848, %f1849, %f1850}, [%rd1148];
	div.rn.f32 	%f1851, %f1847, %f189;
	add.s64 	%rd1149, %rd6, %rd1147;
	ld.local.v4.f32 	{%f1852, %f1853, %f1854, %f1855}, [%rd1149];
	div.rn.f32 	%f1856, %f1852, %f189;
	div.rn.f32 	%f1857, %f1848, %f189;
	div.rn.f32 	%f1858, %f1853, %f189;
	div.rn.f32 	%f1859, %f1849, %f189;
	div.rn.f32 	%f1860, %f1854, %f189;
	div.rn.f32 	%f1861, %f1850, %f189;
	st.local.v4.f32 	[%rd1148], {%f1851, %f1857, %f1859, %f1861};
	div.rn.f32 	%f1862, %f1855, %f189;
	st.local.v4.f32 	[%rd1149], {%f1856, %f1858, %f1860, %f1862};
	ld.local.v4.f32 	{%f1863, %f1864, %f1865, %f1866}, [%rd1148+16];
	div.rn.f32 	%f1867, %f1863, %f189;
	ld.local.v4.f32 	{%f1868, %f1869, %f1870, %f1871}, [%rd1149+16];
	div.rn.f32 	%f1872, %f1868, %f189;
	div.rn.f32 	%f1873, %f1864, %f189;
	div.rn.f32 	%f1874, %f1869, %f189;
	div.rn.f32 	%f1875, %f1865, %f189;
	div.rn.f32 	%f1876, %f1870, %f189;
	div.rn.f32 	%f1877, %f1866, %f189;
	st.local.v4.f32 	[%rd1148+16], {%f1867, %f1873, %f1875, %f1877};
	div.rn.f32 	%f1878, %f1871, %f189;
	st.local.v4.f32 	[%rd1149+16], {%f1872, %f1874, %f1876, %f1878};
	add.s32 	%r1350, %r1350, 8;
	setp.ne.s32 	%p238, %r1350, %r225;
	mov.u32 	%r1352, %r225;
	@%p238 bra 	$L__BB40_405;
$L__BB40_406:
	setp.eq.s32 	%p239, %r221, 0;
	@%p239 bra 	$L__BB40_414;
	setp.lt.u32 	%p240, %r222, 3;
	@%p240 bra 	$L__BB40_409;
	mul.wide.u32 	%rd1150, %r1352, 4;
	add.s64 	%rd1151, %rd5, %rd1150;
	ld.local.f32 	%f1879, [%rd1151];
	div.rn.f32 	%f1880, %f1879, %f189;
	st.local.f32 	[%rd1151], %f1880;
	add.s64 	%rd1152, %rd6, %rd1150;
	ld.local.f32 	%f1881, [%rd1152];
	div.rn.f32 	%f1882, %f1881, %f189;
	st.local.f32 	[%rd1152], %f1882;
	ld.local.f32 	%f1883, [%rd1151+4];
	div.rn.f32 	%f1884, %f1883, %f189;
	st.local.f32 	[%rd1151+4], %f1884;
	ld.local.f32 	%f1885, [%rd1152+4];
	div.rn.f32 	%f1886, %f1885, %f189;
	st.local.f32 	[%rd1152+4], %f1886;
	ld.local.f32 	%f1887, [%rd1151+8];
	div.rn.f32 	%f1888, %f1887, %f189;
	st.local.f32 	[%rd1151+8], %f1888;
	ld.local.f32 	%f1889, [%rd1152+8];
	div.rn.f32 	%f1890, %f1889, %f189;
	st.local.f32 	[%rd1152+8], %f1890;
	ld.local.f32 	%f1891, [%rd1151+12];
	div.rn.f32 	%f1892, %f1891, %f189;
	st.local.f32 	[%rd1151+12], %f1892;
	ld.local.f32 	%f1893, [%rd1152+12];
	div.rn.f32 	%f1894, %f1893, %f189;
	st.local.f32 	[%rd1152+12], %f1894;
	add.s32 	%r1352, %r1352, 4;
$L__BB40_409:
	setp.eq.s32 	%p241, %r223, 0;
	@%p241 bra 	$L__BB40_414;
	setp.eq.s32 	%p242, %r223, 1;
	@%p242 bra 	$L__BB40_412;
	mul.wide.u32 	%rd1153, %r1352, 4;
	add.s64 	%rd1154, %rd5, %rd1153;
	ld.local.f32 	%f1895, [%rd1154];
	div.rn.f32 	%f1896, %f1895, %f189;
	st.local.f32 	[%rd1154], %f1896;
	add.s64 	%rd1155, %rd6, %rd1153;
	ld.local.f32 	%f1897, [%rd1155];
	div.rn.f32 	%f1898, %f1897, %f189;
	st.local.f32 	[%rd1155], %f1898;
	ld.local.f32 	%f1899, [%rd1154+4];
	div.rn.f32 	%f1900, %f1899, %f189;
	st.local.f32 	[%rd1154+4], %f1900;
	ld.local.f32 	%f1901, [%rd1155+4];
	div.rn.f32 	%f1902, %f1901, %f189;
	st.local.f32 	[%rd1155+4], %f1902;
	add.s32 	%r1352, %r1352, 2;
$L__BB40_412:
	setp.eq.s32 	%p243, %r226, 0;
	@%p243 bra 	$L__BB40_414;
	mul.wide.u32 	%rd1156, %r1352, 4;
	add.s64 	%rd1157, %rd5, %rd1156;
	ld.local.f32 	%f1903, [%rd1157];
	div.rn.f32 	%f1904, %f1903, %f189;
	st.local.f32 	[%rd1157], %f1904;
	add.s64 	%rd1158, %rd6, %rd1156;
	ld.local.f32 	%f1905, [%rd1158];
	div.rn.f32 	%f1906, %f1905, %f189;
	st.local.f32 	[%rd1158], %f1906;
$L__BB40_414:
	mov.b32 	%r1354, 0;
$L__BB40_415:
	setp.lt.u32 	%p244, %r182, 7;
	mul.lo.s32 	%r323, %r1354, %r334;
	mov.f32 	%f2428, 0f00000000;
	mov.b32 	%r1357, 0;
	mov.f32 	%f2427, %f2428;
	@%p244 bra 	$L__BB40_418;
	mov.f32 	%f2428, 0f00000000;
	mov.b32 	%r1355, 0;
$L__BB40_417:
	.pragma "nounroll";
	add.s32 	%r1113, %r1355, %r323;
	mul.wide.u32 	%rd1159, %r1113, 4;
	add.s64 	%rd1160, %rd1, %rd1159;
	ld.global.f32 	%f1910, [%rd1160];
	mul.wide.u32 	%rd1161, %r1355, 4;
	add.s64 	%rd1162, %rd5, %rd1161;
	ld.local.v4.f32 	{%f1911, %f1912, %f1913, %f1914}, [%rd1162];
	fma.rn.f32 	%f1915, %f1910, %f1911, %f2427;
	add.s64 	%rd1163, %rd6, %rd1161;
	ld.local.v4.f32 	{%f1916, %f1917, %f1918, %f1919}, [%rd1163];
	fma.rn.f32 	%f1920, %f1910, %f1916, %f2428;
	add.s32 	%r1114, %r1113, 1;
	mul.wide.u32 	%rd1164, %r1114, 4;
	add.s64 	%rd1165, %rd1, %rd1164;
	ld.global.f32 	%f1921, [%rd1165];
	fma.rn.f32 	%f1922, %f1921, %f1912, %f1915;
	fma.rn.f32 	%f1923, %f1921, %f1917, %f1920;
	add.s32 	%r1115, %r1113, 2;
	mul.wide.u32 	%rd1166, %r1115, 4;
	add.s64 	%rd1167, %rd1, %rd1166;
	ld.global.f32 	%f1924, [%rd1167];
	fma.rn.f32 	%f1925, %f1924, %f1913, %f1922;
	fma.rn.f32 	%f1926, %f1924, %f1918, %f1923;
	add.s32 	%r1116, %r1113, 3;
	mul.wide.u32 	%rd1168, %r1116, 4;
	add.s64 	%rd1169, %rd1, %rd1168;
	ld.global.f32 	%f1927, [%rd1169];
	fma.rn.f32 	%f1928, %f1927, %f1914, %f1925;
	fma.rn.f32 	%f1929, %f1927, %f1919, %f1926;
	add.s32 	%r1117, %r1113, 4;
	mul.wide.u32 	%rd1170, %r1117, 4;
	add.s64 	%rd1171, %rd1, %rd1170;
	ld.global.f32 	%f1930, [%rd1171];
	ld.local.v4.f32 	{%f1931, %f1932, %f1933, %f1934}, [%rd1162+16];
	fma.rn.f32 	%f1935, %f1930, %f1931, %f1928;
	ld.local.v4.f32 	{%f1936, %f1937, %f1938, %f1939}, [%rd1163+16];
	fma.rn.f32 	%f1940, %f1930, %f1936, %f1929;
	add.s32 	%r1118, %r1113, 5;
	mul.wide.u32 	%rd1172, %r1118, 4;
	add.s64 	%rd1173, %rd1, %rd1172;
	ld.global.f32 	%f1941, [%rd1173];
	fma.rn.f32 	%f1942, %f1941, %f1932, %f1935;
	fma.rn.f32 	%f1943, %f1941, %f1937, %f1940;
	add.s32 	%r1119, %r1113, 6;
	mul.wide.u32 	%rd1174, %r1119, 4;
	add.s64 	%rd1175, %rd1, %rd1174;
	ld.global.f32 	%f1944, [%rd1175];
	fma.rn.f32 	%f1945, %f1944, %f1933, %f1942;
	fma.rn.f32 	%f1946, %f1944, %f1938, %f1943;
	add.s32 	%r1120, %r1113, 7;
	mul.wide.u32 	%rd1176, %r1120, 4;
	add.s64 	%rd1177, %rd1, %rd1176;
	ld.global.f32 	%f1947, [%rd1177];
	fma.rn.f32 	%f2427, %f1947, %f1934, %f1945;
	fma.rn.f32 	%f2428, %f1947, %f1939, %f1946;
	add.s32 	%r1355, %r1355, 8;
	setp.ne.s32 	%p245, %r1355, %r225;
	mov.u32 	%r1357, %r225;
	@%p245 bra 	$L__BB40_417;
$L__BB40_418:
	setp.eq.s32 	%p246, %r221, 0;
	@%p246 bra 	$L__BB40_426;
	setp.lt.u32 	%p247, %r222, 3;
	@%p247 bra 	$L__BB40_421;
	add.s32 	%r1121, %r1357, %r323;
	mul.wide.u32 	%rd1178, %r1121, 4;
	add.s64 	%rd1179, %rd1, %rd1178;
	ld.global.f32 	%f1949, [%rd1179];
	mul.wide.u32 	%rd1180, %r1357, 4;
	add.s64 	%rd1181, %rd5, %rd1180;
	ld.local.f32 	%f1950, [%rd1181];
	fma.rn.f32 	%f1951, %f1949, %f1950, %f2427;
	add.s64 	%rd1182, %rd6, %rd1180;
	ld.local.f32 	%f1952, [%rd1182];
	fma.rn.f32 	%f1953, %f1949, %f1952, %f2428;
	add.s32 	%r1122, %r1121, 1;
	mul.wide.u32 	%rd1183, %r1122, 4;
	add.s64 	%rd1184, %rd1, %rd1183;
	ld.global.f32 	%f1954, [%rd1184];
	ld.local.f32 	%f1955, [%rd1181+4];
	fma.rn.f32 	%f1956, %f1954, %f1955, %f1951;
	ld.local.f32 	%f1957, [%rd1182+4];
	fma.rn.f32 	%f1958, %f1954, %f1957, %f1953;
	add.s32 	%r1123, %r1121, 2;
	mul.wide.u32 	%rd1185, %r1123, 4;
	add.s64 	%rd1186, %rd1, %rd1185;
	ld.global.f32 	%f1959, [%rd1186];
	ld.local.f32 	%f1960, [%rd1181+8];
	fma.rn.f32 	%f1961, %f1959, %f1960, %f1956;
	ld.local.f32 	%f1962, [%rd1182+8];
	fma.rn.f32 	%f1963, %f1959, %f1962, %f1958;
	add.s32 	%r1124, %r1121, 3;
	mul.wide.u32 	%rd1187, %r1124, 4;
	add.s64 	%rd1188, %rd1, %rd1187;
	ld.global.f32 	%f1964, [%rd1188];
	ld.local.f32 	%f1965, [%rd1181+12];
	fma.rn.f32 	%f2427, %f1964, %f1965, %f1961;
	ld.local.f32 	%f1966, [%rd1182+12];
	fma.rn.f32 	%f2428, %f1964, %f1966, %f1963;
	add.s32 	%r1357, %r1357, 4;
$L__BB40_421:
	setp.eq.s32 	%p248, %r223, 0;
	@%p248 bra 	$L__BB40_426;
	setp.eq.s32 	%p249, %r223, 1;
	@%p249 bra 	$L__BB40_424;
	add.s32 	%r1125, %r1357, %r323;
	mul.wide.u32 	%rd1189, %r1125, 4;
	add.s64 	%rd1190, %rd1, %rd1189;
	ld.global.f32 	%f1968, [%rd1190];
	mul.wide.u32 	%rd1191, %r1357, 4;
	add.s64 	%rd1192, %rd5, %rd1191;
	ld.local.f32 	%f1969, [%rd1192];
	fma.rn.f32 	%f1970, %f1968, %f1969, %f2427;
	add.s64 	%rd1193, %rd6, %rd1191;
	ld.local.f32 	%f1971, [%rd1193];
	fma.rn.f32 	%f1972, %f1968, %f1971, %f2428;
	add.s32 	%r1126, %r1125, 1;
	mul.wide.u32 	%rd1194, %r1126, 4;
	add.s64 	%rd1195, %rd1, %rd1194;
	ld.global.f32 	%f1973, [%rd1195];
	ld.local.f32 	%f1974, [%rd1192+4];
	fma.rn.f32 	%f2427, %f1973, %f1974, %f1970;
	ld.local.f32 	%f1975, [%rd1193+4];
	fma.rn.f32 	%f2428, %f1973, %f1975, %f1972;
	add.s32 	%r1357, %r1357, 2;
$L__BB40_424:
	setp.eq.s32 	%p250, %r226, 0;
	@%p250 bra 	$L__BB40_426;
	add.s32 	%r1127, %r1357, %r323;
	mul.wide.u32 	%rd1196, %r1127, 4;
	add.s64 	%rd1197, %rd1, %rd1196;
	ld.global.f32 	%f1976, [%rd1197];
	mul.wide.u32 	%rd1198, %r1357, 4;
	add.s64 	%rd1199, %rd5, %rd1198;
	ld.local.f32 	%f1977, [%rd1199];
	fma.rn.f32 	%f2427, %f1976, %f1977, %f2427;
	add.s64 	%rd1200, %rd6, %rd1198;
	ld.local.f32 	%f1978, [%rd1200];
	fma.rn.f32 	%f2428, %f1976, %f1978, %f2428;
$L__BB40_426:
	ld.param.u64 	%rd1388, [eig_general_f32_param_5];
	ld.param.u64 	%rd1386, [eig_general_f32_param_4];
	add.s32 	%r1128, %r323, %r1310;
	cvta.to.global.u64 	%rd1201, %rd1386;
	mul.wide.u32 	%rd1202, %r1128, 4;
	add.s64 	%rd1203, %rd1201, %rd1202;
	st.global.f32 	[%rd1203], %f2427;
	cvta.to.global.u64 	%rd1204, %rd1388;
	add.s64 	%rd1205, %rd1204, %rd1202;
	st.global.f32 	[%rd1205], %f2428;
	add.s32 	%r1129, %r1128, 1;
	mul.wide.u32 	%rd1206, %r1129, 4;
	add.s64 	%rd1207, %rd1201, %rd1206;
	st.global.f32 	[%rd1207], %f2427;
	neg.f32 	%f1979, %f2428;
	add.s64 	%rd1208, %rd1204, %rd1206;
	st.global.f32 	[%rd1208], %f1979;
	add.s32 	%r1354, %r1354, 1;
	setp.ne.s32 	%p251, %r1354, %r334;
	@%p251 bra 	$L__BB40_415;
	add.s32 	%r1310, %r1310, 2;
$L__BB40_428:
	setp.lt.u32 	%p303, %r1310, %r334;
	@%p303 bra 	$L__BB40_283;
$L__BB40_429:
	ret;
$L__BB40_430:
	mul.wide.s32 	%rd1131, %r1340, 4;
	add.s64 	%rd1132, %rd5, %rd1131;
	mov.b32 	%r1105, 0;
	st.local.u32 	[%rd1132+-4], %r1105;
	add.s64 	%rd1133, %rd6, %rd1131;
	st.local.u32 	[%rd1133+-4], %r1105;
$L__BB40_431:
	setp.gt.u32 	%p226, %r1340, 1;
	add.s32 	%r1339, %r1339, 1;
	add.s16 	%rs78, %rs78, 1;
	add.s16 	%rs77, %rs77, 1;
	mov.u32 	%r1340, %r295;
	@%p226 bra 	$L__BB40_375;
	bra.uni 	$L__BB40_389;

}
	// .globl	eig_general_f64
.visible .entry eig_general_f64(
	.param .u64 .ptr .align 1 eig_general_f64_param_0,
	.param .u64 .ptr .align 1 eig_general_f64_param_1,
	.param .u64 .ptr .align 1 eig_general_f64_param_2,
	.param .u64 .ptr .align 1 eig_general_f64_param_3,
	.param .u64 .ptr .align 1 eig_general_f64_param_4,
	.param .u64 .ptr .align 1 eig_general_f64_param_5,
	.param .u32 eig_general_f64_param_6,
	.param .u64 .ptr .align 1 eig_general_f64_param_7
)
{
	.local .align 16 .b8 	__local_depot41[6144];
	.reg .b64 	%SP;
	.reg .b64 	%SPL;
	.reg .pred 	%p<303>;
	.reg .b16 	%rs<76>;
	.reg .b32 	%r<1310>;
	.reg .b64 	%rd<1425>;
	.reg .b64 	%fd<2429>;

	mov.u64 	%SPL, __local_depot41;
	ld.param.u64 	%rd55, [eig_general_f64_param_0];
	ld.param.u64 	%rd56, [eig_general_f64_param_1];
	ld.param.u64 	%rd57, [eig_general_f64_param_2];
	ld.param.u64 	%rd58, [eig_general_f64_param_3];
	ld.param.u64 	%rd59, [eig_general_f64_param_4];
	ld.param.u64 	%rd60, [eig_general_f64_param_5];
	ld.param.u32 	%r350, [eig_general_f64_param_6];
	cvta.to.global.u64 	%rd1, %rd56;
	cvta.to.global.u64 	%rd2, %rd60;
	cvta.to.global.u64 	%rd3, %rd59;
	cvta.to.global.u64 	%rd4, %rd57;
	cvta.to.global.u64 	%rd5, %rd58;
	cvta.to.global.u64 	%rd6, %rd55;
	add.u64 	%rd7, %SPL, 0;
	add.u64 	%rd8, %SPL, 2048;
	add.u64 	%rd9, %SPL, 4096;
	mov.u32 	%r351, %tid.x;
	mov.u32 	%r352, %ctaid.x;
	or.b32  	%r353, %r351, %r352;
	setp.ne.s32 	%p1, %r353, 0;
	@%p1 bra 	$L__BB41_429;
	setp.eq.s32 	%p2, %r350, 0;
	@%p2 bra 	$L__BB41_15;
	add.s32 	%r1, %r350, -1;
	and.b32  	%r2, %r350, 7;
	add.s32 	%r3, %r2, -1;
	and.b32  	%r4, %r350, 3;
	and.b32  	%r5, %r350, -8;
	and.b32  	%r6, %r350, 1;
	mov.b32 	%r1175, 0;
$L__BB41_3:
	setp.lt.u32 	%p3, %r1, 7;
	mul.lo.s32 	%r8, %r1175, %r350;
	mov.b32 	%r1178, 0;
	@%p3 bra 	$L__BB41_6;
	mov.b32 	%r1176, 0;
$L__BB41_5:
	.pragma "nounroll";
	setp.eq.s32 	%p4, %r1175, %r1176;
	selp.f64 	%fd214, 0d3FF0000000000000, 0d0000000000000000, %p4;
	add.s32 	%r357, %r1176, %r8;
	mul.wide.u32 	%rd64, %r357, 8;
	add.s64 	%rd65, %rd1, %rd64;
	st.global.f64 	[%rd65], %fd214;
	add.s32 	%r358, %r1176, 1;
	setp.eq.s32 	%p5, %r1175, %r358;
	selp.f64 	%fd215, 0d3FF0000000000000, 0d0000000000000000, %p5;
	add.s32 	%r359, %r357, 1;
	mul.wide.u32 	%rd66, %r359, 8;
	add.s64 	%rd67, %rd1, %rd66;
	st.global.f64 	[%rd67], %fd215;
	add.s32 	%r360, %r1176, 2;
	setp.eq.s32 	%p6, %r1175, %r360;
	selp.f64 	%fd216, 0d3FF0000000000000, 0d0000000000000000, %p6;
	add.s32 	%r361, %r357, 2;
	mul.wide.u32 	%rd68, %r361, 8;
	add.s64 	%rd69, %rd1, %rd68;
	st.global.f64 	[%rd69], %fd216;
	add.s32 	%r362, %r1176, 3;
	setp.eq.s32 	%p7, %r1175, %r362;
	selp.f64 	%fd217, 0d3FF0000000000000, 0d0000000000000000, %p7;
	add.s32 	%r363, %r357, 3;
	mul.wide.u32 	%rd70, %r363, 8;
	add.s64 	%rd71, %rd1, %rd70;
	st.global.f64 	[%rd71], %fd217;
	add.s32 	%r364, %r1176, 4;
	setp.eq.s32 	%p8, %r1175, %r364;
	selp.f64 	%fd218, 0d3FF0000000000000, 0d0000000000000000, %p8;
	add.s32 	%r365, %r357, 4;
	mul.wide.u32 	%rd72, %r365, 8;
	add.s64 	%rd73, %rd1, %rd72;
	st.global.f64 	[%rd73], %fd218;
	add.s32 	%r366, %r1176, 5;
	setp.eq.s32 	%p9, %r1175, %r366;
	selp.f64 	%fd219, 0d3FF0000000000000, 0d0000000000000000, %p9;
	add.s32 	%r367, %r357, 5;
	mul.wide.u32 	%rd74, %r367, 8;
	add.s64 	%rd75, %rd1, %rd74;
	st.global.f64 	[%rd75], %fd219;
	add.s32 	%r368, %r1176, 6;
	setp.eq.s32 	%p10, %r1175, %r368;
	selp.f64 	%fd220, 0d3FF0000000000000, 0d0000000000000000, %p10;
	add.s32 	%r369, %r357, 6;
	mul.wide.u32 	%rd76, %r369, 8;
	add.s64 	%rd77, %rd1, %rd76;
	st.global.f64 	[%rd77], %fd220;
	add.s32 	%r370, %r1176, 7;
	setp.eq.s32 	%p11, %r1175, %r370;
	selp.f64 	%fd221, 0d3FF0000000000000, 0d0000000000000000, %p11;
	add.s32 	%r371, %r357, 7;
	mul.wide.u32 	%rd78, %r371, 8;
	add.s64 	%rd79, %rd1, %rd78;
	st.global.f64 	[%rd79], %fd221;
	add.s32 	%r1176, %r1176, 8;
	setp.ne.s32 	%p12, %r1176, %r5;
	mov.u32 	%r1178, %r5;
	@%p12 bra 	$L__BB41_5;
$L__BB41_6:
	setp.eq.s32 	%p13, %r2, 0;
	@%p13 bra 	$L__BB41_14;
	setp.lt.u32 	%p14, %r3, 3;
	@%p14 bra 	$L__BB41_9;
	setp.eq.s32 	%p15, %r1175, %r1178;
	selp.f64 	%fd222, 0d3FF0000000000000, 0d0000000000000000, %p15;
	add.s32 	%r372, %r1178, %r8;
	mul.wide.u32 	%rd80, %r372, 8;
	add.s64 	%rd81, %rd1, %rd80;
	st.global.f64 	[%rd81], %fd222;
	add.s32 	%r373, %r1178, 1;
	setp.eq.s32 	%p16, %r1175, %r373;
	selp.f64 	%fd223, 0d3FF0000000000000, 0d0000000000000000, %p16;
	add.s32 	%r374, %r372, 1;
	mul.wide.u32 	%rd82, %r374, 8;
	add.s64 	%rd83, %rd1, %rd82;
	st.global.f64 	[%rd83], %fd223;
	add.s32 	%r375, %r1178, 2;
	setp.eq.s32 	%p17, %r1175, %r375;
	selp.f64 	%fd224, 0d3FF0000000000000, 0d0000000000000000, %p17;
	add.s32 	%r376, %r372, 2;
	mul.wide.u32 	%rd84, %r376, 8;
	add.s64 	%rd85, %rd1, %rd84;
	st.global.f64 	[%rd85], %fd224;
	add.s32 	%r377, %r1178, 3;
	setp.eq.s32 	%p18, %r1175, %r377;
	selp.f64 	%fd225, 0d3FF0000000000000, 0d0000000000000000, %p18;
	add.s32 	%r378, %r372, 3;
	mul.wide.u32 	%rd86, %r378, 8;
	add.s64 	%rd87, %rd1, %rd86;
	st.global.f64 	[%rd87], %fd225;
	add.s32 	%r1178, %r1178, 4;
$L__BB41_9:
	setp.eq.s32 	%p19, %r4, 0;
	@%p19 bra 	$L__BB41_14;
	setp.eq.s32 	%p20, %r4, 1;
	@%p20 bra 	$L__BB41_12;
	setp.eq.s32 	%p21, %r1175, %r1178;
	selp.f64 	%fd226, 0d3FF0000000000000, 0d0000000000000000, %p21;
	add.s32 	%r379, %r1178, %r8;
	mul.wide.u32 	%rd88, %r379, 8;
	add.s64 	%rd89, %rd1, %rd88;
	st.global.f64 	[%rd89], %fd226;
	add.s32 	%r380, %r1178, 1;
	setp.eq.s32 	%p22, %r1175, %r380;
	selp.f64 	%fd227, 0d3FF0000000000000, 0d0000000000000000, %p22;
	add.s32 	%r381, %r379, 1;
	mul.wide.u32 	%rd90, %r381, 8;
	add.s64 	%rd91, %rd1, %rd90;
	st.global.f64 	[%rd91], %fd227;
	add.s32 	%r1178, %r1178, 2;
$L__BB41_12:
	setp.eq.s32 	%p23, %r6, 0;
	@%p23 bra 	$L__BB41_14;
	setp.eq.s32 	%p24, %r1175, %r1178;
	selp.f64 	%fd228, 0d3FF0000000000000, 0d0000000000000000, %p24;
	add.s32 	%r382, %r1178, %r8;
	mul.wide.u32 	%rd92, %r382, 8;
	add.s64 	%rd93, %rd1, %rd92;
	st.global.f64 	[%rd93], %fd228;
$L__BB41_14:
	add.s32 	%r1175, %r1175, 1;
	setp.eq.s32 	%p25, %r1175, %r350;
	@%p25 bra 	$L__BB41_15;
	bra.uni 	$L__BB41_3;
$L__BB41_15:
	add.s32 	%r9, %r350, -2;
	setp.eq.s32 	%p26, %r9, 0;
	@%p26 bra 	$L__BB41_64;
	cvt.u16.u32 	%rs1, %r350;
	add.s32 	%r10, %r350, -3;
	add.s16 	%rs3, %rs1, 14;
	add.s16 	%rs4, %rs1, 6;
	xor.b16  	%rs6, %rs1, 2;
	mov.b32 	%r1181, 0;
	mov.b16 	%rs67, 0;
	mov.u16 	%rs68, %rs67;
	mov.u16 	%rs69, %rs67;
	mov.u32 	%r1180, %r350;
$L__BB41_17:
	mov.u32 	%r20, %r1181;
	add.s32 	%r1180, %r1180, -1;
	xor.b16  	%rs40, %rs68, 7;
	add.s16 	%rs10, %rs40, %rs1;
	cvt.u32.u16 	%r384, %rs10;
	and.b32  	%r22, %r384, 7;
	add.s32 	%r23, %r22, -1;
	xor.b16  	%rs41, %rs69, 15;
	add.s16 	%rs11, %rs41, %rs1;
	cvt.u32.u16 	%r385, %rs11;
	and.b32  	%r24, %r385, 15;
	add.s32 	%r25, %r24, -1;
	sub.s32 	%r26, %r9, %r20;
	xor.b16  	%rs42, %rs67, 3;
	add.s16 	%rs12, %rs42, %rs1;
	sub.s16 	%rs43, %rs4, %rs68;
	cvt.u32.u16 	%r386, %rs43;
	and.b32  	%r27, %r386, 7;
	add.s32 	%r28, %r27, -1;
	sub.s32 	%r29, %r10, %r20;
	add.s32 	%r1181, %r20, 1;
	setp.ge.u32 	%p27, %r1181, %r350;
	mov.f64 	%fd2330, 0d0000000000000000;
	@%p27 bra 	$L__BB41_31;
	setp.lt.u32 	%p28, %r26, 15;
	mov.f64 	%fd2330, 0d0000000000000000;
	mov.u32 	%r1184, %r1181;
	@%p28 bra 	$L__BB41_21;
	and.b32  	%r31, %r1180, -16;
	mov.b32 	%r1183, 0;
	mov.f64 	%fd2330, 0d0000000000000000;
	mov.u32 	%r1184, %r1181;
$L__BB41_20:
	.pragma "nounroll";
	mad.lo.s32 	%r388, %r1184, %r350, %r20;
	mul.wide.u32 	%rd94, %r388, 8;
	add.s64 	%rd95, %rd6, %rd94;
	ld.global.f64 	%fd233, [%rd95];
	fma.rn.f64 	%fd234, %fd233, %fd233, %fd2330;
	add.s32 	%r389, %r388, %r350;
	mul.wide.u32 	%rd96, %r389, 8;
	add.s64 	%rd97, %rd6, %rd96;
	ld.global.f64 	%fd235, [%rd97];
	fma.rn.f64 	%fd236, %fd235, %fd235, %fd234;
	add.s32 	%r390, %r389, %r350;
	mul.wide.u32 	%rd98, %r390, 8;
	add.s64 	%rd99, %rd6, %rd98;
	ld.global.f64 	%fd237, [%rd99];
	fma.rn.f64 	%fd238, %fd237, %fd237, %fd236;
	add.s32 	%r391, %r390, %r350;
	mul.wide.u32 	%rd100, %r391, 8;
	add.s64 	%rd101, %rd6, %rd100;
	ld.global.f64 	%fd239, [%rd101];
	fma.rn.f64 	%fd240, %fd239, %fd239, %fd238;
	add.s32 	%r392, %r391, %r350;
	mul.wide.u32 	%rd102, %r392, 8;
	add.s64 	%rd103, %rd6, %rd102;
	ld.global.f64 	%fd241, [%rd103];
	fma.rn.f64 	%fd242, %fd241, %fd241, %fd240;
	add.s32 	%r393, %r392, %r350;
	mul.wide.u32 	%rd104, %r393, 8;
	add.s64 	%rd105, %rd6, %rd104;
	ld.global.f64 	%fd243, [%rd105];
	fma.rn.f64 	%fd244, %fd243, %fd243, %fd242;
	add.s32 	%r394, %r393, %r350;
	mul.wide.u32 	%rd106, %r394, 8;
	add.s64 	%rd107, %rd6, %rd106;
	ld.global.f64 	%fd245, [%rd107];
	fma.rn.f64 	%fd246, %fd245, %fd245, %fd244;
	add.s32 	%r395, %r394, %r350;
	mul.wide.u32 	%rd108, %r395, 8;
	add.s64 	%rd109, %rd6, %rd108;
	ld.global.f64 	%fd247, [%rd109];
	fma.rn.f64 	%fd248, %fd247, %fd247, %fd246;
	add.s32 	%r396, %r395, %r350;
	mul.wide.u32 	%rd110, %r396, 8;
	add.s64 	%rd111, %rd6, %rd110;
	ld.global.f64 	%fd249, [%rd111];
	fma.rn.f64 	%fd250, %fd249, %fd249, %fd248;
	add.s32 	%r397, %r396, %r350;
	mul.wide.u32 	%rd112, %r397, 8;
	add.s64 	%rd113, %rd6, %rd112;
	ld.global.f64 	%fd251, [%rd113];
	fma.rn.f64 	%fd252, %fd251, %fd251, %fd250;
	add.s32 	%r398, %r397, %r350;
	mul.wide.u32 	%rd114, %r398, 8;
	add.s64 	%rd115, %rd6, %rd114;
	ld.global.f64 	%fd253, [%rd115];
	fma.rn.f64 	%fd254, %fd253, %fd253, %fd252;
	add.s32 	%r399, %r398, %r350;
	mul.wide.u32 	%rd116, %r399, 8;
	add.s64 	%rd117, %rd6, %rd116;
	ld.global.f64 	%fd255, [%rd117];
	fma.rn.f64 	%fd256, %fd255, %fd255, %fd254;
	add.s32 	%r400, %r399, %r350;
	mul.wide.u32 	%rd118, %r400, 8;
	add.s64 	%rd119, %rd6, %rd118;
	ld.global.f64 	%fd257, [%rd119];
	fma.rn.f64 	%fd258, %fd257, %fd257, %fd256;
	add.s32 	%r401, %r400, %r350;
	mul.wide.u32 	%rd120, %r401, 8;
	add.s64 	%rd121, %rd6, %rd120;
	ld.global.f64 	%fd259, [%rd121];
	fma.rn.f64 	%fd260, %fd259, %fd259, %fd258;
	add.s32 	%r402, %r401, %r350;
	mul.wide.u32 	%rd122, %r402, 8;
	add.s64 	%rd123, %rd6, %rd122;
	ld.global.f64 	%fd261, [%rd123];
	fma.rn.f64 	%fd262, %fd261, %fd261, %fd260;
	add.s32 	%r403, %r402, %r350;
	mul.wide.u32 	%rd124, %r403, 8;
	add.s64 	%rd125, %rd6, %rd124;
	ld.global.f64 	%fd263, [%rd125];
	fma.rn.f64 	%fd2330, %fd263, %fd263, %fd262;
	add.s32 	%r1184, %r1184, 16;
	add.s32 	%r1183, %r1183, 16;
	setp.ne.s32 	%p29, %r1183, %r31;
	@%p29 bra 	$L__BB41_20;
$L__BB41_21:
	and.b32  	%r404, %r1180, 15;
	setp.eq.s32 	%p30, %r404, 0;
	@%p30 bra 	$L__BB41_31;
	setp.lt.u32 	%p31, %r25, 7;
	@%p31 bra 	$L__BB41_24;
	mad.lo.s32 	%r405, %r1184, %r350, %r20;
	mul.wide.u32 	%rd126, %r405, 8;
	add.s64 	%rd127, %rd6, %rd126;
	ld.global.f64 	%fd265, [%rd127];
	fma.rn.f64 	%fd266, %fd265, %fd265, %fd2330;
	add.s32 	%r406, %r405, %r350;
	mul.wide.u32 	%rd128, %r406, 8;
	add.s64 	%rd129, %rd6, %rd128;
	ld.global.f64 	%fd267, [%rd129];
	fma.rn.f64 	%fd268, %fd267, %fd267, %fd266;
	add.s32 	%r407, %r406, %r350;
	mul.wide.u32 	%rd130, %r407, 8;
	add.s64 	%rd131, %rd6, %rd130;
	ld.global.f64 	%fd269, [%rd131];
	fma.rn.f64 	%fd270, %fd269, %fd269, %fd268;
	add.s32 	%r408, %r407, %r350;
	mul.wide.u32 	%rd132, %r408, 8;
	add.s64 	%rd133, %rd6, %rd132;
	ld.global.f64 	%fd271, [%rd133];
	fma.rn.f64 	%fd272, %fd271, %fd271, %fd270;
	add.s32 	%r409, %r408, %r350;
	mul.wide.u32 	%rd134, %r409, 8;
	add.s64 	%rd135, %rd6, %rd134;
	ld.global.f64 	%fd273, [%rd135];
	fma.rn.f64 	%fd274, %fd273, %fd273, %fd272;
	add.s32 	%r410, %r409, %r350;
	mul.wide.u32 	%rd136, %r410, 8;
	add.s64 	%rd137, %rd6, %rd136;
	ld.global.f64 	%fd275, [%rd137];
	fma.rn.f64 	%fd276, %fd275, %fd275, %fd274;
	add.s32 	%r411, %r410, %r350;
	mul.wide.u32 	%rd138, %r411, 8;
	add.s64 	%rd139, %rd6, %rd138;
	ld.global.f64 	%fd277, [%rd139];
	fma.rn.f64 	%fd278, %fd277, %fd277, %fd276;
	add.s32 	%r412, %r411, %r350;
	mul.wide.u32 	%rd140, %r412, 8;
	add.s64 	%rd141, %rd6, %rd140;
	ld.global.f64 	%fd279, [%rd141];
	fma.rn.f64 	%fd2330, %fd279, %fd279, %fd278;
	add.s32 	%r1184, %r1184, 8;
$L__BB41_24:
	and.b16  	%rs44, %rs11, 7;
	setp.eq.s16 	%p32, %rs44, 0;
	@%p32 bra 	$L__BB41_31;
	and.b16  	%rs13, %rs10, 3;
	setp.lt.u32 	%p33, %r23, 3;
	@%p33 bra 	$L__BB41_27;
	mad.lo.s32 	%r413, %r1184, %r350, %r20;
	mul.wide.u32 	%rd142, %r413, 8;
	add.s64 	%rd143, %rd6, %rd142;
	ld.global.f64 	%fd281, [%rd143];
	fma.rn.f64 	%fd282, %fd281, %fd281, %fd2330;
	add.s32 	%r414, %r413, %r350;
	mul.wide.u32 	%rd144, %r414, 8;
	add.s64 	%rd145, %rd6, %rd144;
	ld.global.f64 	%fd283, [%rd145];
	fma.rn.f64 	%fd284, %fd283, %fd283, %fd282;
	add.s32 	%r415, %r414, %r350;
	mul.wide.u32 	%rd146, %r415, 8;
	add.s64 	%rd147, %rd6, %rd146;
	ld.global.f64 	%fd285, [%rd147];
	fma.rn.f64 	%fd286, %fd285, %fd285, %fd284;
	add.s32 	%r416, %r415, %r350;
	mul.wide.u32 	%rd148, %r416, 8;
	add.s64 	%rd149, %rd6, %rd148;
	ld.global.f64 	%fd287, [%rd149];
	fma.rn.f64 	%fd2330, %fd287, %fd287, %fd286;
	add.s32 	%r1184, %r1184, 4;
$L__BB41_27:
	setp.eq.s16 	%p34, %rs13, 0;
	@%p34 bra 	$L__BB41_31;
	mad.lo.s32 	%r52, %r1184, %r350, %r20;
	mul.wide.u32 	%rd150, %r52, 8;
	add.s64 	%rd151, %rd6, %rd150;
	ld.global.f64 	%fd288, [%rd151];
	fma.rn.f64 	%fd2330, %fd288, %fd288, %fd2330;
	setp.eq.s16 	%p35, %rs13, 1;
	@%p35 bra 	$L__BB41_31;
	add.s32 	%r53, %r52, %r350;
	mul.wide.u32 	%rd152, %r53, 8;
	add.s64 	%rd153, %rd6, %rd152;
	ld.global.f64 	%fd289, [%rd153];
	fma.rn.f64 	%fd2330, %fd289, %fd289, %fd2330;
	setp.eq.s16 	%p36, %rs13, 2;
	@%p36 bra 	$L__BB41_31;
	add.s32 	%r417, %r53, %r350;
	mul.wide.u32 	%rd154, %r417, 8;
	add.s64 	%rd155, %rd6, %rd154;
	ld.global.f64 	%fd290, [%rd155];
	fma.rn.f64 	%fd2330, %fd290, %fd290, %fd2330;
$L__BB41_31:
	setp.lt.f64 	%p37, %fd2330, 0d3CB0000000000000;
	@%p37 bra 	$L__BB41_151;
	sqrt.rn.f64 	%fd291, %fd2330;
	mad.lo.s32 	%r418, %r1181, %r350, %r20;
	mul.wide.u32 	%rd156, %r418, 8;
	add.s64 	%rd157, %rd6, %rd156;
	ld.global.f64 	%fd292, [%rd157];
	setp.ge.f64 	%p38, %fd292, 0d0000000000000000;
	neg.f64 	%fd293, %fd291;
	selp.f64 	%fd294, %fd293, %fd291, %p38;
	sub.f64 	%fd15, %fd292, %fd294;
	mul.f64 	%fd2338, %fd15, %fd15;
	add.s32 	%r1194, %r20, 2;
	setp.ge.u32 	%p39, %r1194, %r350;
	@%p39 bra 	$L__BB41_46;
	setp.lt.u32 	%p40, %r29, 15;
	mov.u32 	%r1189, %r1194;
	@%p40 bra 	$L__BB41_36;
	and.b32  	%r55, %r26, -16;
	mov.b32 	%r1188, 0;
	mov.u32 	%r1189, %r1194;
$L__BB41_35:
	.pragma "nounroll";
	mad.lo.s32 	%r420, %r1189, %r350, %r20;
	mul.wide.u32 	%rd158, %r420, 8;
	add.s64 	%rd159, %rd6, %rd158;
	ld.global.f64 	%fd296, [%rd159];
	fma.rn.f64 	%fd297, %fd296, %fd296, %fd2338;
	add.s32 	%r421, %r420, %r350;
	mul.wide.u32 	%rd160, %r421, 8;
	add.s64 	%rd161, %rd6, %rd160;
	ld.global.f64 	%fd298, [%rd161];
	fma.rn.f64 	%fd299, %fd298, %fd298, %fd297;
	add.s32 	%r422, %r421, %r350;
	mul.wide.u32 	%rd162, %r422, 8;
	add.s64 	%rd163, %rd6, %rd162;
	ld.global.f64 	%fd300, [%rd163];
	fma.rn.f64 	%fd301, %fd300, %fd300, %fd299;
	add.s32 	%r423, %r422, %r350;
	mul.wide.u32 	%rd164, %r423, 8;
	add.s64 	%rd165, %rd6, %rd164;
	ld.global.f64 	%fd302, [%rd165];
	fma.rn.f64 	%fd303, %fd302, %fd302, %fd301;
	add.s32 	%r424, %r423, %r350;
	mul.wide.u32 	%rd166, %r424, 8;
	add.s64 	%rd167, %rd6, %rd166;
	ld.global.f64 	%fd304, [%rd167];
	fma.rn.f64 	%fd305, %fd304, %fd304, %fd303;
	add.s32 	%r425, %r424, %r350;
	mul.wide.u32 	%rd168, %r425, 8;
	add.s64 	%rd169, %rd6, %rd168;
	ld.global.f64 	%fd306, [%rd169];
	fma.rn.f64 	%fd307, %fd306, %fd306, %fd305;
	add.s32 	%r426, %r425, %r350;
	mul.wide.u32 	%rd170, %r426, 8;
	add.s64 	%rd171, %rd6, %rd170;
	ld.global.f64 	%fd308, [%rd171];
	fma.rn.f64 	%fd309, %fd308, %fd308, %fd307;
	add.s32 	%r427, %r426, %r350;
	mul.wide.u32 	%rd172, %r427, 8;
	add.s64 	%rd173, %rd6, %rd172;
	ld.global.f64 	%fd310, [%rd173];
	fma.rn.f64 	%fd311, %fd310, %fd310, %fd309;
	add.s32 	%r428, %r427, %r350;
	mul.wide.u32 	%rd174, %r428, 8;
	add.s64 	%rd175, %rd6, %rd174;
	ld.global.f64 	%fd312, [%rd175];
	fma.rn.f64 	%fd313, %fd312, %fd312, %fd311;
	add.s32 	%r429, %r428, %r350;
	mul.wide.u32 	%rd176, %r429, 8;
	add.s64 	%rd177, %rd6, %rd176;
	ld.global.f64 	%fd314, [%rd177];
	fma.rn.f64 	%fd315, %fd314, %fd314, %fd313;
	add.s32 	%r430, %r429, %r350;
	mul.wide.u32 	%rd178, %r430, 8;
	add.s64 	%rd179, %rd6, %rd178;
	ld.global.f64 	%fd316, [%rd179];
	fma.rn.f64 	%fd317, %fd316, %fd316, %fd315;
	add.s32 	%r431, %r430, %r350;
	mul.wide.u32 	%rd180, %r431, 8;
	add.s64 	%rd181, %rd6, %rd180;
	ld.global.f64 	%fd318, [%rd181];
	fma.rn.f64 	%fd319, %fd318, %fd318, %fd317;
	add.s32 	%r432, %r431, %r350;
	mul.wide.u32 	%rd182, %r432, 8;
	add.s64 	%rd183, %rd6, %rd182;
	ld.global.f64 	%fd320, [%rd183];
	fma.rn.f64 	%fd321, %fd320, %fd320, %fd319;
	add.s32 	%r433, %r432, %r350;
	mul.wide.u32 	%rd184, %r433, 8;
	add.s64 	%rd185, %rd6, %rd184;
	ld.global.f64 	%fd322, [%rd185];
	fma.rn.f64 	%fd323, %fd322, %fd322, %fd321;
	add.s32 	%r434, %r433, %r350;
	mul.wide.u32 	%rd186, %r434, 8;
	add.s64 	%rd187, %rd6, %rd186;
	ld.global.f64 	%fd324, [%rd187];
	fma.rn.f64 	%fd325, %fd324, %fd324, %fd323;
	add.s32 	%r435, %r434, %r350;
	mul.wide.u32 	%rd188, %r435, 8;
	add.s64 	%rd189, %rd6, %rd188;
	ld.global.f64 	%fd326, [%rd189];
	fma.rn.f64 	%fd2338, %fd326, %fd326, %fd325;
	add.s32 	%r1189, %r1189, 16;
	add.s32 	%r1188, %r1188, 16;
	setp.ne.s32 	%p41, %r1188, %r55;
	@%p41 bra 	$L__BB41_35;
$L__BB41_36:
	and.b32  	%r436, %r26, 15;
	setp.eq.s32 	%p42, %r436, 0;
	@%p42 bra 	$L__BB41_46;
	sub.s16 	%rs45, %rs3, %rs69;
	cvt.u32.u16 	%r437, %rs45;
	and.b32  	%r61, %r437, 15;
	add.s32 	%r438, %r61, -1;
	setp.lt.u32 	%p43, %r438, 7;
	@%p43 bra 	$L__BB41_39;
	mad.lo.s32 	%r439, %r1189, %r350, %r20;
	mul.wide.u32 	%rd190, %r439, 8;
	add.s64 	%rd191, %rd6, %rd190;
	ld.global.f64 	%fd328, [%rd191];
	fma.rn.f64 	%fd329, %fd328, %fd328, %fd2338;
	add.s32 	%r440, %r439, %r350;
	mul.wide.u32 	%rd192, %r440, 8;
	add.s64 	%rd193, %rd6, %rd192;
	ld.global.f64 	%fd330, [%rd193];
	fma.rn.f64 	%fd331, %fd330, %fd330, %fd329;
	add.s32 	%r441, %r440, %r350;
	mul.wide.u32 	%rd194, %r441, 8;
	add.s64 	%rd195, %rd6, %rd194;
	ld.global.f64 	%fd332, [%rd195];
	fma.rn.f64 	%fd333, %fd332, %fd332, %fd331;
	add.s32 	%r442, %r441, %r350;
	mul.wide.u32 	%rd196, %r442, 8;
	add.s64 	%rd197, %rd6, %rd196;
	ld.global.f64 	%fd334, [%rd197];
	fma.rn.f64 	%fd335, %fd334, %fd334, %fd333;
	add.s32 	%r443, %r442, %r350;
	mul.wide.u32 	%rd198, %r443, 8;
	add.s64 	%rd199, %rd6, %rd198;
	ld.global.f64 	%fd336, [%rd199];
	fma.rn.f64 	%fd337, %fd336, %fd336, %fd335;
	add.s32 	%r444, %r443, %r350;
	mul.wide.u32 	%rd200, %r444, 8;
	add.s64 	%rd201, %rd6, %rd200;
	ld.global.f64 	%fd338, [%rd201];
	fma.rn.f64 	%fd339, %fd338, %fd338, %fd337;
	add.s32 	%r445, %r444, %r350;
	mul.wide.u32 	%rd202, %r445, 8;
	add.s64 	%rd203, %rd6, %rd202;
	ld.global.f64 	%fd340, [%rd203];
	fma.rn.f64 	%fd341, %fd340, %fd340, %fd339;
	add.s32 	%r446, %r445, %r350;
	mul.wide.u32 	%rd204, %r446, 8;
	add.s64 	%rd205, %rd6, %rd204;
	ld.global.f64 	%fd342, [%rd205];
	fma.rn.f64 	%fd2338, %fd342, %fd342, %fd341;
	add.s32 	%r1189, %r1189, 8;
$L__BB41_39:
	and.b32  	%r447, %r61, 7;
	setp.eq.s32 	%p44, %r447, 0;
	@%p44 bra 	$L__BB41_46;
	and.b32  	%r64, %r27, 3;
	setp.lt.u32 	%p45, %r28, 3;
	@%p45 bra 	$L__BB41_42;
	mad.lo.s32 	%r448, %r1189, %r350, %r20;
	mul.wide.u32 	%rd206, %r448, 8;
	add.s64 	%rd207, %rd6, %rd206;
	ld.global.f64 	%fd344, [%rd207];
	fma.rn.f64 	%fd345, %fd344, %fd344, %fd2338;
	add.s32 	%r449, %r448, %r350;
	mul.wide.u32 	%rd208, %r449, 8;
	add.s64 	%rd209, %rd6, %rd208;
	ld.global.f64 	%fd346, [%rd209];
	fma.rn.f64 	%fd347, %fd346, %fd346, %fd345;
	add.s32 	%r450, %r449, %r350;
	mul.wide.u32 	%rd210, %r450, 8;
	add.s64 	%rd211, %rd6, %rd210;
	ld.global.f64 	%fd348, [%rd211];
	fma.rn.f64 	%fd349, %fd348, %fd348, %fd347;
	add.s32 	%r451, %r450, %r350;
	mul.wide.u32 	%rd212, %r451, 8;
	add.s64 	%rd213, %rd6, %rd212;
	ld.global.f64 	%fd350, [%rd213];
	fma.rn.f64 	%fd2338, %fd350, %fd350, %fd349;
	add.s32 	%r1189, %r1189, 4;
$L__BB41_42:
	setp.eq.s32 	%p46, %r64, 0;
	@%p46 bra 	$L__BB41_46;
	mad.lo.s32 	%r67, %r1189, %r350, %r20;
	mul.wide.u32 	%rd214, %r67, 8;
	add.s64 	%rd215, %rd6, %rd214;
	ld.global.f64 	%fd351, [%rd215];
	fma.rn.f64 	%fd2338, %fd351, %fd351, %fd2338;
	setp.eq.s32 	%p47, %r64, 1;
	@%p47 bra 	$L__BB41_46;
	add.s32 	%r68, %r67, %r350;
	mul.wide.u32 	%rd216, %r68, 8;
	add.s64 	%rd217, %rd6, %rd216;
	ld.global.f64 	%fd352, [%rd217];
	fma.rn.f64 	%fd2338, %fd352, %fd352, %fd2338;
	setp.eq.s32 	%p48, %r64, 2;
	@%p48 bra 	$L__BB41_46;
	add.s32 	%r452, %r68, %r350;
	mul.wide.u32 	%rd218, %r452, 8;
	add.s64 	%rd219, %rd6, %rd218;
	ld.global.f64 	%fd353, [%rd219];
	fma.rn.f64 	%fd2338, %fd353, %fd353, %fd2338;
$L__BB41_46:
	setp.lt.f64 	%p49, %fd2338, 0d3CB0000000000000;
	@%p49 bra 	$L__BB41_151;
	sqrt.rn.f64 	%fd31, %fd2338;
	div.rn.f64 	%fd354, %fd15, %fd31;
	st.local.f64 	[%rd9], %fd354;
	@%p39 bra 	$L__BB41_59;
	not.b32 	%r69, %r20;
	setp.lt.u32 	%p51, %r29, 7;
	@%p51 bra 	$L__BB41_51;
	and.b32  	%r70, %r26, -8;
	mov.b32 	%r1193, 0;
$L__BB41_50:
	.pragma "nounroll";
	mad.lo.s32 	%r454, %r1194, %r350, %r20;
	mul.wide.u32 	%rd220, %r454, 8;
	add.s64 	%rd221, %rd6, %rd220;
	ld.global.f64 	%fd355, [%rd221];
	div.rn.f64 	%fd356, %fd355, %fd31;
	add.s32 	%r455, %r1194, %r69;
	mul.wide.u32 	%rd222, %r455, 8;
	add.s64 	%rd223, %rd9, %rd222;
	st.local.f64 	[%rd223], %fd356;
	add.s32 	%r456, %r454, %r350;
	mul.wide.u32 	%rd224, %r456, 8;
	add.s64 	%rd225, %rd6, %rd224;
	ld.global.f64 	%fd357, [%rd225];
	div.rn.f64 	%fd358, %fd357, %fd31;
	add.s32 	%r457, %r456, %r350;
	mul.wide.u32 	%rd226, %r457, 8;
	add.s64 	%rd227, %rd6, %rd226;
	ld.global.f64 	%fd359, [%rd227];
	div.rn.f64 	%fd360, %fd359, %fd31;
	st.local.v2.f64 	[%rd223+8], {%fd358, %fd360};
	add.s32 	%r458, %r457, %r350;
	mul.wide.u32 	%rd228, %r458, 8;
	add.s64 	%rd229, %rd6, %rd228;
	ld.global.f64 	%fd361, [%rd229];
	div.rn.f64 	%fd362, %fd361, %fd31;
	add.s32 	%r459, %r458, %r350;
	mul.wide.u32 	%rd230, %r459, 8;
	add.s64 	%rd231, %rd6, %rd230;
	ld.global.f64 	%fd363, [%rd231];
	div.rn.f64 	%fd364, %fd363, %fd31;
	st.local.v2.f64 	[%rd223+24], {%fd362, %fd364};
	add.s32 	%r460, %r459, %r350;
	mul.wide.u32 	%rd232, %r460, 8;
	add.s64 	%rd233, %rd6, %rd232;
	ld.global.f64 	%fd365, [%rd233];
	div.rn.f64 	%fd366, %fd365, %fd31;
	add.s32 	%r461, %r460, %r350;
	mul.wide.u32 	%rd234, %r461, 8;
	add.s64 	%rd235, %rd6, %rd234;
	ld.global.f64 	%fd367, [%rd235];
	div.rn.f64 	%fd368, %fd367, %fd31;
	st.local.v2.f64 	[%rd223+40], {%fd366, %fd368};
	add.s32 	%r462, %r461, %r350;
	mul.wide.u32 	%rd236, %r462, 8;
	add.s64 	%rd237, %rd6, %rd236;
	ld.global.f64 	%fd369, [%rd237];
	div.rn.f64 	%fd370, %fd369, %fd31;
	add.s32 	%r463, %r455, 7;
	mul.wide.u32 	%rd238, %r463, 8;
	add.s64 	%rd239, %rd9, %rd238;
	st.local.f64 	[%rd239], %fd370;
	add.s32 	%r1194, %r1194, 8;
	add.s32 	%r1193, %r1193, 8;
	setp.ne.s32 	%p52, %r1193, %r70;
	@%p52 bra 	$L__BB41_50;
$L__BB41_51:
	and.b32  	%r464, %r26, 7;
	setp.eq.s32 	%p53, %r464, 0;
	@%p53 bra 	$L__BB41_59;
	setp.lt.u32 	%p54, %r28, 3;
	@%p54 bra 	$L__BB41_54;
	mad.lo.s32 	%r465, %r1194, %r350, %r20;
	mul.wide.u32 	%rd240, %r465, 8;
	add.s64 	%rd241, %rd6, %rd240;
	ld.global.f64 	%fd371, [%rd241];
	div.rn.f64 	%fd372, %fd371, %fd31;
	add.s32 	%r466, %r1194, %r69;
	mul.wide.u32 	%rd242, %r466, 8;
	add.s64 	%rd243, %rd9, %rd242;
	st.local.f64 	[%rd243], %fd372;
	add.s32 	%r467, %r465, %r350;
	mul.wide.u32 	%rd244, %r467, 8;
	add.s64 	%rd245, %rd6, %rd244;
	ld.global.f64 	%fd373, [%rd245];
	div.rn.f64 	%fd374, %fd373, %fd31;
	sub.s32 	%r468, %r1194, %r20;
	mul.wide.u32 	%rd246, %r468, 8;
	add.s64 	%rd247, %rd9, %rd246;
	st.local.f64 	[%rd247], %fd374;
	add.s32 	%r469, %r467, %r350;
	mul.wide.u32 	%rd248, %r469, 8;
	add.s64 	%rd249, %rd6, %rd248;
	ld.global.f64 	%fd375, [%rd249];
	div.rn.f64 	%fd376, %fd375, %fd31;
	add.s32 	%r470, %r466, 2;
	mul.wide.u32 	%rd250, %r470, 8;
	add.s64 	%rd251, %rd9, %rd250;
	st.local.f64 	[%rd251], %fd376;
	add.s32 	%r471, %r469, %r350;
	mul.wide.u32 	%rd252, %r471, 8;
	add.s64 	%rd253, %rd6, %rd252;
	ld.global.f64 	%fd377, [%rd253];
	div.rn.f64 	%fd378, %fd377, %fd31;
	add.s32 	%r472, %r466, 3;
	mul.wide.u32 	%rd254, %r472, 8;
	add.s64 	%rd255, %rd9, %rd254;
	st.local.f64 	[%rd255], %fd378;
	add.s32 	%r1194, %r1194, 4;
$L__BB41_54:
	and.b32  	%r473, %r27, 3;
	setp.eq.s32 	%p55, %r473, 0;
	@%p55 bra 	$L__BB41_59;
	sub.s16 	%rs14, %rs6, %rs67;
	and.b16  	%rs46, %rs14, 3;
	setp.eq.s16 	%p56, %rs46, 1;
	@%p56 bra 	$L__BB41_57;
	mad.lo.s32 	%r474, %r1194, %r350, %r20;
	mul.wide.u32 	%rd256, %r474, 8;
	add.s64 	%rd257, %rd6, %rd256;
	ld.global.f64 	%fd379, [%rd257];
	div.rn.f64 	%fd380, %fd379, %fd31;
	add.s32 	%r475, %r1194, %r69;
	mul.wide.u32 	%rd258, %r475, 8;
	add.s64 	%rd259, %rd9, %rd258;
	st.local.f64 	[%rd259], %fd380;
	add.s32 	%r476, %r474, %r350;
	mul.wide.u32 	%rd260, %r476, 8;
	add.s64 	%rd261, %rd6, %rd260;
	ld.global.f64 	%fd381, [%rd261];
	div.rn.f64 	%fd382, %fd381, %fd31;
	sub.s32 	%r477, %r1194, %r20;
	mul.wide.u32 	%rd262, %r477, 8;
	add.s64 	%rd263, %rd9, %rd262;
	st.local.f64 	[%rd263], %fd382;
	add.s32 	%r1194, %r1194, 2;
$L__BB41_57:
	and.b16  	%rs47, %rs14, 1;
	setp.eq.b16 	%p57, %rs47, 1;
	not.pred 	%p58, %p57;
	@%p58 bra 	$L__BB41_59;
	mad.lo.s32 	%r478, %r1194, %r350, %r20;
	mul.wide.u32 	%rd264, %r478, 8;
	add.s64 	%rd265, %rd6, %rd264;
	ld.global.f64 	%fd383, [%rd265];
	div.rn.f64 	%fd384, %fd383, %fd31;
	add.s32 	%r479, %r1194, %r69;
	mul.wide.u32 	%rd266, %r479, 8;
	add.s64 	%rd267, %rd9, %rd266;
	st.local.f64 	[%rd267], %fd384;
$L__BB41_59:
	setp.eq.s32 	%p59, %r350, 0;
	@%p59 bra 	$L__BB41_151;
	setp.eq.s32 	%p60, %r350, %r1181;
	@%p60 bra 	$L__BB41_120;
	and.b32  	%r80, %r1180, 15;
	and.b32  	%r81, %r1180, -16;
	and.b32  	%r82, %r24, 7;
	and.b32  	%r83, %r22, 3;
	and.b32  	%r84, %r1180, 7;
	and.b32  	%r85, %r1180, -8;
	and.b16  	%rs15, %rs12, 1;
	mov.b32 	%r1197, 0;
$L__BB41_62:
	setp.lt.u32 	%p61, %r26, 15;
	mov.b32 	%r1199, 0;
	mov.f64 	%fd2345, 0d0000000000000000;
	@%p61 bra 	$L__BB41_70;
	mov.b32 	%r1201, 0;
	mov.f64 	%fd2345, 0d0000000000000000;
	bra.uni 	$L__BB41_69;
$L__BB41_64:
	setp.lt.s32 	%p119, %r350, 1;
	@%p119 bra 	$L__BB41_219;
	add.s32 	%r32, %r350, -1;
	mad.lo.s32 	%r668, %r9, %r350, %r9;
	mul.wide.u32 	%rd651, %r668, 8;
	add.s64 	%rd10, %rd6, %rd651;
	max.u32 	%r33, %r32, 1;
	mul.lo.s32 	%r669, %r350, 30;
	max.s32 	%r34, %r669, 1;
	and.b32  	%r35, %r350, 15;
	and.b32  	%r36, %r350, 7;
	add.s32 	%r37, %r36, -1;
	and.b32  	%r38, %r350, 3;
	add.s32 	%r39, %r38, -1;
	add.s32 	%r670, %r668, 1;
	mul.wide.u32 	%rd652, %r670, 8;
	add.s64 	%rd11, %rd6, %rd652;
	add.s32 	%r671, %r668, %r350;
	mul.wide.u32 	%rd653, %r671, 8;
	add.s64 	%rd12, %rd6, %rd653;
	add.s32 	%r672, %r671, 1;
	mul.wide.u32 	%rd654, %r672, 8;
	add.s64 	%rd13, %rd6, %rd654;
	and.b32  	%r40, %r350, 2147483632;
	and.b32  	%r41, %r350, 2147483640;
	and.b32  	%r42, %r350, 1;
	mov.b32 	%r1224, 0;
$L__BB41_66:
	mov.b32 	%r1225, 0;
$L__BB41_67:
	setp.eq.s32 	%p120, %r1225, %r32;
	@%p120 bra 	$L__BB41_68;
	bra.uni 	$L__BB41_152;
$L__BB41_68:
	ld.param.u64 	%rd1422, [eig_general_f64_param_7];
	cvta.to.global.u64 	%rd969, %rd1422;
	mov.b32 	%r958, 1;
	st.global.u32 	[%rd969], %r958;
	bra.uni 	$L__BB41_219;
$L__BB41_69:
	.pragma "nounroll";
	mul.wide.u32 	%rd268, %r1201, 8;
	add.s64 	%rd269, %rd9, %rd268;
	ld.local.v2.f64 	{%fd388, %fd389}, [%rd269];
	add.s32 	%r483, %r1201, %r1181;
	mad.lo.s32 	%r484, %r483, %r350, %r1197;
	mul.wide.u32 	%rd270, %r484, 8;
	add.s64 	%rd271, %rd6, %rd270;
	ld.global.f64 	%fd390, [%rd271];
	fma.rn.f64 	%fd391, %fd388, %fd390, %fd2345;
	add.s32 	%r485, %r484, %r350;
	mul.wide.u32 	%rd272, %r485, 8;
	add.s64 	%rd273, %rd6, %rd272;
	ld.global.f64 	%fd392, [%rd273];
	fma.rn.f64 	%fd393, %fd389, %fd392, %fd391;
	ld.local.v2.f64 	{%fd394, %fd395}, [%rd269+16];
	add.s32 	%r486, %r485, %r350;
	mul.wide.u32 	%rd274, %r486, 8;
	add.s64 	%rd275, %rd6, %rd274;
	ld.global.f64 	%fd396, [%rd275];
	fma.rn.f64 	%fd397, %fd394, %fd396, %fd393;
	add.s32 	%r487, %r486, %r350;
	mul.wide.u32 	%rd276, %r487, 8;
	add.s64 	%rd277, %rd6, %rd276;
	ld.global.f64 	%fd398, [%rd277];
	fma.rn.f64 	%fd399, %fd395, %fd398, %fd397;
	ld.local.v2.f64 	{%fd400, %fd401}, [%rd269+32];
	add.s32 	%r488, %r487, %r350;
	mul.wide.u32 	%rd278, %r488, 8;
	add.s64 	%rd279, %rd6, %rd278;
	ld.global.f64 	%fd402, [%rd279];
	fma.rn.f64 	%fd403, %fd400, %fd402, %fd399;
	add.s32 	%r489, %r488, %r350;
	mul.wide.u32 	%rd280, %r489, 8;
	add.s64 	%rd281, %rd6, %rd280;
	ld.global.f64 	%fd404, [%rd281];
	fma.rn.f64 	%fd405, %fd401, %fd404, %fd403;
	ld.local.v2.f64 	{%fd406, %fd407}, [%rd269+48];
	add.s32 	%r490, %r489, %r350;
	mul.wide.u32 	%rd282, %r490, 8;
	add.s64 	%rd283, %rd6, %rd282;
	ld.global.f64 	%fd408, [%rd283];
	fma.rn.f64 	%fd409, %fd406, %fd408, %fd405;
	add.s32 	%r491, %r490, %r350;
	mul.wide.u32 	%rd284, %r491, 8;
	add.s64 	%rd285, %rd6, %rd284;
	ld.global.f64 	%fd410, [%rd285];
	fma.rn.f64 	%fd411, %fd407, %fd410, %fd409;
	ld.local.v2.f64 	{%fd412, %fd413}, [%rd269+64];
	add.s32 	%r492, %r491, %r350;
	mul.wide.u32 	%rd286, %r492, 8;
	add.s64 	%rd287, %rd6, %rd286;
	ld.global.f64 	%fd414, [%rd287];
	fma.rn.f64 	%fd415, %fd412, %fd414, %fd411;
	add.s32 	%r493, %r492, %r350;
	mul.wide.u32 	%rd288, %r493, 8;
	add.s64 	%rd289, %rd6, %rd288;
	ld.global.f64 	%fd416, [%rd289];
	fma.rn.f64 	%fd417, %fd413, %fd416, %fd415;
	ld.local.v2.f64 	{%fd418, %fd419}, [%rd269+80];
	add.s32 	%r494, %r493, %r350;
	mul.wide.u32 	%rd290, %r494, 8;
	add.s64 	%rd291, %rd6, %rd290;
	ld.global.f64 	%fd420, [%rd291];
	fma.rn.f64 	%fd421, %fd418, %fd420, %fd417;
	add.s32 	%r495, %r494, %r350;
	mul.wide.u32 	%rd292, %r495, 8;
	add.s64 	%rd293, %rd6, %rd292;
	ld.global.f64 	%fd422, [%rd293];
	fma.rn.f64 	%fd423, %fd419, %fd422, %fd421;
	ld.local.v2.f64 	{%fd424, %fd425}, [%rd269+96];
	add.s32 	%r496, %r495, %r350;
	mul.wide.u32 	%rd294, %r496, 8;
	add.s64 	%rd295, %rd6, %rd294;
	ld.global.f64 	%fd426, [%rd295];
	fma.rn.f64 	%fd427, %fd424, %fd426, %fd423;
	add.s32 	%r497, %r496, %r350;
	mul.wide.u32 	%rd296, %r497, 8;
	add.s64 	%rd297, %rd6, %rd296;
	ld.global.f64 	%fd428, [%rd297];
	fma.rn.f64 	%fd429, %fd425, %fd428, %fd427;
	ld.local.v2.f64 	{%fd430, %fd431}, [%rd269+112];
	add.s32 	%r498, %r497, %r350;
	mul.wide.u32 	%rd298, %r498, 8;
	add.s64 	%rd299, %rd6, %rd298;
	ld.global.f64 	%fd432, [%rd299];
	fma.rn.f64 	%fd433, %fd430, %fd432, %fd429;
	add.s32 	%r499, %r498, %r350;
	mul.wide.u32 	%rd300, %r499, 8;
	add.s64 	%rd301, %rd6, %rd300;
	ld.global.f64 	%fd434, [%rd301];
	fma.rn.f64 	%fd2345, %fd431, %fd434, %fd433;
	add.s32 	%r1201, %r1201, 16;
	setp.eq.s32 	%p62, %r1201, %r81;
	mov.u32 	%r1199, %r81;
	@%p62 bra 	$L__BB41_70;
	bra.uni 	$L__BB41_69;
$L__BB41_70:
	setp.eq.s32 	%p63, %r80, 0;
	@%p63 bra 	$L__BB41_80;
	setp.lt.u32 	%p64, %r25, 7;
	@%p64 bra 	$L__BB41_73;
	mul.wide.u32 	%rd302, %r1199, 8;
	add.s64 	%rd303, %rd9, %rd302;
	ld.local.f64 	%fd436, [%rd303];
	add.s32 	%r500, %r1199, %r1181;
	mad.lo.s32 	%r501, %r500, %r350, %r1197;
	mul.wide.u32 	%rd304, %r501, 8;
	add.s64 	%rd305, %rd6, %rd304;
	ld.global.f64 	%fd437, [%rd305];
	fma.rn.f64 	%fd438, %fd436, %fd437, %fd2345;
	ld.local.f64 	%fd439, [%rd303+8];
	add.s32 	%r502, %r501, %r350;
	mul.wide.u32 	%rd306, %r502, 8;
	add.s64 	%rd307, %rd6, %rd306;
	ld.global.f64 	%fd440, [%rd307];
	fma.rn.f64 	%fd441, %fd439, %fd440, %fd438;
	ld.local.f64 	%fd442, [%rd303+16];
	add.s32 	%r503, %r502, %r350;
	mul.wide.u32 	%rd308, %r503, 8;
	add.s64 	%rd309, %rd6, %rd308;
	ld.global.f64 	%fd443, [%rd309];
	fma.rn.f64 	%fd444, %fd442, %fd443, %fd441;
	ld.local.f64 	%fd445, [%rd303+24];
	add.s32 	%r504, %r503, %r350;
	mul.wide.u32 	%rd310, %r504, 8;
	add.s64 	%rd311, %rd6, %rd310;
	ld.global.f64 	%fd446, [%rd311];
	fma.rn.f64 	%fd447, %fd445, %fd446, %fd444;
	ld.local.f64 	%fd448, [%rd303+32];
	add.s32 	%r505, %r504, %r350;
	mul.wide.u32 	%rd312, %r505, 8;
	add.s64 	%rd313, %rd6, %rd312;
	ld.global.f64 	%fd449, [%rd313];
	fma.rn.f64 	%fd450, %fd448, %fd449, %fd447;
	ld.local.f64 	%fd451, [%rd303+40];
	add.s32 	%r506, %r505, %r350;
	mul.wide.u32 	%rd314, %r506, 8;
	add.s64 	%rd315, %rd6, %rd314;
	ld.global.f64 	%fd452, [%rd315];
	fma.rn.f64 	%fd453, %fd451, %fd452, %fd450;
	ld.local.f64 	%fd454, [%rd303+48];
	add.s32 	%r507, %r506, %r350;
	mul.wide.u32 	%rd316, %r507, 8;
	add.s64 	%rd317, %rd6, %rd316;
	ld.global.f64 	%fd455, [%rd317];
	fma.rn.f64 	%fd456, %fd454, %fd455, %fd453;
	ld.local.f64 	%fd457, [%rd303+56];
	add.s32 	%r508, %r507, %r350;
	mul.wide.u32 	%rd318, %r508, 8;
	add.s64 	%rd319, %rd6, %rd318;
	ld.global.f64 	%fd458, [%rd319];
	fma.rn.f64 	%fd2345, %fd457, %fd458, %fd456;
	add.s32 	%r1199, %r1199, 8;
$L__BB41_73:
	setp.eq.s32 	%p65, %r82, 0;
	@%p65 bra 	$L__BB41_80;
	setp.lt.u32 	%p66, %r23, 3;
	@%p66 bra 	$L__BB41_76;
	mul.wide.u32 	%rd320, %r1199, 8;
	add.s64 	%rd321, %rd9, %rd320;
	ld.local.f64 	%fd460, [%rd321];
	add.s32 	%r509, %r1199, %r1181;
	mad.lo.s32 	%r510, %r509, %r350, %r1197;
	mul.wide.u32 	%rd322, %r510, 8;
	add.s64 	%rd323, %rd6, %rd322;
	ld.global.f64 	%fd461, [%rd323];
	fma.rn.f64 	%fd462, %fd460, %fd461, %fd2345;
	ld.local.f64 	%fd463, [%rd321+8];
	add.s32 	%r511, %r510, %r350;
	mul.wide.u32 	%rd324, %r511, 8;
	add.s64 	%rd325, %rd6, %rd324;
	ld.global.f64 	%fd464, [%rd325];
	fma.rn.f64 	%fd465, %fd463, %fd464, %fd462;
	ld.local.f64 	%fd466, [%rd321+16];
	add.s32 	%r512, %r511, %r350;
	mul.wide.u32 	%rd326, %r512, 8;
	add.s64 	%rd327, %rd6, %rd326;
	ld.global.f64 	%fd467, [%rd327];
	fma.rn.f64 	%fd468, %fd466, %fd467, %fd465;
	ld.local.f64 	%fd469, [%rd321+24];
	add.s32 	%r513, %r512, %r350;
	mul.wide.u32 	%rd328, %r513, 8;
	add.s64 	%rd329, %rd6, %rd328;
	ld.global.f64 	%fd470, [%rd329];
	fma.rn.f64 	%fd2345, %fd469, %fd470, %fd468;
	add.s32 	%r1199, %r1199, 4;
$L__BB41_76:
	setp.eq.s32 	%p67, %r83, 0;
	@%p67 bra 	$L__BB41_80;
	setp.eq.s32 	%p68, %r83, 1;
	mul.wide.u32 	%rd330, %r1199, 8;
	add.s64 	%rd14, %rd9, %rd330;
	ld.local.f64 	%fd471, [%rd14];
	add.s32 	%r514, %r1199, %r1181;
	mad.lo.s32 	%r92, %r514, %r350, %r1197;
	mul.wide.u32 	%rd331, %r92, 8;
	add.s64 	%rd332, %rd6, %rd331;
	ld.global.f64 	%fd472, [%rd332];
	fma.rn.f64 	%fd2345, %fd471, %fd472, %fd2345;
	@%p68 bra 	$L__BB41_80;
	setp.eq.s32 	%p69, %r83, 2;
	ld.local.f64 	%fd473, [%rd14+8];
	add.s32 	%r93, %r92, %r350;
	mul.wide.u32 	%rd333, %r93, 8;
	add.s64 	%rd334, %rd6, %rd333;
	ld.global.f64 	%fd474, [%rd334];
	fma.rn.f64 	%fd2345, %fd473, %fd474, %fd2345;
	@%p69 bra 	$L__BB41_80;
	ld.local.f64 	%fd475, [%rd14+16];
	add.s32 	%r515, %r93, %r350;
	mul.wide.u32 	%rd335, %r515, 8;
	add.s64 	%rd336, %rd6, %rd335;
	ld.global.f64 	%fd476, [%rd336];
	fma.rn.f64 	%fd2345, %fd475, %fd476, %fd2345;
$L__BB41_80:
	setp.lt.u32 	%p70, %r26, 7;
	mov.b32 	%r1204, 0;
	@%p70 bra 	$L__BB41_83;
	mov.b32 	%r1202, 0;
$L__BB41_82:
	.pragma "nounroll";
	mul.wide.u32 	%rd337, %r1202, 8;
	add.s64 	%rd338, %rd9, %rd337;
	ld.local.v2.f64 	{%fd477, %fd478}, [%rd338];
	add.f64 	%fd479, %fd477, %fd477;
	mul.f64 	%fd480, %fd2345, %fd479;
	add.s32 	%r518, %r1202, %r1181;
	mad.lo.s32 	%r519, %r518, %r350, %r1197;
	mul.wide.u32 	%rd339, %r519, 8;
	add.s64 	%rd340, %rd6, %rd339;
	ld.global.f64 	%fd481, [%rd340];
	sub.f64 	%fd482, %fd481, %fd480;
	st.global.f64 	[%rd340], %fd482;
	add.f64 	%fd483, %fd478, %fd478;
	mul.f64 	%fd484, %fd2345, %fd483;
	add.s32 	%r520, %r519, %r350;
	mul.wide.u32 	%rd341, %r520, 8;
	add.s64 	%rd342, %rd6, %rd341;
	ld.global.f64 	%fd485, [%rd342];
	sub.f64 	%fd486, %fd485, %fd484;
	st.global.f64 	[%rd342], %fd486;
	ld.local.v2.f64 	{%fd487, %fd488}, [%rd338+16];
	add.f64 	%fd489, %fd487, %fd487;
	mul.f64 	%fd490, %fd2345, %fd489;
	add.s32 	%r521, %r520, %r350;
	mul.wide.u32 	%rd343, %r521, 8;
	add.s64 	%rd344, %rd6, %rd343;
	ld.global.f64 	%fd491, [%rd344];
	sub.f64 	%fd492, %fd491, %fd490;
	st.global.f64 	[%rd344], %fd492;
	add.f64 	%fd493, %fd488, %fd488;
	mul.f64 	%fd494, %fd2345, %fd493;
	add.s32 	%r522, %r521, %r350;
	mul.wide.u32 	%rd345, %r522, 8;
	add.s64 	%rd346, %rd6, %rd345;
	ld.global.f64 	%fd495, [%rd346];
	sub.f64 	%fd496, %fd495, %fd494;
	st.global.f64 	[%rd346], %fd496;
	ld.local.v2.f64 	{%fd497, %fd498}, [%rd338+32];
	add.f64 	%fd499, %fd497, %fd497;
	mul.f64 	%fd500, %fd2345, %fd499;
	add.s32 	%r523, %r522, %r350;
	mul.wide.u32 	%rd347, %r523, 8;
	add.s64 	%rd348, %rd6, %rd347;
	ld.global.f64 	%fd501, [%rd348];
	sub.f64 	%fd502, %fd501, %fd500;
	st.global.f64 	[%rd348], %fd502;
	add.f64 	%fd503, %fd498, %fd498;
	mul.f64 	%fd504, %fd2345, %fd503;
	add.s32 	%r524, %r523, %r350;
	mul.wide.u32 	%rd349, %r524, 8;
	add.s64 	%rd350, %rd6, %rd349;
	ld.global.f64 	%fd505, [%rd350];
	sub.f64 	%fd506, %fd505, %fd504;
	st.global.f64 	[%rd350], %fd506;
	ld.local.v2.f64 	{%fd507, %fd508}, [%rd338+48];
	add.f64 	%fd509, %fd507, %fd507;
	mul.f64 	%fd510, %fd2345, %fd509;
	add.s32 	%r525, %r524, %r350;
	mul.wide.u32 	%rd351, %r525, 8;
	add.s64 	%rd352, %rd6, %rd351;
	ld.global.f64 	%fd511, [%rd352];
	sub.f64 	%fd512, %fd511, %fd510;
	st.global.f64 	[%rd352], %fd512;
	add.f64 	%fd513, %fd508, %fd508;
	mul.f64 	%fd514, %fd2345, %fd513;
	add.s32 	%r526, %r525, %r350;
	mul.wide.u32 	%rd353, %r526, 8;
	add.s64 	%rd354, %rd6, %rd353;
	ld.global.f64 	%fd515, [%rd354];
	sub.f64 	%fd516, %fd515, %fd514;
	st.global.f64 	[%rd354], %fd516;
	add.s32 	%r1202, %r1202, 8;
	setp.ne.s32 	%p71, %r1202, %r85;
	mov.u32 	%r1204, %r85;
	@%p71 bra 	$L__BB41_82;
$L__BB41_83:
	setp.eq.s32 	%p72, %r84, 0;
	@%p72 bra 	$L__BB41_91;
	setp.lt.u32 	%p73, %r23, 3;
	@%p73 bra 	$L__BB41_86;
	mul.wide.u32 	%rd355, %r1204, 8;
	add.s64 	%rd356, %rd9, %rd355;
	ld.local.f64 	%fd517, [%rd356];
	add.f64 	%fd518, %fd517, %fd517;
	mul.f64 	%fd519, %fd2345, %fd518;
	add.s32 	%r527, %r1204, %r1181;
	mad.lo.s32 	%r528, %r527, %r350, %r1197;
	mul.wide.u32 	%rd357, %r528, 8;
	add.s64 	%rd358, %rd6, %rd357;
	ld.global.f64 	%fd520, [%rd358];
	sub.f64 	%fd521, %fd520, %fd519;
	st.global.f64 	[%rd358], %fd521;
	ld.local.f64 	%fd522, [%rd356+8];
	add.f64 	%fd523, %fd522, %fd522;
	mul.f64 	%fd524, %fd2345, %fd523;
	add.s32 	%r529, %r528, %r350;
	mul.wide.u32 	%rd359, %r529, 8;
	add.s64 	%rd360, %rd6, %rd359;
	ld.global.f64 	%fd525, [%rd360];
	sub.f64 	%fd526, %fd525, %fd524;
	st.global.f64 	[%rd360], %fd526;
	ld.local.f64 	%fd527, [%rd356+16];
	add.f64 	%fd528, %fd527, %fd527;
	mul.f64 	%fd529, %fd2345, %fd528;
	add.s32 	%r530, %r529, %r350;
	mul.wide.u32 	%rd361, %r530, 8;
	add.s64 	%rd362, %rd6, %rd361;
	ld.global.f64 	%fd530, [%rd362];
	sub.f64 	%fd531, %fd530, %fd529;
	st.global.f64 	[%rd362], %fd531;
	ld.local.f64 	%fd532, [%rd356+24];
	add.f64 	%fd533, %fd532, %fd532;
	mul.f64 	%fd534, %fd2345, %fd533;
	add.s32 	%r531, %r530, %r350;
	mul.wide.u32 	%rd363, %r531, 8;
	add.s64 	%rd364, %rd6, %rd363;
	ld.global.f64 	%fd535, [%rd364];
	sub.f64 	%fd536, %fd535, %fd534;
	st.global.f64 	[%rd364], %fd536;
	add.s32 	%r1204, %r1204, 4;
$L__BB41_86:
	setp.eq.s32 	%p74, %r83, 0;
	@%p74 bra 	$L__BB41_91;
	and.b16  	%rs48, %rs12, 3;
	setp.eq.s16 	%p75, %rs48, 1;
	@%p75 bra 	$L__BB41_89;
	mul.wide.u32 	%rd365, %r1204, 8;
	add.s64 	%rd366, %rd9, %rd365;
	ld.local.f64 	%fd537, [%rd366];
	add.f64 	%fd538, %fd537, %fd537;
	mul.f64 	%fd539, %fd2345, %fd538;
	add.s32 	%r532, %r1204, %r1181;
	mad.lo.s32 	%r533, %r532, %r350, %r1197;
	mul.wide.u32 	%rd367, %r533, 8;
	add.s64 	%rd368, %rd6, %rd367;
	ld.global.f64 	%fd540, [%rd368];
	sub.f64 	%fd541, %fd540, %fd539;
	st.global.f64 	[%rd368], %fd541;
	ld.local.f64 	%fd542, [%rd366+8];
	add.f64 	%fd543, %fd542, %fd542;
	mul.f64 	%fd544, %fd2345, %fd543;
	add.s32 	%r534, %r533, %r350;
	mul.wide.u32 	%rd369, %r534, 8;
	add.s64 	%rd370, %rd6, %rd369;
	ld.global.f64 	%fd545, [%rd370];
	sub.f64 	%fd546, %fd545, %fd544;
	st.global.f64 	[%rd370], %fd546;
	add.s32 	%r1204, %r1204, 2;
$L__BB41_89:
	setp.eq.s16 	%p76, %rs15, 0;
	@%p76 bra 	$L__BB41_91;
	mul.wide.u32 	%rd371, %r1204, 8;
	add.s64 	%rd372, %rd9, %rd371;
	ld.local.f64 	%fd547, [%rd372];
	add.f64 	%fd548, %fd547, %fd547;
	mul.f64 	%fd549, %fd2345, %fd548;
	add.s32 	%r535, %r1204, %r1181;
	mad.lo.s32 	%r536, %r535, %r350, %r1197;
	mul.wide.u32 	%rd373, %r536, 8;
	add.s64 	%rd374, %rd6, %rd373;
	ld.global.f64 	%fd550, [%rd374];
	sub.f64 	%fd551, %fd550, %fd549;
	st.global.f64 	[%rd374], %fd551;
$L__BB41_91:
	add.s32 	%r1197, %r1197, 1;
	setp.eq.s32 	%p77, %r1197, %r350;
	@%p77 bra 	$L__BB41_92;
	bra.uni 	$L__BB41_62;
$L__BB41_92:
	mov.b32 	%r1206, 0;
$L__BB41_93:
	mad.lo.s32 	%r109, %r1206, %r350, %r1181;
	mov.b32 	%r1208, 0;
	mov.f64 	%fd2353, 0d0000000000000000;
	@%p61 bra 	$L__BB41_96;
	mov.b32 	%r1210, 0;
	mov.f64 	%fd2353, 0d0000000000000000;
$L__BB41_95:
	.pragma "nounroll";
	add.s32 	%r540, %r109, %r1210;
	mul.wide.u32 	%rd375, %r540, 8;
	add.s64 	%rd376, %rd6, %rd375;
	ld.global.f64 	%fd555, [%rd376];
	mul.wide.u32 	%rd377, %r1210, 8;
	add.s64 	%rd378, %rd9, %rd377;
	ld.local.v2.f64 	{%fd556, %fd557}, [%rd378];
	fma.rn.f64 	%fd558, %fd555, %fd556, %fd2353;
	add.s32 	%r541, %r540, 1;
	mul.wide.u32 	%rd379, %r541, 8;
	add.s64 	%rd380, %rd6, %rd379;
	ld.global.f64 	%fd559, [%rd380];
	fma.rn.f64 	%fd560, %fd559, %fd557, %fd558;
	add.s32 	%r542, %r540, 2;
	mul.wide.u32 	%rd381, %r542, 8;
	add.s64 	%rd382, %rd6, %rd381;
	ld.global.f64 	%fd561, [%rd382];
	ld.local.v2.f64 	{%fd562, %fd563}, [%rd378+16];
	fma.rn.f64 	%fd564, %fd561, %fd562, %fd560;
	add.s32 	%r543, %r540, 3;
	mul.wide.u32 	%rd383, %r543, 8;
	add.s64 	%rd384, %rd6, %rd383;
	ld.global.f64 	%fd565, [%rd384];
	fma.rn.f64 	%fd566, %fd565, %fd563, %fd564;
	add.s32 	%r544, %r540, 4;
	mul.wide.u32 	%rd385, %r544, 8;
	add.s64 	%rd386, %rd6, %rd385;
	ld.global.f64 	%fd567, [%rd386];
	ld.local.v2.f64 	{%fd568, %fd569}, [%rd378+32];
	fma.rn.f64 	%fd570, %fd567, %fd568, %fd566;
	add.s32 	%r545, %r540, 5;
	mul.wide.u32 	%rd387, %r545, 8;
	add.s64 	%rd388, %rd6, %rd387;
	ld.global.f64 	%fd571, [%rd388];
	fma.rn.f64 	%fd572, %fd571, %fd569, %fd570;
	add.s32 	%r546, %r540, 6;
	mul.wide.u32 	%rd389, %r546, 8;
	add.s64 	%rd390, %rd6, %rd389;
	ld.global.f64 	%fd573, [%rd390];
	ld.local.v2.f64 	{%fd574, %fd575}, [%rd378+48];
	fma.rn.f64 	%fd576, %fd573, %fd574, %fd572;
	add.s32 	%r547, %r540, 7;
	mul.wide.u32 	%rd391, %r547, 8;
	add.s64 	%rd392, %rd6, %rd391;
	ld.global.f64 	%fd577, [%rd392];
	fma.rn.f64 	%fd578, %fd577, %fd575, %fd576;
	add.s32 	%r548, %r540, 8;
	mul.wide.u32 	%rd393, %r548, 8;
	add.s64 	%rd394, %rd6, %rd393;
	ld.global.f64 	%fd579, [%rd394];
	ld.local.v2.f64 	{%fd580, %fd581}, [%rd378+64];
	fma.rn.f64 	%fd582, %fd579, %fd580, %fd578;
	add.s32 	%r549, %r540, 9;
	mul.wide.u32 	%rd395, %r549, 8;
	add.s64 	%rd396, %rd6, %rd395;
	ld.global.f64 	%fd583, [%rd396];
	fma.rn.f64 	%fd584, %fd583, %fd581, %fd582;
	add.s32 	%r550, %r540, 10;
	mul.wide.u32 	%rd397, %r550, 8;
	add.s64 	%rd398, %rd6, %rd397;
	ld.global.f64 	%fd585, [%rd398];
	ld.local.v2.f64 	{%fd586, %fd587}, [%rd378+80];
	fma.rn.f64 	%fd588, %fd585, %fd586, %fd584;
	add.s32 	%r551, %r540, 11;
	mul.wide.u32 	%rd399, %r551, 8;
	add.s64 	%rd400, %rd6, %rd399;
	ld.global.f64 	%fd589, [%rd400];
	fma.rn.f64 	%fd590, %fd589, %fd587, %fd588;
	add.s32 	%r552, %r540, 12;
	mul.wide.u32 	%rd401, %r552, 8;
	add.s64 	%rd402, %rd6, %rd401;
	ld.global.f64 	%fd591, [%rd402];
	ld.local.v2.f64 	{%fd592, %fd593}, [%rd378+96];
	fma.rn.f64 	%fd594, %fd591, %fd592, %fd590;
	add.s32 	%r553, %r540, 13;
	mul.wide.u32 	%rd403, %r553, 8;
	add.s64 	%rd404, %rd6, %rd403;
	ld.global.f64 	%fd595, [%rd404];
	fma.rn.f64 	%fd596, %fd595, %fd593, %fd594;
	add.s32 	%r554, %r540, 14;
	mul.wide.u32 	%rd405, %r554, 8;
	add.s64 	%rd406, %rd6, %rd405;
	ld.global.f64 	%fd597, [%rd406];
	ld.local.v2.f64 	{%fd598, %fd599}, [%rd378+112];
	fma.rn.f64 	%fd600, %fd597, %fd598, %fd596;
	add.s32 	%r555, %r540, 15;
	mul.wide.u32 	%rd407, %r555, 8;
	add.s64 	%rd408, %rd6, %rd407;
	ld.global.f64 	%fd601, [%rd408];
	fma.rn.f64 	%fd2353, %fd601, %fd599, %fd600;
	add.s32 	%r1210, %r1210, 16;
	setp.eq.s32 	%p79, %r1210, %r81;
	mov.u32 	%r1208, %r81;
	@%p79 bra 	$L__BB41_96;
	bra.uni 	$L__BB41_95;
$L__BB41_96:
	@%p63 bra 	$L__BB41_106;
	setp.lt.u32 	%p81, %r25, 7;
	@%p81 bra 	$L__BB41_99;
	add.s32 	%r556, %r109, %r1208;
	mul.wide.u32 	%rd409, %r556, 8;
	add.s64 	%rd410, %rd6, %rd409;
	ld.global.f64 	%fd603, [%rd410];
	mul.wide.u32 	%rd411, %r1208, 8;
	add.s64 	%rd412, %rd9, %rd411;
	ld.local.f64 	%fd604, [%rd412];
	fma.rn.f64 	%fd605, %fd603, %fd604, %fd2353;
	add.s32 	%r557, %r556, 1;
	mul.wide.u32 	%rd413, %r557, 8;
	add.s64 	%rd414, %rd6, %rd413;
	ld.global.f64 	%fd606, [%rd414];
	ld.local.f64 	%fd607, [%rd412+8];
	fma.rn.f64 	%fd608, %fd606, %fd607, %fd605;
	add.s32 	%r558, %r556, 2;
	mul.wide.u32 	%rd415, %r558, 8;
	add.s64 	%rd416, %rd6, %rd415;
	ld.global.f64 	%fd609, [%rd416];
	ld.local.f64 	%fd610, [%rd412+16];
	fma.rn.f64 	%fd611, %fd609, %fd610, %fd608;
	add.s32 	%r559, %r556, 3;
	mul.wide.u32 	%rd417, %r559, 8;
	add.s64 	%rd418, %rd6, %rd417;
	ld.global.f64 	%fd612, [%rd418];
	ld.local.f64 	%fd613, [%rd412+24];
	fma.rn.f64 	%fd614, %fd612, %fd613, %fd611;
	add.s32 	%r560, %r556, 4;
	mul.wide.u32 	%rd419, %r560, 8;
	add.s64 	%rd420, %rd6, %rd419;
	ld.global.f64 	%fd615, [%rd420];
	ld.local.f64 	%fd616, [%rd412+32];
	fma.rn.f64 	%fd617, %fd615, %fd616, %fd614;
	add.s32 	%r561, %r556, 5;
	mul.wide.u32 	%rd421, %r561, 8;
	add.s64 	%rd422, %rd6, %rd421;
	ld.global.f64 	%fd618, [%rd422];
	ld.local.f64 	%fd619, [%rd412+40];
	fma.rn.f64 	%fd620, %fd618, %fd619, %fd617;
	add.s32 	%r562, %r556, 6;
	mul.wide.u32 	%rd423, %r562, 8;
	add.s64 	%rd424, %rd6, %rd423;
	ld.global.f64 	%fd621, [%rd424];
	ld.local.f64 	%fd622, [%rd412+48];
	fma.rn.f64 	%fd623, %fd621, %fd622, %fd620;
	add.s32 	%r563, %r556, 7;
	mul.wide.u32 	%rd425, %r563, 8;
	add.s64 	%rd426, %rd6, %rd425;
	ld.global.f64 	%fd624, [%rd426];
	ld.local.f64 	%fd625, [%rd412+56];
	fma.rn.f64 	%fd2353, %fd624, %fd625, %fd623;
	add.s32 	%r1208, %r1208, 8;
$L__BB41_99:
	setp.eq.s32 	%p82, %r82, 0;
	@%p82 bra 	$L__BB41_106;
	setp.lt.u32 	%p83, %r23, 3;
	@%p83 bra 	$L__BB41_102;
	add.s32 	%r564, %r109, %r1208;
	mul.wide.u32 	%rd427, %r564, 8;
	add.s64 	%rd428, %rd6, %rd427;
	ld.global.f64 	%fd627, [%rd428];
	mul.wide.u32 	%rd429, %r1208, 8;
	add.s64 	%rd430, %rd9, %rd429;
	ld.local.f64 	%fd628, [%rd430];
	fma.rn.f64 	%fd629, %fd627, %fd628, %fd2353;
	add.s32 	%r565, %r564, 1;
	mul.wide.u32 	%rd431, %r565, 8;
	add.s64 	%rd432, %rd6, %rd431;
	ld.global.f64 	%fd630, [%rd432];
	ld.local.f64 	%fd631, [%rd430+8];
	fma.rn.f64 	%fd632, %fd630, %fd631, %fd629;
	add.s32 	%r566, %r564, 2;
	mul.wide.u32 	%rd433, %r566, 8;
	add.s64 	%rd434, %rd6, %rd433;
	ld.global.f64 	%fd633, [%rd434];
	ld.local.f64 	%fd634, [%rd430+16];
	fma.rn.f64 	%fd635, %fd633, %fd634, %fd632;
	add.s32 	%r567, %r564, 3;
	mul.wide.u32 	%rd435, %r567, 8;
	add.s64 	%rd436, %rd6, %rd435;
	ld.global.f64 	%fd636, [%rd436];
	ld.local.f64 	%fd637, [%rd430+24];
	fma.rn.f64 	%fd2353, %fd636, %fd637, %fd635;
	add.s32 	%r1208, %r1208, 4;
$L__BB41_102:
	setp.eq.s32 	%p84, %r83, 0;
	@%p84 bra 	$L__BB41_106;
	setp.eq.s32 	%p85, %r83, 1;
	add.s32 	%r115, %r109, %r1208;
	mul.wide.u32 	%rd437, %r115, 8;
	add.s64 	%rd438, %rd6, %rd437;
	ld.global.f64 	%fd638, [%rd438];
	mul.wide.u32 	%rd439, %r1208, 8;
	add.s64 	%rd15, %rd9, %rd439;
	ld.local.f64 	%fd639, [%rd15];
	fma.rn.f64 	%fd2353, %fd638, %fd639, %fd2353;
	@%p85 bra 	$L__BB41_106;
	setp.eq.s32 	%p86, %r83, 2;
	add.s32 	%r568, %r115, 1;
	mul.wide.u32 	%rd440, %r568, 8;
	add.s64 	%rd441, %rd6, %rd440;
	ld.global.f64 	%fd640, [%rd441];
	ld.local.f64 	%fd641, [%rd15+8];
	fma.rn.f64 	%fd2353, %fd640, %fd641, %fd2353;
	@%p86 bra 	$L__BB41_106;
	add.s32 	%r569, %r115, 2;
	mul.wide.u32 	%rd442, %r569, 8;
	add.s64 	%rd443, %rd6, %rd442;
	ld.global.f64 	%fd642, [%rd443];
	ld.local.f64 	%fd643, [%rd15+16];
	fma.rn.f64 	%fd2353, %fd642, %fd643, %fd2353;
$L__BB41_106:
	add.f64 	%fd58, %fd2353, %fd2353;
	mov.b32 	%r1213, 0;
	@%p61 bra 	$L__BB41_109;
	mov.b32 	%r1211, 0;
$L__BB41_108:
	.pragma "nounroll";
	mul.wide.u32 	%rd444, %r1211, 8;
	add.s64 	%rd445, %rd9, %rd444;
	ld.local.v2.f64 	{%fd644, %fd645}, [%rd445];
	mul.f64 	%fd646, %fd58, %fd644;
	add.s32 	%r572, %r109, %r1211;
	mul.wide.u32 	%rd446, %r572, 8;
	add.s64 	%rd447, %rd6, %rd446;
	ld.global.f64 	%fd647, [%rd447];
	sub.f64 	%fd648, %fd647, %fd646;
	st.global.f64 	[%rd447], %fd648;
	mul.f64 	%fd649, %fd58, %fd645;
	add.s32 	%r573, %r572, 1;
	mul.wide.u32 	%rd448, %r573, 8;
	add.s64 	%rd449, %rd6, %rd448;
	ld.global.f64 	%fd650, [%rd449];
	sub.f64 	%fd651, %fd650, %fd649;
	st.global.f64 	[%rd449], %fd651;
	ld.local.v2.f64 	{%fd652, %fd653}, [%rd445+16];
	mul.f64 	%fd654, %fd58, %fd652;
	add.s32 	%r574, %r572, 2;
	mul.wide.u32 	%rd450, %r574, 8;
	add.s64 	%rd451, %rd6, %rd450;
	ld.global.f64 	%fd655, [%rd451];
	sub.f64 	%fd656, %fd655, %fd654;
	st.global.f64 	[%rd451], %fd656;
	mul.f64 	%fd657, %fd58, %fd653;
	add.s32 	%r575, %r572, 3;
	mul.wide.u32 	%rd452, %r575, 8;
	add.s64 	%rd453, %rd6, %rd452;
	ld.global.f64 	%fd658, [%rd453];
	sub.f64 	%fd659, %fd658, %fd657;
	st.global.f64 	[%rd453], %fd659;
	ld.local.v2.f64 	{%fd660, %fd661}, [%rd445+32];
	mul.f64 	%fd662, %fd58, %fd660;
	add.s32 	%r576, %r572, 4;
	mul.wide.u32 	%rd454, %r576, 8;
	add.s64 	%rd455, %rd6, %rd454;
	ld.global.f64 	%fd663, [%rd455];
	sub.f64 	%fd664, %fd663, %fd662;
	st.global.f64 	[%rd455], %fd664;
	mul.f64 	%fd665, %fd58, %fd661;
	add.s32 	%r577, %r572, 5;
	mul.wide.u32 	%rd456, %r577, 8;
	add.s64 	%rd457, %rd6, %rd456;
	ld.global.f64 	%fd666, [%rd457];
	sub.f64 	%fd667, %fd666, %fd665;
	st.global.f64 	[%rd457], %fd667;
	ld.local.v2.f64 	{%fd668, %fd669}, [%rd445+48];
	mul.f64 	%fd670, %fd58, %fd668;
	add.s32 	%r578, %r572, 6;
	mul.wide.u32 	%rd458, %r578, 8;
	add.s64 	%rd459, %rd6, %rd458;
	ld.global.f64 	%fd671, [%rd459];
	sub.f64 	%fd672, %fd671, %fd670;
	st.global.f64 	[%rd459], %fd672;
	mul.f64 	%fd673, %fd58, %fd669;
	add.s32 	%r579, %r572, 7;
	mul.wide.u32 	%rd460, %r579, 8;
	add.s64 	%rd461, %rd6, %rd460;
	ld.global.f64 	%fd674, [%rd461];
	sub.f64 	%fd675, %fd674, %fd673;
	st.global.f64 	[%rd461], %fd675;
	ld.local.v2.f64 	{%fd676, %fd677}, [%rd445+64];
	mul.f64 	%fd678, %fd58, %fd676;
	add.s32 	%r580, %r572, 8;
	mul.wide.u32 	%rd462, %r580, 8;
	add.s64 	%rd463, %rd6, %rd462;
	ld.global.f64 	%fd679, [%rd463];
	sub.f64 	%fd680, %fd679, %fd678;
	st.global.f64 	[%rd463], %fd680;
	mul.f64 	%fd681, %fd58, %fd677;
	add.s32 	%r581, %r572, 9;
	mul.wide.u32 	%rd464, %r581, 8;
	add.s64 	%rd465, %rd6, %rd464;
	ld.global.f64 	%fd682, [%rd465];
	sub.f64 	%fd683, %fd682, %fd681;
	st.global.f64 	[%rd465], %fd683;
	ld.local.v2.f64 	{%fd684, %fd685}, [%rd445+80];
	mul.f64 	%fd686, %fd58, %fd684;
	add.s32 	%r582, %r572, 10;
	mul.wide.u32 	%rd466, %r582, 8;
	add.s64 	%rd467, %rd6, %rd466;
	ld.global.f64 	%fd687, [%rd467];
	sub.f64 	%fd688, %fd687, %fd686;
	st.global.f64 	[%rd467], %fd688;
	mul.f64 	%fd689, %fd58, %fd685;
	add.s32 	%r583, %r572, 11;
	mul.wide.u32 	%rd468, %r583, 8;
	add.s64 	%rd469, %rd6, %rd468;
	ld.global.f64 	%fd690, [%rd469];
	sub.f64 	%fd691, %fd690, %fd689;
	st.global.f64 	[%rd469], %fd691;
	ld.local.v2.f64 	{%fd692, %fd693}, [%rd445+96];
	mul.f64 	%fd694, %fd58, %fd692;
	add.s32 	%r584, %r572, 12;
	mul.wide.u32 	%rd470, %r584, 8;
	add.s64 	%rd471, %rd6, %rd470;
	ld.global.f64 	%fd695, [%rd471];
	sub.f64 	%fd696, %fd695, %fd694;
	st.global.f64 	[%rd471], %fd696;
	mul.f64 	%fd697, %fd58, %fd693;
	add.s32 	%r585, %r572, 13;
	mul.wide.u32 	%rd472, %r585, 8;
	add.s64 	%rd473, %rd6, %rd472;
	ld.global.f64 	%fd698, [%rd473];
	sub.f64 	%fd699, %fd698, %fd697;
	st.global.f64 	[%rd473], %fd699;
	ld.local.v2.f64 	{%fd700, %fd701}, [%rd445+112];
	mul.f64 	%fd702, %fd58, %fd700;
	add.s32 	%r586, %r572, 14;
	mul.wide.u32 	%rd474, %r586, 8;
	add.s64 	%rd475, %rd6, %rd474;
	ld.global.f64 	%fd703, [%rd475];
	sub.f64 	%fd704, %fd703, %fd702;
	st.global.f64 	[%rd475], %fd704;
	mul.f64 	%fd705, %fd58, %fd701;
	add.s32 	%r587, %r572, 15;
	mul.wide.u32 	%rd476, %r587, 8;
	add.s64 	%rd477, %rd6, %rd476;
	ld.global.f64 	%fd706, [%rd477];
	sub.f64 	%fd707, %fd706, %fd705;
	st.global.f64 	[%rd477], %fd707;
	add.s32 	%r1211, %r1211, 16;
	setp.ne.s32 	%p88, %r1211, %r81;
	mov.u32 	%r1213, %r81;
	@%p88 bra 	$L__BB41_108;
$L__BB41_109:
	@%p63 bra 	$L__BB41_119;
	setp.lt.u32 	%p90, %r25, 7;
	@%p90 bra 	$L__BB41_112;
	mul.wide.u32 	%rd478, %r1213, 8;
	add.s64 	%rd479, %rd9, %rd478;
	ld.local.f64 	%fd708, [%rd479];
	mul.f64 	%fd709, %fd58, %fd708;
	add.s32 	%r588, %r109, %r1213;
	mul.wide.u32 	%rd480, %r588, 8;
	add.s64 	%rd481, %rd6, %rd480;
	ld.global.f64 	%fd710, [%rd481];
	sub.f64 	%fd711, %fd710, %fd709;
	st.global.f64 	[%rd481], %fd711;
	ld.local.f64 	%fd712, [%rd479+8];
	mul.f64 	%fd713, %fd58, %fd712;
	add.s32 	%r589, %r588, 1;
	mul.wide.u32 	%rd482, %r589, 8;
	add.s64 	%rd483, %rd6, %rd482;
	ld.global.f64 	%fd714, [%rd483];
	sub.f64 	%fd715, %fd714, %fd713;
	st.global.f64 	[%rd483], %fd715;
	ld.local.f64 	%fd716, [%rd479+16];
	mul.f64 	%fd717, %fd58, %fd716;
	add.s32 	%r590, %r588, 2;
	mul.wide.u32 	%rd484, %r590, 8;
	add.s64 	%rd485, %rd6, %rd484;
	ld.global.f64 	%fd718, [%rd485];
	sub.f64 	%fd719, %fd718, %fd717;
	st.global.f64 	[%rd485], %fd719;
	ld.local.f64 	%fd720, [%rd479+24];
	mul.f64 	%fd721, %fd58, %fd720;
	add.s32 	%r591, %r588, 3;
	mul.wide.u32 	%rd486, %r591, 8;
	add.s64 	%rd487, %rd6, %rd486;
	ld.global.f64 	%fd722, [%rd487];
	sub.f64 	%fd723, %fd722, %fd721;
	st.global.f64 	[%rd487], %fd723;
	ld.local.f64 	%fd724, [%rd479+32];
	mul.f64 	%fd725, %fd58, %fd724;
	add.s32 	%r592, %r588, 4;
	mul.wide.u32 	%rd488, %r592, 8;
	add.s64 	%rd489, %rd6, %rd488;
	ld.global.f64 	%fd726, [%rd489];
	sub.f64 	%fd727, %fd726, %fd725;
	st.global.f64 	[%rd489], %fd727;
	ld.local.f64 	%fd728, [%rd479+40];
	mul.f64 	%fd729, %fd58, %fd728;
	add.s32 	%r593, %r588, 5;
	mul.wide.u32 	%rd490, %r593, 8;
	add.s64 	%rd491, %rd6, %rd490;
	ld.global.f64 	%fd730, [%rd491];
	sub.f64 	%fd731, %fd730, %fd729;
	st.global.f64 	[%rd491], %fd731;
	ld.local.f64 	%fd732, [%rd479+48];
	mul.f64 	%fd733, %fd58, %fd732;
	add.s32 	%r594, %r588, 6;
	mul.wide.u32 	%rd492, %r594, 8;
	add.s64 	%rd493, %rd6, %rd492;
	ld.global.f64 	%fd734, [%rd493];
	sub.f64 	%fd735, %fd734, %fd733;
	st.global.f64 	[%rd493], %fd735;
	ld.local.f64 	%fd736, [%rd479+56];
	mul.f64 	%fd737, %fd58, %fd736;
	add.s32 	%r595, %r588, 7;
	mul.wide.u32 	%rd494, %r595, 8;
	add.s64 	%rd495, %rd6, %rd494;
	ld.global.f64 	%fd738, [%rd495];
	sub.f64 	%fd739, %fd738, %fd737;
	st.global.f64 	[%rd495], %fd739;
	add.s32 	%r1213, %r1213, 8;
$L__BB41_112:
	setp.eq.s32 	%p91, %r82, 0;
	@%p91 bra 	$L__BB41_119;
	setp.lt.u32 	%p92, %r23, 3;
	@%p92 bra 	$L__BB41_115;
	mul.wide.u32 	%rd496, %r1213, 8;
	add.s64 	%rd497, %rd9, %rd496;
	ld.local.f64 	%fd740, [%rd497];
	mul.f64 	%fd741, %fd58, %fd740;
	add.s32 	%r596, %r109, %r1213;
	mul.wide.u32 	%rd498, %r596, 8;
	add.s64 	%rd499, %rd6, %rd498;
	ld.global.f64 	%fd742, [%rd499];
	sub.f64 	%fd743, %fd742, %fd741;
	st.global.f64 	[%rd499], %fd743;
	ld.local.f64 	%fd744, [%rd497+8];
	mul.f64 	%fd745, %fd58, %fd744;
	add.s32 	%r597, %r596, 1;
	mul.wide.u32 	%rd500, %r597, 8;
	add.s64 	%rd501, %rd6, %rd500;
	ld.global.f64 	%fd746, [%rd501];
	sub.f64 	%fd747, %fd746, %fd745;
	st.global.f64 	[%rd501], %fd747;
	ld.local.f64 	%fd748, [%rd497+16];
	mul.f64 	%fd749, %fd58, %fd748;
	add.s32 	%r598, %r596, 2;
	mul.wide.u32 	%rd502, %r598, 8;
	add.s64 	%rd503, %rd6, %rd502;
	ld.global.f64 	%fd750, [%rd503];
	sub.f64 	%fd751, %fd750, %fd749;
	st.global.f64 	[%rd503], %fd751;
	ld.local.f64 	%fd752, [%rd497+24];
	mul.f64 	%fd753, %fd58, %fd752;
	add.s32 	%r599, %r596, 3;
	mul.wide.u32 	%rd504, %r599, 8;
	add.s64 	%rd505, %rd6, %rd504;
	ld.global.f64 	%fd754, [%rd505];
	sub.f64 	%fd755, %fd754, %fd753;
	st.global.f64 	[%rd505], %fd755;
	add.s32 	%r1213, %r1213, 4;
$L__BB41_115:
	setp.eq.s32 	%p93, %r83, 0;
	@%p93 bra 	$L__BB41_119;
	setp.eq.s32 	%p94, %r83, 1;
	mul.wide.u32 	%rd506, %r1213, 8;
	add.s64 	%rd16, %rd9, %rd506;
	ld.local.f64 	%fd756, [%rd16];
	mul.f64 	%fd757, %fd58, %fd756;
	add.s32 	%r125, %r109, %r1213;
	mul.wide.u32 	%rd507, %r125, 8;
	add.s64 	%rd508, %rd6, %rd507;
	ld.global.f64 	%fd758, [%rd508];
	sub.f64 	%fd759, %fd758, %fd757;
	st.global.f64 	[%rd508], %fd759;
	@%p94 bra 	$L__BB41_119;
	setp.eq.s32 	%p95, %r83, 2;
	ld.local.f64 	%fd760, [%rd16+8];
	mul.f64 	%fd761, %fd58, %fd760;
	add.s32 	%r600, %r125, 1;
	mul.wide.u32 	%rd509, %r600, 8;
	add.s64 	%rd510, %rd6, %rd509;
	ld.global.f64 	%fd762, [%rd510];
	sub.f64 	%fd763, %fd762, %fd761;
	st.global.f64 	[%rd510], %fd763;
	@%p95 bra 	$L__BB41_119;
	ld.local.f64 	%fd764, [%rd16+16];
	mul.f64 	%fd765, %fd58, %fd764;
	add.s32 	%r601, %r125, 2;
	mul.wide.u32 	%rd511, %r601, 8;
	add.s64 	%rd512, %rd6, %rd511;
	ld.global.f64 	%fd766, [%rd512];
	sub.f64 	%fd767, %fd766, %fd765;
	st.global.f64 	[%rd512], %fd767;
$L__BB41_119:
	add.s32 	%r1206, %r1206, 1;
	setp.eq.s32 	%p96, %r1206, %r350;
	@%p96 bra 	$L__BB41_120;
	bra.uni 	$L__BB41_93;
$L__BB41_120:
	and.b32  	%r104, %r1180, 15;
	and.b32  	%r105, %r1180, -16;
	and.b32  	%r106, %r24, 7;
	and.b32  	%r107, %r22, 3;
	mov.b32 	%r1215, 0;
$L__BB41_121:
	setp.eq.s32 	%p97, %r350, %r1181;
	mov.f64 	%fd2362, 0d0000000000000000;
	@%p97 bra 	$L__BB41_136;
	setp.lt.u32 	%p98, %r26, 15;
	mad.lo.s32 	%r128, %r1215, %r350, %r1181;
	mov.b32 	%r1217, 0;
	mov.f64 	%fd2361, 0d0000000000000000;
	@%p98 bra 	$L__BB41_125;
	mov.b32 	%r1219, 0;
	mov.f64 	%fd2361, 0d0000000000000000;
$L__BB41_124:
	.pragma "nounroll";
	add.s32 	%r605, %r128, %r1219;
	mul.wide.u32 	%rd513, %r605, 8;
	add.s64 	%rd514, %rd1, %rd513;
	ld.global.f64 	%fd772, [%rd514];
	mul.wide.u32 	%rd515, %r1219, 8;
	add.s64 	%rd516, %rd9, %rd515;
	ld.local.v2.f64 	{%fd773, %fd774}, [%rd516];
	fma.rn.f64 	%fd775, %fd772, %fd773, %fd2361;
	add.s32 	%r606, %r605, 1;
	mul.wide.u32 	%rd517, %r606, 8;
	add.s64 	%rd518, %rd1, %rd517;
	ld.global.f64 	%fd776, [%rd518];
	fma.rn.f64 	%fd777, %fd776, %fd774, %fd775;
	add.s32 	%r607, %r605, 2;
	mul.wide.u32 	%rd519, %r607, 8;
	add.s64 	%rd520, %rd1, %rd519;
	ld.global.f64 	%fd778, [%rd520];
	ld.local.v2.f64 	{%fd779, %fd780}, [%rd516+16];
	fma.rn.f64 	%fd781, %fd778, %fd779, %fd777;
	add.s32 	%r608, %r605, 3;
	mul.wide.u32 	%rd521, %r608, 8;
	add.s64 	%rd522, %rd1, %rd521;
	ld.global.f64 	%fd782, [%rd522];
	fma.rn.f64 	%fd783, %fd782, %fd780, %fd781;
	add.s32 	%r609, %r605, 4;
	mul.wide.u32 	%rd523, %r609, 8;
	add.s64 	%rd524, %rd1, %rd523;
	ld.global.f64 	%fd784, [%rd524];
	ld.local.v2.f64 	{%fd785, %fd786}, [%rd516+32];
	fma.rn.f64 	%fd787, %fd784, %fd785, %fd783;
	add.s32 	%r610, %r605, 5;
	mul.wide.u32 	%rd525, %r610, 8;
	add.s64 	%rd526, %rd1, %rd525;
	ld.global.f64 	%fd788, [%rd526];
	fma.rn.f64 	%fd789, %fd788, %fd786, %fd787;
	add.s32 	%r611, %r605, 6;
	mul.wide.u32 	%rd527, %r611, 8;
	add.s64 	%rd528, %rd1, %rd527;
	ld.global.f64 	%fd790, [%rd528];
	ld.local.v2.f64 	{%fd791, %fd792}, [%rd516+48];
	fma.rn.f64 	%fd793, %fd790, %fd791, %fd789;
	add.s32 	%r612, %r605, 7;
	mul.wide.u32 	%rd529, %r612, 8;
	add.s64 	%rd530, %rd1, %rd529;
	ld.global.f64 	%fd794, [%rd530];
	fma.rn.f64 	%fd795, %fd794, %fd792, %fd793;
	add.s32 	%r613, %r605, 8;
	mul.wide.u32 	%rd531, %r613, 8;
	add.s64 	%rd532, %rd1, %rd531;
	ld.global.f64 	%fd796, [%rd532];
	ld.local.v2.f64 	{%fd797, %fd798}, [%rd516+64];
	fma.rn.f64 	%fd799, %fd796, %fd797, %fd795;
	add.s32 	%r614, %r605, 9;
	mul.wide.u32 	%rd533, %r614, 8;
	add.s64 	%rd534, %rd1, %rd533;
	ld.global.f64 	%fd800, [%rd534];
	fma.rn.f64 	%fd801, %fd800, %fd798, %fd799;
	add.s32 	%r615, %r605, 10;
	mul.wide.u32 	%rd535, %r615, 8;
	add.s64 	%rd536, %rd1, %rd535;
	ld.global.f64 	%fd802, [%rd536];
	ld.local.v2.f64 	{%fd803, %fd804}, [%rd516+80];
	fma.rn.f64 	%fd805, %fd802, %fd803, %fd801;
	add.s32 	%r616, %r605, 11;
	mul.wide.u32 	%rd537, %r616, 8;
	add.s64 	%rd538, %rd1, %rd537;
	ld.global.f64 	%fd806, [%rd538];
	fma.rn.f64 	%fd807, %fd806, %fd804, %fd805;
	add.s32 	%r617, %r605, 12;
	mul.wide.u32 	%rd539, %r617, 8;
	add.s64 	%rd540, %rd1, %rd539;
	ld.global.f64 	%fd808, [%rd540];
	ld.local.v2.f64 	{%fd809, %fd810}, [%rd516+96];
	fma.rn.f64 	%fd811, %fd808, %fd809, %fd807;
	add.s32 	%r618, %r605, 13;
	mul.wide.u32 	%rd541, %r618, 8;
	add.s64 	%rd542, %rd1, %rd541;
	ld.global.f64 	%fd812, [%rd542];
	fma.rn.f64 	%fd813, %fd812, %fd810, %fd811;
	add.s32 	%r619, %r605, 14;
	mul.wide.u32 	%rd543, %r619, 8;
	add.s64 	%rd544, %rd1, %rd543;
	ld.global.f64 	%fd814, [%rd544];
	ld.local.v2.f64 	{%fd815, %fd816}, [%rd516+112];
	fma.rn.f64 	%fd817, %fd814, %fd815, %fd813;
	add.s32 	%r620, %r605, 15;
	mul.wide.u32 	%rd545, %r620, 8;
	add.s64 	%rd546, %rd1, %rd545;
	ld.global.f64 	%fd818, [%rd546];
	fma.rn.f64 	%fd2361, %fd818, %fd816, %fd817;
	add.s32 	%r1219, %r1219, 16;
	setp.eq.s32 	%p99, %r1219, %r105;
	mov.u32 	%r1217, %r105;
	@%p99 bra 	$L__BB41_125;
	bra.uni 	$L__BB41_124;
$L__BB41_125:
	setp.eq.s32 	%p100, %r104, 0;
	@%p100 bra 	$L__BB41_135;
	setp.lt.u32 	%p101, %r25, 7;
	@%p101 bra 	$L__BB41_128;
	add.s32 	%r621, %r128, %r1217;
	mul.wide.u32 	%rd547, %r621, 8;
	add.s64 	%rd548, %rd1, %rd547;
	ld.global.f64 	%fd820, [%rd548];
	mul.wide.u32 	%rd549, %r1217, 8;
	add.s64 	%rd550, %rd9, %rd549;
	ld.local.f64 	%fd821, [%rd550];
	fma.rn.f64 	%fd822, %fd820, %fd821, %fd2361;
	add.s32 	%r622, %r621, 1;
	mul.wide.u32 	%rd551, %r622, 8;
	add.s64 	%rd552, %rd1, %rd551;
	ld.global.f64 	%fd823, [%rd552];
	ld.local.f64 	%fd824, [%rd550+8];
	fma.rn.f64 	%fd825, %fd823, %fd824, %fd822;
	add.s32 	%r623, %r621, 2;
	mul.wide.u32 	%rd553, %r623, 8;
	add.s64 	%rd554, %rd1, %rd553;
	ld.global.f64 	%fd826, [%rd554];
	ld.local.f64 	%fd827, [%rd550+16];
	fma.rn.f64 	%fd828, %fd826, %fd827, %fd825;
	add.s32 	%r624, %r621, 3;
	mul.wide.u32 	%rd555, %r624, 8;
	add.s64 	%rd556, %rd1, %rd555;
	ld.global.f64 	%fd829, [%rd556];
	ld.local.f64 	%fd830, [%rd550+24];
	fma.rn.f64 	%fd831, %fd829, %fd830, %fd828;
	add.s32 	%r625, %r621, 4;
	mul.wide.u32 	%rd557, %r625, 8;
	add.s64 	%rd558, %rd1, %rd557;
	ld.global.f64 	%fd832, [%rd558];
	ld.local.f64 	%fd833, [%rd550+32];
	fma.rn.f64 	%fd834, %fd832, %fd833, %fd831;
	add.s32 	%r626, %r621, 5;
	mul.wide.u32 	%rd559, %r626, 8;
	add.s64 	%rd560, %rd1, %rd559;
	ld.global.f64 	%fd835, [%rd560];
	ld.local.f64 	%fd836, [%rd550+40];
	fma.rn.f64 	%fd837, %fd835, %fd836, %fd834;
	add.s32 	%r627, %r621, 6;
	mul.wide.u32 	%rd561, %r627, 8;
	add.s64 	%rd562, %rd1, %rd561;
	ld.global.f64 	%fd838, [%rd562];
	ld.local.f64 	%fd839, [%rd550+48];
	fma.rn.f64 	%fd840, %fd838, %fd839, %fd837;
	add.s32 	%r628, %r621, 7;
	mul.wide.u32 	%rd563, %r628, 8;
	add.s64 	%rd564, %rd1, %rd563;
	ld.global.f64 	%fd841, [%rd564];
	ld.local.f64 	%fd842, [%rd550+56];
	fma.rn.f64 	%fd2361, %fd841, %fd842, %fd840;
	add.s32 	%r1217, %r1217, 8;
$L__BB41_128:
	setp.eq.s32 	%p102, %r106, 0;
	@%p102 bra 	$L__BB41_135;
	setp.lt.u32 	%p103, %r23, 3;
	@%p103 bra 	$L__BB41_131;
	add.s32 	%r629, %r128, %r1217;
	mul.wide.u32 	%rd565, %r629, 8;
	add.s64 	%rd566, %rd1, %rd565;
	ld.global.f64 	%fd844, [%rd566];
	mul.wide.u32 	%rd567, %r1217, 8;
	add.s64 	%rd568, %rd9, %rd567;
	ld.local.f64 	%fd845, [%rd568];
	fma.rn.f64 	%fd846, %fd844, %fd845, %fd2361;
	add.s32 	%r630, %r629, 1;
	mul.wide.u32 	%rd569, %r630, 8;
	add.s64 	%rd570, %rd1, %rd569;
	ld.global.f64 	%fd847, [%rd570];
	ld.local.f64 	%fd848, [%rd568+8];
	fma.rn.f64 	%fd849, %fd847, %fd848, %fd846;
	add.s32 	%r631, %r629, 2;
	mul.wide.u32 	%rd571, %r631, 8;
	add.s64 	%rd572, %rd1, %rd571;
	ld.global.f64 	%fd850, [%rd572];
	ld.local.f64 	%fd851, [%rd568+16];
	fma.rn.f64 	%fd852, %fd850, %fd851, %fd849;
	add.s32 	%r632, %r629, 3;
	mul.wide.u32 	%rd573, %r632, 8;
	add.s64 	%rd574, %rd1, %rd573;
	ld.global.f64 	%fd853, [%rd574];
	ld.local.f64 	%fd854, [%rd568+24];
	fma.rn.f64 	%fd2361, %fd853, %fd854, %fd852;
	add.s32 	%r1217, %r1217, 4;
$L__BB41_131:
	setp.eq.s32 	%p104, %r107, 0;
	@%p104 bra 	$L__BB41_135;
	setp.eq.s32 	%p105, %r107, 1;
	add.s32 	%r134, %r128, %r1217;
	mul.wide.u32 	%rd575, %r134, 8;
	add.s64 	%rd576, %rd1, %rd575;
	ld.global.f64 	%fd855, [%rd576];
	mul.wide.u32 	%rd577, %r1217, 8;
	add.s64 	%rd17, %rd9, %rd577;
	ld.local.f64 	%fd856, [%rd17];
	fma.rn.f64 	%fd2361, %fd855, %fd856, %fd2361;
	@%p105 bra 	$L__BB41_135;
	setp.eq.s32 	%p106, %r107, 2;
	add.s32 	%r633, %r134, 1;
	mul.wide.u32 	%rd578, %r633, 8;
	add.s64 	%rd579, %rd1, %rd578;
	ld.global.f64 	%fd857, [%rd579];
	ld.local.f64 	%fd858, [%rd17+8];
	fma.rn.f64 	%fd2361, %fd857, %fd858, %fd2361;
	@%p106 bra 	$L__BB41_135;
	add.s32 	%r634, %r134, 2;
	mul.wide.u32 	%rd580, %r634, 8;
	add.s64 	%rd581, %rd1, %rd580;
	ld.global.f64 	%fd859, [%rd581];
	ld.local.f64 	%fd860, [%rd17+16];
	fma.rn.f64 	%fd2361, %fd859, %fd860, %fd2361;
$L__BB41_135:
	add.f64 	%fd2362, %fd2361, %fd2361;
$L__BB41_136:
	@%p97 bra 	$L__BB41_150;
	setp.lt.u32 	%p108, %r26, 15;
	mad.lo.s32 	%r135, %r1215, %r350, %r1181;
	mov.b32 	%r1222, 0;
	@%p108 bra 	$L__BB41_140;
	mov.b32 	%r1220, 0;
$L__BB41_139:
	.pragma "nounroll";
	mul.wide.u32 	%rd582, %r1220, 8;
	add.s64 	%rd583, %rd9, %rd582;
	ld.local.v2.f64 	{%fd861, %fd862}, [%rd583];
	mul.f64 	%fd863, %fd2362, %fd861;
	add.s32 	%r637, %r135, %r1220;
	mul.wide.u32 	%rd584, %r637, 8;
	add.s64 	%rd585, %rd1, %rd584;
	ld.global.f64 	%fd864, [%rd585];
	sub.f64 	%fd865, %fd864, %fd863;
	st.global.f64 	[%rd585], %fd865;
	mul.f64 	%fd866, %fd2362, %fd862;
	add.s32 	%r638, %r637, 1;
	mul.wide.u32 	%rd586, %r638, 8;
	add.s64 	%rd587, %rd1, %rd586;
	ld.global.f64 	%fd867, [%rd587];
	sub.f64 	%fd868, %fd867, %fd866;
	st.global.f64 	[%rd587], %fd868;
	ld.local.v2.f64 	{%fd869, %fd870}, [%rd583+16];
	mul.f64 	%fd871, %fd2362, %fd869;
	add.s32 	%r639, %r637, 2;
	mul.wide.u32 	%rd588, %r639, 8;
	add.s64 	%rd589, %rd1, %rd588;
	ld.global.f64 	%fd872, [%rd589];
	sub.f64 	%fd873, %fd872, %fd871;
	st.global.f64 	[%rd589], %fd873;
	mul.f64 	%fd874, %fd2362, %fd870;
	add.s32 	%r640, %r637, 3;
	mul.wide.u32 	%rd590, %r640, 8;
	add.s64 	%rd591, %rd1, %rd590;
	ld.global.f64 	%fd875, [%rd591];
	sub.f64 	%fd876, %fd875, %fd874;
	st.global.f64 	[%rd591], %fd876;
	ld.local.v2.f64 	{%fd877, %fd878}, [%rd583+32];
	mul.f64 	%fd879, %fd2362, %fd877;
	add.s32 	%r641, %r637, 4;
	mul.wide.u32 	%rd592, %r641, 8;
	add.s64 	%rd593, %rd1, %rd592;
	ld.global.f64 	%fd880, [%rd593];
	sub.f64 	%fd881, %fd880, %fd879;
	st.global.f64 	[%rd593], %fd881;
	mul.f64 	%fd882, %fd2362, %fd878;
	add.s32 	%r642, %r637, 5;
	mul.wide.u32 	%rd594, %r642, 8;
	add.s64 	%rd595, %rd1, %rd594;
	ld.global.f64 	%fd883, [%rd595];
	sub.f64 	%fd884, %fd883, %fd882;
	st.global.f64 	[%rd595], %fd884;
	ld.local.v2.f64 	{%fd885, %fd886}, [%rd583+48];
	mul.f64 	%fd887, %fd2362, %fd885;
	add.s32 	%r643, %r637, 6;
	mul.wide.u32 	%rd596, %r643, 8;
	add.s64 	%rd597, %rd1, %rd596;
	ld.global.f64 	%fd888, [%rd597];
	sub.f64 	%fd889, %fd888, %fd887;
	st.global.f64 	[%rd597], %fd889;
	mul.f64 	%fd890, %fd2362, %fd886;
	add.s32 	%r644, %r637, 7;
	mul.wide.u32 	%rd598, %r644, 8;
	add.s64 	%rd599, %rd1, %rd598;
	ld.global.f64 	%fd891, [%rd599];
	sub.f64 	%fd892, %fd891, %fd890;
	st.global.f64 	[%rd599], %fd892;
	ld.local.v2.f64 	{%fd893, %fd894}, [%rd583+64];
	mul.f64 	%fd895, %fd2362, %fd893;
	add.s32 	%r645, %r637, 8;
	mul.wide.u32 	%rd600, %r645, 8;
	add.s64 	%rd601, %rd1, %rd600;
	ld.global.f64 	%fd896, [%rd601];
	sub.f64 	%fd897, %fd896, %fd895;
	st.global.f64 	[%rd601], %fd897;
	mul.f64 	%fd898, %fd2362, %fd894;
	add.s32 	%r646, %r637, 9;
	mul.wide.u32 	%rd602, %r646, 8;
	add.s64 	%rd603, %rd1, %rd602;
	ld.global.f64 	%fd899, [%rd603];
	sub.f64 	%fd900, %fd899, %fd898;
	st.global.f64 	[%rd603], %fd900;
	ld.local.v2.f64 	{%fd901, %fd902}, [%rd583+80];
	mul.f64 	%fd903, %fd2362, %fd901;
	add.s32 	%r647, %r637, 10;
	mul.wide.u32 	%rd604, %r647, 8;
	add.s64 	%rd605, %rd1, %rd604;
	ld.global.f64 	%fd904, [%rd605];
	sub.f64 	%fd905, %fd904, %fd903;
	st.global.f64 	[%rd605], %fd905;
	mul.f64 	%fd906, %fd2362, %fd902;
	add.s32 	%r648, %r637, 11;
	mul.wide.u32 	%rd606, %r648, 8;
	add.s64 	%rd607, %rd1, %rd606;
	ld.global.f64 	%fd907, [%rd607];
	sub.f64 	%fd908, %fd907, %fd906;
	st.global.f64 	[%rd607], %fd908;
	ld.local.v2.f64 	{%fd909, %fd910}, [%rd583+96];
	mul.f64 	%fd911, %fd2362, %fd909;
	add.s32 	%r649, %r637, 12;
	mul.wide.u32 	%rd608, %r649, 8;
	add.s64 	%rd609, %rd1, %rd608;
	ld.global.f64 	%fd912, [%rd609];
	sub.f64 	%fd913, %fd912, %fd911;
	st.global.f64 	[%rd609], %fd913;
	mul.f64 	%fd914, %fd2362, %fd910;
	add.s32 	%r650, %r637, 13;
	mul.wide.u32 	%rd610, %r650, 8;
	add.s64 	%rd611, %rd1, %rd610;
	ld.global.f64 	%fd915, [%rd611];
	sub.f64 	%fd916, %fd915, %fd914;
	st.global.f64 	[%rd611], %fd916;
	ld.local.v2.f64 	{%fd917, %fd918}, [%rd583+112];
	mul.f64 	%fd919, %fd2362, %fd917;
	add.s32 	%r651, %r637, 14;
	mul.wide.u32 	%rd612, %r651, 8;
	add.s64 	%rd613, %rd1, %rd612;
	ld.global.f64 	%fd920, [%rd613];
	sub.f64 	%fd921, %fd920, %fd919;
	st.global.f64 	[%rd613], %fd921;
	mul.f64 	%fd922, %fd2362, %fd918;
	add.s32 	%r652, %r637, 15;
	mul.wide.u32 	%rd614, %r652, 8;
	add.s64 	%rd615, %rd1, %rd614;
	ld.global.f64 	%fd923, [%rd615];
	sub.f64 	%fd924, %fd923, %fd922;
	st.global.f64 	[%rd615], %fd924;
	add.s32 	%r1220, %r1220, 16;
	setp.ne.s32 	%p109, %r1220, %r105;
	mov.u32 	%r1222, %r105;
	@%p109 bra 	$L__BB41_139;
$L__BB41_140:
	setp.eq.s32 	%p110, %r104, 0;
	@%p110 bra 	$L__BB41_150;
	setp.lt.u32 	%p111, %r25, 7;
	@%p111 bra 	$L__BB41_143;
	mul.wide.u32 	%rd616, %r1222, 8;
	add.s64 	%rd617, %rd9, %rd616;
	ld.local.f64 	%fd925, [%rd617];
	mul.f64 	%fd926, %fd2362, %fd925;
	add.s32 	%r653, %r135, %r1222;
	mul.wide.u32 	%rd618, %r653, 8;
	add.s64 	%rd619, %rd1, %rd618;
	ld.global.f64 	%fd927, [%rd619];
	sub.f64 	%fd928, %fd927, %fd926;
	st.global.f64 	[%rd619], %fd928;
	ld.local.f64 	%fd929, [%rd617+8];
	mul.f64 	%fd930, %fd2362, %fd929;
	add.s32 	%r654, %r653, 1;
	mul.wide.u32 	%rd620, %r654, 8;
	add.s64 	%rd621, %rd1, %rd620;
	ld.global.f64 	%fd931, [%rd621];
	sub.f64 	%fd932, %fd931, %fd930;
	st.global.f64 	[%rd621], %fd932;
	ld.local.f64 	%fd933, [%rd617+16];
	mul.f64 	%fd934, %fd2362, %fd933;
	add.s32 	%r655, %r653, 2;
	mul.wide.u32 	%rd622, %r655, 8;
	add.s64 	%rd623, %rd1, %rd622;
	ld.global.f64 	%fd935, [%rd623];
	sub.f64 	%fd936, %fd935, %fd934;
	st.global.f64 	[%rd623], %fd936;
	ld.local.f64 	%fd937, [%rd617+24];
	mul.f64 	%fd938, %fd2362, %fd937;
	add.s32 	%r656, %r653, 3;
	mul.wide.u32 	%rd624, %r656, 8;
	add.s64 	%rd625, %rd1, %rd624;
	ld.global.f64 	%fd939, [%rd625];
	sub.f64 	%fd940, %fd939, %fd938;
	st.global.f64 	[%rd625], %fd940;
	ld.local.f64 	%fd941, [%rd617+32];
	mul.f64 	%fd942, %fd2362, %fd941;
	add.s32 	%r657, %r653, 4;
	mul.wide.u32 	%rd626, %r657, 8;
	add.s64 	%rd627, %rd1, %rd626;
	ld.global.f64 	%fd943, [%rd627];
	sub.f64 	%fd944, %fd943, %fd942;
	st.global.f64 	[%rd627], %fd944;
	ld.local.f64 	%fd945, [%rd617+40];
	mul.f64 	%fd946, %fd2362, %fd945;
	add.s32 	%r658, %r653, 5;
	mul.wide.u32 	%rd628, %r658, 8;
	add.s64 	%rd629, %rd1, %rd628;
	ld.global.f64 	%fd947, [%rd629];
	sub.f64 	%fd948, %fd947, %fd946;
	st.global.f64 	[%rd629], %fd948;
	ld.local.f64 	%fd949, [%rd617+48];
	mul.f64 	%fd950, %fd2362, %fd949;
	add.s32 	%r659, %r653, 6;
	mul.wide.u32 	%rd630, %r659, 8;
	add.s64 	%rd631, %rd1, %rd630;
	ld.global.f64 	%fd951, [%rd631];
	sub.f64 	%fd952, %fd951, %fd950;
	st.global.f64 	[%rd631], %fd952;
	ld.local.f64 	%fd953, [%rd617+56];
	mul.f64 	%fd954, %fd2362, %fd953;
	add.s32 	%r660, %r653, 7;
	mul.wide.u32 	%rd632, %r660, 8;
	add.s64 	%rd633, %rd1, %rd632;
	ld.global.f64 	%fd955, [%rd633];
	sub.f64 	%fd956, %fd955, %fd954;
	st.global.f64 	[%rd633], %fd956;
	add.s32 	%r1222, %r1222, 8;
$L__BB41_143:
	setp.eq.s32 	%p112, %r106, 0;
	@%p112 bra 	$L__BB41_150;
	setp.lt.u32 	%p113, %r23, 3;
	@%p113 bra 	$L__BB41_146;
	mul.wide.u32 	%rd634, %r1222, 8;
	add.s64 	%rd635, %rd9, %rd634;
	ld.local.f64 	%fd957, [%rd635];
	mul.f64 	%fd958, %fd2362, %fd957;
	add.s32 	%r661, %r135, %r1222;
	mul.wide.u32 	%rd636, %r661, 8;
	add.s64 	%rd637, %rd1, %rd636;
	ld.global.f64 	%fd959, [%rd637];
	sub.f64 	%fd960, %fd959, %fd958;
	st.global.f64 	[%rd637], %fd960;
	ld.local.f64 	%fd961, [%rd635+8];
	mul.f64 	%fd962, %fd2362, %fd961;
	add.s32 	%r662, %r661, 1;
	mul.wide.u32 	%rd638, %r662, 8;
	add.s64 	%rd639, %rd1, %rd638;
	ld.global.f64 	%fd963, [%rd639];
	sub.f64 	%fd964, %fd963, %fd962;
	st.global.f64 	[%rd639], %fd964;
	ld.local.f64 	%fd965, [%rd635+16];
	mul.f64 	%fd966, %fd2362, %fd965;
	add.s32 	%r663, %r661, 2;
	mul.wide.u32 	%rd640, %r663, 8;
	add.s64 	%rd641, %rd1, %rd640;
	ld.global.f64 	%fd967, [%rd641];
	sub.f64 	%fd968, %fd967, %fd966;
	st.global.f64 	[%rd641], %fd968;
	ld.local.f64 	%fd969, [%rd635+24];
	mul.f64 	%fd970, %fd2362, %fd969;
	add.s32 	%r664, %r661, 3;
	mul.wide.u32 	%rd642, %r664, 8;
	add.s64 	%rd643, %rd1, %rd642;
	ld.global.f64 	%fd971, [%rd643];
	sub.f64 	%fd972, %fd971, %fd970;
	st.global.f64 	[%rd643], %fd972;
	add.s32 	%r1222, %r1222, 4;
$L__BB41_146:
	setp.eq.s32 	%p114, %r107, 0;
	@%p114 bra 	$L__BB41_150;
	setp.eq.s32 	%p115, %r107, 1;
	mul.wide.u32 	%rd644, %r1222, 8;
	add.s64 	%rd18, %rd9, %rd644;
	ld.local.f64 	%fd973, [%rd18];
	mul.f64 	%fd974, %fd2362, %fd973;
	add.s32 	%r145, %r135, %r1222;
	mul.wide.u32 	%rd645, %r145, 8;
	add.s64 	%rd646, %rd1, %rd645;
	ld.global.f64 	%fd975, [%rd646];
	sub.f64 	%fd976, %fd975, %fd974;
	st.global.f64 	[%rd646], %fd976;
	@%p115 bra 	$L__BB41_150;
	setp.eq.s32 	%p116, %r107, 2;
	ld.local.f64 	%fd977, [%rd18+8];
	mul.f64 	%fd978, %fd2362, %fd977;
	add.s32 	%r665, %r145, 1;
	mul.wide.u32 	%rd647, %r665, 8;
	add.s64 	%rd648, %rd1, %rd647;
	ld.global.f64 	%fd979, [%rd648];
	sub.f64 	%fd980, %fd979, %fd978;
	st.global.f64 	[%rd648], %fd980;
	@%p116 bra 	$L__BB41_150;
	ld.local.f64 	%fd981, [%rd18+16];
	mul.f64 	%fd982, %fd2362, %fd981;
	add.s32 	%r666, %r145, 2;
	mul.wide.u32 	%rd649, %r666, 8;
	add.s64 	%rd650, %rd1, %rd649;
	ld.global.f64 	%fd983, [%rd650];
	sub.f64 	%fd984, %fd983, %fd982;
	st.global.f64 	[%rd650], %fd984;
$L__BB41_150:
	add.s32 	%r1215, %r1215, 1;
	setp.ne.s32 	%p117, %r1215, %r350;
	@%p117 bra 	$L__BB41_121;
$L__BB41_151:
	setp.eq.s32 	%p118, %r1181, %r9;
	add.s16 	%rs69, %rs69, 1;
	add.s16 	%rs68, %rs68, 1;
	add.s16 	%rs67, %rs67, 1;
	@%p118 bra 	$L__BB41_64;
	bra.uni 	$L__BB41_17;
$L__BB41_152:
	mul.lo.s32 	%r674, %r1225, %r350;
	add.s32 	%r675, %r674, %r1225;
	mul.wide.u32 	%rd655, %r675, 8;
	add.s64 	%rd656, %rd6, %rd655;
	ld.global.f64 	%fd985, [%rd656];
	abs.f64 	%fd986, %fd985;
	add.s32 	%r149, %r1225, 1;
	add.s32 	%r676, %r674, %r350;
	add.s32 	%r677, %r676, %r149;
	mul.wide.u32 	%rd657, %r677, 8;
	add.s64 	%rd658, %rd6, %rd657;
	ld.global.f64 	%fd987, [%rd658];
	abs.f64 	%fd988, %fd987;
	add.f64 	%fd989, %fd986, %fd988;
	max.f64 	%fd990, %fd989, 0d3FF0000000000000;
	mul.f64 	%fd991, %fd990, 0d3CB0000000000000;
	add.s32 	%r678, %r676, %r1225;
	mul.wide.u32 	%rd659, %r678, 8;
	add.s64 	%rd660, %rd6, %rd659;
	ld.global.f64 	%fd992, [%rd660];
	abs.f64 	%fd993, %fd992;
	setp.gt.f64 	%p121, %fd993, %fd991;
	mov.u32 	%r1225, %r149;
	@%p121 bra 	$L__BB41_153;
	bra.uni 	$L__BB41_67;
$L__BB41_153:
	ld.global.f64 	%fd994, [%rd10];
	ld.global.f64 	%fd995, [%rd11];
	ld.global.f64 	%fd996, [%rd12];
	ld.global.f64 	%fd77, [%rd13];
	add.f64 	%fd78, %fd994, %fd77;
	mul.f64 	%fd997, %fd994, %fd77;
	mul.f64 	%fd998, %fd995, %fd996;
	sub.f64 	%fd999, %fd997, %fd998;
	mul.f64 	%fd1000, %fd999, 0dC010000000000000;
	fma.rn.f64 	%fd79, %fd78, %fd78, %fd1000;
	setp.ltu.f64 	%p122, %fd79, 0d0000000000000000;
	@%p122 bra 	$L__BB41_155;
	sqrt.rn.f64 	%fd1001, %fd79;
	add.f64 	%fd1002, %fd78, %fd1001;
	mul.f64 	%fd1003, %fd1002, 0d3FE0000000000000;
	sub.f64 	%fd1004, %fd78, %fd1001;
	mul.f64 	%fd1005, %fd1004, 0d3FE0000000000000;
	sub.f64 	%fd1006, %fd1003, %fd77;
	abs.f64 	%fd1007, %fd1006;
	sub.f64 	%fd1008, %fd1005, %fd77;
	abs.f64 	%fd1009, %fd1008;
	setp.lt.f64 	%p123, %fd1007, %fd1009;
	selp.f64 	%fd2364, %fd1003, %fd1005, %p123;
	bra.uni 	$L__BB41_156;
$L__BB41_155:
	mul.f64 	%fd2364, %fd78, 0d3FE0000000000000;
$L__BB41_156:
	setp.lt.u32 	%p124, %r32, 15;
	mov.b32 	%r1228, 0;
	@%p124 bra 	$L__BB41_159;
	mov.b32 	%r1226, 0;
$L__BB41_158:
	.pragma "nounroll";
	mul.lo.s32 	%r681, %r1226, %r350;
	add.s32 	%r682, %r681, %r1226;
	mul.wide.u32 	%rd661, %r682, 8;
	add.s64 	%rd662, %rd6, %rd661;
	ld.global.f64 	%fd1010, [%rd662];
	sub.f64 	%fd1011, %fd1010, %fd2364;
	st.global.f64 	[%rd662], %fd1011;
	add.s32 	%r683, %r681, %r350;
	add.s32 	%r684, %r1226, %r683;
	add.s32 	%r685, %r684, 1;
	mul.wide.u32 	%rd663, %r685, 8;
	add.s64 	%rd664, %rd6, %rd663;
	ld.global.f64 	%fd1012, [%rd664];
	sub.f64 	%fd1013, %fd1012, %fd2364;
	st.global.f64 	[%rd664], %fd1013;
	add.s32 	%r686, %r683, %r350;
	add.s32 	%r687, %r1226, %r686;
	add.s32 	%r688, %r687, 2;
	mul.wide.u32 	%rd665, %r688, 8;
	add.s64 	%rd666, %rd6, %rd665;
	ld.global.f64 	%fd1014, [%rd666];
	sub.f64 	%fd1015, %fd1014, %fd2364;
	st.global.f64 	[%rd666], %fd1015;
	add.s32 	%r689, %r686, %r350;
	add.s32 	%r690, %r1226, %r689;
	add.s32 	%r691, %r690, 3;
	mul.wide.u32 	%rd667, %r691, 8;
	add.s64 	%rd668, %rd6, %rd667;
	ld.global.f64 	%fd1016, [%rd668];
	sub.f64 	%fd1017, %fd1016, %fd2364;
	st.global.f64 	[%rd668], %fd1017;
	add.s32 	%r692, %r689, %r350;
	add.s32 	%r693, %r1226, %r692;
	add.s32 	%r694, %r693, 4;
	mul.wide.u32 	%rd669, %r694, 8;
	add.s64 	%rd670, %rd6, %rd669;
	ld.global.f64 	%fd1018, [%rd670];
	sub.f64 	%fd1019, %fd1018, %fd2364;
	st.global.f64 	[%rd670], %fd1019;
	add.s32 	%r695, %r692, %r350;
	add.s32 	%r696, %r1226, %r695;
	add.s32 	%r697, %r696, 5;
	mul.wide.u32 	%rd671, %r697, 8;
	add.s64 	%rd672, %rd6, %rd671;
	ld.global.f64 	%fd1020, [%rd672];
	sub.f64 	%fd1021, %fd1020, %fd2364;
	st.global.f64 	[%rd672], %fd1021;
	add.s32 	%r698, %r695, %r350;
	add.s32 	%r699, %r1226, %r698;
	add.s32 	%r700, %r699, 6;
	mul.wide.u32 	%rd673, %r700, 8;
	add.s64 	%rd674, %rd6, %rd673;
	ld.global.f64 	%fd1022, [%rd674];
	sub.f64 	%fd1023, %fd1022, %fd2364;
	st.global.f64 	[%rd674], %fd1023;
	add.s32 	%r701, %r698, %r350;
	add.s32 	%r702, %r1226, %r701;
	add.s32 	%r703, %r702, 7;
	mul.wide.u32 	%rd675, %r703, 8;
	add.s64 	%rd676, %rd6, %rd675;
	ld.global.f64 	%fd1024, [%rd676];
	sub.f64 	%fd1025, %fd1024, %fd2364;
	st.global.f64 	[%rd676], %fd1025;
	add.s32 	%r704, %r701, %r350;
	add.s32 	%r705, %r1226, %r704;
	add.s32 	%r706, %r705, 8;
	mul.wide.u32 	%rd677, %r706, 8;
	add.s64 	%rd678, %rd6, %rd677;
	ld.global.f64 	%fd1026, [%rd678];
	sub.f64 	%fd1027, %fd1026, %fd2364;
	st.global.f64 	[%rd678], %fd1027;
	add.s32 	%r707, %r704, %r350;
	add.s32 	%r708, %r1226, %r707;
	add.s32 	%r709, %r708, 9;
	mul.wide.u32 	%rd679, %r709, 8;
	add.s64 	%rd680, %rd6, %rd679;
	ld.global.f64 	%fd1028, [%rd680];
	sub.f64 	%fd1029, %fd1028, %fd2364;
	st.global.f64 	[%rd680], %fd1029;
	add.s32 	%r710, %r707, %r350;
	add.s32 	%r711, %r1226, %r710;
	add.s32 	%r712, %r711, 10;
	mul.wide.u32 	%rd681, %r712, 8;
	add.s64 	%rd682, %rd6, %rd681;
	ld.global.f64 	%fd1030, [%rd682];
	sub.f64 	%fd1031, %fd1030, %fd2364;
	st.global.f64 	[%rd682], %fd1031;
	add.s32 	%r713, %r710, %r350;
	add.s32 	%r714, %r1226, %r713;
	add.s32 	%r715, %r714, 11;
	mul.wide.u32 	%rd683, %r715, 8;
	add.s64 	%rd684, %rd6, %rd683;
	ld.global.f64 	%fd1032, [%rd684];
	sub.f64 	%fd1033, %fd1032, %fd2364;
	st.global.f64 	[%rd684], %fd1033;
	add.s32 	%r716, %r713, %r350;
	add.s32 	%r717, %r1226, %r716;
	add.s32 	%r718, %r717, 12;
	mul.wide.u32 	%rd685, %r718, 8;
	add.s64 	%rd686, %rd6, %rd685;
	ld.global.f64 	%fd1034, [%rd686];
	sub.f64 	%fd1035, %fd1034, %fd2364;
	st.global.f64 	[%rd686], %fd1035;
	add.s32 	%r719, %r716, %r350;
	add.s32 	%r720, %r1226, %r719;
	add.s32 	%r721, %r720, 13;
	mul.wide.u32 	%rd687, %r721, 8;
	add.s64 	%rd688, %rd6, %rd687;
	ld.global.f64 	%fd1036, [%rd688];
	sub.f64 	%fd1037, %fd1036, %fd2364;
	st.global.f64 	[%rd688], %fd1037;
	add.s32 	%r722, %r719, %r350;
	add.s32 	%r723, %r1226, %r722;
	add.s32 	%r724, %r723, 14;
	mul.wide.u32 	%rd689, %r724, 8;
	add.s64 	%rd690, %rd6, %rd689;
	ld.global.f64 	%fd1038, [%rd690];
	sub.f64 	%fd1039, %fd1038, %fd2364;
	st.global.f64 	[%rd690], %fd1039;
	add.s32 	%r725, %r722, %r350;
	add.s32 	%r726, %r1226, %r725;
	add.s32 	%r727, %r726, 15;
	mul.wide.u32 	%rd691, %r727, 8;
	add.s64 	%rd692, %rd6, %rd691;
	ld.global.f64 	%fd1040, [%rd692];
	sub.f64 	%fd1041, %fd1040, %fd2364;
	st.global.f64 	[%rd692], %fd1041;
	add.s32 	%r1226, %r1226, 16;
	setp.ne.s32 	%p125, %r1226, %r40;
	mov.u32 	%r1228, %r40;
	@%p125 bra 	$L__BB41_158;
$L__BB41_159:
	setp.eq.s32 	%p126, %r35, 0;
	@%p126 bra 	$L__BB41_169;
	add.s32 	%r728, %r35, -1;
	setp.lt.u32 	%p127, %r728, 7;
	@%p127 bra 	$L__BB41_162;
	mul.lo.s32 	%r729, %r1228, %r350;
	add.s32 	%r730, %r729, %r1228;
	mul.wide.u32 	%rd693, %r730, 8;
	add.s64 	%rd694, %rd6, %rd693;
	ld.global.f64 	%fd1042, [%rd694];
	sub.f64 	%fd1043, %fd1042, %fd2364;
	st.global.f64 	[%rd694], %fd1043;
	add.s32 	%r731, %r729, %r350;
	add.s32 	%r732, %r1228, %r731;
	add.s32 	%r733, %r732, 1;
	mul.wide.u32 	%rd695, %r733, 8;
	add.s64 	%rd696, %rd6, %rd695;
	ld.global.f64 	%fd1044, [%rd696];
	sub.f64 	%fd1045, %fd1044, %fd2364;
	st.global.f64 	[%rd696], %fd1045;
	add.s32 	%r734, %r731, %r350;
	add.s32 	%r735, %r1228, %r734;
	add.s32 	%r736, %r735, 2;
	mul.wide.u32 	%rd697, %r736, 8;
	add.s64 	%rd698, %rd6, %rd697;
	ld.global.f64 	%fd1046, [%rd698];
	sub.f64 	%fd1047, %fd1046, %fd2364;
	st.global.f64 	[%rd698], %fd1047;
	add.s32 	%r737, %r734, %r350;
	add.s32 	%r738, %r1228, %r737;
	add.s32 	%r739, %r738, 3;
	mul.wide.u32 	%rd699, %r739, 8;
	add.s64 	%rd700, %rd6, %rd699;
	ld.global.f64 	%fd1048, [%rd700];
	sub.f64 	%fd1049, %fd1048, %fd2364;
	st.global.f64 	[%rd700], %fd1049;
	add.s32 	%r740, %r737, %r350;
	add.s32 	%r741, %r1228, %r740;
	add.s32 	%r742, %r741, 4;
	mul.wide.u32 	%rd701, %r742, 8;
	add.s64 	%rd702, %rd6, %rd701;
	ld.global.f64 	%fd1050, [%rd702];
	sub.f64 	%fd1051, %fd1050, %fd2364;
	st.global.f64 	[%rd702], %fd1051;
	add.s32 	%r743, %r740, %r350;
	add.s32 	%r744, %r1228, %r743;
	add.s32 	%r745, %r744, 5;
	mul.wide.u32 	%rd703, %r745, 8;
	add.s64 	%rd704, %rd6, %rd703;
	ld.global.f64 	%fd1052, [%rd704];
	sub.f64 	%fd1053, %fd1052, %fd2364;
	st.global.f64 	[%rd704], %fd1053;
	add.s32 	%r746, %r743, %r350;
	add.s32 	%r747, %r1228, %r746;
	add.s32 	%r748, %r747, 6;
	mul.wide.u32 	%rd705, %r748, 8;
	add.s64 	%rd706, %rd6, %rd705;
	ld.global.f64 	%fd1054, [%rd706];
	sub.f64 	%fd1055, %fd1054, %fd2364;
	st.global.f64 	[%rd706], %fd1055;
	add.s32 	%r749, %r746, %r350;
	add.s32 	%r750, %r1228, %r749;
	add.s32 	%r751, %r750, 7;
	mul.wide.u32 	%rd707, %r751, 8;
	add.s64 	%rd708, %rd6, %rd707;
	ld.global.f64 	%fd1056, [%rd708];
	sub.f64 	%fd1057, %fd1056, %fd2364;
	st.global.f64 	[%rd708], %fd1057;
	add.s32 	%r1228, %r1228, 8;
$L__BB41_162:
	setp.eq.s32 	%p128, %r36, 0;
	@%p128 bra 	$L__BB41_169;
	setp.lt.u32 	%p129, %r37, 3;
	@%p129 bra 	$L__BB41_165;
	mul.lo.s32 	%r752, %r1228, %r350;
	add.s32 	%r753, %r752, %r1228;
	mul.wide.u32 	%rd709, %r753, 8;
	add.s64 	%rd710, %rd6, %rd709;
	ld.global.f64 	%fd1058, [%rd710];
	sub.f64 	%fd1059, %fd1058, %fd2364;
	st.global.f64 	[%rd710], %fd1059;
	add.s32 	%r754, %r752, %r350;
	add.s32 	%r755, %r1228, %r754;
	add.s32 	%r756, %r755, 1;
	mul.wide.u32 	%rd711, %r756, 8;
	add.s64 	%rd712, %rd6, %rd711;
	ld.global.f64 	%fd1060, [%rd712];
	sub.f64 	%fd1061, %fd1060, %fd2364;
	st.global.f64 	[%rd712], %fd1061;
	add.s32 	%r757, %r754, %r350;
	add.s32 	%r758, %r1228, %r757;
	add.s32 	%r759, %r758, 2;
	mul.wide.u32 	%rd713, %r759, 8;
	add.s64 	%rd714, %rd6, %rd713;
	ld.global.f64 	%fd1062, [%rd714];
	sub.f64 	%fd1063, %fd1062, %fd2364;
	st.global.f64 	[%rd714], %fd1063;
	add.s32 	%r760, %r757, %r350;
	add.s32 	%r761, %r1228, %r760;
	add.s32 	%r762, %r761, 3;
	mul.wide.u32 	%rd715, %r762, 8;
	add.s64 	%rd716, %rd6, %rd715;
	ld.global.f64 	%fd1064, [%rd716];
	sub.f64 	%fd1065, %fd1064, %fd2364;
	st.global.f64 	[%rd716], %fd1065;
	add.s32 	%r1228, %r1228, 4;
$L__BB41_165:
	setp.eq.s32 	%p130, %r38, 0;
	@%p130 bra 	$L__BB41_169;
	setp.eq.s32 	%p131, %r38, 1;
	mul.lo.s32 	%r157, %r1228, %r350;
	add.s32 	%r763, %r157, %r1228;
	mul.wide.u32 	%rd717, %r763, 8;
	add.s64 	%rd718, %rd6, %rd717;
	ld.global.f64 	%fd1066, [%rd718];
	sub.f64 	%fd1067, %fd1066, %fd2364;
	st.global.f64 	[%rd718], %fd1067;
	@%p131 bra 	$L__BB41_169;
	setp.eq.s32 	%p132, %r38, 2;
	add.s32 	%r158, %r157, %r350;
	add.s32 	%r764, %r1228, %r158;
	add.s32 	%r765, %r764, 1;
	mul.wide.u32 	%rd719, %r765, 8;
	add.s64 	%rd720, %rd6, %rd719;
	ld.global.f64 	%fd1068, [%rd720];
	sub.f64 	%fd1069, %fd1068, %fd2364;
	st.global.f64 	[%rd720], %fd1069;
	@%p132 bra 	$L__BB41_169;
	add.s32 	%r766, %r158, %r350;
	add.s32 	%r767, %r1228, %r766;
	add.s32 	%r768, %r767, 2;
	mul.wide.u32 	%rd721, %r768, 8;
	add.s64 	%rd722, %rd6, %rd721;
	ld.global.f64 	%fd1070, [%rd722];
	sub.f64 	%fd1071, %fd1070, %fd2364;
	st.global.f64 	[%rd722], %fd1071;
$L__BB41_169:
	mov.b32 	%r1230, 0;
$L__BB41_170:
	mov.u32 	%r159, %r1230;
	mul.lo.s32 	%r160, %r159, %r350;
	add.s32 	%r770, %r160, %r159;
	cvt.u64.u32 	%rd19, %r770;
	add.s32 	%r1230, %r159, 1;
	add.s32 	%r771, %r770, %r350;
	mul.wide.u32 	%rd723, %r771, 8;
	add.s64 	%rd724, %rd6, %rd723;
	ld.global.f64 	%fd83, [%rd724];
	abs.f64 	%fd1072, %fd83;
	setp.lt.f64 	%p133, %fd1072, 0d3CB0000000000000;
	@%p133 bra 	$L__BB41_204;
	setp.lt.u32 	%p134, %r32, 7;
	shl.b64 	%rd725, %rd19, 3;
	add.s64 	%rd726, %rd6, %rd725;
	ld.global.f64 	%fd1073, [%rd726];
	mul.f64 	%fd1074, %fd1073, %fd1073;
	fma.rn.f64 	%fd1075, %fd83, %fd83, %fd1074;
	sqrt.rn.f64 	%fd1076, %fd1075;
	div.rn.f64 	%fd84, %fd1073, %fd1076;
	neg.f64 	%fd1077, %fd83;
	div.rn.f64 	%fd85, %fd1077, %fd1076;
	mov.b32 	%r1233, 0;
	@%p134 bra 	$L__BB41_174;
	mov.b32 	%r1231, 0;
$L__BB41_173:
	.pragma "nounroll";
	add.s32 	%r774, %r1231, %r160;
	mul.wide.u32 	%rd727, %r774, 8;
	add.s64 	%rd728, %rd6, %rd727;
	ld.global.f64 	%fd1078, [%rd728];
	add.s32 	%r775, %r774, %r350;
	mul.wide.u32 	%rd729, %r775, 8;
	add.s64 	%rd730, %rd6, %rd729;
	ld.global.f64 	%fd1079, [%rd730];
	mul.f64 	%fd1080, %fd84, %fd1078;
	mul.f64 	%fd1081, %fd85, %fd1079;
	sub.f64 	%fd1082, %fd1080, %fd1081;
	st.global.f64 	[%rd728], %fd1082;
	mul.f64 	%fd1083, %fd84, %fd1079;
	fma.rn.f64 	%fd1084, %fd85, %fd1078, %fd1083;
	st.global.f64 	[%rd730], %fd1084;
	add.s32 	%r776, %r774, 1;
	mul.wide.u32 	%rd731, %r776, 8;
	add.s64 	%rd732, %rd6, %rd731;
	ld.global.f64 	%fd1085, [%rd732];
	add.s32 	%r777, %r775, 1;
	mul.wide.u32 	%rd733, %r777, 8;
	add.s64 	%rd734, %rd6, %rd733;
	ld.global.f64 	%fd1086, [%rd734];
	mul.f64 	%fd1087, %fd84, %fd1085;
	mul.f64 	%fd1088, %fd85, %fd1086;
	sub.f64 	%fd1089, %fd1087, %fd1088;
	st.global.f64 	[%rd732], %fd1089;
	mul.f64 	%fd1090, %fd84, %fd1086;
	fma.rn.f64 	%fd1091, %fd85, %fd1085, %fd1090;
	st.global.f64 	[%rd734], %fd1091;
	add.s32 	%r778, %r774, 2;
	mul.wide.u32 	%rd735, %r778, 8;
	add.s64 	%rd736, %rd6, %rd735;
	ld.global.f64 	%fd1092, [%rd736];
	add.s32 	%r779, %r775, 2;
	mul.wide.u32 	%rd737, %r779, 8;
	add.s64 	%rd738, %rd6, %rd737;
	ld.global.f64 	%fd1093, [%rd738];
	mul.f64 	%fd1094, %fd84, %fd1092;
	mul.f64 	%fd1095, %fd85, %fd1093;
	sub.f64 	%fd1096, %fd1094, %fd1095;
	st.global.f64 	[%rd736], %fd1096;
	mul.f64 	%fd1097, %fd84, %fd1093;
	fma.rn.f64 	%fd1098, %fd85, %fd1092, %fd1097;
	st.global.f64 	[%rd738], %fd1098;
	add.s32 	%r780, %r774, 3;
	mul.wide.u32 	%rd739, %r780, 8;
	add.s64 	%rd740, %rd6, %rd739;
	ld.global.f64 	%fd1099, [%rd740];
	add.s32 	%r781, %r775, 3;
	mul.wide.u32 	%rd741, %r781, 8;
	add.s64 	%rd742, %rd6, %rd741;
	ld.global.f64 	%fd1100, [%rd742];
	mul.f64 	%fd1101, %fd84, %fd1099;
	mul.f64 	%fd1102, %fd85, %fd1100;
	sub.f64 	%fd1103, %fd1101, %fd1102;
	st.global.f64 	[%rd740], %fd1103;
	mul.f64 	%fd1104, %fd84, %fd1100;
	fma.rn.f64 	%fd1105, %fd85, %fd1099, %fd1104;
	st.global.f64 	[%rd742], %fd1105;
	add.s32 	%r782, %r774, 4;
	mul.wide.u32 	%rd743, %r782, 8;
	add.s64 	%rd744, %rd6, %rd743;
	ld.global.f64 	%fd1106, [%rd744];
	add.s32 	%r783, %r775, 4;
	mul.wide.u32 	%rd745, %r783, 8;
	add.s64 	%rd746, %rd6, %rd745;
	ld.global.f64 	%fd1107, [%rd746];
	mul.f64 	%fd1108, %fd84, %fd1106;
	mul.f64 	%fd1109, %fd85, %fd1107;
	sub.f64 	%fd1110, %fd1108, %fd1109;
	st.global.f64 	[%rd744], %fd1110;
	mul.f64 	%fd1111, %fd84, %fd1107;
	fma.rn.f64 	%fd1112, %fd85, %fd1106, %fd1111;
	st.global.f64 	[%rd746], %fd1112;
	add.s32 	%r784, %r774, 5;
	mul.wide.u32 	%rd747, %r784, 8;
	add.s64 	%rd748, %rd6, %rd747;
	ld.global.f64 	%fd1113, [%rd748];
	add.s32 	%r785, %r775, 5;
	mul.wide.u32 	%rd749, %r785, 8;
	add.s64 	%rd750, %rd6, %rd749;
	ld.global.f64 	%fd1114, [%rd750];
	mul.f64 	%fd1115, %fd84, %fd1113;
	mul.f64 	%fd1116, %fd85, %fd1114;
	sub.f64 	%fd1117, %fd1115, %fd1116;
	st.global.f64 	[%rd748], %fd1117;
	mul.f64 	%fd1118, %fd84, %fd1114;
	fma.rn.f64 	%fd1119, %fd85, %fd1113, %fd1118;
	st.global.f64 	[%rd750], %fd1119;
	add.s32 	%r786, %r774, 6;
	mul.wide.u32 	%rd751, %r786, 8;
	add.s64 	%rd752, %rd6, %rd751;
	ld.global.f64 	%fd1120, [%rd752];
	add.s32 	%r787, %r775, 6;
	mul.wide.u32 	%rd753, %r787, 8;
	add.s64 	%rd754, %rd6, %rd753;
	ld.global.f64 	%fd1121, [%rd754];
	mul.f64 	%fd1122, %fd84, %fd1120;
	mul.f64 	%fd1123, %fd85, %fd1121;
	sub.f64 	%fd1124, %fd1122, %fd1123;
	st.global.f64 	[%rd752], %fd1124;
	mul.f64 	%fd1125, %fd84, %fd1121;
	fma.rn.f64 	%fd1126, %fd85, %fd1120, %fd1125;
	st.global.f64 	[%rd754], %fd1126;
	add.s32 	%r788, %r774, 7;
	mul.wide.u32 	%rd755, %r788, 8;
	add.s64 	%rd756, %rd6, %rd755;
	ld.global.f64 	%fd1127, [%rd756];
	add.s32 	%r789, %r775, 7;
	mul.wide.u32 	%rd757, %r789, 8;
	add.s64 	%rd758, %rd6, %rd757;
	ld.global.f64 	%fd1128, [%rd758];
	mul.f64 	%fd1129, %fd84, %fd1127;
	mul.f64 	%fd1130, %fd85, %fd1128;
	sub.f64 	%fd1131, %fd1129, %fd1130;
	st.global.f64 	[%rd756], %fd1131;
	mul.f64 	%fd1132, %fd84, %fd1128;
	fma.rn.f64 	%fd1133, %fd85, %fd1127, %fd1132;
	st.global.f64 	[%rd758], %fd1133;
	add.s32 	%r1231, %r1231, 8;
	setp.ne.s32 	%p135, %r1231, %r41;
	mov.u32 	%r1233, %r41;
	@%p135 bra 	$L__BB41_173;
$L__BB41_174:
	setp.eq.s32 	%p136, %r36, 0;
	@%p136 bra 	$L__BB41_182;
	setp.lt.u32 	%p137, %r37, 3;
	@%p137 bra 	$L__BB41_177;
	add.s32 	%r790, %r1233, %r160;
	mul.wide.u32 	%rd759, %r790, 8;
	add.s64 	%rd760, %rd6, %rd759;
	ld.global.f64 	%fd1134, [%rd760];
	add.s32 	%r791, %r790, %r350;
	mul.wide.u32 	%rd761, %r791, 8;
	add.s64 	%rd762, %rd6, %rd761;
	ld.global.f64 	%fd1135, [%rd762];
	mul.f64 	%fd1136, %fd84, %fd1134;
	mul.f64 	%fd1137, %fd85, %fd1135;
	sub.f64 	%fd1138, %fd1136, %fd1137;
	st.global.f64 	[%rd760], %fd1138;
	mul.f64 	%fd1139, %fd84, %fd1135;
	fma.rn.f64 	%fd1140, %fd85, %fd1134, %fd1139;
	st.global.f64 	[%rd762], %fd1140;
	add.s32 	%r792, %r790, 1;
	mul.wide.u32 	%rd763, %r792, 8;
	add.s64 	%rd764, %rd6, %rd763;
	ld.global.f64 	%fd1141, [%rd764];
	add.s32 	%r793, %r791, 1;
	mul.wide.u32 	%rd765, %r793, 8;
	add.s64 	%rd766, %rd6, %rd765;
	ld.global.f64 	%fd1142, [%rd766];
	mul.f64 	%fd1143, %fd84, %fd1141;
	mul.f64 	%fd1144, %fd85, %fd1142;
	sub.f64 	%fd1145, %fd1143, %fd1144;
	st.global.f64 	[%rd764], %fd1145;
	mul.f64 	%fd1146, %fd84, %fd1142;
	fma.rn.f64 	%fd1147, %fd85, %fd1141, %fd1146;
	st.global.f64 	[%rd766], %fd1147;
	add.s32 	%r794, %r790, 2;
	mul.wide.u32 	%rd767, %r794, 8;
	add.s64 	%rd768, %rd6, %rd767;
	ld.global.f64 	%fd1148, [%rd768];
	add.s32 	%r795, %r791, 2;
	mul.wide.u32 	%rd769, %r795, 8;
	add.s64 	%rd770, %rd6, %rd769;
	ld.global.f64 	%fd1149, [%rd770];
	mul.f64 	%fd1150, %fd84, %fd1148;
	mul.f64 	%fd1151, %fd85, %fd1149;
	sub.f64 	%fd1152, %fd1150, %fd1151;
	st.global.f64 	[%rd768], %fd1152;
	mul.f64 	%fd1153, %fd84, %fd1149;
	fma.rn.f64 	%fd1154, %fd85, %fd1148, %fd1153;
	st.global.f64 	[%rd770], %fd1154;
	add.s32 	%r796, %r790, 3;
	mul.wide.u32 	%rd771, %r796, 8;
	add.s64 	%rd772, %rd6, %rd771;
	ld.global.f64 	%fd1155, [%rd772];
	add.s32 	%r797, %r791, 3;
	mul.wide.u32 	%rd773, %r797, 8;
	add.s64 	%rd774, %rd6, %rd773;
	ld.global.f64 	%fd1156, [%rd774];
	mul.f64 	%fd1157, %fd84, %fd1155;
	mul.f64 	%fd1158, %fd85, %fd1156;
	sub.f64 	%fd1159, %fd1157, %fd1158;
	st.global.f64 	[%rd772], %fd1159;
	mul.f64 	%fd1160, %fd84, %fd1156;
	fma.rn.f64 	%fd1161, %fd85, %fd1155, %fd1160;
	st.global.f64 	[%rd774], %fd1161;
	add.s32 	%r1233, %r1233, 4;
$L__BB41_177:
	setp.eq.s32 	%p138, %r38, 0;
	@%p138 bra 	$L__BB41_182;
	setp.eq.s32 	%p139, %r39, 0;
	@%p139 bra 	$L__BB41_180;
	add.s32 	%r798, %r1233, %r160;
	mul.wide.u32 	%rd775, %r798, 8;
	add.s64 	%rd776, %rd6, %rd775;
	ld.global.f64 	%fd1162, [%rd776];
	add.s32 	%r799, %r798, %r350;
	mul.wide.u32 	%rd777, %r799, 8;
	add.s64 	%rd778, %rd6, %rd777;
	ld.global.f64 	%fd1163, [%rd778];
	mul.f64 	%fd1164, %fd84, %fd1162;
	mul.f64 	%fd1165, %fd85, %fd1163;
	sub.f64 	%fd1166, %fd1164, %fd1165;
	st.global.f64 	[%rd776], %fd1166;
	mul.f64 	%fd1167, %fd84, %fd1163;
	fma.rn.f64 	%fd1168, %fd85, %fd1162, %fd1167;
	st.global.f64 	[%rd778], %fd1168;
	add.s32 	%r800, %r798, 1;
	mul.wide.u32 	%rd779, %r800, 8;
	add.s64 	%rd780, %rd6, %rd779;
	ld.global.f64 	%fd1169, [%rd780];
	add.s32 	%r801, %r799, 1;
	mul.wide.u32 	%rd781, %r801, 8;
	add.s64 	%rd782, %rd6, %rd781;
	ld.global.f64 	%fd1170, [%rd782];
	mul.f64 	%fd1171, %fd84, %fd1169;
	mul.f64 	%fd1172, %fd85, %fd1170;
	sub.f64 	%fd1173, %fd1171, %fd1172;
	st.global.f64 	[%rd780], %fd1173;
	mul.f64 	%fd1174, %fd84, %fd1170;
	fma.rn.f64 	%fd1175, %fd85, %fd1169, %fd1174;
	st.global.f64 	[%rd782], %fd1175;
	add.s32 	%r1233, %r1233, 2;
$L__BB41_180:
	setp.eq.s32 	%p140, %r42, 0;
	@%p140 bra 	$L__BB41_182;
	add.s32 	%r802, %r1233, %r160;
	mul.wide.u32 	%rd783, %r802, 8;
	add.s64 	%rd784, %rd6, %rd783;
	ld.global.f64 	%fd1176, [%rd784];
	add.s32 	%r803, %r802, %r350;
	mul.wide.u32 	%rd785, %r803, 8;
	add.s64 	%rd786, %rd6, %rd785;
	ld.global.f64 	%fd1177, [%rd786];
	mul.f64 	%fd1178, %fd84, %fd1176;
	mul.f64 	%fd1179, %fd85, %fd1177;
	sub.f64 	%fd1180, %fd1178, %fd1179;
	st.global.f64 	[%rd784], %fd1180;
	mul.f64 	%fd1181, %fd84, %fd1177;
	fma.rn.f64 	%fd1182, %fd85, %fd1176, %fd1181;
	st.global.f64 	[%rd786], %fd1182;
$L__BB41_182:
	mov.b32 	%r1237, 0;
	@%p134 bra 	$L__BB41_185;
	mov.b32 	%r1235, 0;
$L__BB41_184:
	.pragma "nounroll";
	mad.lo.s32 	%r806, %r1235, %r350, %r159;
	mul.wide.u32 	%rd787, %r806, 8;
	add.s64 	%rd788, %rd6, %rd787;
	ld.global.f64 	%fd1183, [%rd788];
	add.s32 	%r807, %r806, 1;
	mul.wide.u32 	%rd789, %r807, 8;
	add.s64 	%rd790, %rd6, %rd789;
	ld.global.f64 	%fd1184, [%rd790];
	mul.f64 	%fd1185, %fd84, %fd1183;
	mul.f64 	%fd1186, %fd85, %fd1184;
	sub.f64 	%fd1187, %fd1185, %fd1186;
	st.global.f64 	[%rd788], %fd1187;
	mul.f64 	%fd1188, %fd84, %fd1184;
	fma.rn.f64 	%fd1189, %fd85, %fd1183, %fd1188;
	st.global.f64 	[%rd790], %fd1189;
	add.s32 	%r808, %r806, %r350;
	mul.wide.u32 	%rd791, %r808, 8;
	add.s64 	%rd792, %rd6, %rd791;
	ld.global.f64 	%fd1190, [%rd792];
	add.s32 	%r809, %r808, 1;
	mul.wide.u32 	%rd793, %r809, 8;
	add.s64 	%rd794, %rd6, %rd793;
	ld.global.f64 	%fd1191, [%rd794];
	mul.f64 	%fd1192, %fd84, %fd1190;
	mul.f64 	%fd1193, %fd85, %fd1191;
	sub.f64 	%fd1194, %fd1192, %fd1193;
	st.global.f64 	[%rd792], %fd1194;
	mul.f64 	%fd1195, %fd84, %fd1191;
	fma.rn.f64 	%fd1196, %fd85, %fd1190, %fd1195;
	st.global.f64 	[%rd794], %fd1196;
	add.s32 	%r810, %r808, %r350;
	mul.wide.u32 	%rd795, %r810, 8;
	add.s64 	%rd796, %rd6, %rd795;
	ld.global.f64 	%fd1197, [%rd796];
	add.s32 	%r811, %r810, 1;
	mul.wide.u32 	%rd797, %r811, 8;
	add.s64 	%rd798, %rd6, %rd797;
	ld.global.f64 	%fd1198, [%rd798];
	mul.f64 	%fd1199, %fd84, %fd1197;
	mul.f64 	%fd1200, %fd85, %fd1198;
	sub.f64 	%fd1201, %fd1199, %fd1200;
	st.global.f64 	[%rd796], %fd1201;
	mul.f64 	%fd1202, %fd84, %fd1198;
	fma.rn.f64 	%fd1203, %fd85, %fd1197, %fd1202;
	st.global.f64 	[%rd798], %fd1203;
	add.s32 	%r812, %r810, %r350;
	mul.wide.u32 	%rd799, %r812, 8;
	add.s64 	%rd800, %rd6, %rd799;
	ld.global.f64 	%fd1204, [%rd800];
	add.s32 	%r813, %r812, 1;
	mul.wide.u32 	%rd801, %r813, 8;
	add.s64 	%rd802, %rd6, %rd801;
	ld.global.f64 	%fd1205, [%rd802];
	mul.f64 	%fd1206, %fd84, %fd1204;
	mul.f64 	%fd1207, %fd85, %fd1205;
	sub.f64 	%fd1208, %fd1206, %fd1207;
	st.global.f64 	[%rd800], %fd1208;
	mul.f64 	%fd1209, %fd84, %fd1205;
	fma.rn.f64 	%fd1210, %fd85, %fd1204, %fd1209;
	st.global.f64 	[%rd802], %fd1210;
	add.s32 	%r814, %r812, %r350;
	mul.wide.u32 	%rd803, %r814, 8;
	add.s64 	%rd804, %rd6, %rd803;
	ld.global.f64 	%fd1211, [%rd804];
	add.s32 	%r815, %r814, 1;
	mul.wide.u32 	%rd805, %r815, 8;
	add.s64 	%rd806, %rd6, %rd805;
	ld.global.f64 	%fd1212, [%rd806];
	mul.f64 	%fd1213, %fd84, %fd1211;
	mul.f64 	%fd1214, %fd85, %fd1212;
	sub.f64 	%fd1215, %fd1213, %fd1214;
	st.global.f64 	[%rd804], %fd1215;
	mul.f64 	%fd1216, %fd84, %fd1212;
	fma.rn.f64 	%fd1217, %fd85, %fd1211, %fd1216;
	st.global.f64 	[%rd806], %fd1217;
	add.s32 	%r816, %r814, %r350;
	mul.wide.u32 	%rd807, %r816, 8;
	add.s64 	%rd808, %rd6, %rd807;
	ld.global.f64 	%fd1218, [%rd808];
	add.s32 	%r817, %r816, 1;
	mul.wide.u32 	%rd809, %r817, 8;
	add.s64 	%rd810, %rd6, %rd809;
	ld.global.f64 	%fd1219, [%rd810];
	mul.f64 	%fd1220, %fd84, %fd1218;
	mul.f64 	%fd1221, %fd85, %fd1219;
	sub.f64 	%fd1222, %fd1220, %fd1221;
	st.global.f64 	[%rd808], %fd1222;
	mul.f64 	%fd1223, %fd84, %fd1219;
	fma.rn.f64 	%fd1224, %fd85, %fd1218, %fd1223;
	st.global.f64 	[%rd810], %fd1224;
	add.s32 	%r818, %r816, %r350;
	mul.wide.u32 	%rd811, %r818, 8;
	add.s64 	%rd812, %rd6, %rd811;
	ld.global.f64 	%fd1225, [%rd812];
	add.s32 	%r819, %r818, 1;
	mul.wide.u32 	%rd813, %r819, 8;
	add.s64 	%rd814, %rd6, %rd813;
	ld.global.f64 	%fd1226, [%rd814];
	mul.f64 	%fd1227, %fd84, %fd1225;
	mul.f64 	%fd1228, %fd85, %fd1226;
	sub.f64 	%fd1229, %fd1227, %fd1228;
	st.global.f64 	[%rd812], %fd1229;
	mul.f64 	%fd1230, %fd84, %fd1226;
	fma.rn.f64 	%fd1231, %fd85, %fd1225, %fd1230;
	st.global.f64 	[%rd814], %fd1231;
	add.s32 	%r820, %r818, %r350;
	mul.wide.u32 	%rd815, %r820, 8;
	add.s64 	%rd816, %rd6, %rd815;
	ld.global.f64 	%fd1232, [%rd816];
	add.s32 	%r821, %r820, 1;
	mul.wide.u32 	%rd817, %r821, 8;
	add.s64 	%rd818, %rd6, %rd817;
	ld.global.f64 	%fd1233, [%rd818];
	mul.f64 	%fd1234, %fd84, %fd1232;
	mul.f64 	%fd1235, %fd85, %fd1233;
	sub.f64 	%fd1236, %fd1234, %fd1235;
	st.global.f64 	[%rd816], %fd1236;
	mul.f64 	%fd1237, %fd84, %fd1233;
	fma.rn.f64 	%fd1238, %fd85, %fd1232, %fd1237;
	st.global.f64 	[%rd818], %fd1238;
	add.s32 	%r1235, %r1235, 8;
	setp.ne.s32 	%p142, %r1235, %r41;
	mov.u32 	%r1237, %r41;
	@%p142 bra 	$L__BB41_184;
$L__BB41_185:
	@%p136 bra 	$L__BB41_193;
	setp.lt.u32 	%p144, %r37, 3;
	@%p144 bra 	$L__BB41_188;
	mad.lo.s32 	%r822, %r1237, %r350, %r159;
	mul.wide.u32 	%rd819, %r822, 8;
	add.s64 	%rd820, %rd6, %rd819;
	ld.global.f64 	%fd1239, [%rd820];
	add.s32 	%r823, %r822, 1;
	mul.wide.u32 	%rd821, %r823, 8;
	add.s64 	%rd822, %rd6, %rd821;
	ld.global.f64 	%fd1240, [%rd822];
	mul.f64 	%fd1241, %fd84, %fd1239;
	mul.f64 	%fd1242, %fd85, %fd1240;
	sub.f64 	%fd1243, %fd1241, %fd1242;
	st.global.f64 	[%rd820], %fd1243;
	mul.f64 	%fd1244, %fd84, %fd1240;
	fma.rn.f64 	%fd1245, %fd85, %fd1239, %fd1244;
	st.global.f64 	[%rd822], %fd1245;
	add.s32 	%r824, %r822, %r350;
	mul.wide.u32 	%rd823, %r824, 8;
	add.s64 	%rd824, %rd6, %rd823;
	ld.global.f64 	%fd1246, [%rd824];
	add.s32 	%r825, %r824, 1;
	mul.wide.u32 	%rd825, %r825, 8;
	add.s64 	%rd826, %rd6, %rd825;
	ld.global.f64 	%fd1247, [%rd826];
	mul.f64 	%fd1248, %fd84, %fd1246;
	mul.f64 	%fd1249, %fd85, %fd1247;
	sub.f64 	%fd1250, %fd1248, %fd1249;
	st.global.f64 	[%rd824], %fd1250;
	mul.f64 	%fd1251, %fd84, %fd1247;
	fma.rn.f64 	%fd1252, %fd85, %fd1246, %fd1251;
	st.global.f64 	[%rd826], %fd1252;
	add.s32 	%r826, %r824, %r350;
	mul.wide.u32 	%rd827, %r826, 8;
	add.s64 	%rd828, %rd6, %rd827;
	ld.global.f64 	%fd1253, [%rd828];
	add.s32 	%r827, %r826, 1;
	mul.wide.u32 	%rd829, %r827, 8;
	add.s64 	%rd830, %rd6, %rd829;
	ld.global.f64 	%fd1254, [%rd830];
	mul.f64 	%fd1255, %fd84, %fd1253;
	mul.f64 	%fd1256, %fd85, %fd1254;
	sub.f64 	%fd1257, %fd1255, %fd1256;
	st.global.f64 	[%rd828], %fd1257;
	mul.f64 	%fd1258, %fd84, %fd1254;
	fma.rn.f64 	%fd1259, %fd85, %fd1253, %fd1258;
	st.global.f64 	[%rd830], %fd1259;
	add.s32 	%r828, %r826, %r350;
	mul.wide.u32 	%rd831, %r828, 8;
	add.s64 	%rd832, %rd6, %rd831;
	ld.global.f64 	%fd1260, [%rd832];
	add.s32 	%r829, %r828, 1;
	mul.wide.u32 	%rd833, %r829, 8;
	add.s64 	%rd834, %rd6, %rd833;
	ld.global.f64 	%fd1261, [%rd834];
	mul.f64 	%fd1262, %fd84, %fd1260;
	mul.f64 	%fd1263, %fd85, %fd1261;
	sub.f64 	%fd1264, %fd1262, %fd1263;
	st.global.f64 	[%rd832], %fd1264;
	mul.f64 	%fd1265, %fd84, %fd1261;
	fma.rn.f64 	%fd1266, %fd85, %fd1260, %fd1265;
	st.global.f64 	[%rd834], %fd1266;
	add.s32 	%r1237, %r1237, 4;
$L__BB41_188:
	setp.eq.s32 	%p145, %r38, 0;
	@%p145 bra 	$L__BB41_193;
	setp.eq.s32 	%p146, %r39, 0;
	@%p146 bra 	$L__BB41_191;
	mad.lo.s32 	%r830, %r1237, %r350, %r159;
	mul.wide.u32 	%rd835, %r830, 8;
	add.s64 	%rd836, %rd6, %rd835;
	ld.global.f64 	%fd1267, [%rd836];
	add.s32 	%r831, %r830, 1;
	mul.wide.u32 	%rd837, %r831, 8;
	add.s64 	%rd838, %rd6, %rd837;
	ld.global.f64 	%fd1268, [%rd838];
	mul.f64 	%fd1269, %fd84, %fd1267;
	mul.f64 	%fd1270, %fd85, %fd1268;
	sub.f64 	%fd1271, %fd1269, %fd1270;
	st.global.f64 	[%rd836], %fd1271;
	mul.f64 	%fd1272, %fd84, %fd1268;
	fma.rn.f64 	%fd1273, %fd85, %fd1267, %fd1272;
	st.global.f64 	[%rd838], %fd1273;
	add.s32 	%r832, %r830, %r350;
	mul.wide.u32 	%rd839, %r832, 8;
	add.s64 	%rd840, %rd6, %rd839;
	ld.global.f64 	%fd1274, [%rd840];
	add.s32 	%r833, %r832, 1;
	mul.wide.u32 	%rd841, %r833, 8;
	add.s64 	%rd842, %rd6, %rd841;
	ld.global.f64 	%fd1275, [%rd842];
	mul.f64 	%fd1276, %fd84, %fd1274;
	mul.f64 	%fd1277, %fd85, %fd1275;
	sub.f64 	%fd1278, %fd1276, %fd1277;
	st.global.f64 	[%rd840], %fd1278;
	mul.f64 	%fd1279, %fd84, %fd1275;
	fma.rn.f64 	%fd1280, %fd85, %fd1274, %fd1279;
	st.global.f64 	[%rd842], %fd1280;
	add.s32 	%r1237, %r1237, 2;
$L__BB41_191:
	setp.eq.s32 	%p147, %r42, 0;
	@%p147 bra 	$L__BB41_193;
	mad.lo.s32 	%r834, %r1237, %r350, %r159;
	mul.wide.u32 	%rd843, %r834, 8;
	add.s64 	%rd844, %rd6, %rd843;
	ld.global.f64 	%fd1281, [%rd844];
	add.s32 	%r835, %r834, 1;
	mul.wide.u32 	%rd845, %r835, 8;
	add.s64 	%rd846, %rd6, %rd845;
	ld.global.f64 	%fd1282, [%rd846];
	mul.f64 	%fd1283, %fd84, %fd1281;
	mul.f64 	%fd1284, %fd85, %fd1282;
	sub.f64 	%fd1285, %fd1283, %fd1284;
	st.global.f64 	[%rd844], %fd1285;
	mul.f64 	%fd1286, %fd84, %fd1282;
	fma.rn.f64 	%fd1287, %fd85, %fd1281, %fd1286;
	st.global.f64 	[%rd846], %fd1287;
$L__BB41_193:
	mov.b32 	%r1241, 0;
	@%p134 bra 	$L__BB41_196;
	mov.b32 	%r1239, 0;
$L__BB41_195:
	.pragma "nounroll";
	mad.lo.s32 	%r838, %r1239, %r350, %r159;
	mul.wide.u32 	%rd847, %r838, 8;
	add.s64 	%rd848, %rd1, %rd847;
	ld.global.f64 	%fd1288, [%rd848];
	add.s32 	%r839, %r838, 1;
	mul.wide.u32 	%rd849, %r839, 8;
	add.s64 	%rd850, %rd1, %rd849;
	ld.global.f64 	%fd1289, [%rd850];
	mul.f64 	%fd1290, %fd84, %fd1288;
	mul.f64 	%fd1291, %fd85, %fd1289;
	sub.f64 	%fd1292, %fd1290, %fd1291;
	st.global.f64 	[%rd848], %fd1292;
	mul.f64 	%fd1293, %fd84, %fd1289;
	fma.rn.f64 	%fd1294, %fd85, %fd1288, %fd1293;
	st.global.f64 	[%rd850], %fd1294;
	add.s32 	%r840, %r838, %r350;
	mul.wide.u32 	%rd851, %r840, 8;
	add.s64 	%rd852, %rd1, %rd851;
	ld.global.f64 	%fd1295, [%rd852];
	add.s32 	%r841, %r840, 1;
	mul.wide.u32 	%rd853, %r841, 8;
	add.s64 	%rd854, %rd1, %rd853;
	ld.global.f64 	%fd1296, [%rd854];
	mul.f64 	%fd1297, %fd84, %fd1295;
	mul.f64 	%fd1298, %fd85, %fd1296;
	sub.f64 	%fd1299, %fd1297, %fd1298;
	st.global.f64 	[%rd852], %fd1299;
	mul.f64 	%fd1300, %fd84, %fd1296;
	fma.rn.f64 	%fd1301, %fd85, %fd1295, %fd1300;
	st.global.f64 	[%rd854], %fd1301;
	add.s32 	%r842, %r840, %r350;
	mul.wide.u32 	%rd855, %r842, 8;
	add.s64 	%rd856, %rd1, %rd855;
	ld.global.f64 	%fd1302, [%rd856];
	add.s32 	%r843, %r842, 1;
	mul.wide.u32 	%rd857, %r843, 8;
	add.s64 	%rd858, %rd1, %rd857;
	ld.global.f64 	%fd1303, [%rd858];
	mul.f64 	%fd1304, %fd84, %fd1302;
	mul.f64 	%fd1305, %fd85, %fd1303;
	sub.f64 	%fd1306, %fd1304, %fd1305;
	st.global.f64 	[%rd856], %fd1306;
	mul.f64 	%fd1307, %fd84, %fd1303;
	fma.rn.f64 	%fd1308, %fd85, %fd1302, %fd1307;
	st.global.f64 	[%rd858], %fd1308;
	add.s32 	%r844, %r842, %r350;
	mul.wide.u32 	%rd859, %r844, 8;
	add.s64 	%rd860, %rd1, %rd859;
	ld.global.f64 	%fd1309, [%rd860];
	add.s32 	%r845, %r844, 1;
	mul.wide.u32 	%rd861, %r845, 8;
	add.s64 	%rd862, %rd1, %rd861;
	ld.global.f64 	%fd1310, [%rd862];
	mul.f64 	%fd1311, %fd84, %fd1309;
	mul.f64 	%fd1312, %fd85, %fd1310;
	sub.f64 	%fd1313, %fd1311, %fd1312;
	st.global.f64 	[%rd860], %fd1313;
	mul.f64 	%fd1314, %fd84, %fd1310;
	fma.rn.f64 	%fd1315, %fd85, %fd1309, %fd1314;
	st.global.f64 	[%rd862], %fd1315;
	add.s32 	%r846, %r844, %r350;
	mul.wide.u32 	%rd863, %r846, 8;
	add.s64 	%rd864, %rd1, %rd863;
	ld.global.f64 	%fd1316, [%rd864];
	add.s32 	%r847, %r846, 1;
	mul.wide.u32 	%rd865, %r847, 8;
	add.s64 	%rd866, %rd1, %rd865;
	ld.global.f64 	%fd1317, [%rd866];
	mul.f64 	%fd1318, %fd84, %fd1316;
	mul.f64 	%fd1319, %fd85, %fd1317;
	sub.f64 	%fd1320, %fd1318, %fd1319;
	st.global.f64 	[%rd864], %fd1320;
	mul.f64 	%fd1321, %fd84, %fd1317;
	fma.rn.f64 	%fd1322, %fd85, %fd1316, %fd1321;
	st.global.f64 	[%rd866], %fd1322;
	add.s32 	%r848, %r846, %r350;
	mul.wide.u32 	%rd867, %r848, 8;
	add.s64 	%rd868, %rd1, %rd867;
	ld.global.f64 	%fd1323, [%rd868];
	add.s32 	%r849, %r848, 1;
	mul.wide.u32 	%rd869, %r849, 8;
	add.s64 	%rd870, %rd1, %rd869;
	ld.global.f64 	%fd1324, [%rd870];
	mul.f64 	%fd1325, %fd84, %fd1323;
	mul.f64 	%fd1326, %fd85, %fd1324;
	sub.f64 	%fd1327, %fd1325, %fd1326;
	st.global.f64 	[%rd868], %fd1327;
	mul.f64 	%fd1328, %fd84, %fd1324;
	fma.rn.f64 	%fd1329, %fd85, %fd1323, %fd1328;
	st.global.f64 	[%rd870], %fd1329;
	add.s32 	%r850, %r848, %r350;
	mul.wide.u32 	%rd871, %r850, 8;
	add.s64 	%rd872, %rd1, %rd871;
	ld.global.f64 	%fd1330, [%rd872];
	add.s32 	%r851, %r850, 1;
	mul.wide.u32 	%rd873, %r851, 8;
	add.s64 	%rd874, %rd1, %rd873;
	ld.global.f64 	%fd1331, [%rd874];
	mul.f64 	%fd1332, %fd84, %fd1330;
	mul.f64 	%fd1333, %fd85, %fd1331;
	sub.f64 	%fd1334, %fd1332, %fd1333;
	st.global.f64 	[%rd872], %fd1334;
	mul.f64 	%fd1335, %fd84, %fd1331;
	fma.rn.f64 	%fd1336, %fd85, %fd1330, %fd1335;
	st.global.f64 	[%rd874], %fd1336;
	add.s32 	%r852, %r850, %r350;
	mul.wide.u32 	%rd875, %r852, 8;
	add.s64 	%rd876, %rd1, %rd875;
	ld.global.f64 	%fd1337, [%rd876];
	add.s32 	%r853, %r852, 1;
	mul.wide.u32 	%rd877, %r853, 8;
	add.s64 	%rd878, %rd1, %rd877;
	ld.global.f64 	%fd1338, [%rd878];
	mul.f64 	%fd1339, %fd84, %fd1337;
	mul.f64 	%fd1340, %fd85, %fd1338;
	sub.f64 	%fd1341, %fd1339, %fd1340;
	st.global.f64 	[%rd876], %fd1341;
	mul.f64 	%fd1342, %fd84, %fd1338;
	fma.rn.f64 	%fd1343, %fd85, %fd1337, %fd1342;
	st.global.f64 	[%rd878], %fd1343;
	add.s32 	%r1239, %r1239, 8;
	setp.ne.s32 	%p149, %r1239, %r41;
	mov.u32 	%r1241, %r41;
	@%p149 bra 	$L__BB41_195;
$L__BB41_196:
	@%p136 bra 	$L__BB41_204;
	setp.lt.u32 	%p151, %r37, 3;
	@%p151 bra 	$L__BB41_199;
	mad.lo.s32 	%r854, %r1241, %r350, %r159;
	mul.wide.u32 	%rd879, %r854, 8;
	add.s64 	%rd880, %rd1, %rd879;
	ld.global.f64 	%fd1344, [%rd880];
	add.s32 	%r855, %r854, 1;
	mul.wide.u32 	%rd881, %r855, 8;
	add.s64 	%rd882, %rd1, %rd881;
	ld.global.f64 	%fd1345, [%rd882];
	mul.f64 	%fd1346, %fd84, %fd1344;
	mul.f64 	%fd1347, %fd85, %fd1345;
	sub.f64 	%fd1348, %fd1346, %fd1347;
	st.global.f64 	[%rd880], %fd1348;
	mul.f64 	%fd1349, %fd84, %fd1345;
	fma.rn.f64 	%fd1350, %fd85, %fd1344, %fd1349;
	st.global.f64 	[%rd882], %fd1350;
	add.s32 	%r856, %r854, %r350;
	mul.wide.u32 	%rd883, %r856, 8;
	add.s64 	%rd884, %rd1, %rd883;
	ld.global.f64 	%fd1351, [%rd884];
	add.s32 	%r857, %r856, 1;
	mul.wide.u32 	%rd885, %r857, 8;
	add.s64 	%rd886, %rd1, %rd885;
	ld.global.f64 	%fd1352, [%rd886];
	mul.f64 	%fd1353, %fd84, %fd1351;
	mul.f64 	%fd1354, %fd85, %fd1352;
	sub.f64 	%fd1355, %fd1353, %fd1354;
	st.global.f64 	[%rd884], %fd1355;
	mul.f64 	%fd1356, %fd84, %fd1352;
	fma.rn.f64 	%fd1357, %fd85, %fd1351, %fd1356;
	st.global.f64 	[%rd886], %fd1357;
	add.s32 	%r858, %r856, %r350;
	mul.wide.u32 	%rd887, %r858, 8;
	add.s64 	%rd888, %rd1, %rd887;
	ld.global.f64 	%fd1358, [%rd888];
	add.s32 	%r859, %r858, 1;
	mul.wide.u32 	%rd889, %r859, 8;
	add.s64 	%rd890, %rd1, %rd889;
	ld.global.f64 	%fd1359, [%rd890];
	mul.f64 	%fd1360, %fd84, %fd1358;
	mul.f64 	%fd1361, %fd85, %fd1359;
	sub.f64 	%fd1362, %fd1360, %fd1361;
	st.global.f64 	[%rd888], %fd1362;
	mul.f64 	%fd1363, %fd84, %fd1359;
	fma.rn.f64 	%fd1364, %fd85, %fd1358, %fd1363;
	st.global.f64 	[%rd890], %fd1364;
	add.s32 	%r860, %r858, %r350;
	mul.wide.u32 	%rd891, %r860, 8;
	add.s64 	%rd892, %rd1, %rd891;
	ld.global.f64 	%fd1365, [%rd892];
	add.s32 	%r861, %r860, 1;
	mul.wide.u32 	%rd893, %r861, 8;
	add.s64 	%rd894, %rd1, %rd893;
	ld.global.f64 	%fd1366, [%rd894];
	mul.f64 	%fd1367, %fd84, %fd1365;
	mul.f64 	%fd1368, %fd85, %fd1366;
	sub.f64 	%fd1369, %fd1367, %fd1368;
	st.global.f64 	[%rd892], %fd1369;
	mul.f64 	%fd1370, %fd84, %fd1366;
	fma.rn.f64 	%fd1371, %fd85, %fd1365, %fd1370;
	st.global.f64 	[%rd894], %fd1371;
	add.s32 	%r1241, %r1241, 4;
$L__BB41_199:
	setp.eq.s32 	%p152, %r38, 0;
	@%p152 bra 	$L__BB41_204;
	setp.eq.s32 	%p153, %r39, 0;
	@%p153 bra 	$L__BB41_202;
	mad.lo.s32 	%r862, %r1241, %r350, %r159;
	mul.wide.u32 	%rd895, %r862, 8;
	add.s64 	%rd896, %rd1, %rd895;
	ld.global.f64 	%fd1372, [%rd896];
	add.s32 	%r863, %r862, 1;
	mul.wide.u32 	%rd897, %r863, 8;
	add.s64 	%rd898, %rd1, %rd897;
	ld.global.f64 	%fd1373, [%rd898];
	mul.f64 	%fd1374, %fd84, %fd1372;
	mul.f64 	%fd1375, %fd85, %fd1373;
	sub.f64 	%fd1376, %fd1374, %fd1375;
	st.global.f64 	[%rd896], %fd1376;
	mul.f64 	%fd1377, %fd84, %fd1373;
	fma.rn.f64 	%fd1378, %fd85, %fd1372, %fd1377;
	st.global.f64 	[%rd898], %fd1378;
	add.s32 	%r864, %r862, %r350;
	mul.wide.u32 	%rd899, %r864, 8;
	add.s64 	%rd900, %rd1, %rd899;
	ld.global.f64 	%fd1379, [%rd900];
	add.s32 	%r865, %r864, 1;
	mul.wide.u32 	%rd901, %r865, 8;
	add.s64 	%rd902, %rd1, %rd901;
	ld.global.f64 	%fd1380, [%rd902];
	mul.f64 	%fd1381, %fd84, %fd1379;
	mul.f64 	%fd1382, %fd85, %fd1380;
	sub.f64 	%fd1383, %fd1381, %fd1382;
	st.global.f64 	[%rd900], %fd1383;
	mul.f64 	%fd1384, %fd84, %fd1380;
	fma.rn.f64 	%fd1385, %fd85, %fd1379, %fd1384;
	st.global.f64 	[%rd902], %fd1385;
	add.s32 	%r1241, %r1241, 2;
$L__BB41_202:
	setp.eq.s32 	%p154, %r42, 0;
	@%p154 bra 	$L__BB41_204;
	mad.lo.s32 	%r866, %r1241, %r350, %r159;
	mul.wide.u32 	%rd903, %r866, 8;
	add.s64 	%rd904, %rd1, %rd903;
	ld.global.f64 	%fd1386, [%rd904];
	add.s32 	%r867, %r866, 1;
	mul.wide.u32 	%rd905, %r867, 8;
	add.s64 	%rd906, %rd1, %rd905;
	ld.global.f64 	%fd1387, [%rd906];
	mul.f64 	%fd1388, %fd84, %fd1386;
	mul.f64 	%fd1389, %fd85, %fd1387;
	sub.f64 	%fd1390, %fd1388, %fd1389;
	st.global.f64 	[%rd904], %fd1390;
	mul.f64 	%fd1391, %fd84, %fd1387;
	fma.rn.f64 	%fd1392, %fd85, %fd1386, %fd1391;
	st.global.f64 	[%rd906], %fd1392;
$L__BB41_204:
	setp.ne.s32 	%p155, %r1230, %r33;
	@%p155 bra 	$L__BB41_170;
	mov.b32 	%r1245, 0;
	@%p124 bra 	$L__BB41_208;
	mov.b32 	%r1243, 0;
$L__BB41_207:
	.pragma "nounroll";
	mul.lo.s32 	%r870, %r1243, %r350;
	add.s32 	%r871, %r870, %r1243;
	mul.wide.u32 	%rd907, %r871, 8;
	add.s64 	%rd908, %rd6, %rd907;
	ld.global.f64 	%fd1393, [%rd908];
	add.f64 	%fd1394, %fd2364, %fd1393;
	st.global.f64 	[%rd908], %fd1394;
	add.s32 	%r872, %r870, %r350;
	add.s32 	%r873, %r1243, %r872;
	add.s32 	%r874, %r873, 1;
	mul.wide.u32 	%rd909, %r874, 8;
	add.s64 	%rd910, %rd6, %rd909;
	ld.global.f64 	%fd1395, [%rd910];
	add.f64 	%fd1396, %fd2364, %fd1395;
	st.global.f64 	[%rd910], %fd1396;
	add.s32 	%r875, %r872, %r350;
	add.s32 	%r876, %r1243, %r875;
	add.s32 	%r877, %r876, 2;
	mul.wide.u32 	%rd911, %r877, 8;
	add.s64 	%rd912, %rd6, %rd911;
	ld.global.f64 	%fd1397, [%rd912];
	add.f64 	%fd1398, %fd2364, %fd1397;
	st.global.f64 	[%rd912], %fd1398;
	add.s32 	%r878, %r875, %r350;
	add.s32 	%r879, %r1243, %r878;
	add.s32 	%r880, %r879, 3;
	mul.wide.u32 	%rd913, %r880, 8;
	add.s64 	%rd914, %rd6, %rd913;
	ld.global.f64 	%fd1399, [%rd914];
	add.f64 	%fd1400, %fd2364, %fd1399;
	st.global.f64 	[%rd914], %fd1400;
	add.s32 	%r881, %r878, %r350;
	add.s32 	%r882, %r1243, %r881;
	add.s32 	%r883, %r882, 4;
	mul.wide.u32 	%rd915, %r883, 8;
	add.s64 	%rd916, %rd6, %rd915;
	ld.global.f64 	%fd1401, [%rd916];
	add.f64 	%fd1402, %fd2364, %fd1401;
	st.global.f64 	[%rd916], %fd1402;
	add.s32 	%r884, %r881, %r350;
	add.s32 	%r885, %r1243, %r884;
	add.s32 	%r886, %r885, 5;
	mul.wide.u32 	%rd917, %r886, 8;
	add.s64 	%rd918, %rd6, %rd917;
	ld.global.f64 	%fd1403, [%rd918];
	add.f64 	%fd1404, %fd2364, %fd1403;
	st.global.f64 	[%rd918], %fd1404;
	add.s32 	%r887, %r884, %r350;
	add.s32 	%r888, %r1243, %r887;
	add.s32 	%r889, %r888, 6;
	mul.wide.u32 	%rd919, %r889, 8;
	add.s64 	%rd920, %rd6, %rd919;
	ld.global.f64 	%fd1405, [%rd920];
	add.f64 	%fd1406, %fd2364, %fd1405;
	st.global.f64 	[%rd920], %fd1406;
	add.s32 	%r890, %r887, %r350;
	add.s32 	%r891, %r1243, %r890;
	add.s32 	%r892, %r891, 7;
	mul.wide.u32 	%rd921, %r892, 8;
	add.s64 	%rd922, %rd6, %rd921;
	ld.global.f64 	%fd1407, [%rd922];
	add.f64 	%fd1408, %fd2364, %fd1407;
	st.global.f64 	[%rd922], %fd1408;
	add.s32 	%r893, %r890, %r350;
	add.s32 	%r894, %r1243, %r893;
	add.s32 	%r895, %r894, 8;
	mul.wide.u32 	%rd923, %r895, 8;
	add.s64 	%rd924, %rd6, %rd923;
	ld.global.f64 	%fd1409, [%rd924];
	add.f64 	%fd1410, %fd2364, %fd1409;
	st.global.f64 	[%rd924], %fd1410;
	add.s32 	%r896, %r893, %r350;
	add.s32 	%r897, %r1243, %r896;
	add.s32 	%r898, %r897, 9;
	mul.wide.u32 	%rd925, %r898, 8;
	add.s64 	%rd926, %rd6, %rd925;
	ld.global.f64 	%fd1411, [%rd926];
	add.f64 	%fd1412, %fd2364, %fd1411;
	st.global.f64 	[%rd926], %fd1412;
	add.s32 	%r899, %r896, %r350;
	add.s32 	%r900, %r1243, %r899;
	add.s32 	%r901, %r900, 10;
	mul.wide.u32 	%rd927, %r901, 8;
	add.s64 	%rd928, %rd6, %rd927;
	ld.global.f64 	%fd1413, [%rd928];
	add.f64 	%fd1414, %fd2364, %fd1413;
	st.global.f64 	[%rd928], %fd1414;
	add.s32 	%r902, %r899, %r350;
	add.s32 	%r903, %r1243, %r902;
	add.s32 	%r904, %r903, 11;
	mul.wide.u32 	%rd929, %r904, 8;
	add.s64 	%rd930, %rd6, %rd929;
	ld.global.f64 	%fd1415, [%rd930];
	add.f64 	%fd1416, %fd2364, %fd1415;
	st.global.f64 	[%rd930], %fd1416;
	add.s32 	%r905, %r902, %r350;
	add.s32 	%r906, %r1243, %r905;
	add.s32 	%r907, %r906, 12;
	mul.wide.u32 	%rd931, %r907, 8;
	add.s64 	%rd932, %rd6, %rd931;
	ld.global.f64 	%fd1417, [%rd932];
	add.f64 	%fd1418, %fd2364, %fd1417;
	st.global.f64 	[%rd932], %fd1418;
	add.s32 	%r908, %r905, %r350;
	add.s32 	%r909, %r1243, %r908;
	add.s32 	%r910, %r909, 13;
	mul.wide.u32 	%rd933, %r910, 8;
	add.s64 	%rd934, %rd6, %rd933;
	ld.global.f64 	%fd1419, [%rd934];
	add.f64 	%fd1420, %fd2364, %fd1419;
	st.global.f64 	[%rd934], %fd1420;
	add.s32 	%r911, %r908, %r350;
	add.s32 	%r912, %r1243, %r911;
	add.s32 	%r913, %r912, 14;
	mul.wide.u32 	%rd935, %r913, 8;
	add.s64 	%rd936, %rd6, %rd935;
	ld.global.f64 	%fd1421, [%rd936];
	add.f64 	%fd1422, %fd2364, %fd1421;
	st.global.f64 	[%rd936], %fd1422;
	add.s32 	%r914, %r911, %r350;
	add.s32 	%r915, %r1243, %r914;
	add.s32 	%r916, %r915, 15;
	mul.wide.u32 	%rd937, %r916, 8;
	add.s64 	%rd938, %rd6, %rd937;
	ld.global.f64 	%fd1423, [%rd938];
	add.f64 	%fd1424, %fd2364, %fd1423;
	st.global.f64 	[%rd938], %fd1424;
	add.s32 	%r1243, %r1243, 16;
	setp.ne.s32 	%p157, %r1243, %r40;
	mov.u32 	%r1245, %r40;
	@%p157 bra 	$L__BB41_207;
$L__BB41_208:
	@%p126 bra 	$L__BB41_218;
	add.s32 	%r917, %r35, -1;
	setp.lt.u32 	%p159, %r917, 7;
	@%p159 bra 	$L__BB41_211;
	mul.lo.s32 	%r918, %r1245, %r350;
	add.s32 	%r919, %r918, %r1245;
	mul.wide.u32 	%rd939, %r919, 8;
	add.s64 	%rd940, %rd6, %rd939;
	ld.global.f64 	%fd1425, [%rd940];
	add.f64 	%fd1426, %fd2364, %fd1425;
	st.global.f64 	[%rd940], %fd1426;
	add.s32 	%r920, %r918, %r350;
	add.s32 	%r921, %r1245, %r920;
	add.s32 	%r922, %r921, 1;
	mul.wide.u32 	%rd941, %r922, 8;
	add.s64 	%rd942, %rd6, %rd941;
	ld.global.f64 	%fd1427, [%rd942];
	add.f64 	%fd1428, %fd2364, %fd1427;
	st.global.f64 	[%rd942], %fd1428;
	add.s32 	%r923, %r920, %r350;
	add.s32 	%r924, %r1245, %r923;
	add.s32 	%r925, %r924, 2;
	mul.wide.u32 	%rd943, %r925, 8;
	add.s64 	%rd944, %rd6, %rd943;
	ld.global.f64 	%fd1429, [%rd944];
	add.f64 	%fd1430, %fd2364, %fd1429;
	st.global.f64 	[%rd944], %fd1430;
	add.s32 	%r926, %r923, %r350;
	add.s32 	%r927, %r1245, %r926;
	add.s32 	%r928, %r927, 3;
	mul.wide.u32 	%rd945, %r928, 8;
	add.s64 	%rd946, %rd6, %rd945;
	ld.global.f64 	%fd1431, [%rd946];
	add.f64 	%fd1432, %fd2364, %fd1431;
	st.global.f64 	[%rd946], %fd1432;
	add.s32 	%r929, %r926, %r350;
	add.s32 	%r930, %r1245, %r929;
	add.s32 	%r931, %r930, 4;
	mul.wide.u32 	%rd947, %r931, 8;
	add.s64 	%rd948, %rd6, %rd947;
	ld.global.f64 	%fd1433, [%rd948];
	add.f64 	%fd1434, %fd2364, %fd1433;
	st.global.f64 	[%rd948], %fd1434;
	add.s32 	%r932, %r929, %r350;
	add.s32 	%r933, %r1245, %r932;
	add.s32 	%r934, %r933, 5;
	mul.wide.u32 	%rd949, %r934, 8;
	add.s64 	%rd950, %rd6, %rd949;
	ld.global.f64 	%fd1435, [%rd950];
	add.f64 	%fd1436, %fd2364, %fd1435;
	st.global.f64 	[%rd950], %fd1436;
	add.s32 	%r935, %r932, %r350;
	add.s32 	%r936, %r1245, %r935;
	add.s32 	%r937, %r936, 6;
	mul.wide.u32 	%rd951, %r937, 8;
	add.s64 	%rd952, %rd6, %rd951;
	ld.global.f64 	%fd1437, [%rd952];
	add.f64 	%fd1438, %fd2364, %fd1437;
	st.global.f64 	[%rd952], %fd1438;
	add.s32 	%r938, %r935, %r350;
	add.s32 	%r939, %r1245, %r938;
	add.s32 	%r940, %r939, 7;
	mul.wide.u32 	%rd953, %r940, 8;
	add.s64 	%rd954, %rd6, %rd953;
	ld.global.f64 	%fd1439, [%rd954];
	add.f64 	%fd1440, %fd2364, %fd1439;
	st.global.f64 	[%rd954], %fd1440;
	add.s32 	%r1245, %r1245, 8;
$L__BB41_211:
	setp.eq.s32 	%p160, %r36, 0;
	@%p160 bra 	$L__BB41_218;
	setp.lt.u32 	%p161, %r37, 3;
	@%p161 bra 	$L__BB41_214;
	mul.lo.s32 	%r941, %r1245, %r350;
	add.s32 	%r942, %r941, %r1245;
	mul.wide.u32 	%rd955, %r942, 8;
	add.s64 	%rd956, %rd6, %rd955;
	ld.global.f64 	%fd1441, [%rd956];
	add.f64 	%fd1442, %fd2364, %fd1441;
	st.global.f64 	[%rd956], %fd1442;
	add.s32 	%r943, %r941, %r350;
	add.s32 	%r944, %r1245, %r943;
	add.s32 	%r945, %r944, 1;
	mul.wide.u32 	%rd957, %r945, 8;
	add.s64 	%rd958, %rd6, %rd957;
	ld.global.f64 	%fd1443, [%rd958];
	add.f64 	%fd1444, %fd2364, %fd1443;
	st.global.f64 	[%rd958], %fd1444;
	add.s32 	%r946, %r943, %r350;
	add.s32 	%r947, %r1245, %r946;
	add.s32 	%r948, %r947, 2;
	mul.wide.u32 	%rd959, %r948, 8;
	add.s64 	%rd960, %rd6, %rd959;
	ld.global.f64 	%fd1445, [%rd960];
	add.f64 	%fd1446, %fd2364, %fd1445;
	st.global.f64 	[%rd960], %fd1446;
	add.s32 	%r949, %r946, %r350;
	add.s32 	%r950, %r1245, %r949;
	add.s32 	%r951, %r950, 3;
	mul.wide.u32 	%rd961, %r951, 8;
	add.s64 	%rd962, %rd6, %rd961;
	ld.global.f64 	%fd1447, [%rd962];
	add.f64 	%fd1448, %fd2364, %fd1447;
	st.global.f64 	[%rd962], %fd1448;
	add.s32 	%r1245, %r1245, 4;
$L__BB41_214:
	setp.eq.s32 	%p162, %r38, 0;
	@%p162 bra 	$L__BB41_218;
	setp.eq.s32 	%p163, %r38, 1;
	mul.lo.s32 	%r190, %r1245, %r350;
	add.s32 	%r952, %r190, %r1245;
	mul.wide.u32 	%rd963, %r952, 8;
	add.s64 	%rd964, %rd6, %rd963;
	ld.global.f64 	%fd1449, [%rd964];
	add.f64 	%fd1450, %fd2364, %fd1449;
	st.global.f64 	[%rd964], %fd1450;
	@%p163 bra 	$L__BB41_218;
	setp.eq.s32 	%p164, %r38, 2;
	add.s32 	%r191, %r190, %r350;
	add.s32 	%r953, %r1245, %r191;
	add.s32 	%r954, %r953, 1;
	mul.wide.u32 	%rd965, %r954, 8;
	add.s64 	%rd966, %rd6, %rd965;
	ld.global.f64 	%fd1451, [%rd966];
	add.f64 	%fd1452, %fd2364, %fd1451;
	st.global.f64 	[%rd966], %fd1452;
	@%p164 bra 	$L__BB41_218;
	add.s32 	%r955, %r191, %r350;
	add.s32 	%r956, %r1245, %r955;
	add.s32 	%r957, %r956, 2;
	mul.wide.u32 	%rd967, %r957, 8;
	add.s64 	%rd968, %rd6, %rd967;
	ld.global.f64 	%fd1453, [%rd968];
	add.f64 	%fd1454, %fd2364, %fd1453;
	st.global.f64 	[%rd968], %fd1454;
$L__BB41_218:
	add.s32 	%r1224, %r1224, 1;
	setp.ne.s32 	%p165, %r1224, %r34;
	@%p165 bra 	$L__BB41_66;
$L__BB41_219:
	add.s32 	%r193, %r350, -1;
	setp.eq.s32 	%p166, %r193, 0;
	@%p166 bra 	$L__BB41_258;
	and.b32  	%r194, %r193, 7;
	setp.lt.u32 	%p167, %r9, 7;
	mov.b32 	%r1247, 0;
	@%p167 bra 	$L__BB41_239;
	and.b32  	%r1247, %r193, -8;
	mov.b32 	%r1250, 0;
$L__BB41_222:
	.pragma "nounroll";
	mul.lo.s32 	%r961, %r1250, %r350;
	add.s32 	%r962, %r961, %r1250;
	mul.wide.u32 	%rd970, %r962, 8;
	add.s64 	%rd971, %rd6, %rd970;
	ld.global.f64 	%fd1455, [%rd971];
	abs.f64 	%fd1456, %fd1455;
	add.s32 	%r207, %r961, %r350;
	add.s32 	%r963, %r207, %r1250;
	add.s32 	%r964, %r963, 1;
	mul.wide.u32 	%rd972, %r964, 8;
	add.s64 	%rd973, %rd6, %rd972;
	ld.global.f64 	%fd1457, [%rd973];
	abs.f64 	%fd90, %fd1457;
	add.f64 	%fd1458, %fd1456, %fd90;
	max.f64 	%fd1459, %fd1458, 0d3FF0000000000000;
	mul.f64 	%fd1460, %fd1459, 0d3CB0000000000000;
	mul.wide.u32 	%rd974, %r963, 8;
	add.s64 	%rd27, %rd6, %rd974;
	ld.global.f64 	%fd1461, [%rd27];
	abs.f64 	%fd1462, %fd1461;
	setp.gtu.f64 	%p168, %fd1462, %fd1460;
	@%p168 bra 	$L__BB41_224;
	mov.b64 	%rd975, 0;
	st.global.u64 	[%rd27], %rd975;
$L__BB41_224:
	add.s32 	%r208, %r207, %r350;
	add.s32 	%r965, %r1250, %r208;
	add.s32 	%r966, %r965, 2;
	mul.wide.u32 	%rd976, %r966, 8;
	add.s64 	%rd977, %rd6, %rd976;
	ld.global.f64 	%fd1463, [%rd977];
	abs.f64 	%fd91, %fd1463;
	add.f64 	%fd1464, %fd90, %fd91;
	max.f64 	%fd1465, %fd1464, 0d3FF0000000000000;
	mul.f64 	%fd1466, %fd1465, 0d3CB0000000000000;
	add.s32 	%r967, %r965, 1;
	mul.wide.u32 	%rd978, %r967, 8;
	add.s64 	%rd28, %rd6, %rd978;
	ld.global.f64 	%fd1467, [%rd28];
	abs.f64 	%fd1468, %fd1467;
	setp.gtu.f64 	%p169, %fd1468, %fd1466;
	@%p169 bra 	$L__BB41_226;
	mov.b64 	%rd979, 0;
	st.global.u64 	[%rd28], %rd979;
$L__BB41_226:
	add.s32 	%r209, %r208, %r350;
	add.s32 	%r968, %r1250, %r209;
	add.s32 	%r969, %r968, 3;
	mul.wide.u32 	%rd980, %r969, 8;
	add.s64 	%rd981, %rd6, %rd980;
	ld.global.f64 	%fd1469, [%rd981];
	abs.f64 	%fd92, %fd1469;
	add.f64 	%fd1470, %fd91, %fd92;
	max.f64 	%fd1471, %fd1470, 0d3FF0000000000000;
	mul.f64 	%fd1472, %fd1471, 0d3CB0000000000000;
	add.s32 	%r970, %r968, 2;
	mul.wide.u32 	%rd982, %r970, 8;
	add.s64 	%rd29, %rd6, %rd982;
	ld.global.f64 	%fd1473, [%rd29];
	abs.f64 	%fd1474, %fd1473;
	setp.gtu.f64 	%p170, %fd1474, %fd1472;
	@%p170 bra 	$L__BB41_228;
	mov.b64 	%rd983, 0;
	st.global.u64 	[%rd29], %rd983;
$L__BB41_228:
	add.s32 	%r210, %r209, %r350;
	add.s32 	%r971, %r1250, %r210;
	add.s32 	%r972, %r971, 4;
	mul.wide.u32 	%rd984, %r972, 8;
	add.s64 	%rd985, %rd6, %rd984;
	ld.global.f64 	%fd1475, [%rd985];
	abs.f64 	%fd93, %fd1475;
	add.f64 	%fd1476, %fd92, %fd93;
	max.f64 	%fd1477, %fd1476, 0d3FF0000000000000;
	mul.f64 	%fd1478, %fd1477, 0d3CB0000000000000;
	add.s32 	%r973, %r971, 3;
	mul.wide.u32 	%rd986, %r973, 8;
	add.s64 	%rd30, %rd6, %rd986;
	ld.global.f64 	%fd1479, [%rd30];
	abs.f64 	%fd1480, %fd1479;
	setp.gtu.f64 	%p171, %fd1480, %fd1478;
	@%p171 bra 	$L__BB41_230;
	mov.b64 	%rd987, 0;
	st.global.u64 	[%rd30], %rd987;
$L__BB41_230:
	add.s32 	%r211, %r210, %r350;
	add.s32 	%r974, %r1250, %r211;
	add.s32 	%r975, %r974, 5;
	mul.wide.u32 	%rd988, %r975, 8;
	add.s64 	%rd989, %rd6, %rd988;
	ld.global.f64 	%fd1481, [%rd989];
	abs.f64 	%fd94, %fd1481;
	add.f64 	%fd1482, %fd93, %fd94;
	max.f64 	%fd1483, %fd1482, 0d3FF0000000000000;
	mul.f64 	%fd1484, %fd1483, 0d3CB0000000000000;
	add.s32 	%r976, %r974, 4;
	mul.wide.u32 	%rd990, %r976, 8;
	add.s64 	%rd31, %rd6, %rd990;
	ld.global.f64 	%fd1485, [%rd31];
	abs.f64 	%fd1486, %fd1485;
	setp.gtu.f64 	%p172, %fd1486, %fd1484;
	@%p172 bra 	$L__BB41_232;
	mov.b64 	%rd991, 0;
	st.global.u64 	[%rd31], %rd991;
$L__BB41_232:
	add.s32 	%r212, %r211, %r350;
	add.s32 	%r977, %r1250, %r212;
	add.s32 	%r978, %r977, 6;
	mul.wide.u32 	%rd992, %r978, 8;
	add.s64 	%rd993, %rd6, %rd992;
	ld.global.f64 	%fd1487, [%rd993];
	abs.f64 	%fd95, %fd1487;
	add.f64 	%fd1488, %fd94, %fd95;
	max.f64 	%fd1489, %fd1488, 0d3FF0000000000000;
	mul.f64 	%fd1490, %fd1489, 0d3CB0000000000000;
	add.s32 	%r979, %r977, 5;
	mul.wide.u32 	%rd994, %r979, 8;
	add.s64 	%rd32, %rd6, %rd994;
	ld.global.f64 	%fd1491, [%rd32];
	abs.f64 	%fd1492, %fd1491;
	setp.gtu.f64 	%p173, %fd1492, %fd1490;
	@%p173 bra 	$L__BB41_234;
	mov.b64 	%rd995, 0;
	st.global.u64 	[%rd32], %rd995;
$L__BB41_234:
	add.s32 	%r213, %r212, %r350;
	add.s32 	%r980, %r1250, %r213;
	add.s32 	%r981, %r980, 7;
	mul.wide.u32 	%rd996, %r981, 8;
	add.s64 	%rd997, %rd6, %rd996;
	ld.global.f64 	%fd1493, [%rd997];
	abs.f64 	%fd96, %fd1493;
	add.f64 	%fd1494, %fd95, %fd96;
	max.f64 	%fd1495, %fd1494, 0d3FF0000000000000;
	mul.f64 	%fd1496, %fd1495, 0d3CB0000000000000;
	add.s32 	%r982, %r980, 6;
	mul.wide.u32 	%rd998, %r982, 8;
	add.s64 	%rd33, %rd6, %rd998;
	ld.global.f64 	%fd1497, [%rd33];
	abs.f64 	%fd1498, %fd1497;
	setp.gtu.f64 	%p174, %fd1498, %fd1496;
	@%p174 bra 	$L__BB41_236;
	mov.b64 	%rd999, 0;
	st.global.u64 	[%rd33], %rd999;
$L__BB41_236:
	add.s32 	%r1250, %r1250, 8;
	add.s32 	%r983, %r213, %r350;
	add.s32 	%r984, %r983, %r1250;
	mul.wide.u32 	%rd1000, %r984, 8;
	add.s64 	%rd1001, %rd6, %rd1000;
	ld.global.f64 	%fd1499, [%rd1001];
	abs.f64 	%fd1500, %fd1499;
	add.f64 	%fd1501, %fd96, %fd1500;
	max.f64 	%fd1502, %fd1501, 0d3FF0000000000000;
	mul.f64 	%fd1503, %fd1502, 0d3CB0000000000000;
	add.s32 	%r985, %r984, -1;
	mul.wide.u32 	%rd1002, %r985, 8;
	add.s64 	%rd34, %rd6, %rd1002;
	ld.global.f64 	%fd1504, [%rd34];
	abs.f64 	%fd1505, %fd1504;
	setp.gtu.f64 	%p175, %fd1505, %fd1503;
	@%p175 bra 	$L__BB41_238;
	mov.b64 	%rd1003, 0;
	st.global.u64 	[%rd34], %rd1003;
$L__BB41_238:
	setp.eq.s32 	%p176, %r1250, %r1247;
	@%p176 bra 	$L__BB41_239;
	bra.uni 	$L__BB41_222;
$L__BB41_239:
	setp.eq.s32 	%p177, %r194, 0;
	@%p177 bra 	$L__BB41_258;
	and.b32  	%r197, %r193, 3;
	setp.lt.u32 	%p178, %r194, 4;
	@%p178 bra 	$L__BB41_249;
	mul.lo.s32 	%r986, %r1247, %r350;
	add.s32 	%r987, %r986, %r1247;
	mul.wide.u32 	%rd1004, %r987, 8;
	add.s64 	%rd1005, %rd6, %rd1004;
	ld.global.f64 	%fd1506, [%rd1005];
	abs.f64 	%fd1507, %fd1506;
	add.s32 	%r198, %r986, %r350;
	add.s32 	%r988, %r198, %r1247;
	add.s32 	%r989, %r988, 1;
	mul.wide.u32 	%rd1006, %r989, 8;
	add.s64 	%rd1007, %rd6, %rd1006;
	ld.global.f64 	%fd1508, [%rd1007];
	abs.f64 	%fd86, %fd1508;
	add.f64 	%fd1509, %fd1507, %fd86;
	max.f64 	%fd1510, %fd1509, 0d3FF0000000000000;
	mul.f64 	%fd1511, %fd1510, 0d3CB0000000000000;
	mul.wide.u32 	%rd1008, %r988, 8;
	add.s64 	%rd20, %rd6, %rd1008;
	ld.global.f64 	%fd1512, [%rd20];
	abs.f64 	%fd1513, %fd1512;
	setp.gtu.f64 	%p179, %fd1513, %fd1511;
	@%p179 bra 	$L__BB41_243;
	mov.b64 	%rd1009, 0;
	st.global.u64 	[%rd20], %rd1009;
$L__BB41_243:
	add.s32 	%r199, %r198, %r350;
	add.s32 	%r990, %r1247, %r199;
	add.s32 	%r991, %r990, 2;
	mul.wide.u32 	%rd1010, %r991, 8;
	add.s64 	%rd1011, %rd6, %rd1010;
	ld.global.f64 	%fd1514, [%rd1011];
	abs.f64 	%fd87, %fd1514;
	add.f64 	%fd1515, %fd86, %fd87;
	max.f64 	%fd1516, %fd1515, 0d3FF0000000000000;
	mul.f64 	%fd1517, %fd1516, 0d3CB0000000000000;
	add.s32 	%r992, %r990, 1;
	mul.wide.u32 	%rd1012, %r992, 8;
	add.s64 	%rd21, %rd6, %rd1012;
	ld.global.f64 	%fd1518, [%rd21];
	abs.f64 	%fd1519, %fd1518;
	setp.gtu.f64 	%p180, %fd1519, %fd1517;
	@%p180 bra 	$L__BB41_245;
	mov.b64 	%rd1013, 0;
	st.global.u64 	[%rd21], %rd1013;
$L__BB41_245:
	add.s32 	%r200, %r199, %r350;
	add.s32 	%r993, %r1247, %r200;
	add.s32 	%r994, %r993, 3;
	mul.wide.u32 	%rd1014, %r994, 8;
	add.s64 	%rd1015, %rd6, %rd1014;
	ld.global.f64 	%fd1520, [%rd1015];
	abs.f64 	%fd88, %fd1520;
	add.f64 	%fd1521, %fd87, %fd88;
	max.f64 	%fd1522, %fd1521, 0d3FF0000000000000;
	mul.f64 	%fd1523, %fd1522, 0d3CB0000000000000;
	add.s32 	%r995, %r993, 2;
	mul.wide.u32 	%rd1016, %r995, 8;
	add.s64 	%rd22, %rd6, %rd1016;
	ld.global.f64 	%fd1524, [%rd22];
	abs.f64 	%fd1525, %fd1524;
	setp.gtu.f64 	%p181, %fd1525, %fd1523;
	@%p181 bra 	$L__BB41_247;
	mov.b64 	%rd1017, 0;
	st.global.u64 	[%rd22], %rd1017;
$L__BB41_247:
	add.s32 	%r1247, %r1247, 4;
	add.s32 	%r996, %r200, %r350;
	add.s32 	%r997, %r996, %r1247;
	mul.wide.u32 	%rd1018, %r997, 8;
	add.s64 	%rd1019, %rd6, %rd1018;
	ld.global.f64 	%fd1526, [%rd1019];
	abs.f64 	%fd1527, %fd1526;
	add.f64 	%fd1528, %fd88, %fd1527;
	max.f64 	%fd1529, %fd1528, 0d3FF0000000000000;
	mul.f64 	%fd1530, %fd1529, 0d3CB0000000000000;
	add.s32 	%r998, %r997, -1;
	mul.wide.u32 	%rd1020, %r998, 8;
	add.s64 	%rd23, %rd6, %rd1020;
	ld.global.f64 	%fd1531, [%rd23];
	abs.f64 	%fd1532, %fd1531;
	setp.gtu.f64 	%p182, %fd1532, %fd1530;
	@%p182 bra 	$L__BB41_249;
	mov.b64 	%rd1021, 0;
	st.global.u64 	[%rd23], %rd1021;
$L__BB41_249:
	setp.eq.s32 	%p183, %r197, 0;
	@%p183 bra 	$L__BB41_258;
	setp.eq.s32 	%p184, %r197, 1;
	@%p184 bra 	$L__BB41_255;
	mul.lo.s32 	%r999, %r1247, %r350;
	add.s32 	%r1000, %r999, %r1247;
	mul.wide.u32 	%rd1022, %r1000, 8;
	add.s64 	%rd1023, %rd6, %rd1022;
	ld.global.f64 	%fd1533, [%rd1023];
	abs.f64 	%fd1534, %fd1533;
	add.s32 	%r203, %r999, %r350;
	add.s32 	%r1001, %r203, %r1247;
	add.s32 	%r1002, %r1001, 1;
	mul.wide.u32 	%rd1024, %r1002, 8;
	add.s64 	%rd1025, %rd6, %rd1024;
	ld.global.f64 	%fd1535, [%rd1025];
	abs.f64 	%fd89, %fd1535;
	add.f64 	%fd1536, %fd1534, %fd89;
	max.f64 	%fd1537, %fd1536, 0d3FF0000000000000;
	mul.f64 	%fd1538, %fd1537, 0d3CB0000000000000;
	mul.wide.u32 	%rd1026, %r1001, 8;
	add.s64 	%rd24, %rd6, %rd1026;
	ld.global.f64 	%fd1539, [%rd24];
	abs.f64 	%fd1540, %fd1539;
	setp.gtu.f64 	%p185, %fd1540, %fd1538;
	@%p185 bra 	$L__BB41_253;
	mov.b64 	%rd1027, 0;
	st.global.u64 	[%rd24], %rd1027;
$L__BB41_253:
	add.s32 	%r1247, %r1247, 2;
	add.s32 	%r1003, %r203, %r350;
	add.s32 	%r1004, %r1003, %r1247;
	mul.wide.u32 	%rd1028, %r1004, 8;
	add.s64 	%rd1029, %rd6, %rd1028;
	ld.global.f64 	%fd1541, [%rd1029];
	abs.f64 	%fd1542, %fd1541;
	add.f64 	%fd1543, %fd89, %fd1542;
	max.f64 	%fd1544, %fd1543, 0d3FF0000000000000;
	mul.f64 	%fd1545, %fd1544, 0d3CB0000000000000;
	add.s32 	%r1005, %r1004, -1;
	mul.wide.u32 	%rd1030, %r1005, 8;
	add.s64 	%rd25, %rd6, %rd1030;
	ld.global.f64 	%fd1546, [%rd25];
	abs.f64 	%fd1547, %fd1546;
	setp.gtu.f64 	%p186, %fd1547, %fd1545;
	@%p186 bra 	$L__BB41_255;
	mov.b64 	%rd1031, 0;
	st.global.u64 	[%rd25], %rd1031;
$L__BB41_255:
	and.b32  	%r1006, %r193, 1;
	setp.eq.b32 	%p187, %r1006, 1;
	not.pred 	%p188, %p187;
	@%p188 bra 	$L__BB41_258;
	mad.lo.s32 	%r1007, %r1247, %r350, %r1247;
	mul.wide.u32 	%rd1032, %r1007, 8;
	add.s64 	%rd1033, %rd6, %rd1032;
	ld.global.f64 	%fd1548, [%rd1033];
	abs.f64 	%fd1549, %fd1548;
	add.s32 	%r1008, %r1007, %r350;
	add.s32 	%r1009, %r1008, 1;
	mul.wide.u32 	%rd1034, %r1009, 8;
	add.s64 	%rd1035, %rd6, %rd1034;
	ld.global.f64 	%fd1550, [%rd1035];
	abs.f64 	%fd1551, %fd1550;
	add.f64 	%fd1552, %fd1549, %fd1551;
	max.f64 	%fd1553, %fd1552, 0d3FF0000000000000;
	mul.f64 	%fd1554, %fd1553, 0d3CB0000000000000;
	mul.wide.u32 	%rd1036, %r1008, 8;
	add.s64 	%rd26, %rd6, %rd1036;
	ld.global.f64 	%fd1555, [%rd26];
	abs.f64 	%fd1556, %fd1555;
	setp.gtu.f64 	%p189, %fd1556, %fd1554;
	@%p189 bra 	$L__BB41_258;
	mov.b64 	%rd1037, 0;
	st.global.u64 	[%rd26], %rd1037;
$L__BB41_258:
	setp.lt.u32 	%p190, %r350, 3;
	@%p190 bra 	$L__BB41_272;
	mov.b32 	%r1252, 2;
	mov.b32 	%r1253, 1;
	mov.b32 	%r1251, 0;
	mov.b16 	%rs70, 0;
	mov.u16 	%rs71, %rs70;
$L__BB41_260:
	mov.u32 	%r216, %r1253;
	mov.u32 	%r1253, %r1252;
	add.s16 	%rs71, %rs71, 1;
	mul.lo.s32 	%r218, %r1253, %r350;
	setp.lt.u32 	%p191, %r1251, 7;
	mov.b32 	%r1255, 0;
	@%p191 bra 	$L__BB41_263;
	and.b32  	%r1255, %r216, -8;
	mov.b32 	%r1254, 0;
$L__BB41_262:
	.pragma "nounroll";
	add.s32 	%r1015, %r1254, %r218;
	mul.wide.u32 	%rd1038, %r1015, 8;
	add.s64 	%rd1039, %rd6, %rd1038;
	mov.b64 	%rd1040, 0;
	st.global.u64 	[%rd1039], %rd1040;
	add.s32 	%r1016, %r1015, 1;
	mul.wide.u32 	%rd1041, %r1016, 8;
	add.s64 	%rd1042, %rd6, %rd1041;
	st.global.u64 	[%rd1042], %rd1040;
	add.s32 	%r1017, %r1015, 2;
	mul.wide.u32 	%rd1043, %r1017, 8;
	add.s64 	%rd1044, %rd6, %rd1043;
	st.global.u64 	[%rd1044], %rd1040;
	add.s32 	%r1018, %r1015, 3;
	mul.wide.u32 	%rd1045, %r1018, 8;
	add.s64 	%rd1046, %rd6, %rd1045;
	st.global.u64 	[%rd1046], %rd1040;
	add.s32 	%r1019, %r1015, 4;
	mul.wide.u32 	%rd1047, %r1019, 8;
	add.s64 	%rd1048, %rd6, %rd1047;
	st.global.u64 	[%rd1048], %rd1040;
	add.s32 	%r1020, %r1015, 5;
	mul.wide.u32 	%rd1049, %r1020, 8;
	add.s64 	%rd1050, %rd6, %rd1049;
	st.global.u64 	[%rd1050], %rd1040;
	add.s32 	%r1021, %r1015, 6;
	mul.wide.u32 	%rd1051, %r1021, 8;
	add.s64 	%rd1052, %rd6, %rd1051;
	st.global.u64 	[%rd1052], %rd1040;
	add.s32 	%r1022, %r1015, 7;
	mul.wide.u32 	%rd1053, %r1022, 8;
	add.s64 	%rd1054, %rd6, %rd1053;
	st.global.u64 	[%rd1054], %rd1040;
	add.s32 	%r1254, %r1254, 8;
	setp.ne.s32 	%p192, %r1254, %r1255;
	@%p192 bra 	$L__BB41_262;
$L__BB41_263:
	and.b32  	%r1023, %r216, 7;
	setp.eq.s32 	%p193, %r1023, 0;
	@%p193 bra 	$L__BB41_271;
	cvt.u32.u16 	%r1024, %rs71;
	and.b32  	%r223, %r1024, 7;
	add.s32 	%r1025, %r223, -1;
	setp.lt.u32 	%p194, %r1025, 3;
	@%p194 bra 	$L__BB41_266;
	add.s32 	%r1026, %r1255, %r218;
	mul.wide.u32 	%rd1055, %r1026, 8;
	add.s64 	%rd1056, %rd6, %rd1055;
	mov.b64 	%rd1057, 0;
	st.global.u64 	[%rd1056], %rd1057;
	add.s32 	%r1027, %r1026, 1;
	mul.wide.u32 	%rd1058, %r1027, 8;
	add.s64 	%rd1059, %rd6, %rd1058;
	st.global.u64 	[%rd1059], %rd1057;
	add.s32 	%r1028, %r1026, 2;
	mul.wide.u32 	%rd1060, %r1028, 8;
	add.s64 	%rd1061, %rd6, %rd1060;
	st.global.u64 	[%rd1061], %rd1057;
	add.s32 	%r1029, %r1026, 3;
	mul.wide.u32 	%rd1062, %r1029, 8;
	add.s64 	%rd1063, %rd6, %rd1062;
	st.global.u64 	[%rd1063], %rd1057;
	add.s32 	%r1255, %r1255, 4;
$L__BB41_266:
	and.b32  	%r1030, %r223, 3;
	setp.eq.s32 	%p195, %r1030, 0;
	@%p195 bra 	$L__BB41_271;
	and.b16  	%rs51, %rs70, 3;
	setp.eq.s16 	%p196, %rs51, 0;
	@%p196 bra 	$L__BB41_269;
	add.s32 	%r1031, %r1255, %r218;
	mul.wide.u32 	%rd1064, %r1031, 8;
	add.s64 	%rd1065, %rd6, %rd1064;
	mov.b64 	%rd1066, 0;
	st.global.u64 	[%rd1065], %rd1066;
	add.s32 	%r1032, %r1031, 1;
	mul.wide.u32 	%rd1067, %r1032, 8;
	add.s64 	%rd1068, %rd6, %rd1067;
	st.global.u64 	[%rd1068], %rd1066;
	add.s32 	%r1255, %r1255, 2;
$L__BB41_269:
	and.b16  	%rs52, %rs70, 1;
	setp.eq.b16 	%p197, %rs52, 1;
	@%p197 bra 	$L__BB41_271;
	add.s32 	%r1033, %r1255, %r218;
	mul.wide.u32 	%rd1069, %r1033, 8;
	add.s64 	%rd1070, %rd6, %rd1069;
	mov.b64 	%rd1071, 0;
	st.global.u64 	[%rd1070], %rd1071;
$L__BB41_271:
	add.s32 	%r1252, %r1253, 1;
	setp.eq.s32 	%p198, %r1253, %r193;
	add.s32 	%r1251, %r1253, -1;
	add.s16 	%rs70, %rs70, 1;
	@%p198 bra 	$L__BB41_272;
	bra.uni 	$L__BB41_260;
$L__BB41_272:
	setp.eq.s32 	%p199, %r350, 0;
	@%p199 bra 	$L__BB41_429;
	mad.lo.s32 	%r1035, %r193, %r350, %r193;
	mul.wide.u32 	%rd1072, %r1035, 8;
	add.s64 	%rd35, %rd6, %rd1072;
	mul.wide.u32 	%rd1073, %r193, 8;
	add.s64 	%rd36, %rd4, %rd1073;
	add.s64 	%rd37, %rd5, %rd1073;
	mov.b32 	%r1259, 0;
$L__BB41_274:
	setp.ne.s32 	%p200, %r1259, %r193;
	@%p200 bra 	$L__BB41_276;
	ld.global.f64 	%fd1575, [%rd35];
	st.global.f64 	[%rd36], %fd1575;
	mov.b64 	%rd1093, 0;
	st.global.u64 	[%rd37], %rd1093;
	mov.u32 	%r1259, %r350;
	bra.uni 	$L__BB41_281;
$L__BB41_276:
	add.s32 	%r240, %r1259, 1;
	mad.lo.s32 	%r241, %r1259, %r350, %r1259;
	add.s32 	%r1036, %r241, %r350;
	mul.wide.u32 	%rd1074, %r1036, 8;
	add.s64 	%rd1075, %rd6, %rd1074;
	ld.global.f64 	%fd97, [%rd1075];
	abs.f64 	%fd1557, %fd97;
	mul.wide.u32 	%rd1076, %r241, 8;
	add.s64 	%rd1077, %rd6, %rd1076;
	ld.global.f64 	%fd98, [%rd1077];
	abs.f64 	%fd1558, %fd98;
	add.s32 	%r1037, %r1036, 1;
	mul.wide.u32 	%rd1078, %r1037, 8;
	add.s64 	%rd1079, %rd6, %rd1078;
	ld.global.f64 	%fd99, [%rd1079];
	abs.f64 	%fd1559, %fd99;
	add.f64 	%fd1560, %fd1558, %fd1559;
	max.f64 	%fd1561, %fd1560, 0d3FF0000000000000;
	mul.f64 	%fd1562, %fd1561, 0d3CB0000000000000;
	setp.leu.f64 	%p201, %fd1557, %fd1562;
	@%p201 bra 	$L__BB41_280;
	add.s32 	%r1038, %r241, 1;
	mul.wide.u32 	%rd1084, %r1038, 8;
	add.s64 	%rd1085, %rd6, %rd1084;
	ld.global.f64 	%fd1563, [%rd1085];
	add.f64 	%fd100, %fd98, %fd99;
	sub.f64 	%fd1564, %fd98, %fd99;
	mul.f64 	%fd1565, %fd1564, %fd1564;
	mul.f64 	%fd1566, %fd1565, 0d3FD0000000000000;
	fma.rn.f64 	%fd101, %fd1563, %fd97, %fd1566;
	setp.geu.f64 	%p202, %fd101, 0d0000000000000000;
	@%p202 bra 	$L__BB41_279;
	mul.f64 	%fd1571, %fd100, 0d3FE0000000000000;
	neg.f64 	%fd1572, %fd101;
	sqrt.rn.f64 	%fd1573, %fd1572;
	mul.wide.u32 	%rd1090, %r1259, 8;
	add.s64 	%rd1091, %rd4, %rd1090;
	st.global.f64 	[%rd1091], %fd1571;
	add.s64 	%rd1092, %rd5, %rd1090;
	st.global.f64 	[%rd1092], %fd1573;
	st.global.f64 	[%rd1091+8], %fd1571;
	neg.f64 	%fd1574, %fd1573;
	st.global.f64 	[%rd1092+8], %fd1574;
	add.s32 	%r1259, %r1259, 2;
	bra.uni 	$L__BB41_281;
$L__BB41_279:
	sqrt.rn.f64 	%fd1567, %fd101;
	mul.f64 	%fd1568, %fd100, 0d3FE0000000000000;
	add.f64 	%fd1569, %fd1568, %fd1567;
	mul.wide.u32 	%rd1086, %r1259, 8;
	add.s64 	%rd1087, %rd4, %rd1086;
	st.global.f64 	[%rd1087], %fd1569;
	add.s64 	%rd1088, %rd5, %rd1086;
	mov.b64 	%rd1089, 0;
	st.global.u64 	[%rd1088], %rd1089;
	sub.f64 	%fd1570, %fd1568, %fd1567;
	st.global.f64 	[%rd1087+8], %fd1570;
	st.global.u64 	[%rd1088+8], %rd1089;
	add.s32 	%r1259, %r1259, 2;
	bra.uni 	$L__BB41_281;
$L__BB41_280:
	mul.wide.u32 	%rd1080, %r1259, 8;
	add.s64 	%rd1081, %rd4, %rd1080;
	st.global.f64 	[%rd1081], %fd98;
	add.s64 	%rd1082, %rd5, %rd1080;
	mov.b64 	%rd1083, 0;
	st.global.u64 	[%rd1082], %rd1083;
	mov.u32 	%r1259, %r240;
$L__BB41_281:
	setp.lt.u32 	%p203, %r1259, %r350;
	@%p203 bra 	$L__BB41_274;
	cvt.u16.u32 	%rs23, %r350;
	and.b32  	%r230, %r350, 15;
	add.s32 	%r231, %r230, -1;
	and.b32  	%r232, %r350, 7;
	add.s32 	%r233, %r232, -1;
	and.b32  	%r234, %r350, 3;
	and.b32  	%r235, %r350, -16;
	and.b32  	%r236, %r350, -8;
	and.b32  	%r237, %r350, 1;
	neg.s32 	%r238, %r235;
	mov.b32 	%r1260, 0;
$L__BB41_283:
	mul.wide.u32 	%rd1094, %r1260, 8;
	add.s64 	%rd1095, %rd5, %rd1094;
	ld.global.f64 	%fd102, [%rd1095];
	abs.f64 	%fd1576, %fd102;
	setp.geu.f64 	%p204, %fd1576, 0d3CB0000000000000;
	@%p204 bra 	$L__BB41_360;
	setp.lt.u32 	%p251, %r193, 15;
	add.s64 	%rd1240, %rd4, %rd1094;
	ld.global.f64 	%fd103, [%rd1240];
	mov.b32 	%r1263, 0;
	@%p251 bra 	$L__BB41_287;
	mov.b32 	%r1261, 0;
$L__BB41_286:
	.pragma "nounroll";
	mul.wide.u32 	%rd1241, %r1261, 8;
	add.s64 	%rd1242, %rd7, %rd1241;
	add.s64 	%rd1243, %rd8, %rd1241;
	mov.f64 	%fd1980, 0d0000000000000000;
	st.local.v2.f64 	[%rd1242], {%fd1980, %fd1980};
	st.local.v2.f64 	[%rd1243], {%fd1980, %fd1980};
	st.local.v2.f64 	[%rd1242+16], {%fd1980, %fd1980};
	st.local.v2.f64 	[%rd1243+16], {%fd1980, %fd1980};
	st.local.v2.f64 	[%rd1242+32], {%fd1980, %fd1980};
	st.local.v2.f64 	[%rd1243+32], {%fd1980, %fd1980};
	st.local.v2.f64 	[%rd1242+48], {%fd1980, %fd1980};
	st.local.v2.f64 	[%rd1243+48], {%fd1980, %fd1980};
	st.local.v2.f64 	[%rd1242+64], {%fd1980, %fd1980};
	st.local.v2.f64 	[%rd1243+64], {%fd1980, %fd1980};
	st.local.v2.f64 	[%rd1242+80], {%fd1980, %fd1980};
	st.local.v2.f64 	[%rd1243+80], {%fd1980, %fd1980};
	st.local.v2.f64 	[%rd1242+96], {%fd1980, %fd1980};
	st.local.v2.f64 	[%rd1243+96], {%fd1980, %fd1980};
	st.local.v2.f64 	[%rd1242+112], {%fd1980, %fd1980};
	st.local.v2.f64 	[%rd1243+112], {%fd1980, %fd1980};
	add.s32 	%r1261, %r1261, 16;
	setp.ne.s32 	%p252, %r1261, %r235;
	mov.u32 	%r1263, %r235;
	@%p252 bra 	$L__BB41_286;
$L__BB41_287:
	setp.eq.s32 	%p253, %r230, 0;
	@%p253 bra 	$L__BB41_297;
	setp.lt.u32 	%p254, %r231, 7;
	@%p254 bra 	$L__BB41_290;
	mul.wide.u32 	%rd1244, %r1263, 8;
	add.s64 	%rd1245, %rd7, %rd1244;
	mov.b64 	%rd1246, 0;
	st.local.u64 	[%rd1245], %rd1246;
	add.s64 	%rd1247, %rd8, %rd1244;
	st.local.u64 	[%rd1247], %rd1246;
	st.local.u64 	[%rd1245+8], %rd1246;
	st.local.u64 	[%rd1247+8], %rd1246;
	st.local.u64 	[%rd1245+16], %rd1246;
	st.local.u64 	[%rd1247+16], %rd1246;
	st.local.u64 	[%rd1245+24], %rd1246;
	st.local.u64 	[%rd1247+24], %rd1246;
	st.local.u64 	[%rd1245+32], %rd1246;
	st.local.u64 	[%rd1247+32], %rd1246;
	st.local.u64 	[%rd1245+40], %rd1246;
	st.local.u64 	[%rd1247+40], %rd1246;
	st.local.u64 	[%rd1245+48], %rd1246;
	st.local.u64 	[%rd1247+48], %rd1246;
	st.local.u64 	[%rd1245+56], %rd1246;
	st.local.u64 	[%rd1247+56], %rd1246;
	add.s32 	%r1263, %r1263, 8;
$L__BB41_290:
	setp.eq.s32 	%p255, %r232, 0;
	@%p255 bra 	$L__BB41_297;
	setp.lt.u32 	%p256, %r233, 3;
	@%p256 bra 	$L__BB41_293;
	mul.wide.u32 	%rd1248, %r1263, 8;
	add.s64 	%rd1249, %rd7, %rd1248;
	mov.b64 	%rd1250, 0;
	st.local.u64 	[%rd1249], %rd1250;
	add.s64 	%rd1251, %rd8, %rd1248;
	st.local.u64 	[%rd1251], %rd1250;
	st.local.u64 	[%rd1249+8], %rd1250;
	st.local.u64 	[%rd1251+8], %rd1250;
	st.local.u64 	[%rd1249+16], %rd1250;
	st.local.u64 	[%rd1251+16], %rd1250;
	st.local.u64 	[%rd1249+24], %rd1250;
	st.local.u64 	[%rd1251+24], %rd1250;
	add.s32 	%r1263, %r1263, 4;
$L__BB41_293:
	setp.eq.s32 	%p257, %r234, 0;
	@%p257 bra 	$L__BB41_297;
	setp.eq.s32 	%p258, %r234, 1;
	mul.wide.u32 	%rd1252, %r1263, 8;
	add.s64 	%rd38, %rd7, %rd1252;
	mov.b64 	%rd1253, 0;
	st.local.u64 	[%rd38], %rd1253;
	add.s64 	%rd39, %rd8, %rd1252;
	st.local.u64 	[%rd39], %rd1253;
	@%p258 bra 	$L__BB41_297;
	setp.eq.s32 	%p259, %r234, 2;
	mov.b64 	%rd1254, 0;
	st.local.u64 	[%rd38+8], %rd1254;
	st.local.u64 	[%rd39+8], %rd1254;
	@%p259 bra 	$L__BB41_297;
	mov.b64 	%rd1255, 0;
	st.local.u64 	[%rd38+16], %rd1255;
	st.local.u64 	[%rd39+16], %rd1255;
$L__BB41_297:
	add.s64 	%rd1257, %rd7, %rd1094;
	mov.b64 	%rd1258, 4607182418800017408;
	st.local.u64 	[%rd1257], %rd1258;
	setp.lt.s32 	%p260, %r1260, 1;
	@%p260 bra 	$L__BB41_315;
	sub.s32 	%r252, %r350, %r1260;
	cvt.u16.u32 	%rs64, %r1260;
	sub.s16 	%rs26, %rs23, %rs64;
	mov.b32 	%r1265, 0;
	mov.b16 	%rs72, 0;
	mov.u16 	%rs73, %rs72;
	mov.u32 	%r1266, %r1260;
$L__BB41_299:
	add.s32 	%r255, %r252, %r1265;
	add.s32 	%r256, %r1266, -1;
	mul.lo.s32 	%r257, %r256, %r350;
	add.s32 	%r1094, %r257, %r256;
	mul.wide.u32 	%rd1259, %r1094, 8;
	add.s64 	%rd1260, %rd6, %rd1259;
	ld.global.f64 	%fd1982, [%rd1260];
	sub.f64 	%fd104, %fd1982, %fd103;
	setp.ge.u32 	%p261, %r1266, %r350;
	mov.f64 	%fd2372, 0d0000000000000000;
	@%p261 bra 	$L__BB41_313;
	add.s32 	%r1095, %r350, %r1265;
	sub.s32 	%r1096, %r1260, %r1095;
	setp.gt.u32 	%p262, %r1096, -16;
	mov.f64 	%fd2372, 0d0000000000000000;
	mov.u32 	%r1269, %r1266;
	@%p262 bra 	$L__BB41_303;
	and.b32  	%r258, %r255, -16;
	mov.b32 	%r1268, 0;
	mov.f64 	%fd2372, 0d0000000000000000;
	mov.u32 	%r1269, %r1266;
$L__BB41_302:
	.pragma "nounroll";
	add.s32 	%r1098, %r1269, %r257;
	mul.wide.u32 	%rd1261, %r1098, 8;
	add.s64 	%rd1262, %rd6, %rd1261;
	ld.global.f64 	%fd1986, [%rd1262];
	mul.wide.u32 	%rd1263, %r1269, 8;
	add.s64 	%rd1264, %rd7, %rd1263;
	ld.local.f64 	%fd1987, [%rd1264];
	mul.f64 	%fd1988, %fd1986, %fd1987;
	sub.f64 	%fd1989, %fd2372, %fd1988;
	add.s32 	%r1099, %r1098, 1;
	mul.wide.u32 	%rd1265, %r1099, 8;
	add.s64 	%rd1266, %rd6, %rd1265;
	ld.global.f64 	%fd1990, [%rd1266];
	ld.local.f64 	%fd1991, [%rd1264+8];
	mul.f64 	%fd1992, %fd1990, %fd1991;
	sub.f64 	%fd1993, %fd1989, %fd1992;
	add.s32 	%r1100, %r1098, 2;
	mul.wide.u32 	%rd1267, %r1100, 8;
	add.s64 	%rd1268, %rd6, %rd1267;
	ld.global.f64 	%fd1994, [%rd1268];
	ld.local.f64 	%fd1995, [%rd1264+16];
	mul.f64 	%fd1996, %fd1994, %fd1995;
	sub.f64 	%fd1997, %fd1993, %fd1996;
	add.s32 	%r1101, %r1098, 3;
	mul.wide.u32 	%rd1269, %r1101, 8;
	add.s64 	%rd1270, %rd6, %rd1269;
	ld.global.f64 	%fd1998, [%rd1270];
	ld.local.f64 	%fd1999, [%rd1264+24];
	mul.f64 	%fd2000, %fd1998, %fd1999;
	sub.f64 	%fd2001, %fd1997, %fd2000;
	add.s32 	%r1102, %r1098, 4;
	mul.wide.u32 	%rd1271, %r1102, 8;
	add.s64 	%rd1272, %rd6, %rd1271;
	ld.global.f64 	%fd2002, [%rd1272];
	ld.local.f64 	%fd2003, [%rd1264+32];
	mul.f64 	%fd2004, %fd2002, %fd2003;
	sub.f64 	%fd2005, %fd2001, %fd2004;
	add.s32 	%r1103, %r1098, 5;
	mul.wide.u32 	%rd1273, %r1103, 8;
	add.s64 	%rd1274, %rd6, %rd1273;
	ld.global.f64 	%fd2006, [%rd1274];
	ld.local.f64 	%fd2007, [%rd1264+40];
	mul.f64 	%fd2008, %fd2006, %fd2007;
	sub.f64 	%fd2009, %fd2005, %fd2008;
	add.s32 	%r1104, %r1098, 6;
	mul.wide.u32 	%rd1275, %r1104, 8;
	add.s64 	%rd1276, %rd6, %rd1275;
	ld.global.f64 	%fd2010, [%rd1276];
	ld.local.f64 	%fd2011, [%rd1264+48];
	mul.f64 	%fd2012, %fd2010, %fd2011;
	sub.f64 	%fd2013, %fd2009, %fd2012;
	add.s32 	%r1105, %r1098, 7;
	mul.wide.u32 	%rd1277, %r1105, 8;
	add.s64 	%rd1278, %rd6, %rd1277;
	ld.global.f64 	%fd2014, [%rd1278];
	ld.local.f64 	%fd2015, [%rd1264+56];
	mul.f64 	%fd2016, %fd2014, %fd2015;
	sub.f64 	%fd2017, %fd2013, %fd2016;
	add.s32 	%r1106, %r1098, 8;
	mul.wide.u32 	%rd1279, %r1106, 8;
	add.s64 	%rd1280, %rd6, %rd1279;
	ld.global.f64 	%fd2018, [%rd1280];
	ld.local.f64 	%fd2019, [%rd1264+64];
	mul.f64 	%fd2020, %fd2018, %fd2019;
	sub.f64 	%fd2021, %fd2017, %fd2020;
	add.s32 	%r1107, %r1098, 9;
	mul.wide.u32 	%rd1281, %r1107, 8;
	add.s64 	%rd1282, %rd6, %rd1281;
	ld.global.f64 	%fd2022, [%rd1282];
	ld.local.f64 	%fd2023, [%rd1264+72];
	mul.f64 	%fd2024, %fd2022, %fd2023;
	sub.f64 	%fd2025, %fd2021, %fd2024;
	add.s32 	%r1108, %r1098, 10;
	mul.wide.u32 	%rd1283, %r1108, 8;
	add.s64 	%rd1284, %rd6, %rd1283;
	ld.global.f64 	%fd2026, [%rd1284];
	ld.local.f64 	%fd2027, [%rd1264+80];
	mul.f64 	%fd2028, %fd2026, %fd2027;
	sub.f64 	%fd2029, %fd2025, %fd2028;
	add.s32 	%r1109, %r1098, 11;
	mul.wide.u32 	%rd1285, %r1109, 8;
	add.s64 	%rd1286, %rd6, %rd1285;
	ld.global.f64 	%fd2030, [%rd1286];
	ld.local.f64 	%fd2031, [%rd1264+88];
	mul.f64 	%fd2032, %fd2030, %fd2031;
	sub.f64 	%fd2033, %fd2029, %fd2032;
	add.s32 	%r1110, %r1098, 12;
	mul.wide.u32 	%rd1287, %r1110, 8;
	add.s64 	%rd1288, %rd6, %rd1287;
	ld.global.f64 	%fd2034, [%rd1288];
	ld.local.f64 	%fd2035, [%rd1264+96];
	mul.f64 	%fd2036, %fd2034, %fd2035;
	sub.f64 	%fd2037, %fd2033, %fd2036;
	add.s32 	%r1111, %r1098, 13;
	mul.wide.u32 	%rd1289, %r1111, 8;
	add.s64 	%rd1290, %rd6, %rd1289;
	ld.global.f64 	%fd2038, [%rd1290];
	ld.local.f64 	%fd2039, [%rd1264+104];
	mul.f64 	%fd2040, %fd2038, %fd2039;
	sub.f64 	%fd2041, %fd2037, %fd2040;
	add.s32 	%r1112, %r1098, 14;
	mul.wide.u32 	%rd1291, %r1112, 8;
	add.s64 	%rd1292, %rd6, %rd1291;
	ld.global.f64 	%fd2042, [%rd1292];
	ld.local.f64 	%fd2043, [%rd1264+112];
	mul.f64 	%fd2044, %fd2042, %fd2043;
	sub.f64 	%fd2045, %fd2041, %fd2044;
	add.s32 	%r1113, %r1098, 15;
	mul.wide.u32 	%rd1293, %r1113, 8;
	add.s64 	%rd1294, %rd6, %rd1293;
	ld.global.f64 	%fd2046, [%rd1294];
	ld.local.f64 	%fd2047, [%rd1264+120];
	mul.f64 	%fd2048, %fd2046, %fd2047;
	sub.f64 	%fd2372, %fd2045, %fd2048;
	add.s32 	%r1269, %r1269, 16;
	add.s32 	%r1268, %r1268, 16;
	setp.ne.s32 	%p263, %r1268, %r258;
	@%p263 bra 	$L__BB41_302;
$L__BB41_303:
	and.b32  	%r1114, %r255, 15;
	setp.eq.s32 	%p264, %r1114, 0;
	@%p264 bra 	$L__BB41_313;
	add.s16 	%rs65, %rs26, %rs73;
	cvt.u32.u16 	%r1115, %rs65;
	and.b32  	%r264, %r1115, 15;
	add.s32 	%r1116, %r264, -1;
	setp.lt.u32 	%p265, %r1116, 7;
	@%p265 bra 	$L__BB41_306;
	add.s32 	%r1117, %r1269, %r257;
	mul.wide.u32 	%rd1295, %r1117, 8;
	add.s64 	%rd1296, %rd6, %rd1295;
	ld.global.f64 	%fd2050, [%rd1296];
	mul.wide.u32 	%rd1297, %r1269, 8;
	add.s64 	%rd1298, %rd7, %rd1297;
	ld.local.f64 	%fd2051, [%rd1298];
	mul.f64 	%fd2052, %fd2050, %fd2051;
	sub.f64 	%fd2053, %fd2372, %fd2052;
	add.s32 	%r1118, %r1117, 1;
	mul.wide.u32 	%rd1299, %r1118, 8;
	add.s64 	%rd1300, %rd6, %rd1299;
	ld.global.f64 	%fd2054, [%rd1300];
	ld.local.f64 	%fd2055, [%rd1298+8];
	mul.f64 	%fd2056, %fd2054, %fd2055;
	sub.f64 	%fd2057, %fd2053, %fd2056;
	add.s32 	%r1119, %r1117, 2;
	mul.wide.u32 	%rd1301, %r1119, 8;
	add.s64 	%rd1302, %rd6, %rd1301;
	ld.global.f64 	%fd2058, [%rd1302];
	ld.local.f64 	%fd2059, [%rd1298+16];
	mul.f64 	%fd2060, %fd2058, %fd2059;
	sub.f64 	%fd2061, %fd2057, %fd2060;
	add.s32 	%r1120, %r1117, 3;
	mul.wide.u32 	%rd1303, %r1120, 8;
	add.s64 	%rd1304, %rd6, %rd1303;
	ld.global.f64 	%fd2062, [%rd1304];
	ld.local.f64 	%fd2063, [%rd1298+24];
	mul.f64 	%fd2064, %fd2062, %fd2063;
	sub.f64 	%fd2065, %fd2061, %fd2064;
	add.s32 	%r1121, %r1117, 4;
	mul.wide.u32 	%rd1305, %r1121, 8;
	add.s64 	%rd1306, %rd6, %rd1305;
	ld.global.f64 	%fd2066, [%rd1306];
	ld.local.f64 	%fd2067, [%rd1298+32];
	mul.f64 	%fd2068, %fd2066, %fd2067;
	sub.f64 	%fd2069, %fd2065, %fd2068;
	add.s32 	%r1122, %r1117, 5;
	mul.wide.u32 	%rd1307, %r1122, 8;
	add.s64 	%rd1308, %rd6, %rd1307;
	ld.global.f64 	%fd2070, [%rd1308];
	ld.local.f64 	%fd2071, [%rd1298+40];
	mul.f64 	%fd2072, %fd2070, %fd2071;
	sub.f64 	%fd2073, %fd2069, %fd2072;
	add.s32 	%r1123, %r1117, 6;
	mul.wide.u32 	%rd1309, %r1123, 8;
	add.s64 	%rd1310, %rd6, %rd1309;
	ld.global.f64 	%fd2074, [%rd1310];
	ld.local.f64 	%fd2075, [%rd1298+48];
	mul.f64 	%fd2076, %fd2074, %fd2075;
	sub.f64 	%fd2077, %fd2073, %fd2076;
	add.s32 	%r1124, %r1117, 7;
	mul.wide.u32 	%rd1311, %r1124, 8;
	add.s64 	%rd1312, %rd6, %rd1311;
	ld.global.f64 	%fd2078, [%rd1312];
	ld.local.f64 	%fd2079, [%rd1298+56];
	mul.f64 	%fd2080, %fd2078, %fd2079;
	sub.f64 	%fd2372, %fd2077, %fd2080;
	add.s32 	%r1269, %r1269, 8;
$L__BB41_306:
	and.b32  	%r1125, %r264, 7;
	setp.eq.s32 	%p266, %r1125, 0;
	@%p266 bra 	$L__BB41_313;
	add.s16 	%rs66, %rs26, %rs72;
	cvt.u32.u16 	%r1126, %rs66;
	and.b32  	%r1127, %r1126, 7;
	and.b32  	%r267, %r1126, 3;
	add.s32 	%r1128, %r1127, -1;
	setp.lt.u32 	%p267, %r1128, 3;
	@%p267 bra 	$L__BB41_309;
	add.s32 	%r1129, %r1269, %r257;
	mul.wide.u32 	%rd1313, %r1129, 8;
	add.s64 	%rd1314, %rd6, %rd1313;
	ld.global.f64 	%fd2082, [%rd1314];
	mul.wide.u32 	%rd1315, %r1269, 8;
	add.s64 	%rd1316, %rd7, %rd1315;
	ld.local.f64 	%fd2083, [%rd1316];
	mul.f64 	%fd2084, %fd2082, %fd2083;
	sub.f64 	%fd2085, %fd2372, %fd2084;
	add.s32 	%r1130, %r1129, 1;
	mul.wide.u32 	%rd1317, %r1130, 8;
	add.s64 	%rd1318, %rd6, %rd1317;
	ld.global.f64 	%fd2086, [%rd1318];
	ld.local.f64 	%fd2087, [%rd1316+8];
	mul.f64 	%fd2088, %fd2086, %fd2087;
	sub.f64 	%fd2089, %fd2085, %fd2088;
	add.s32 	%r1131, %r1129, 2;
	mul.wide.u32 	%rd1319, %r1131, 8;
	add.s64 	%rd1320, %rd6, %rd1319;
	ld.global.f64 	%fd2090, [%rd1320];
	ld.local.f64 	%fd2091, [%rd1316+16];
	mul.f64 	%fd2092, %fd2090, %fd2091;
	sub.f64 	%fd2093, %fd2089, %fd2092;
	add.s32 	%r1132, %r1129, 3;
	mul.wide.u32 	%rd1321, %r1132, 8;
	add.s64 	%rd1322, %rd6, %rd1321;
	ld.global.f64 	%fd2094, [%rd1322];
	ld.local.f64 	%fd2095, [%rd1316+24];
	mul.f64 	%fd2096, %fd2094, %fd2095;
	sub.f64 	%fd2372, %fd2093, %fd2096;
	add.s32 	%r1269, %r1269, 4;
$L__BB41_309:
	setp.eq.s32 	%p268, %r267, 0;
	@%p268 bra 	$L__BB41_313;
	add.s32 	%r270, %r1269, %r257;
	mul.wide.u32 	%rd1323, %r270, 8;
	add.s64 	%rd1324, %rd6, %rd1323;
	ld.global.f64 	%fd2097, [%rd1324];
	mul.wide.u32 	%rd1325, %r1269, 8;
	add.s64 	%rd40, %rd7, %rd1325;
	ld.local.f64 	%fd2098, [%rd40];
	mul.f64 	%fd2099, %fd2097, %fd2098;
	sub.f64 	%fd2372, %fd2372, %fd2099;
	setp.eq.s32 	%p269, %r267, 1;
	@%p269 bra 	$L__BB41_313;
	add.s32 	%r1133, %r270, 1;
	mul.wide.u32 	%rd1326, %r1133, 8;
	add.s64 	%rd1327, %rd6, %rd1326;
	ld.global.f64 	%fd2100, [%rd1327];
	ld.local.f64 	%fd2101, [%rd40+8];
	mul.f64 	%fd2102, %fd2100, %fd2101;
	sub.f64 	%fd2372, %fd2372, %fd2102;
	setp.eq.s32 	%p270, %r267, 2;
	@%p270 bra 	$L__BB41_313;
	add.s32 	%r1134, %r270, 2;
	mul.wide.u32 	%rd1328, %r1134, 8;
	add.s64 	%rd1329, %rd6, %rd1328;
	ld.global.f64 	%fd2103, [%rd1329];
	ld.local.f64 	%fd2104, [%rd40+16];
	mul.f64 	%fd2105, %fd2103, %fd2104;
	sub.f64 	%fd2372, %fd2372, %fd2105;
$L__BB41_313:
	abs.f64 	%fd2106, %fd104;
	setp.leu.f64 	%p271, %fd2106, 0d3CB0000000000000;
	@%p271 bra 	$L__BB41_358;
	div.rn.f64 	%fd2107, %fd2372, %fd104;
	mul.wide.s32 	%rd1333, %r1266, 8;
	add.s64 	%rd1334, %rd7, %rd1333;
	st.local.f64 	[%rd1334+-8], %fd2107;
	bra.uni 	$L__BB41_359;
$L__BB41_315:
	setp.lt.u32 	%p273, %r193, 15;
	mov.f64 	%fd2380, 0d0000000000000000;
	mov.b32 	%r1274, 0;
	@%p273 bra 	$L__BB41_318;
	mov.f64 	%fd2380, 0d0000000000000000;
	mov.b32 	%r1272, 0;
$L__BB41_317:
	.pragma "nounroll";
	mul.wide.u32 	%rd1335, %r1272, 8;
	add.s64 	%rd1336, %rd7, %rd1335;
	ld.local.v2.f64 	{%fd2111, %fd2112}, [%rd1336];
	fma.rn.f64 	%fd2113, %fd2111, %fd2111, %fd2380;
	fma.rn.f64 	%fd2114, %fd2112, %fd2112, %fd2113;
	ld.local.v2.f64 	{%fd2115, %fd2116}, [%rd1336+16];
	fma.rn.f64 	%fd2117, %fd2115, %fd2115, %fd2114;
	fma.rn.f64 	%fd2118, %fd2116, %fd2116, %fd2117;
	ld.local.v2.f64 	{%fd2119, %fd2120}, [%rd1336+32];
	fma.rn.f64 	%fd2121, %fd2119, %fd2119, %fd2118;
	fma.rn.f64 	%fd2122, %fd2120, %fd2120, %fd2121;
	ld.local.v2.f64 	{%fd2123, %fd2124}, [%rd1336+48];
	fma.rn.f64 	%fd2125, %fd2123, %fd2123, %fd2122;
	fma.rn.f64 	%fd2126, %fd2124, %fd2124, %fd2125;
	ld.local.v2.f64 	{%fd2127, %fd2128}, [%rd1336+64];
	fma.rn.f64 	%fd2129, %fd2127, %fd2127, %fd2126;
	fma.rn.f64 	%fd2130, %fd2128, %fd2128, %fd2129;
	ld.local.v2.f64 	{%fd2131, %fd2132}, [%rd1336+80];
	fma.rn.f64 	%fd2133, %fd2131, %fd2131, %fd2130;
	fma.rn.f64 	%fd2134, %fd2132, %fd2132, %fd2133;
	ld.local.v2.f64 	{%fd2135, %fd2136}, [%rd1336+96];
	fma.rn.f64 	%fd2137, %fd2135, %fd2135, %fd2134;
	fma.rn.f64 	%fd2138, %fd2136, %fd2136, %fd2137;
	ld.local.v2.f64 	{%fd2139, %fd2140}, [%rd1336+112];
	fma.rn.f64 	%fd2141, %fd2139, %fd2139, %fd2138;
	fma.rn.f64 	%fd2380, %fd2140, %fd2140, %fd2141;
	add.s32 	%r1272, %r1272, 16;
	setp.ne.s32 	%p274, %r1272, %r235;
	mov.u32 	%r1274, %r235;
	@%p274 bra 	$L__BB41_317;
$L__BB41_318:
	setp.eq.s32 	%p275, %r230, 0;
	@%p275 bra 	$L__BB41_328;
	setp.lt.u32 	%p276, %r231, 7;
	@%p276 bra 	$L__BB41_321;
	mul.wide.u32 	%rd1337, %r1274, 8;
	add.s64 	%rd1338, %rd7, %rd1337;
	ld.local.f64 	%fd2143, [%rd1338];
	fma.rn.f64 	%fd2144, %fd2143, %fd2143, %fd2380;
	ld.local.f64 	%fd2145, [%rd1338+8];
	fma.rn.f64 	%fd2146, %fd2145, %fd2145, %fd2144;
	ld.local.f64 	%fd2147, [%rd1338+16];
	fma.rn.f64 	%fd2148, %fd2147, %fd2147, %fd2146;
	ld.local.f64 	%fd2149, [%rd1338+24];
	fma.rn.f64 	%fd2150, %fd2149, %fd2149, %fd2148;
	ld.local.f64 	%fd2151, [%rd1338+32];
	fma.rn.f64 	%fd2152, %fd2151, %fd2151, %fd2150;
	ld.local.f64 	%fd2153, [%rd1338+40];
	fma.rn.f64 	%fd2154, %fd2153, %fd2153, %fd2152;
	ld.local.f64 	%fd2155, [%rd1338+48];
	fma.rn.f64 	%fd2156, %fd2155, %fd2155, %fd2154;
	ld.local.f64 	%fd2157, [%rd1338+56];
	fma.rn.f64 	%fd2380, %fd2157, %fd2157, %fd2156;
	add.s32 	%r1274, %r1274, 8;
$L__BB41_321:
	setp.eq.s32 	%p277, %r232, 0;
	@%p277 bra 	$L__BB41_328;
	setp.lt.u32 	%p278, %r233, 3;
	@%p278 bra 	$L__BB41_324;
	mul.wide.u32 	%rd1339, %r1274, 8;
	add.s64 	%rd1340, %rd7, %rd1339;
	ld.local.f64 	%fd2159, [%rd1340];
	fma.rn.f64 	%fd2160, %fd2159, %fd2159, %fd2380;
	ld.local.f64 	%fd2161, [%rd1340+8];
	fma.rn.f64 	%fd2162, %fd2161, %fd2161, %fd2160;
	ld.local.f64 	%fd2163, [%rd1340+16];
	fma.rn.f64 	%fd2164, %fd2163, %fd2163, %fd2162;
	ld.local.f64 	%fd2165, [%rd1340+24];
	fma.rn.f64 	%fd2380, %fd2165, %fd2165, %fd2164;
	add.s32 	%r1274, %r1274, 4;
$L__BB41_324:
	setp.eq.s32 	%p279, %r234, 0;
	@%p279 bra 	$L__BB41_328;
	setp.eq.s32 	%p280, %r234, 1;
	mul.wide.u32 	%rd1341, %r1274, 8;
	add.s64 	%rd41, %rd7, %rd1341;
	ld.local.f64 	%fd2166, [%rd41];
	fma.rn.f64 	%fd2380, %fd2166, %fd2166, %fd2380;
	@%p280 bra 	$L__BB41_328;
	setp.eq.s32 	%p281, %r234, 2;
	ld.local.f64 	%fd2167, [%rd41+8];
	fma.rn.f64 	%fd2380, %fd2167, %fd2167, %fd2380;
	@%p281 bra 	$L__BB41_328;
	ld.local.f64 	%fd2168, [%rd41+16];
	fma.rn.f64 	%fd2380, %fd2168, %fd2168, %fd2380;
$L__BB41_328:
	sqrt.rn.f64 	%fd133, %fd2380;
	setp.leu.f64 	%p282, %fd133, 0d3CB0000000000000;
	@%p282 bra 	$L__BB41_342;
	setp.lt.u32 	%p283, %r193, 15;
	mov.b32 	%r1278, 0;
	@%p283 bra 	$L__BB41_332;
	mov.b32 	%r1276, 0;
$L__BB41_331:
	.pragma "nounroll";
	mul.wide.u32 	%rd1342, %r1276, 8;
	add.s64 	%rd1343, %rd7, %rd1342;
	ld.local.v2.f64 	{%fd2169, %fd2170}, [%rd1343];
	div.rn.f64 	%fd2171, %fd2169, %fd133;
	div.rn.f64 	%fd2172, %fd2170, %fd133;
	st.local.v2.f64 	[%rd1343], {%fd2171, %fd2172};
	ld.local.v2.f64 	{%fd2173, %fd2174}, [%rd1343+16];
	div.rn.f64 	%fd2175, %fd2173, %fd133;
	div.rn.f64 	%fd2176, %fd2174, %fd133;
	st.local.v2.f64 	[%rd1343+16], {%fd2175, %fd2176};
	ld.local.v2.f64 	{%fd2177, %fd2178}, [%rd1343+32];
	div.rn.f64 	%fd2179, %fd2177, %fd133;
	div.rn.f64 	%fd2180, %fd2178, %fd133;
	st.local.v2.f64 	[%rd1343+32], {%fd2179, %fd2180};
	ld.local.v2.f64 	{%fd2181, %fd2182}, [%rd1343+48];
	div.rn.f64 	%fd2183, %fd2181, %fd133;
	div.rn.f64 	%fd2184, %fd2182, %fd133;
	st.local.v2.f64 	[%rd1343+48], {%fd2183, %fd2184};
	ld.local.v2.f64 	{%fd2185, %fd2186}, [%rd1343+64];
	div.rn.f64 	%fd2187, %fd2185, %fd133;
	div.rn.f64 	%fd2188, %fd2186, %fd133;
	st.local.v2.f64 	[%rd1343+64], {%fd2187, %fd2188};
	ld.local.v2.f64 	{%fd2189, %fd2190}, [%rd1343+80];
	div.rn.f64 	%fd2191, %fd2189, %fd133;
	div.rn.f64 	%fd2192, %fd2190, %fd133;
	st.local.v2.f64 	[%rd1343+80], {%fd2191, %fd2192};
	ld.local.v2.f64 	{%fd2193, %fd2194}, [%rd1343+96];
	div.rn.f64 	%fd2195, %fd2193, %fd133;
	div.rn.f64 	%fd2196, %fd2194, %fd133;
	st.local.v2.f64 	[%rd1343+96], {%fd2195, %fd2196};
	ld.local.v2.f64 	{%fd2197, %fd2198}, [%rd1343+112];
	div.rn.f64 	%fd2199, %fd2197, %fd133;
	div.rn.f64 	%fd2200, %fd2198, %fd133;
	st.local.v2.f64 	[%rd1343+112], {%fd2199, %fd2200};
	add.s32 	%r1276, %r1276, 16;
	setp.ne.s32 	%p284, %r1276, %r235;
	mov.u32 	%r1278, %r235;
	@%p284 bra 	$L__BB41_331;
$L__BB41_332:
	setp.eq.s32 	%p285, %r230, 0;
	@%p285 bra 	$L__BB41_342;
	setp.lt.u32 	%p286, %r231, 7;
	@%p286 bra 	$L__BB41_335;
	mul.wide.u32 	%rd1344, %r1278, 8;
	add.s64 	%rd1345, %rd7, %rd1344;
	ld.local.f64 	%fd2201, [%rd1345];
	div.rn.f64 	%fd2202, %fd2201, %fd133;
	st.local.f64 	[%rd1345], %fd2202;
	ld.local.f64 	%fd2203, [%rd1345+8];
	div.rn.f64 	%fd2204, %fd2203, %fd133;
	st.local.f64 	[%rd1345+8], %fd2204;
	ld.local.f64 	%fd2205, [%rd1345+16];
	div.rn.f64 	%fd2206, %fd2205, %fd133;
	st.local.f64 	[%rd1345+16], %fd2206;
	ld.local.f64 	%fd2207, [%rd1345+24];
	div.rn.f64 	%fd2208, %fd2207, %fd133;
	st.local.f64 	[%rd1345+24], %fd2208;
	ld.local.f64 	%fd2209, [%rd1345+32];
	div.rn.f64 	%fd2210, %fd2209, %fd133;
	st.local.f64 	[%rd1345+32], %fd2210;
	ld.local.f64 	%fd2211, [%rd1345+40];
	div.rn.f64 	%fd2212, %fd2211, %fd133;
	st.local.f64 	[%rd1345+40], %fd2212;
	ld.local.f64 	%fd2213, [%rd1345+48];
	div.rn.f64 	%fd2214, %fd2213, %fd133;
	st.local.f64 	[%rd1345+48], %fd2214;
	ld.local.f64 	%fd2215, [%rd1345+56];
	div.rn.f64 	%fd2216, %fd2215, %fd133;
	st.local.f64 	[%rd1345+56], %fd2216;
	add.s32 	%r1278, %r1278, 8;
$L__BB41_335:
	setp.eq.s32 	%p287, %r232, 0;
	@%p287 bra 	$L__BB41_342;
	setp.lt.u32 	%p288, %r233, 3;
	@%p288 bra 	$L__BB41_338;
	mul.wide.u32 	%rd1346, %r1278, 8;
	add.s64 	%rd1347, %rd7, %rd1346;
	ld.local.f64 	%fd2217, [%rd1347];
	div.rn.f64 	%fd2218, %fd2217, %fd133;
	st.local.f64 	[%rd1347], %fd2218;
	ld.local.f64 	%fd2219, [%rd1347+8];
	div.rn.f64 	%fd2220, %fd2219, %fd133;
	st.local.f64 	[%rd1347+8], %fd2220;
	ld.local.f64 	%fd2221, [%rd1347+16];
	div.rn.f64 	%fd2222, %fd2221, %fd133;
	st.local.f64 	[%rd1347+16], %fd2222;
	ld.local.f64 	%fd2223, [%rd1347+24];
	div.rn.f64 	%fd2224, %fd2223, %fd133;
	st.local.f64 	[%rd1347+24], %fd2224;
	add.s32 	%r1278, %r1278, 4;
$L__BB41_338:
	setp.eq.s32 	%p289, %r234, 0;
	@%p289 bra 	$L__BB41_342;
	setp.eq.s32 	%p290, %r234, 1;
	mul.wide.u32 	%rd1348, %r1278, 8;
	add.s64 	%rd42, %rd7, %rd1348;
	ld.local.f64 	%fd2225, [%rd42];
	div.rn.f64 	%fd2226, %fd2225, %fd133;
	st.local.f64 	[%rd42], %fd2226;
	@%p290 bra 	$L__BB41_342;
	setp.eq.s32 	%p291, %r234, 2;
	ld.local.f64 	%fd2227, [%rd42+8];
	div.rn.f64 	%fd2228, %fd2227, %fd133;
	st.local.f64 	[%rd42+8], %fd2228;
	@%p291 bra 	$L__BB41_342;
	ld.local.f64 	%fd2229, [%rd42+16];
	div.rn.f64 	%fd2230, %fd2229, %fd133;
	st.local.f64 	[%rd42+16], %fd2230;
$L__BB41_342:
	mov.b32 	%r1280, 0;
$L__BB41_343:
	setp.lt.u32 	%p292, %r193, 15;
	mul.lo.s32 	%r287, %r1280, %r350;
	mov.f64 	%fd2388, 0d0000000000000000;
	mov.b32 	%r1283, 0;
	@%p292 bra 	$L__BB41_346;
	mov.f64 	%fd2388, 0d0000000000000000;
	mov.b32 	%r1281, 0;
$L__BB41_345:
	.pragma "nounroll";
	add.s32 	%r1142, %r1281, %r287;
	mul.wide.u32 	%rd1349, %r1142, 8;
	add.s64 	%rd1350, %rd1, %rd1349;
	ld.global.f64 	%fd2234, [%rd1350];
	mul.wide.u32 	%rd1351, %r1281, 8;
	add.s64 	%rd1352, %rd7, %rd1351;
	ld.local.v2.f64 	{%fd2235, %fd2236}, [%rd1352];
	fma.rn.f64 	%fd2237, %fd2234, %fd2235, %fd2388;
	add.s32 	%r1143, %r1142, 1;
	mul.wide.u32 	%rd1353, %r1143, 8;
	add.s64 	%rd1354, %rd1, %rd1353;
	ld.global.f64 	%fd2238, [%rd1354];
	fma.rn.f64 	%fd2239, %fd2238, %fd2236, %fd2237;
	add.s32 	%r1144, %r1142, 2;
	mul.wide.u32 	%rd1355, %r1144, 8;
	add.s64 	%rd1356, %rd1, %rd1355;
	ld.global.f64 	%fd2240, [%rd1356];
	ld.local.v2.f64 	{%fd2241, %fd2242}, [%rd1352+16];
	fma.rn.f64 	%fd2243, %fd2240, %fd2241, %fd2239;
	add.s32 	%r1145, %r1142, 3;
	mul.wide.u32 	%rd1357, %r1145, 8;
	add.s64 	%rd1358, %rd1, %rd1357;
	ld.global.f64 	%fd2244, [%rd1358];
	fma.rn.f64 	%fd2245, %fd2244, %fd2242, %fd2243;
	add.s32 	%r1146, %r1142, 4;
	mul.wide.u32 	%rd1359, %r1146, 8;
	add.s64 	%rd1360, %rd1, %rd1359;
	ld.global.f64 	%fd2246, [%rd1360];
	ld.local.v2.f64 	{%fd2247, %fd2248}, [%rd1352+32];
	fma.rn.f64 	%fd2249, %fd2246, %fd2247, %fd2245;
	add.s32 	%r1147, %r1142, 5;
	mul.wide.u32 	%rd1361, %r1147, 8;
	add.s64 	%rd1362, %rd1, %rd1361;
	ld.global.f64 	%fd2250, [%rd1362];
	fma.rn.f64 	%fd2251, %fd2250, %fd2248, %fd2249;
	add.s32 	%r1148, %r1142, 6;
	mul.wide.u32 	%rd1363, %r1148, 8;
	add.s64 	%rd1364, %rd1, %rd1363;
	ld.global.f64 	%fd2252, [%rd1364];
	ld.local.v2.f64 	{%fd2253, %fd2254}, [%rd1352+48];
	fma.rn.f64 	%fd2255, %fd2252, %fd2253, %fd2251;
	add.s32 	%r1149, %r1142, 7;
	mul.wide.u32 	%rd1365, %r1149, 8;
	add.s64 	%rd1366, %rd1, %rd1365;
	ld.global.f64 	%fd2256, [%rd1366];
	fma.rn.f64 	%fd2257, %fd2256, %fd2254, %fd2255;
	add.s32 	%r1150, %r1142, 8;
	mul.wide.u32 	%rd1367, %r1150, 8;
	add.s64 	%rd1368, %rd1, %rd1367;
	ld.global.f64 	%fd2258, [%rd1368];
	ld.local.v2.f64 	{%fd2259, %fd2260}, [%rd1352+64];
	fma.rn.f64 	%fd2261, %fd2258, %fd2259, %fd2257;
	add.s32 	%r1151, %r1142, 9;
	mul.wide.u32 	%rd1369, %r1151, 8;
	add.s64 	%rd1370, %rd1, %rd1369;
	ld.global.f64 	%fd2262, [%rd1370];
	fma.rn.f64 	%fd2263, %fd2262, %fd2260, %fd2261;
	add.s32 	%r1152, %r1142, 10;
	mul.wide.u32 	%rd1371, %r1152, 8;
	add.s64 	%rd1372, %rd1, %rd1371;
	ld.global.f64 	%fd2264, [%rd1372];
	ld.local.v2.f64 	{%fd2265, %fd2266}, [%rd1352+80];
	fma.rn.f64 	%fd2267, %fd2264, %fd2265, %fd2263;
	add.s32 	%r1153, %r1142, 11;
	mul.wide.u32 	%rd1373, %r1153, 8;
	add.s64 	%rd1374, %rd1, %rd1373;
	ld.global.f64 	%fd2268, [%rd1374];
	fma.rn.f64 	%fd2269, %fd2268, %fd2266, %fd2267;
	add.s32 	%r1154, %r1142, 12;
	mul.wide.u32 	%rd1375, %r1154, 8;
	add.s64 	%rd1376, %rd1, %rd1375;
	ld.global.f64 	%fd2270, [%rd1376];
	ld.local.v2.f64 	{%fd2271, %fd2272}, [%rd1352+96];
	fma.rn.f64 	%fd2273, %fd2270, %fd2271, %fd2269;
	add.s32 	%r1155, %r1142, 13;
	mul.wide.u32 	%rd1377, %r1155, 8;
	add.s64 	%rd1378, %rd1, %rd1377;
	ld.global.f64 	%fd2274, [%rd1378];
	fma.rn.f64 	%fd2275, %fd2274, %fd2272, %fd2273;
	add.s32 	%r1156, %r1142, 14;
	mul.wide.u32 	%rd1379, %r1156, 8;
	add.s64 	%rd1380, %rd1, %rd1379;
	ld.global.f64 	%fd2276, [%rd1380];
	ld.local.v2.f64 	{%fd2277, %fd2278}, [%rd1352+112];
	fma.rn.f64 	%fd2279, %fd2276, %fd2277, %fd2275;
	add.s32 	%r1157, %r1142, 15;
	mul.wide.u32 	%rd1381, %r1157, 8;
	add.s64 	%rd1382, %rd1, %rd1381;
	ld.global.f64 	%fd2280, [%rd1382];
	fma.rn.f64 	%fd2388, %fd2280, %fd2278, %fd2279;
	add.s32 	%r1281, %r1281, 16;
	setp.ne.s32 	%p293, %r1281, %r235;
	mov.u32 	%r1283, %r235;
	@%p293 bra 	$L__BB41_345;
$L__BB41_346:
	setp.eq.s32 	%p294, %r230, 0;
	@%p294 bra 	$L__BB41_356;
	setp.lt.u32 	%p295, %r231, 7;
	@%p295 bra 	$L__BB41_349;
	add.s32 	%r1158, %r1283, %r287;
	mul.wide.u32 	%rd1383, %r1158, 8;
	add.s64 	%rd1384, %rd1, %rd1383;
	ld.global.f64 	%fd2282, [%rd1384];
	mul.wide.u32 	%rd1385, %r1283, 8;
	add.s64 	%rd1386, %rd7, %rd1385;
	ld.local.f64 	%fd2283, [%rd1386];
	fma.rn.f64 	%fd2284, %fd2282, %fd2283, %fd2388;
	add.s32 	%r1159, %r1158, 1;
	mul.wide.u32 	%rd1387, %r1159, 8;
	add.s64 	%rd1388, %rd1, %rd1387;
	ld.global.f64 	%fd2285, [%rd1388];
	ld.local.f64 	%fd2286, [%rd1386+8];
	fma.rn.f64 	%fd2287, %fd2285, %fd2286, %fd2284;
	add.s32 	%r1160, %r1158, 2;
	mul.wide.u32 	%rd1389, %r1160, 8;
	add.s64 	%rd1390, %rd1, %rd1389;
	ld.global.f64 	%fd2288, [%rd1390];
	ld.local.f64 	%fd2289, [%rd1386+16];
	fma.rn.f64 	%fd2290, %fd2288, %fd2289, %fd2287;
	add.s32 	%r1161, %r1158, 3;
	mul.wide.u32 	%rd1391, %r1161, 8;
	add.s64 	%rd1392, %rd1, %rd1391;
	ld.global.f64 	%fd2291, [%rd1392];
	ld.local.f64 	%fd2292, [%rd1386+24];
	fma.rn.f64 	%fd2293, %fd2291, %fd2292, %fd2290;
	add.s32 	%r1162, %r1158, 4;
	mul.wide.u32 	%rd1393, %r1162, 8;
	add.s64 	%rd1394, %rd1, %rd1393;
	ld.global.f64 	%fd2294, [%rd1394];
	ld.local.f64 	%fd2295, [%rd1386+32];
	fma.rn.f64 	%fd2296, %fd2294, %fd2295, %fd2293;
	add.s32 	%r1163, %r1158, 5;
	mul.wide.u32 	%rd1395, %r1163, 8;
	add.s64 	%rd1396, %rd1, %rd1395;
	ld.global.f64 	%fd2297, [%rd1396];
	ld.local.f64 	%fd2298, [%rd1386+40];
	fma.rn.f64 	%fd2299, %fd2297, %fd2298, %fd2296;
	add.s32 	%r1164, %r1158, 6;
	mul.wide.u32 	%rd1397, %r1164, 8;
	add.s64 	%rd1398, %rd1, %rd1397;
	ld.global.f64 	%fd2300, [%rd1398];
	ld.local.f64 	%fd2301, [%rd1386+48];
	fma.rn.f64 	%fd2302, %fd2300, %fd2301, %fd2299;
	add.s32 	%r1165, %r1158, 7;
	mul.wide.u32 	%rd1399, %r1165, 8;
	add.s64 	%rd1400, %rd1, %rd1399;
	ld.global.f64 	%fd2303, [%rd1400];
	ld.local.f64 	%fd2304, [%rd1386+56];
	fma.rn.f64 	%fd2388, %fd2303, %fd2304, %fd2302;
	add.s32 	%r1283, %r1283, 8;
$L__BB41_349:
	setp.eq.s32 	%p296, %r232, 0;
	@%p296 bra 	$L__BB41_356;
	setp.lt.u32 	%p297, %r233, 3;
	@%p297 bra 	$L__BB41_352;
	add.s32 	%r1166, %r1283, %r287;
	mul.wide.u32 	%rd1401, %r1166, 8;
	add.s64 	%rd1402, %rd1, %rd1401;
	ld.global.f64 	%fd2306, [%rd1402];
	mul.wide.u32 	%rd1403, %r1283, 8;
	add.s64 	%rd1404, %rd7, %rd1403;
	ld.local.f64 	%fd2307, [%rd1404];
	fma.rn.f64 	%fd2308, %fd2306, %fd2307, %fd2388;
	add.s32 	%r1167, %r1166, 1;
	mul.wide.u32 	%rd1405, %r1167, 8;
	add.s64 	%rd1406, %rd1, %rd1405;
	ld.global.f64 	%fd2309, [%rd1406];
	ld.local.f64 	%fd2310, [%rd1404+8];
	fma.rn.f64 	%fd2311, %fd2309, %fd2310, %fd2308;
	add.s32 	%r1168, %r1166, 2;
	mul.wide.u32 	%rd1407, %r1168, 8;
	add.s64 	%rd1408, %rd1, %rd1407;
	ld.global.f64 	%fd2312, [%rd1408];
	ld.local.f64 	%fd2313, [%rd1404+16];
	fma.rn.f64 	%fd2314, %fd2312, %fd2313, %fd2311;
	add.s32 	%r1169, %r1166, 3;
	mul.wide.u32 	%rd1409, %r1169, 8;
	add.s64 	%rd1410, %rd1, %rd1409;
	ld.global.f64 	%fd2315, [%rd1410];
	ld.local.f64 	%fd2316, [%rd1404+24];
	fma.rn.f64 	%fd2388, %fd2315, %fd2316, %fd2314;
	add.s32 	%r1283, %r1283, 4;
$L__BB41_352:
	setp.eq.s32 	%p298, %r234, 0;
	@%p298 bra 	$L__BB41_356;
	setp.eq.s32 	%p299, %r234, 1;
	add.s32 	%r295, %r1283, %r287;
	mul.wide.u32 	%rd1411, %r295, 8;
	add.s64 	%rd1412, %rd1, %rd1411;
	ld.global.f64 	%fd2317, [%rd1412];
	mul.wide.u32 	%rd1413, %r1283, 8;
	add.s64 	%rd43, %rd7, %rd1413;
	ld.local.f64 	%fd2318, [%rd43];
	fma.rn.f64 	%fd2388, %fd2317, %fd2318, %fd2388;
	@%p299 bra 	$L__BB41_356;
	setp.eq.s32 	%p300, %r234, 2;
	add.s32 	%r1170, %r295, 1;
	mul.wide.u32 	%rd1414, %r1170, 8;
	add.s64 	%rd1415, %rd1, %rd1414;
	ld.global.f64 	%fd2319, [%rd1415];
	ld.local.f64 	%fd2320, [%rd43+8];
	fma.rn.f64 	%fd2388, %fd2319, %fd2320, %fd2388;
	@%p300 bra 	$L__BB41_356;
	add.s32 	%r1171, %r295, 2;
	mul.wide.u32 	%rd1416, %r1171, 8;
	add.s64 	%rd1417, %rd1, %rd1416;
	ld.global.f64 	%fd2321, [%rd1417];
	ld.local.f64 	%fd2322, [%rd43+16];
	fma.rn.f64 	%fd2388, %fd2321, %fd2322, %fd2388;
$L__BB41_356:
	add.s32 	%r1172, %r287, %r1260;
	mul.wide.u32 	%rd1418, %r1172, 8;
	add.s64 	%rd1419, %rd3, %rd1418;
	st.global.f64 	[%rd1419], %fd2388;
	add.s64 	%rd1420, %rd2, %rd1418;
	mov.b64 	%rd1421, 0;
	st.global.u64 	[%rd1420], %rd1421;
	add.s32 	%r1280, %r1280, 1;
	setp.ne.s32 	%p301, %r1280, %r350;
	@%p301 bra 	$L__BB41_343;
	add.s32 	%r1260, %r1260, 1;
	bra.uni 	$L__BB41_428;
$L__BB41_358:
	mul.wide.s32 	%rd1330, %r1266, 8;
	add.s64 	%rd1331, %rd7, %rd1330;
	mov.b64 	%rd1332, 0;
	st.local.u64 	[%rd1331+-8], %rd1332;
$L__BB41_359:
	setp.gt.u32 	%p272, %r1266, 1;
	add.s32 	%r1265, %r1265, 1;
	add.s16 	%rs73, %rs73, 1;
	add.s16 	%rs72, %rs72, 1;
	mov.u32 	%r1266, %r256;
	@%p272 bra 	$L__BB41_299;
	bra.uni 	$L__BB41_315;
$L__BB41_360:
	setp.lt.u32 	%p205, %r193, 15;
	add.s64 	%rd1097, %rd4, %rd1094;
	ld.global.f64 	%fd148, [%rd1097];
	mov.b32 	%r1287, 0;
	@%p205 bra 	$L__BB41_363;
	add.s64 	%rd1424, %rd7, 64;
	add.s64 	%rd1423, %rd8, 64;
	mov.u32 	%r1285, %r238;
$L__BB41_362:
	.pragma "nounroll";
	mov.f64 	%fd1577, 0d0000000000000000;
	st.local.v2.f64 	[%rd1424+-64], {%fd1577, %fd1577};
	st.local.v2.f64 	[%rd1423+-64], {%fd1577, %fd1577};
	st.local.v2.f64 	[%rd1424+-48], {%fd1577, %fd1577};
	st.local.v2.f64 	[%rd1423+-48], {%fd1577, %fd1577};
	st.local.v2.f64 	[%rd1424+-32], {%fd1577, %fd1577};
	st.local.v2.f64 	[%rd1423+-32], {%fd1577, %fd1577};
	st.local.v2.f64 	[%rd1424+-16], {%fd1577, %fd1577};
	st.local.v2.f64 	[%rd1423+-16], {%fd1577, %fd1577};
	st.local.v2.f64 	[%rd1424], {%fd1577, %fd1577};
	st.local.v2.f64 	[%rd1423], {%fd1577, %fd1577};
	st.local.v2.f64 	[%rd1424+16], {%fd1577, %fd1577};
	st.local.v2.f64 	[%rd1423+16], {%fd1577, %fd1577};
	st.local.v2.f64 	[%rd1424+32], {%fd1577, %fd1577};
	st.local.v2.f64 	[%rd1423+32], {%fd1577, %fd1577};
	st.local.v2.f64 	[%rd1424+48], {%fd1577, %fd1577};
	st.local.v2.f64 	[%rd1423+48], {%fd1577, %fd1577};
	add.s32 	%r1285, %r1285, 16;
	add.s64 	%rd1424, %rd1424, 128;
	add.s64 	%rd1423, %rd1423, 128;
	setp.ne.s32 	%p206, %r1285, 0;
	mov.u32 	%r1287, %r235;
	@%p206 bra 	$L__BB41_362;
$L__BB41_363:
	setp.eq.s32 	%p207, %r230, 0;
	@%p207 bra 	$L__BB41_373;
	setp.lt.u32 	%p208, %r231, 7;
	@%p208 bra 	$L__BB41_366;
	mul.wide.u32 	%rd1098, %r1287, 8;
	add.s64 	%rd1099, %rd7, %rd1098;
	mov.b64 	%rd1100, 0;
	st.local.u64 	[%rd1099], %rd1100;
	add.s64 	%rd1101, %rd8, %rd1098;
	st.local.u64 	[%rd1101], %rd1100;
	st.local.u64 	[%rd1099+8], %rd1100;
	st.local.u64 	[%rd1101+8], %rd1100;
	st.local.u64 	[%rd1099+16], %rd1100;
	st.local.u64 	[%rd1101+16], %rd1100;
	st.local.u64 	[%rd1099+24], %rd1100;
	st.local.u64 	[%rd1101+24], %rd1100;
	st.local.u64 	[%rd1099+32], %rd1100;
	st.local.u64 	[%rd1101+32], %rd1100;
	st.local.u64 	[%rd1099+40], %rd1100;
	st.local.u64 	[%rd1101+40], %rd1100;
	st.local.u64 	[%rd1099+48], %rd1100;
	st.local.u64 	[%rd1101+48], %rd1100;
	st.local.u64 	[%rd1099+56], %rd1100;
	st.local.u64 	[%rd1101+56], %rd1100;
	add.s32 	%r1287, %r1287, 8;
$L__BB41_366:
	setp.eq.s32 	%p209, %r232, 0;
	@%p209 bra 	$L__BB41_373;
	setp.lt.u32 	%p210, %r233, 3;
	@%p210 bra 	$L__BB41_369;
	mul.wide.u32 	%rd1102, %r1287, 8;
	add.s64 	%rd1103, %rd7, %rd1102;
	mov.b64 	%rd1104, 0;
	st.local.u64 	[%rd1103], %rd1104;
	add.s64 	%rd1105, %rd8, %rd1102;
	st.local.u64 	[%rd1105], %rd1104;
	st.local.u64 	[%rd1103+8], %rd1104;
	st.local.u64 	[%rd1105+8], %rd1104;
	st.local.u64 	[%rd1103+16], %rd1104;
	st.local.u64 	[%rd1105+16], %rd1104;
	st.local.u64 	[%rd1103+24], %rd1104;
	st.local.u64 	[%rd1105+24], %rd1104;
	add.s32 	%r1287, %r1287, 4;
$L__BB41_369:
	setp.eq.s32 	%p211, %r234, 0;
	@%p211 bra 	$L__BB41_373;
	setp.eq.s32 	%p212, %r234, 1;
	mul.wide.u32 	%rd1106, %r1287, 8;
	add.s64 	%rd50, %rd7, %rd1106;
	mov.b64 	%rd1107, 0;
	st.local.u64 	[%rd50], %rd1107;
	add.s64 	%rd51, %rd8, %rd1106;
	st.local.u64 	[%rd51], %rd1107;
	@%p212 bra 	$L__BB41_373;
	setp.eq.s32 	%p213, %r234, 2;
	mov.b64 	%rd1108, 0;
	st.local.u64 	[%rd50+8], %rd1108;
	st.local.u64 	[%rd51+8], %rd1108;
	@%p213 bra 	$L__BB41_373;
	mov.b64 	%rd1109, 0;
	st.local.u64 	[%rd50+16], %rd1109;
	st.local.u64 	[%rd51+16], %rd1109;
$L__BB41_373:
	mad.lo.s32 	%r1041, %r1260, %r350, %r1260;
	mul.wide.u32 	%rd1110, %r1041, 8;
	add.s64 	%rd1111, %rd6, %rd1110;
	ld.global.f64 	%fd1578, [%rd1111];
	add.s32 	%r1042, %r1041, 1;
	mul.wide.u32 	%rd1112, %r1042, 8;
	add.s64 	%rd1113, %rd6, %rd1112;
	ld.global.f64 	%fd1579, [%rd1113];
	add.s64 	%rd1115, %rd7, %rd1094;
	st.local.f64 	[%rd1115], %fd1579;
	add.s64 	%rd1116, %rd8, %rd1094;
	mov.b64 	%rd1117, 0;
	st.local.u64 	[%rd1116], %rd1117;
	sub.f64 	%fd1580, %fd148, %fd1578;
	st.local.f64 	[%rd1115+8], %fd1580;
	st.local.f64 	[%rd1116+8], %fd102;
	setp.lt.s32 	%p214, %r1260, 1;
	@%p214 bra 	$L__BB41_389;
	sub.s32 	%r305, %r350, %r1260;
	mov.b32 	%r1289, 0;
	mov.b16 	%rs74, 0;
	mov.u16 	%rs75, %rs74;
	mov.u32 	%r1290, %r1260;
$L__BB41_375:
	add.s32 	%r308, %r305, %r1289;
	add.s32 	%r309, %r1290, -1;
	mul.lo.s32 	%r310, %r309, %r350;
	add.s32 	%r1044, %r310, %r309;
	mul.wide.u32 	%rd1118, %r1044, 8;
	add.s64 	%rd1119, %rd6, %rd1118;
	ld.global.f64 	%fd1582, [%rd1119];
	sub.f64 	%fd149, %fd1582, %fd148;
	setp.ge.u32 	%p215, %r1290, %r350;
	mov.f64 	%fd2403, 0d0000000000000000;
	mov.f64 	%fd2404, %fd2403;
	@%p215 bra 	$L__BB41_387;
	add.s32 	%r1045, %r350, %r1289;
	sub.s32 	%r1046, %r1260, %r1045;
	setp.gt.u32 	%p216, %r1046, -8;
	mov.f64 	%fd2404, 0d0000000000000000;
	mov.u32 	%r1293, %r1290;
	mov.f64 	%fd2403, %fd2404;
	@%p216 bra 	$L__BB41_379;
	and.b32  	%r311, %r308, -8;
	mov.b32 	%r1292, 0;
	mov.f64 	%fd2404, 0d0000000000000000;
	mov.u32 	%r1293, %r1290;
$L__BB41_378:
	.pragma "nounroll";
	add.s32 	%r1048, %r1293, %r310;
	mul.wide.u32 	%rd1120, %r1048, 8;
	add.s64 	%rd1121, %rd6, %rd1120;
	ld.global.f64 	%fd1586, [%rd1121];
	mul.wide.u32 	%rd1122, %r1293, 8;
	add.s64 	%rd1123, %rd7, %rd1122;
	ld.local.f64 	%fd1587, [%rd1123];
	mul.f64 	%fd1588, %fd1586, %fd1587;
	sub.f64 	%fd1589, %fd2403, %fd1588;
	add.s64 	%rd1124, %rd8, %rd1122;
	ld.local.f64 	%fd1590, [%rd1124];
	mul.f64 	%fd1591, %fd1586, %fd1590;
	sub.f64 	%fd1592, %fd2404, %fd1591;
	add.s32 	%r1049, %r1048, 1;
	mul.wide.u32 	%rd1125, %r1049, 8;
	add.s64 	%rd1126, %rd6, %rd1125;
	ld.global.f64 	%fd1593, [%rd1126];
	ld.local.f64 	%fd1594, [%rd1123+8];
	mul.f64 	%fd1595, %fd1593, %fd1594;
	sub.f64 	%fd1596, %fd1589, %fd1595;
	ld.local.f64 	%fd1597, [%rd1124+8];
	mul.f64 	%fd1598, %fd1593, %fd1597;
	sub.f64 	%fd1599, %fd1592, %fd1598;
	add.s32 	%r1050, %r1048, 2;
	mul.wide.u32 	%rd1127, %r1050, 8;
	add.s64 	%rd1128, %rd6, %rd1127;
	ld.global.f64 	%fd1600, [%rd1128];
	ld.local.f64 	%fd1601, [%rd1123+16];
	mul.f64 	%fd1602, %fd1600, %fd1601;
	sub.f64 	%fd1603, %fd1596, %fd1602;
	ld.local.f64 	%fd1604, [%rd1124+16];
	mul.f64 	%fd1605, %fd1600, %fd1604;
	sub.f64 	%fd1606, %fd1599, %fd1605;
	add.s32 	%r1051, %r1048, 3;
	mul.wide.u32 	%rd1129, %r1051, 8;
	add.s64 	%rd1130, %rd6, %rd1129;
	ld.global.f64 	%fd1607, [%rd1130];
	ld.local.f64 	%fd1608, [%rd1123+24];
	mul.f64 	%fd1609, %fd1607, %fd1608;
	sub.f64 	%fd1610, %fd1603, %fd1609;
	ld.local.f64 	%fd1611, [%rd1124+24];
	mul.f64 	%fd1612, %fd1607, %fd1611;
	sub.f64 	%fd1613, %fd1606, %fd1612;
	add.s32 	%r1052, %r1048, 4;
	mul.wide.u32 	%rd1131, %r1052, 8;
	add.s64 	%rd1132, %rd6, %rd1131;
	ld.global.f64 	%fd1614, [%rd1132];
	ld.local.f64 	%fd1615, [%rd1123+32];
	mul.f64 	%fd1616, %fd1614, %fd1615;
	sub.f64 	%fd1617, %fd1610, %fd1616;
	ld.local.f64 	%fd1618, [%rd1124+32];
	mul.f64 	%fd1619, %fd1614, %fd1618;
	sub.f64 	%fd1620, %fd1613, %fd1619;
	add.s32 	%r1053, %r1048, 5;
	mul.wide.u32 	%rd1133, %r1053, 8;
	add.s64 	%rd1134, %rd6, %rd1133;
	ld.global.f64 	%fd1621, [%rd1134];
	ld.local.f64 	%fd1622, [%rd1123+40];
	mul.f64 	%fd1623, %fd1621, %fd1622;
	sub.f64 	%fd1624, %fd1617, %fd1623;
	ld.local.f64 	%fd1625, [%rd1124+40];
	mul.f64 	%fd1626, %fd1621, %fd1625;
	sub.f64 	%fd1627, %fd1620, %fd1626;
	add.s32 	%r1054, %r1048, 6;
	mul.wide.u32 	%rd1135, %r1054, 8;
	add.s64 	%rd1136, %rd6, %rd1135;
	ld.global.f64 	%fd1628, [%rd1136];
	ld.local.f64 	%fd1629, [%rd1123+48];
	mul.f64 	%fd1630, %fd1628, %fd1629;
	sub.f64 	%fd1631, %fd1624, %fd1630;
	ld.local.f64 	%fd1632, [%rd1124+48];
	mul.f64 	%fd1633, %fd1628, %fd1632;
	sub.f64 	%fd1634, %fd1627, %fd1633;
	add.s32 	%r1055, %r1048, 7;
	mul.wide.u32 	%rd1137, %r1055, 8;
	add.s64 	%rd1138, %rd6, %rd1137;
	ld.global.f64 	%fd1635, [%rd1138];
	ld.local.f64 	%fd1636, [%rd1123+56];
	mul.f64 	%fd1637, %fd1635, %fd1636;
	sub.f64 	%fd2403, %fd1631, %fd1637;
	ld.local.f64 	%fd1638, [%rd1124+56];
	mul.f64 	%fd1639, %fd1635, %fd1638;
	sub.f64 	%fd2404, %fd1634, %fd1639;
	add.s32 	%r1293, %r1293, 8;
	add.s32 	%r1292, %r1292, 8;
	setp.ne.s32 	%p217, %r1292, %r311;
	@%p217 bra 	$L__BB41_378;
$L__BB41_379:
	and.b32  	%r1056, %r308, 7;
	setp.eq.s32 	%p218, %r1056, 0;
	@%p218 bra 	$L__BB41_387;
	cvt.u16.u32 	%rs55, %r1260;
	sub.s16 	%rs56, %rs23, %rs55;
	add.s16 	%rs57, %rs56, %rs75;
	cvt.u32.u16 	%r1057, %rs57;
	and.b32  	%r317, %r1057, 7;
	add.s32 	%r1058, %r317, -1;
	setp.lt.u32 	%p219, %r1058, 3;
	@%p219 bra 	$L__BB41_382;
	add.s32 	%r1059, %r1293, %r310;
	mul.wide.u32 	%rd1139, %r1059, 8;
	add.s64 	%rd1140, %rd6, %rd1139;
	ld.global.f64 	%fd1641, [%rd1140];
	mul.wide.u32 	%rd1141, %r1293, 8;
	add.s64 	%rd1142, %rd7, %rd1141;
	ld.local.f64 	%fd1642, [%rd1142];
	mul.f64 	%fd1643, %fd1641, %fd1642;
	sub.f64 	%fd1644, %fd2403, %fd1643;
	add.s64 	%rd1143, %rd8, %rd1141;
	ld.local.f64 	%fd1645, [%rd1143];
	mul.f64 	%fd1646, %fd1641, %fd1645;
	sub.f64 	%fd1647, %fd2404, %fd1646;
	add.s32 	%r1060, %r1059, 1;
	mul.wide.u32 	%rd1144, %r1060, 8;
	add.s64 	%rd1145, %rd6, %rd1144;
	ld.global.f64 	%fd1648, [%rd1145];
	ld.local.f64 	%fd1649, [%rd1142+8];
	mul.f64 	%fd1650, %fd1648, %fd1649;
	sub.f64 	%fd1651, %fd1644, %fd1650;
	ld.local.f64 	%fd1652, [%rd1143+8];
	mul.f64 	%fd1653, %fd1648, %fd1652;
	sub.f64 	%fd1654, %fd1647, %fd1653;
	add.s32 	%r1061, %r1059, 2;
	mul.wide.u32 	%rd1146, %r1061, 8;
	add.s64 	%rd1147, %rd6, %rd1146;
	ld.global.f64 	%fd1655, [%rd1147];
	ld.local.f64 	%fd1656, [%rd1142+16];
	mul.f64 	%fd1657, %fd1655, %fd1656;
	sub.f64 	%fd1658, %fd1651, %fd1657;
	ld.local.f64 	%fd1659, [%rd1143+16];
	mul.f64 	%fd1660, %fd1655, %fd1659;
	sub.f64 	%fd1661, %fd1654, %fd1660;
	add.s32 	%r1062, %r1059, 3;
	mul.wide.u32 	%rd1148, %r1062, 8;
	add.s64 	%rd1149, %rd6, %rd1148;
	ld.global.f64 	%fd1662, [%rd1149];
	ld.local.f64 	%fd1663, [%rd1142+24];
	mul.f64 	%fd1664, %fd1662, %fd1663;
	sub.f64 	%fd2403, %fd1658, %fd1664;
	ld.local.f64 	%fd1665, [%rd1143+24];
	mul.f64 	%fd1666, %fd1662, %fd1665;
	sub.f64 	%fd2404, %fd1661, %fd1666;
	add.s32 	%r1293, %r1293, 4;
$L__BB41_382:
	and.b32  	%r1063, %r317, 3;
	setp.eq.s32 	%p220, %r1063, 0;
	@%p220 bra 	$L__BB41_387;
	cvt.u16.u32 	%rs58, %r1260;
	sub.s16 	%rs59, %rs23, %rs58;
	add.s16 	%rs34, %rs59, %rs74;
	and.b16  	%rs60, %rs34, 3;
	setp.eq.s16 	%p221, %rs60, 1;
	@%p221 bra 	$L__BB41_385;
	add.s32 	%r1064, %r1293, %r310;
	mul.wide.u32 	%rd1150, %r1064, 8;
	add.s64 	%rd1151, %rd6, %rd1150;
	ld.global.f64 	%fd1668, [%rd1151];
	mul.wide.u32 	%rd1152, %r1293, 8;
	add.s64 	%rd1153, %rd7, %rd1152;
	ld.local.f64 	%fd1669, [%rd1153];
	mul.f64 	%fd1670, %fd1668, %fd1669;
	sub.f64 	%fd1671, %fd2403, %fd1670;
	add.s64 	%rd1154, %rd8, %rd1152;
	ld.local.f64 	%fd1672, [%rd1154];
	mul.f64 	%fd1673, %fd1668, %fd1672;
	sub.f64 	%fd1674, %fd2404, %fd1673;
	add.s32 	%r1065, %r1064, 1;
	mul.wide.u32 	%rd1155, %r1065, 8;
	add.s64 	%rd1156, %rd6, %rd1155;
	ld.global.f64 	%fd1675, [%rd1156];
	ld.local.f64 	%fd1676, [%rd1153+8];
	mul.f64 	%fd1677, %fd1675, %fd1676;
	sub.f64 	%fd2403, %fd1671, %fd1677;
	ld.local.f64 	%fd1678, [%rd1154+8];
	mul.f64 	%fd1679, %fd1675, %fd1678;
	sub.f64 	%fd2404, %fd1674, %fd1679;
	add.s32 	%r1293, %r1293, 2;
$L__BB41_385:
	and.b16  	%rs61, %rs34, 1;
	setp.eq.b16 	%p222, %rs61, 1;
	not.pred 	%p223, %p222;
	@%p223 bra 	$L__BB41_387;
	add.s32 	%r1066, %r1293, %r310;
	mul.wide.u32 	%rd1157, %r1066, 8;
	add.s64 	%rd1158, %rd6, %rd1157;
	ld.global.f64 	%fd1680, [%rd1158];
	mul.wide.u32 	%rd1159, %r1293, 8;
	add.s64 	%rd1160, %rd7, %rd1159;
	ld.local.f64 	%fd1681, [%rd1160];
	mul.f64 	%fd1682, %fd1680, %fd1681;
	sub.f64 	%fd2403, %fd2403, %fd1682;
	add.s64 	%rd1161, %rd8, %rd1159;
	ld.local.f64 	%fd1683, [%rd1161];
	mul.f64 	%fd1684, %fd1680, %fd1683;
	sub.f64 	%fd2404, %fd2404, %fd1684;
$L__BB41_387:
	mul.f64 	%fd1685, %fd149, %fd149;
	fma.rn.f64 	%fd174, %fd102, %fd102, %fd1685;
	setp.leu.f64 	%p224, %fd174, 0d3970000000000000;
	@%p224 bra 	$L__BB41_430;
	mul.f64 	%fd1686, %fd149, %fd2403;
	mul.f64 	%fd1687, %fd102, %fd2404;
	sub.f64 	%fd1688, %fd1686, %fd1687;
	div.rn.f64 	%fd1689, %fd1688, %fd174;
	mul.wide.s32 	%rd1166, %r1290, 8;
	add.s64 	%rd1167, %rd7, %rd1166;
	st.local.f64 	[%rd1167+-8], %fd1689;
	mul.f64 	%fd1690, %fd149, %fd2404;
	fma.rn.f64 	%fd1691, %fd102, %fd2403, %fd1690;
	div.rn.f64 	%fd1692, %fd1691, %fd174;
	add.s64 	%rd1168, %rd8, %rd1166;
	st.local.f64 	[%rd1168+-8], %fd1692;
	bra.uni 	$L__BB41_431;
$L__BB41_389:
	setp.lt.u32 	%p226, %r193, 15;
	mov.f64 	%fd2412, 0d0000000000000000;
	mov.b32 	%r1298, 0;
	@%p226 bra 	$L__BB41_392;
	mov.f64 	%fd2412, 0d0000000000000000;
	mov.b32 	%r1296, 0;
$L__BB41_391:
	.pragma "nounroll";
	mul.wide.u32 	%rd1169, %r1296, 8;
	add.s64 	%rd1170, %rd7, %rd1169;
	ld.local.v2.f64 	{%fd1696, %fd1697}, [%rd1170];
	add.s64 	%rd1171, %rd8, %rd1169;
	ld.local.v2.f64 	{%fd1698, %fd1699}, [%rd1171];
	mul.f64 	%fd1700, %fd1698, %fd1698;
	fma.rn.f64 	%fd1701, %fd1696, %fd1696, %fd1700;
	add.f64 	%fd1702, %fd2412, %fd1701;
	mul.f64 	%fd1703, %fd1699, %fd1699;
	fma.rn.f64 	%fd1704, %fd1697, %fd1697, %fd1703;
	add.f64 	%fd1705, %fd1702, %fd1704;
	ld.local.v2.f64 	{%fd1706, %fd1707}, [%rd1170+16];
	ld.local.v2.f64 	{%fd1708, %fd1709}, [%rd1171+16];
	mul.f64 	%fd1710, %fd1708, %fd1708;
	fma.rn.f64 	%fd1711, %fd1706, %fd1706, %fd1710;
	add.f64 	%fd1712, %fd1705, %fd1711;
	mul.f64 	%fd1713, %fd1709, %fd1709;
	fma.rn.f64 	%fd1714, %fd1707, %fd1707, %fd1713;
	add.f64 	%fd1715, %fd1712, %fd1714;
	ld.local.v2.f64 	{%fd1716, %fd1717}, [%rd1170+32];
	ld.local.v2.f64 	{%fd1718, %fd1719}, [%rd1171+32];
	mul.f64 	%fd1720, %fd1718, %fd1718;
	fma.rn.f64 	%fd1721, %fd1716, %fd1716, %fd1720;
	add.f64 	%fd1722, %fd1715, %fd1721;
	mul.f64 	%fd1723, %fd1719, %fd1719;
	fma.rn.f64 	%fd1724, %fd1717, %fd1717, %fd1723;
	add.f64 	%fd1725, %fd1722, %fd1724;
	ld.local.v2.f64 	{%fd1726, %fd1727}, [%rd1170+48];
	ld.local.v2.f64 	{%fd1728, %fd1729}, [%rd1171+48];
	mul.f64 	%fd1730, %fd1728, %fd1728;
	fma.rn.f64 	%fd1731, %fd1726, %fd1726, %fd1730;
	add.f64 	%fd1732, %fd1725, %fd1731;
	mul.f64 	%fd1733, %fd1729, %fd1729;
	fma.rn.f64 	%fd1734, %fd1727, %fd1727, %fd1733;
	add.f64 	%fd1735, %fd1732, %fd1734;
	ld.local.v2.f64 	{%fd1736, %fd1737}, [%rd1170+64];
	ld.local.v2.f64 	{%fd1738, %fd1739}, [%rd1171+64];
	mul.f64 	%fd1740, %fd1738, %fd1738;
	fma.rn.f64 	%fd1741, %fd1736, %fd1736, %fd1740;
	add.f64 	%fd1742, %fd1735, %fd1741;
	mul.f64 	%fd1743, %fd1739, %fd1739;
	fma.rn.f64 	%fd1744, %fd1737, %fd1737, %fd1743;
	add.f64 	%fd1745, %fd1742, %fd1744;
	ld.local.v2.f64 	{%fd1746, %fd1747}, [%rd1170+80];
	ld.local.v2.f64 	{%fd1748, %fd1749}, [%rd1171+80];
	mul.f64 	%fd1750, %fd1748, %fd1748;
	fma.rn.f64 	%fd1751, %fd1746, %fd1746, %fd1750;
	add.f64 	%fd1752, %fd1745, %fd1751;
	mul.f64 	%fd1753, %fd1749, %fd1749;
	fma.rn.f64 	%fd1754, %fd1747, %fd1747, %fd1753;
	add.f64 	%fd1755, %fd1752, %fd1754;
	ld.local.v2.f64 	{%fd1756, %fd1757}, [%rd1170+96];
	ld.local.v2.f64 	{%fd1758, %fd1759}, [%rd1171+96];
	mul.f64 	%fd1760, %fd1758, %fd1758;
	fma.rn.f64 	%fd1761, %fd1756, %fd1756, %fd1760;
	add.f64 	%fd1762, %fd1755, %fd1761;
	mul.f64 	%fd1763, %fd1759, %fd1759;
	fma.rn.f64 	%fd1764, %fd1757, %fd1757, %fd1763;
	add.f64 	%fd1765, %fd1762, %fd1764;
	ld.local.v2.f64 	{%fd1766, %fd1767}, [%rd1170+112];
	ld.local.v2.f64 	{%fd1768, %fd1769}, [%rd1171+112];
	mul.f64 	%fd1770, %fd1768, %fd1768;
	fma.rn.f64 	%fd1771, %fd1766, %fd1766, %fd1770;
	add.f64 	%fd1772, %fd1765, %fd1771;
	mul.f64 	%fd1773, %fd1769, %fd1769;
	fma.rn.f64 	%fd1774, %fd1767, %fd1767, %fd1773;
	add.f64 	%fd2412, %fd1772, %fd1774;
	add.s32 	%r1296, %r1296, 16;
	setp.ne.s32 	%p227, %r1296, %r235;
	mov.u32 	%r1298, %r235;
	@%p227 bra 	$L__BB41_391;
$L__BB41_392:
	setp.eq.s32 	%p228, %r230, 0;
	@%p228 bra 	$L__BB41_402;
	setp.lt.u32 	%p229, %r231, 7;
	@%p229 bra 	$L__BB41_395;
	mul.wide.u32 	%rd1172, %r1298, 8;
	add.s64 	%rd1173, %rd7, %rd1172;
	ld.local.f64 	%fd1776, [%rd1173];
	add.s64 	%rd1174, %rd8, %rd1172;
	ld.local.f64 	%fd1777, [%rd1174];
	mul.f64 	%fd1778, %fd1777, %fd1777;
	fma.rn.f64 	%fd1779, %fd1776, %fd1776, %fd1778;
	add.f64 	%fd1780, %fd2412, %fd1779;
	ld.local.f64 	%fd1781, [%rd1173+8];
	ld.local.f64 	%fd1782, [%rd1174+8];
	mul.f64 	%fd1783, %fd1782, %fd1782;
	fma.rn.f64 	%fd1784, %fd1781, %fd1781, %fd1783;
	add.f64 	%fd1785, %fd1780, %fd1784;
	ld.local.f64 	%fd1786, [%rd1173+16];
	ld.local.f64 	%fd1787, [%rd1174+16];
	mul.f64 	%fd1788, %fd1787, %fd1787;
	fma.rn.f64 	%fd1789, %fd1786, %fd1786, %fd1788;
	add.f64 	%fd1790, %fd1785, %fd1789;
	ld.local.f64 	%fd1791, [%rd1173+24];
	ld.local.f64 	%fd1792, [%rd1174+24];
	mul.f64 	%fd1793, %fd1792, %fd1792;
	fma.rn.f64 	%fd1794, %fd1791, %fd1791, %fd1793;
	add.f64 	%fd1795, %fd1790, %fd1794;
	ld.local.f64 	%fd1796, [%rd1173+32];
	ld.local.f64 	%fd1797, [%rd1174+32];
	mul.f64 	%fd1798, %fd1797, %fd1797;
	fma.rn.f64 	%fd1799, %fd1796, %fd1796, %fd1798;
	add.f64 	%fd1800, %fd1795, %fd1799;
	ld.local.f64 	%fd1801, [%rd1173+40];
	ld.local.f64 	%fd1802, [%rd1174+40];
	mul.f64 	%fd1803, %fd1802, %fd1802;
	fma.rn.f64 	%fd1804, %fd1801, %fd1801, %fd1803;
	add.f64 	%fd1805, %fd1800, %fd1804;
	ld.local.f64 	%fd1806, [%rd1173+48];
	ld.local.f64 	%fd1807, [%rd1174+48];
	mul.f64 	%fd1808, %fd1807, %fd1807;
	fma.rn.f64 	%fd1809, %fd1806, %fd1806, %fd1808;
	add.f64 	%fd1810, %fd1805, %fd1809;
	ld.local.f64 	%fd1811, [%rd1173+56];
	ld.local.f64 	%fd1812, [%rd1174+56];
	mul.f64 	%fd1813, %fd1812, %fd1812;
	fma.rn.f64 	%fd1814, %fd1811, %fd1811, %fd1813;
	add.f64 	%fd2412, %fd1810, %fd1814;
	add.s32 	%r1298, %r1298, 8;
$L__BB41_395:
	setp.eq.s32 	%p230, %r232, 0;
	@%p230 bra 	$L__BB41_402;
	setp.lt.u32 	%p231, %r233, 3;
	@%p231 bra 	$L__BB41_398;
	mul.wide.u32 	%rd1175, %r1298, 8;
	add.s64 	%rd1176, %rd7, %rd1175;
	ld.local.f64 	%fd1816, [%rd1176];
	add.s64 	%rd1177, %rd8, %rd1175;
	ld.local.f64 	%fd1817, [%rd1177];
	mul.f64 	%fd1818, %fd1817, %fd1817;
	fma.rn.f64 	%fd1819, %fd1816, %fd1816, %fd1818;
	add.f64 	%fd1820, %fd2412, %fd1819;
	ld.local.f64 	%fd1821, [%rd1176+8];
	ld.local.f64 	%fd1822, [%rd1177+8];
	mul.f64 	%fd1823, %fd1822, %fd1822;
	fma.rn.f64 	%fd1824, %fd1821, %fd1821, %fd1823;
	add.f64 	%fd1825, %fd1820, %fd1824;
	ld.local.f64 	%fd1826, [%rd1176+16];
	ld.local.f64 	%fd1827, [%rd1177+16];
	mul.f64 	%fd1828, %fd1827, %fd1827;
	fma.rn.f64 	%fd1829, %fd1826, %fd1826, %fd1828;
	add.f64 	%fd1830, %fd1825, %fd1829;
	ld.local.f64 	%fd1831, [%rd1176+24];
	ld.local.f64 	%fd1832, [%rd1177+24];
	mul.f64 	%fd1833, %fd1832, %fd1832;
	fma.rn.f64 	%fd1834, %fd1831, %fd1831, %fd1833;
	add.f64 	%fd2412, %fd1830, %fd1834;
	add.s32 	%r1298, %r1298, 4;
$L__BB41_398:
	setp.eq.s32 	%p232, %r234, 0;
	@%p232 bra 	$L__BB41_402;
	setp.eq.s32 	%p233, %r234, 1;
	mul.wide.u32 	%rd1178, %r1298, 8;
	add.s64 	%rd52, %rd7, %rd1178;
	ld.local.f64 	%fd1835, [%rd52];
	add.s64 	%rd53, %rd8, %rd1178;
	ld.local.f64 	%fd1836, [%rd53];
	mul.f64 	%fd1837, %fd1836, %fd1836;
	fma.rn.f64 	%fd1838, %fd1835, %fd1835, %fd1837;
	add.f64 	%fd2412, %fd2412, %fd1838;
	@%p233 bra 	$L__BB41_402;
	setp.eq.s32 	%p234, %r234, 2;
	ld.local.f64 	%fd1839, [%rd52+8];
	ld.local.f64 	%fd1840, [%rd53+8];
	mul.f64 	%fd1841, %fd1840, %fd1840;
	fma.rn.f64 	%fd1842, %fd1839, %fd1839, %fd1841;
	add.f64 	%fd2412, %fd2412, %fd1842;
	@%p234 bra 	$L__BB41_402;
	ld.local.f64 	%fd1843, [%rd52+16];
	ld.local.f64 	%fd1844, [%rd53+16];
	mul.f64 	%fd1845, %fd1844, %fd1844;
	fma.rn.f64 	%fd1846, %fd1843, %fd1843, %fd1845;
	add.f64 	%fd2412, %fd2412, %fd1846;
$L__BB41_402:
	add.s32 	%r330, %r234, -1;
	sqrt.rn.f64 	%fd189, %fd2412;
	setp.leu.f64 	%p235, %fd189, 0d3CB0000000000000;
	@%p235 bra 	$L__BB41_414;
	setp.lt.u32 	%p236, %r193, 7;
	mov.b32 	%r1302, 0;
	@%p236 bra 	$L__BB41_406;
	mov.b32 	%r1300, 0;
$L__BB41_405:
	.pragma "nounroll";
	mul.wide.u32 	%rd1179, %r1300, 8;
	add.s64 	%rd1180, %rd7, %rd1179;
	ld.local.v2.f64 	{%fd1847, %fd1848}, [%rd1180];
	div.rn.f64 	%fd1849, %fd1847, %fd189;
	add.s64 	%rd1181, %rd8, %rd1179;
	ld.local.v2.f64 	{%fd1850, %fd1851}, [%rd1181];
	div.rn.f64 	%fd1852, %fd1850, %fd189;
	div.rn.f64 	%fd1853, %fd1848, %fd189;
	st.local.v2.f64 	[%rd1180], {%fd1849, %fd1853};
	div.rn.f64 	%fd1854, %fd1851, %fd189;
	st.local.v2.f64 	[%rd1181], {%fd1852, %fd1854};
	ld.local.v2.f64 	{%fd1855, %fd1856}, [%rd1180+16];
	div.rn.f64 	%fd1857, %fd1855, %fd189;
	ld.local.v2.f64 	{%fd1858, %fd1859}, [%rd1181+16];
	div.rn.f64 	%fd1860, %fd1858, %fd189;
	div.rn.f64 	%fd1861, %fd1856, %fd189;
	st.local.v2.f64 	[%rd1180+16], {%fd1857, %fd1861};
	div.rn.f64 	%fd1862, %fd1859, %fd189;
	st.local.v2.f64 	[%rd1181+16], {%fd1860, %fd1862};
	ld.local.v2.f64 	{%fd1863, %fd1864}, [%rd1180+32];
	div.rn.f64 	%fd1865, %fd1863, %fd189;
	ld.local.v2.f64 	{%fd1866, %fd1867}, [%rd1181+32];
	div.rn.f64 	%fd1868, %fd1866, %fd189;
	div.rn.f64 	%fd1869, %fd1864, %fd189;
	st.local.v2.f64 	[%rd1180+32], {%fd1865, %fd1869};
	div.rn.f64 	%fd1870, %fd1867, %fd189;
	st.local.v2.f64 	[%rd1181+32], {%fd1868, %fd1870};
	ld.local.v2.f64 	{%fd1871, %fd1872}, [%rd1180+48];
	div.rn.f64 	%fd1873, %fd1871, %fd189;
	ld.local.v2.f64 	{%fd1874, %fd1875}, [%rd1181+48];
	div.rn.f64 	%fd1876, %fd1874, %fd189;
	div.rn.f64 	%fd1877, %fd1872, %fd189;
	st.local.v2.f64 	[%rd1180+48], {%fd1873, %fd1877};
	div.rn.f64 	%fd1878, %fd1875, %fd189;
	st.local.v2.f64 	[%rd1181+48], {%fd1876, %fd1878};
	add.s32 	%r1300, %r1300, 8;
	setp.ne.s32 	%p237, %r1300, %r236;
	mov.u32 	%r1302, %r236;
	@%p237 bra 	$L__BB41_405;
$L__BB41_406:
	setp.eq.s32 	%p238, %r232, 0;
	@%p238 bra 	$L__BB41_414;
	setp.lt.u32 	%p239, %r233, 3;
	@%p239 bra 	$L__BB41_409;
	mul.wide.u32 	%rd1182, %r1302, 8;
	add.s64 	%rd1183, %rd7, %rd1182;
	ld.local.f64 	%fd1879, [%rd1183];
	div.rn.f64 	%fd1880, %fd1879, %fd189;
	st.local.f64 	[%rd1183], %fd1880;
	add.s64 	%rd1184, %rd8, %rd1182;
	ld.local.f64 	%fd1881, [%rd1184];
	div.rn.f64 	%fd1882, %fd1881, %fd189;
	st.local.f64 	[%rd1184], %fd1882;
	ld.local.f64 	%fd1883, [%rd1183+8];
	div.rn.f64 	%fd1884, %fd1883, %fd189;
	st.local.f64 	[%rd1183+8], %fd1884;
	ld.local.f64 	%fd1885, [%rd1184+8];
	div.rn.f64 	%fd1886, %fd1885, %fd189;
	st.local.f64 	[%rd1184+8], %fd1886;
	ld.local.f64 	%fd1887, [%rd1183+16];
	div.rn.f64 	%fd1888, %fd1887, %fd189;
	st.local.f64 	[%rd1183+16], %fd1888;
	ld.local.f64 	%fd1889, [%rd1184+16];
	div.rn.f64 	%fd1890, %fd1889, %fd189;
	st.local.f64 	[%rd1184+16], %fd1890;
	ld.local.f64 	%fd1891, [%rd1183+24];
	div.rn.f64 	%fd1892, %fd1891, %fd189;
	st.local.f64 	[%rd1183+24], %fd1892;
	ld.local.f64 	%fd1893, [%rd1184+24];
	div.rn.f64 	%fd1894, %fd1893, %fd189;
	st.local.f64 	[%rd1184+24], %fd1894;
	add.s32 	%r1302, %r1302, 4;
$L__BB41_409:
	setp.eq.s32 	%p240, %r234, 0;
	@%p240 bra 	$L__BB41_414;
	setp.eq.s32 	%p241, %r330, 0;
	@%p241 bra 	$L__BB41_412;
	mul.wide.u32 	%rd1185, %r1302, 8;
	add.s64 	%rd1186, %rd7, %rd1185;
	ld.local.f64 	%fd1895, [%rd1186];
	div.rn.f64 	%fd1896, %fd1895, %fd189;
	st.local.f64 	[%rd1186], %fd1896;
	add.s64 	%rd1187, %rd8, %rd1185;
	ld.local.f64 	%fd1897, [%rd1187];
	div.rn.f64 	%fd1898, %fd1897, %fd189;
	st.local.f64 	[%rd1187], %fd1898;
	ld.local.f64 	%fd1899, [%rd1186+8];
	div.rn.f64 	%fd1900, %fd1899, %fd189;
	st.local.f64 	[%rd1186+8], %fd1900;
	ld.local.f64 	%fd1901, [%rd1187+8];
	div.rn.f64 	%fd1902, %fd1901, %fd189;
	st.local.f64 	[%rd1187+8], %fd1902;
	add.s32 	%r1302, %r1302, 2;
$L__BB41_412:
	setp.eq.s32 	%p242, %r237, 0;
	@%p242 bra 	$L__BB41_414;
	mul.wide.u32 	%rd1188, %r1302, 8;
	add.s64 	%rd1189, %rd7, %rd1188;
	ld.local.f64 	%fd1903, [%rd1189];
	div.rn.f64 	%fd1904, %fd1903, %fd189;
	st.local.f64 	[%rd1189], %fd1904;
	add.s64 	%rd1190, %rd8, %rd1188;
	ld.local.f64 	%fd1905, [%rd1190];
	div.rn.f64 	%fd1906, %fd1905, %fd189;
	st.local.f64 	[%rd1190], %fd1906;
$L__BB41_414:
	mov.b32 	%r1304, 0;
$L__BB41_415:
	setp.lt.u32 	%p243, %r193, 7;
	mul.lo.s32 	%r339, %r1304, %r350;
	mov.f64 	%fd2428, 0d0000000000000000;
	mov.b32 	%r1307, 0;
	mov.f64 	%fd2427, %fd2428;
	@%p243 bra 	$L__BB41_418;
	mov.f64 	%fd2428, 0d0000000000000000;
	mov.b32 	%r1305, 0;
$L__BB41_417:
	.pragma "nounroll";
	add.s32 	%r1074, %r1305, %r339;
	mul.wide.u32 	%rd1191, %r1074, 8;
	add.s64 	%rd1192, %rd1, %rd1191;
	ld.global.f64 	%fd1910, [%rd1192];
	mul.wide.u32 	%rd1193, %r1305, 8;
	add.s64 	%rd1194, %rd7, %rd1193;
	ld.local.v2.f64 	{%fd1911, %fd1912}, [%rd1194];
	fma.rn.f64 	%fd1913, %fd1910, %fd1911, %fd2427;
	add.s64 	%rd1195, %rd8, %rd1193;
	ld.local.v2.f64 	{%fd1914, %fd1915}, [%rd1195];
	fma.rn.f64 	%fd1916, %fd1910, %fd1914, %fd2428;
	add.s32 	%r1075, %r1074, 1;
	mul.wide.u32 	%rd1196, %r1075, 8;
	add.s64 	%rd1197, %rd1, %rd1196;
	ld.global.f64 	%fd1917, [%rd1197];
	fma.rn.f64 	%fd1918, %fd1917, %fd1912, %fd1913;
	fma.rn.f64 	%fd1919, %fd1917, %fd1915, %fd1916;
	add.s32 	%r1076, %r1074, 2;
	mul.wide.u32 	%rd1198, %r1076, 8;
	add.s64 	%rd1199, %rd1, %rd1198;
	ld.global.f64 	%fd1920, [%rd1199];
	ld.local.v2.f64 	{%fd1921, %fd1922}, [%rd1194+16];
	fma.rn.f64 	%fd1923, %fd1920, %fd1921, %fd1918;
	ld.local.v2.f64 	{%fd1924, %fd1925}, [%rd1195+16];
	fma.rn.f64 	%fd1926, %fd1920, %fd1924, %fd1919;
	add.s32 	%r1077, %r1074, 3;
	mul.wide.u32 	%rd1200, %r1077, 8;
	add.s64 	%rd1201, %rd1, %rd1200;
	ld.global.f64 	%fd1927, [%rd1201];
	fma.rn.f64 	%fd1928, %fd1927, %fd1922, %fd1923;
	fma.rn.f64 	%fd1929, %fd1927, %fd1925, %fd1926;
	add.s32 	%r1078, %r1074, 4;
	mul.wide.u32 	%rd1202, %r1078, 8;
	add.s64 	%rd1203, %rd1, %rd1202;
	ld.global.f64 	%fd1930, [%rd1203];
	ld.local.v2.f64 	{%fd1931, %fd1932}, [%rd1194+32];
	fma.rn.f64 	%fd1933, %fd1930, %fd1931, %fd1928;
	ld.local.v2.f64 	{%fd1934, %fd1935}, [%rd1195+32];
	fma.rn.f64 	%fd1936, %fd1930, %fd1934, %fd1929;
	add.s32 	%r1079, %r1074, 5;
	mul.wide.u32 	%rd1204, %r1079, 8;
	add.s64 	%rd1205, %rd1, %rd1204;
	ld.global.f64 	%fd1937, [%rd1205];
	fma.rn.f64 	%fd1938, %fd1937, %fd1932, %fd1933;
	fma.rn.f64 	%fd1939, %fd1937, %fd1935, %fd1936;
	add.s32 	%r1080, %r1074, 6;
	mul.wide.u32 	%rd1206, %r1080, 8;
	add.s64 	%rd1207, %rd1, %rd1206;
	ld.global.f64 	%fd1940, [%rd1207];
	ld.local.v2.f64 	{%fd1941, %fd1942}, [%rd1194+48];
	fma.rn.f64 	%fd1943, %fd1940, %fd1941, %fd1938;
	ld.local.v2.f64 	{%fd1944, %fd1945}, [%rd1195+48];
	fma.rn.f64 	%fd1946, %fd1940, %fd1944, %fd1939;
	add.s32 	%r1081, %r1074, 7;
	mul.wide.u32 	%rd1208, %r1081, 8;
	add.s64 	%rd1209, %rd1, %rd1208;
	ld.global.f64 	%fd1947, [%rd1209];
	fma.rn.f64 	%fd2427, %fd1947, %fd1942, %fd1943;
	fma.rn.f64 	%fd2428, %fd1947, %fd1945, %fd1946;
	add.s32 	%r1305, %r1305, 8;
	setp.ne.s32 	%p244, %r1305, %r236;
	mov.u32 	%r1307, %r236;
	@%p244 bra 	$L__BB41_417;
$L__BB41_418:
	setp.eq.s32 	%p245, %r232, 0;
	@%p245 bra 	$L__BB41_426;
	setp.lt.u32 	%p246, %r233, 3;
	@%p246 bra 	$L__BB41_421;
	add.s32 	%r1082, %r1307, %r339;
	mul.wide.u32 	%rd1210, %r1082, 8;
	add.s64 	%rd1211, %rd1, %rd1210;
	ld.global.f64 	%fd1949, [%rd1211];
	mul.wide.u32 	%rd1212, %r1307, 8;
	add.s64 	%rd1213, %rd7, %rd1212;
	ld.local.f64 	%fd1950, [%rd1213];
	fma.rn.f64 	%fd1951, %fd1949, %fd1950, %fd2427;
	add.s64 	%rd1214, %rd8, %rd1212;
	ld.local.f64 	%fd1952, [%rd1214];
	fma.rn.f64 	%fd1953, %fd1949, %fd1952, %fd2428;
	add.s32 	%r1083, %r1082, 1;
	mul.wide.u32 	%rd1215, %r1083, 8;
	add.s64 	%rd1216, %rd1, %rd1215;
	ld.global.f64 	%fd1954, [%rd1216];
	ld.local.f64 	%fd1955, [%rd1213+8];
	fma.rn.f64 	%fd1956, %fd1954, %fd1955, %fd1951;
	ld.local.f64 	%fd1957, [%rd1214+8];
	fma.rn.f64 	%fd1958, %fd1954, %fd1957, %fd1953;
	add.s32 	%r1084, %r1082, 2;
	mul.wide.u32 	%rd1217, %r1084, 8;
	add.s64 	%rd1218, %rd1, %rd1217;
	ld.global.f64 	%fd1959, [%rd1218];
	ld.local.f64 	%fd1960, [%rd1213+16];
	fma.rn.f64 	%fd1961, %fd1959, %fd1960, %fd1956;
	ld.local.f64 	%fd1962, [%rd1214+16];
	fma.rn.f64 	%fd1963, %fd1959, %fd1962, %fd1958;
	add.s32 	%r1085, %r1082, 3;
	mul.wide.u32 	%rd1219, %r1085, 8;
	add.s64 	%rd1220, %rd1, %rd1219;
	ld.global.f64 	%fd1964, [%rd1220];
	ld.local.f64 	%fd1965, [%rd1213+24];
	fma.rn.f64 	%fd2427, %fd1964, %fd1965, %fd1961;
	ld.local.f64 	%fd1966, [%rd1214+24];
	fma.rn.f64 	%fd2428, %fd1964, %fd1966, %fd1963;
	add.s32 	%r1307, %r1307, 4;
$L__BB41_421:
	setp.eq.s32 	%p247, %r234, 0;
	@%p247 bra 	$L__BB41_426;
	setp.eq.s32 	%p248, %r330, 0;
	@%p248 bra 	$L__BB41_424;
	add.s32 	%r1086, %r1307, %r339;
	mul.wide.u32 	%rd1221, %r1086, 8;
	add.s64 	%rd1222, %rd1, %rd1221;
	ld.global.f64 	%fd1968, [%rd1222];
	mul.wide.u32 	%rd1223, %r1307, 8;
	add.s64 	%rd1224, %rd7, %rd1223;
	ld.local.f64 	%fd1969, [%rd1224];
	fma.rn.f64 	%fd1970, %fd1968, %fd1969, %fd2427;
	add.s64 	%rd1225, %rd8, %rd1223;
	ld.local.f64 	%fd1971, [%rd1225];
	fma.rn.f64 	%fd1972, %fd1968, %fd1971, %fd2428;
	add.s32 	%r1087, %r1086, 1;
	mul.wide.u32 	%rd1226, %r1087, 8;
	add.s64 	%rd1227, %rd1, %rd1226;
	ld.global.f64 	%fd1973, [%rd1227];
	ld.local.f64 	%fd1974, [%rd1224+8];
	fma.rn.f64 	%fd2427, %fd1973, %fd1974, %fd1970;
	ld.local.f64 	%fd1975, [%rd1225+8];
	fma.rn.f64 	%fd2428, %fd1973, %fd1975, %fd1972;
	add.s32 	%r1307, %r1307, 2;
$L__BB41_424:
	setp.eq.s32 	%p249, %r237, 0;
	@%p249 bra 	$L__BB41_426;
	add.s32 	%r1088, %r1307, %r339;
	mul.wide.u32 	%rd1228, %r1088, 8;
	add.s64 	%rd1229, %rd1, %rd1228;
	ld.global.f64 	%fd1976, [%rd1229];
	mul.wide.u32 	%rd1230, %r1307, 8;
	add.s64 	%rd1231, %rd7, %rd1230;
	ld.local.f64 	%fd1977, [%rd1231];
	fma.rn.f64 	%fd2427, %fd1976, %fd1977, %fd2427;
	add.s64 	%rd1232, %rd8, %rd1230;
	ld.local.f64 	%fd1978, [%rd1232];
	fma.rn.f64 	%fd2428, %fd1976, %fd1978, %fd2428;
$L__BB41_426:
	add.s32 	%r1089, %r339, %r1260;
	mul.wide.u32 	%rd1233, %r1089, 8;
	add.s64 	%rd1234, %rd3, %rd1233;
	st.global.f64 	[%rd1234], %fd2427;
	add.s64 	%rd1235, %rd2, %rd1233;
	st.global.f64 	[%rd1235], %fd2428;
	add.s32 	%r1090, %r1089, 1;
	mul.wide.u32 	%rd1236, %r1090, 8;
	add.s64 	%rd1237, %rd3, %rd1236;
	st.global.f64 	[%rd1237], %fd2427;
	neg.f64 	%fd1979, %fd2428;
	add.s64 	%rd1238, %rd2, %rd1236;
	st.global.f64 	[%rd1238], %fd1979;
	add.s32 	%r1304, %r1304, 1;
	setp.ne.s32 	%p250, %r1304, %r350;
	@%p250 bra 	$L__BB41_415;
	add.s32 	%r1260, %r1260, 2;
$L__BB41_428:
	setp.lt.u32 	%p302, %r1260, %r350;
	@%p302 bra 	$L__BB41_283;
$L__BB41_429:
	ret;
$L__BB41_430:
	mul.wide.s32 	%rd1162, %r1290, 8;
	add.s64 	%rd1163, %rd7, %rd1162;
	mov.b64 	%rd1164, 0;
	st.local.u64 	[%rd1163+-8], %rd1164;
	add.s64 	%rd1165, %rd8, %rd1162;
	st.local.u64 	[%rd1165+-8], %rd1164;
$L__BB41_431:
	setp.gt.u32 	%p225, %r1290, 1;
	add.s32 	%r1289, %r1289, 1;
	add.s16 	%rs75, %rs75, 1;
	add.s16 	%rs74, %rs74, 1;
	mov.u32 	%r1290, %r309;
	@%p225 bra 	$L__BB41_375;
	bra.uni 	$L__BB41_389;

}


// ===== COMPILED SASS (sm_100) =====

	.target	sm_100

	.elftype	@"ET_EXEC"


//--------------------- .note.nv.tkinfo           --------------------------
	.section	.note.nv.tkinfo,"",@"SHT_NOTE"
	.sectionflags	@"SHF_NOTE_NV_TKINFO"
	.tkinfo
        /*0018*/ 	.word	0x00000002
        /*0030*/ 	.string	""
        /*0030*/ 	.string	"ptxas"
        /*0030*/ 	.string	"Cuda compilation tools, release 13.0, V13.0.88"
        /*0030*/ 	.string	"Build cuda_13.0.r13.0/compiler.36424714_0"
        /*0030*/ 	.string	"-arch sm_100 -m 64 "



//--------------------- .note.nv.cuinfo           --------------------------
	.section	.note.nv.cuinfo,"",@"SHT_NOTE"
	.sectionflags	@"SHF_NOTE_NV_CUINFO"
        /*0018*/ 	.short	0x0002
        /*001a*/ 	.short	0x0064
        /*001c*/ 	.short	0x0082
	.zero		2


//--------------------- .nv.info                  --------------------------
	.section	.nv.info,"",@"SHT_CUDA_INFO"
	.align	4


	//----- nvinfo : EIATTR_REGCOUNT
	.align		4
        /*0000*/ 	.byte	0x04, 0x2f
        /*0002*/ 	.short	(.L_1 - .L_0)
	.align		4
.L_0:
        /*0004*/ 	.word	index@(trace_f32)
        /*0008*/ 	.word	0x0000000a


	//----- nvinfo : EIATTR_FRAME_SIZE
	.align		4
.L_1:
        /*000c*/ 	.byte	0x04, 0x11
        /*000e*/ 	.short	(.L_3 - .L_2)
	.align		4
.L_2:
        /*0010*/ 	.word	index@(trace_f32)
        /*0014*/ 	.word	0x00000000


	//----- nvinfo : EIATTR_REGCOUNT
	.align		4
.L_3:
        /*0018*/ 	.byte	0x04, 0x2f
        /*001a*/ 	.short	(.L_5 - .L_4)
	.align		4
.L_4:
        /*001c*/ 	.word	index@(trace_f64)
        /*0020*/ 	.word	0x0000000c


	//----- nvinfo : EIATTR_FRAME_SIZE
	.align		4
.L_5:
        /*0024*/ 	.byte	0x04, 0x11
        /*0026*/ 	.short	(.L_7 - .L_6)
	.align		4
.L_6:
        /*0028*/ 	.word	index@(trace_f64)
        /*002c*/ 	.word	0x00000000


	//----- nvinfo : EIATTR_REGCOUNT
	.align		4
.L_7:
        /*0030*/ 	.byte	0x04, 0x2f
        /*0032*/ 	.short	(.L_9 - .L_8)
	.align		4
.L_8:
        /*0034*/ 	.word	index@(diag_f32)
        /*0038*/ 	.word	0x0000000a


	//----- nvinfo : EIATTR_FRAME_SIZE
	.align		4
.L_9:
        /*003c*/ 	.byte	0x04, 0x11
        /*003e*/ 	.short	(.L_11 - .L_10)
	.align		4
.L_10:
        /*0040*/ 	.word	index@(diag_f32)
        /*0044*/ 	.word	0x00000000


	//----- nvinfo : EIATTR_REGCOUNT
	.align		4
.L_11:
        /*0048*/ 	.byte	0x04, 0x2f
        /*004a*/ 	.short	(.L_13 - .L_12)
	.align		4
.L_12:
        /*004c*/ 	.word	index@(diag_f64)
        /*0050*/ 	.word	0x0000000a


	//----- nvinfo : EIATTR_FRAME_SIZE
	.align		4
.L_13:
        /*0054*/ 	.byte	0x04, 0x11
        /*0056*/ 	.short	(.L_15 - .L_14)
	.align		4
.L_14:
        /*0058*/ 	.word	index@(diag_f64)
        /*005c*/ 	.word	0x00000000


	//----- nvinfo : EIATTR_REGCOUNT
	.align		4
.L_15:
        /*0060*/ 	.byte	0x04, 0x2f
        /*0062*/ 	.short	(.L_17 - .L_16)
	.align		4
.L_16:
        /*0064*/ 	.word	index@(diagflat_f32)
        /*0068*/ 	.word	0x0000000c


	//----- nvinfo : EIATTR_FRAME_SIZE
	.align		4
.L_17:
        /*006c*/ 	.byte	0x04, 0x11
        /*006e*/ 	.short	(.L_19 - .L_18)
	.align		4
.L_18:
        /*0070*/ 	.word	index@(diagflat_f32)
        /*0074*/ 	.word	0x00000000


	//----- nvinfo : EIATTR_REGCOUNT
	.align		4
.L_19:
        /*0078*/ 	.byte	0x04, 0x2f
        /*007a*/ 	.short	(.L_21 - .L_20)
	.align		4
.L_20:
        /*007c*/ 	.word	index@(diagflat_f64)
        /*0080*/ 	.word	0x0000000c


	//----- nvinfo : EIATTR_FRAME_SIZE
	.align		4
.L_21:
        /*0084*/ 	.byte	0x04, 0x11
        /*0086*/ 	.short	(.L_23 - .L_22)
	.align		4
.L_22:
        /*0088*/ 	.word	index@(diagflat_f64)
        /*008c*/ 	.word	0x00000000


	//----- nvinfo : EIATTR_REGCOUNT
	.align		4
.L_23:
        /*0090*/ 	.byte	0x04, 0x2f
        /*0092*/ 	.short	(.L_25 - .L_24)
	.align		4
.L_24:
        /*0094*/ 	.word	index@(forward_sub_f32)
        /*0098*/ 	.word	0x00000020


	//----- nvinfo : EIATTR_FRAME_SIZE
	.align		4
.L_25:
        /*009c*/ 	.byte	0x04, 0x11
        /*009e*/ 	.short	(.L_27 - .L_26)
	.align		4
.L_26:
        /*00a0*/ 	.word	index@($__internal_33_$__cuda_sm3x_div_rn_noftz_f32_slowpath)
        /*00a4*/ 	.word	0x00000000


	//----- nvinfo : EIATTR_FRAME_SIZE
	.align		4
.L_27:
        /*00a8*/ 	.byte	0x04, 0x11
        /*00aa*/ 	.short	(.L_29 - .L_28)
	.align		4
.L_28:
        /*00ac*/ 	.word	index@(forward_sub_f32)
        /*00b0*/ 	.word	0x00000000


	//----- nvinfo : EIATTR_REGCOUNT
	.align		4
.L_29:
        /*00b4*/ 	.byte	0x04, 0x2f
        /*00b6*/ 	.short	(.L_31 - .L_30)
	.align		4
.L_30:
        /*00b8*/ 	.word	index@(forward_sub_f64)
        /*00bc*/ 	.word	0x0000001e


	//----- nvinfo : EIATTR_FRAME_SIZE
	.align		4
.L_31:
        /*00c0*/ 	.byte	0x04, 0x11
        /*00c2*/ 	.short	(.L_33 - .L_32)
	.align		4
.L_32:
        /*00c4*/ 	.word	index@($__internal_32_$__cuda_sm20_div_rn_f64_full)
        /*00c8*/ 	.word	0x00000000


	//----- nvinfo : EIATTR_FRAME_SIZE
	.align		4
.L_33:
        /*00cc*/ 	.byte	0x04, 0x11
        /*00ce*/ 	.short	(.L_35 - .L_34)
	.align		4
.L_34:
        /*00d0*/ 	.word	index@(forward_sub_f64)
        /*00d4*/ 	.word	0x00000000


	//----- nvinfo : EIATTR_REGCOUNT
	.align		4
.L_35:
        /*00d8*/ 	.byte	0x04, 0x2f
        /*00da*/ 	.short	(.L_37 - .L_36)
	.align		4
.L_36:
        /*00dc*/ 	.word	index@(backward_sub_f32)
        /*00e0*/ 	.word	0x00000020


	//----- nvinfo : EIATTR_FRAME_SIZE
	.align		4
.L_37:
        /*00e4*/ 	.byte	0x04, 0x11
        /*00e6*/ 	.short	(.L_39 - .L_38)
	.align		4
.L_38:
        /*00e8*/ 	.word	index@($__internal_31_$__cuda_sm3x_div_rn_noftz_f32_slowpath)
        /*00ec*/ 	.word	0x00000000


	//----- nvinfo : EIATTR_FRAME_SIZE
	.align		4
.L_39:
        /*00f0*/ 	.byte	0x04, 0x11
        /*00f2*/ 	.short	(.L_41 - .L_40)
	.align		4
.L_40:
        /*00f4*/ 	.word	index@(backward_sub_f32)
        /*00f8*/ 	.word	0x00000000


	//----- nvinfo : EIATTR_REGCOUNT
	.align		4
.L_41:
        /*00fc*/ 	.byte	0x04, 0x2f
        /*00fe*/ 	.short	(.L_43 - .L_42)
	.align		4
.L_42:
        /*0100*/ 	.word	index@(backward_sub_f64)
        /*0104*/ 	.word	0x00000020


	//----- nvinfo : EIATTR_FRAME_SIZE
	.align		4
.L_43:
        /*0108*/ 	.byte	0x04, 0x11
        /*010a*/ 	.short	(.L_45 - .L_44)
	.align		4
.L_44:
        /*010c*/ 	.word	index@($__internal_30_$__cuda_sm20_div_rn_f64_full)
        /*0110*/ 	.word	0x00000000


	//----- nvinfo : EIATTR_FRAME_SIZE
	.align		4
.L_45:
        /*0114*/ 	.byte	0x04, 0x11
        /*0116*/ 	.short	(.L_47 - .L_46)
	.align		4
.L_46:
        /*0118*/ 	.word	index@(backward_sub_f64)
        /*011c*/ 	.word	0x00000000


	//----- nvinfo : EIATTR_REGCOUNT
	.align		4
.L_47:
        /*0120*/ 	.byte	0x04, 0x2f
        /*0122*/ 	.short	(.L_49 - .L_48)
	.align		4
.L_48:
        /*0124*/ 	.word	index@(lu_decompose_f32)
        /*0128*/ 	.word	0x00000020


	//----- nvinfo : EIATTR_FRAME_SIZE
	.align		4
.L_49:
        /*012c*/ 	.byte	0x04, 0x11
        /*012e*/ 	.short	(.L_51 - .L_50)
	.align		4
.L_50:
        /*0130*/ 	.word	index@($__internal_29_$__cuda_sm3x_div_rn_noftz_f32_slowpath)
        /*0134*/ 	.word	0x00000000


	//----- nvinfo : EIATTR_FRAME_SIZE
	.align		4
.L_51:
        /*0138*/ 	.byte	0x04, 0x11
        /*013a*/ 	.short	(.L_53 - .L_52)
	.align		4
.L_52:
        /*013c*/ 	.word	index@(lu_decompose_f32)
        /*0140*/ 	.word	0x00000000


	//----- nvinfo : EIATTR_REGCOUNT
	.align		4
.L_53:
        /*0144*/ 	.byte	0x04, 0x2f
        /*0146*/ 	.short	(.L_55 - .L_54)
	.align		4
.L_54:
        /*0148*/ 	.word	index@(lu_decompose_f64)
        /*014c*/ 	.word	0x00000028


	//----- nvinfo : EIATTR_FRAME_SIZE
	.align		4
.L_55:
        /*0150*/ 	.byte	0x04, 0x11
        /*0152*/ 	.short	(.L_57 - .L_56)
	.align		4
.L_56:
        /*0154*/ 	.word	index@($__internal_28_$__cuda_sm20_div_rn_f64_full)
        /*0158*/ 	.word	0x00000000


	//----- nvinfo : EIATTR_FRAME_SIZE
	.align		4
.L_57:
        /*015c*/ 	.byte	0x04, 0x11
        /*015e*/ 	.short	(.L_59 - .L_58)
	.align		4
.L_58:
        /*0160*/ 	.word	index@(lu_decompose_f64)
        /*0164*/ 	.word	0x00000000


	//----- nvinfo : EIATTR_REGCOUNT
	.align		4
.L_59:
        /*0168*/ 	.byte	0x04, 0x2f
        /*016a*/ 	.short	(.L_61 - .L_60)
	.align		4
.L_60:
        /*016c*/ 	.word	index@(cholesky_decompose_f32)
        /*0170*/ 	.word	0x00000020


	//----- nvinfo : EIATTR_FRAME_SIZE
	.align		4
.L_61:
        /*0174*/ 	.byte	0x04, 0x11
        /*0176*/ 	.short	(.L_63 - .L_62)
	.align		4
.L_62:
        /*0178*/ 	.word	index@($__internal_27_$__cuda_sm3x_div_rn_noftz_f32_slowpath)
        /*017c*/ 	.word	0x00000000


	//----- nvinfo : EIATTR_FRAME_SIZE
	.align		4
.L_63:
        /*0180*/ 	.byte	0x04, 0x11
        /*0182*/ 	.short	(.L_65 - .L_64)
	.align		4
.L_64:
        /*0184*/ 	.word	index@($__internal_26_$__cuda_sm20_sqrt_rn_f32_slowpath)
        /*0188*/ 	.word	0x00000000


	//----- nvinfo : EIATTR_FRAME_SIZE
	.align		4
.L_65:
        /*018c*/ 	.byte	0x04, 0x11
        /*018e*/ 	.short	(.L_67 - .L_66)
	.align		4
.L_66:
        /*0190*/ 	.word	index@(cholesky_decompose_f32)
        /*0194*/ 	.word	0x00000000


	//----- nvinfo : EIATTR_REGCOUNT
	.align		4
.L_67:
        /*0198*/ 	.byte	0x04, 0x2f
        /*019a*/ 	.short	(.L_69 - .L_68)
	.align		4
.L_68:
        /*019c*/ 	.word	index@(cholesky_decompose_f64)
        /*01a0*/ 	.word	0x00000028


	//----- nvinfo : EIATTR_FRAME_SIZE
	.align		4
.L_69:
        /*01a4*/ 	.byte	0x04, 0x11
        /*01a6*/ 	.short	(.L_71 - .L_70)
	.align		4
.L_70:
        /*01a8*/ 	.word	index@($__internal_25_$__cuda_sm20_dsqrt_rn_f64_mediumpath_v1)
        /*01ac*/ 	.word	0x00000000


	//----- nvinfo : EIATTR_FRAME_SIZE
	.align		4
.L_71:
        /*01b0*/ 	.byte	0x04, 0x11
        /*01b2*/ 	.short	(.L_73 - .L_72)
	.align		4
.L_72:
        /*01b4*/ 	.word	index@($__internal_24_$__cuda_sm20_div_rn_f64_full)
        /*01b8*/ 	.word	0x00000000


	//----- nvinfo : EIATTR_FRAME_SIZE
	.align		4
.L_73:
        /*01bc*/ 	.byte	0x04, 0x11
        /*01be*/ 	.short	(.L_75 - .L_74)
	.align		4
.L_74:
        /*01c0*/ 	.word	index@(cholesky_decompose_f64)
        /*01c4*/ 	.word	0x00000000


	//----- nvinfo : EIATTR_REGCOUNT
	.align		4
.L_75:
        /*01c8*/ 	.byte	0x04, 0x2f
        /*01ca*/ 	.short	(.L_77 - .L_76)
	.align		4
.L_76:
        /*01cc*/ 	.word	index@(qr_decompose_f32)
        /*01d0*/ 	.word	0x00000028


	//----- nvinfo : EIATTR_FRAME_SIZE
	.align		4
.L_77:
        /*01d4*/ 	.byte	0x04, 0x11
        /*01d6*/ 	.short	(.L_79 - .L_78)
	.align		4
.L_78:
        /*01d8*/ 	.word	index@($__internal_23_$__cuda_sm3x_div_rn_noftz_f32_slowpath)
        /*01dc*/ 	.word	0x00000000


	//----- nvinfo : EIATTR_FRAME_SIZE
	.align		4
.L_79:
        /*01e0*/ 	.byte	0x04, 0x11
        /*01e2*/ 	.short	(.L_81 - .L_80)
	.align		4
.L_80:
        /*01e4*/ 	.word	index@($__internal_22_$__cuda_sm20_sqrt_rn_f32_slowpath)
        /*01e8*/ 	.word	0x00000000


	//----- nvinfo : EIATTR_FRAME_SIZE
	.align		4
.L_81:
        /*01ec*/ 	.byte	0x04, 0x11
        /*01ee*/ 	.short	(.L_83 - .L_82)
	.align		4
.L_82:
        /*01f0*/ 	.word	index@(qr_decompose_f32)
        /*01f4*/ 	.word	0x00000000


	//----- nvinfo : EIATTR_REGCOUNT
	.align		4
.L_83:
        /*01f8*/ 	.byte	0x04, 0x2f
        /*01fa*/ 	.short	(.L_85 - .L_84)
	.align		4
.L_84:
        /*01fc*/ 	.word	index@(qr_decompose_f64)
        /*0200*/ 	.word	0x00000028


	//----- nvinfo : EIATTR_FRAME_SIZE
	.align		4
.L_85:
        /*0204*/ 	.byte	0x04, 0x11
        /*0206*/ 	.short	(.L_87 - .L_86)
	.align		4
.L_86:
        /*0208*/ 	.word	index@($__internal_21_$__cuda_sm20_dsqrt_rn_f64_mediumpath_v1)
        /*020c*/ 	.word	0x00000000


	//----- nvinfo : EIATTR_FRAME_SIZE
	.align		4
.L_87:
        /*0210*/ 	.byte	0x04, 0x11
        /*0212*/ 	.short	(.L_89 - .L_88)
	.align		4
.L_88:
        /*0214*/ 	.word	index@($__internal_20_$__cuda_sm20_div_rn_f64_full)
        /*0218*/ 	.word	0x00000000


	//----- nvinfo : EIATTR_FRAME_SIZE
	.align		4
.L_89:
        /*021c*/ 	.byte	0x04, 0x11
        /*021e*/ 	.short	(.L_91 - .L_90)
	.align		4
.L_90:
        /*0220*/ 	.word	index@(qr_decompose_f64)
        /*0224*/ 	.word	0x00000000


	//----- nvinfo : EIATTR_REGCOUNT
	.align		4
.L_91:
        /*0228*/ 	.byte	0x04, 0x2f
        /*022a*/ 	.short	(.L_93 - .L_92)
	.align		4
.L_92:
        /*022c*/ 	.word	index@(det_from_lu_f32)
        /*0230*/ 	.word	0x00000020


	//----- nvinfo : EIATTR_FRAME_SIZE
	.align		4
.L_93:
        /*0234*/ 	.byte	0x04, 0x11
        /*0236*/ 	.short	(.L_95 - .L_94)
	.align		4
.L_94:
        /*0238*/ 	.word	index@(det_from_lu_f32)
        /*023c*/ 	.word	0x00000000


	//----- nvinfo : EIATTR_REGCOUNT
	.align		4
.L_95:
        /*0240*/ 	.byte	0x04, 0x2f
        /*0242*/ 	.short	(.L_97 - .L_96)
	.align		4
.L_96:
        /*0244*/ 	.word	index@(det_from_lu_f64)
        /*0248*/ 	.word	0x0000001f


	//----- nvinfo : EIATTR_FRAME_SIZE
	.align		4
.L_97:
        /*024c*/ 	.byte	0x04, 0x11
        /*024e*/ 	.short	(.L_99 - .L_98)
	.align		4
.L_98:
        /*0250*/ 	.word	index@(det_from_lu_f64)
        /*0254*/ 	.word	0x00000000


	//----- nvinfo : EIATTR_REGCOUNT
	.align		4
.L_99:
        /*0258*/ 	.byte	0x04, 0x2f
        /*025a*/ 	.short	(.L_101 - .L_100)
	.align		4
.L_100:
        /*025c*/ 	.word	index@(apply_lu_permutation_f32)
        /*0260*/ 	.word	0x00000020


	//----- nvinfo : EIATTR_FRAME_SIZE
	.align		4
.L_101:
        /*0264*/ 	.byte	0x04, 0x11
        /*0266*/ 	.short	(.L_103 - .L_102)
	.align		4
.L_102:
        /*0268*/ 	.word	index@(apply_lu_permutation_f32)
        /*026c*/ 	.word	0x00000000


	//----- nvinfo : EIATTR_REGCOUNT
	.align		4
.L_103:
        /*0270*/ 	.byte	0x04, 0x2f
        /*0272*/ 	.short	(.L_105 - .L_104)
	.align		4
.L_104:
        /*0274*/ 	.word	index@(apply_lu_permutation_f64)
        /*0278*/ 	.word	0x0000001e


	//----- nvinfo : EIATTR_FRAME_SIZE
	.align		4
.L_105:
        /*027c*/ 	.byte	0x04, 0x11
        /*027e*/ 	.short	(.L_107 - .L_106)
	.align		4
.L_106:
        /*0280*/ 	.word	index@(apply_lu_permutation_f64)
        /*0284*/ 	.word	0x00000000


	//----- nvinfo : EIATTR_REGCOUNT
	.align		4
.L_107:
        /*0288*/ 	.byte	0x04, 0x2f
        /*028a*/ 	.short	(.L_109 - .L_108)
	.align		4
.L_108:
        /*028c*/ 	.word	index@(matrix_copy_f32)
        /*0290*/ 	.word	0x0000000a


	//----- nvinfo : EIATTR_FRAME_SIZE
	.align		4
.L_109:
        /*0294*/ 	.byte	0x04, 0x11
        /*0296*/ 	.short	(.L_111 - .L_110)
	.align		4
.L_110:
        /*0298*/ 	.word	index@(matrix_copy_f32)
        /*029c*/ 	.word	0x00000000


	//----- nvinfo : EIATTR_REGCOUNT
	.align		4
.L_111:
        /*02a0*/ 	.byte	0x04, 0x2f
        /*02a2*/ 	.short	(.L_113 - .L_112)
	.align		4
.L_112:
        /*02a4*/ 	.word	index@(matrix_copy_f64)
        /*02a8*/ 	.word	0x0000000a


	//----- nvinfo : EIATTR_FRAME_SIZE
	.align		4
.L_113:
        /*02ac*/ 	.byte	0x04, 0x11
        /*02ae*/ 	.short	(.L_115 - .L_114)
	.align		4
.L_114:
        /*02b0*/ 	.word	index@(matrix_copy_f64)
        /*02b4*/ 	.word	0x00000000


	//----- nvinfo : EIATTR_REGCOUNT
	.align		4
.L_115:
        /*02b8*/ 	.byte	0x04, 0x2f
        /*02ba*/ 	.short	(.L_117 - .L_116)
	.align		4
.L_116:
        /*02bc*/ 	.word	index@(scatter_column_f32)
        /*02c0*/ 	.word	0x0000000a


	//----- nvinfo : EIATTR_FRAME_SIZE
	.align		4
.L_117:
        /*02c4*/ 	.byte	0x04, 0x11
        /*02c6*/ 	.short	(.L_119 - .L_118)
	.align		4
.L_118:
        /*02c8*/ 	.word	index@(scatter_column_f32)
        /*02cc*/ 	.word	0x00000000


	//----- nvinfo : EIATTR_REGCOUNT
	.align		4
.L_119:
        /*02d0*/ 	.byte	0x04, 0x2f
        /*02d2*/ 	.short	(.L_121 - .L_120)
	.align		4
.L_120:
        /*02d4*/ 	.word	index@(scatter_column_f64)
        /*02d8*/ 	.word	0x0000000a


	//----- nvinfo : EIATTR_FRAME_SIZE
	.align		4
.L_121:
        /*02dc*/ 	.byte	0x04, 0x11
        /*02de*/ 	.short	(.L_123 - .L_122)
	.align		4
.L_122:
        /*02e0*/ 	.word	index@(scatter_column_f64)
        /*02e4*/ 	.word	0x00000000


	//----- nvinfo : EIATTR_REGCOUNT
	.align		4
.L_123:
        /*02e8*/ 	.byte	0x04, 0x2f
        /*02ea*/ 	.short	(.L_125 - .L_124)
	.align		4
.L_124:
        /*02ec*/ 	.word	index@(count_above_threshold_f32)
        /*02f0*/ 	.word	0x0000000a


	//----- nvinfo : EIATTR_FRAME_SIZE
	.align		4
.L_125:
        /*02f4*/ 	.byte	0x04, 0x11
        /*02f6*/ 	.short	(.L_127 - .L_126)
	.align		4
.L_126:
        /*02f8*/ 	.word	index@(count_above_threshold_f32)
        /*02fc*/ 	.word	0x00000000


	//----- nvinfo : EIATTR_REGCOUNT
	.align		4
.L_127:
        /*0300*/ 	.byte	0x04, 0x2f
        /*0302*/ 	.short	(.L_129 - .L_128)
	.align		4
.L_128:
        /*0304*/ 	.word	index@(count_above_threshold_f64)
        /*0308*/ 	.word	0x0000000a


	//----- nvinfo : EIATTR_FRAME_SIZE
	.align		4
.L_129:
        /*030c*/ 	.byte	0x04, 0x11
        /*030e*/ 	.short	(.L_131 - .L_130)
	.align		4
.L_130:
        /*0310*/ 	.word	index@(count_above_threshold_f64)
        /*0314*/ 	.word	0x00000000


	//----- nvinfo : EIATTR_REGCOUNT
	.align		4
.L_131:
        /*0318*/ 	.byte	0x04, 0x2f
        /*031a*/ 	.short	(.L_133 - .L_132)
	.align		4
.L_132:
        /*031c*/ 	.word	index@(max_abs_f32)
        /*0320*/ 	.word	0x0000000a


	//----- nvinfo : EIATTR_FRAME_SIZE
	.align		4
.L_133:
        /*0324*/ 	.byte	0x04, 0x11
        /*0326*/ 	.short	(.L_135 - .L_134)
	.align		4
.L_134:
        /*0328*/ 	.word	index@(max_abs_f32)
        /*032c*/ 	.word	0x00000000


	//----- nvinfo : EIATTR_REGCOUNT
	.align		4
.L_135:
        /*0330*/ 	.byte	0x04, 0x2f
        /*0332*/ 	.short	(.L_137 - .L_136)
	.align		4
.L_136:
        /*0334*/ 	.word	index@(max_abs_f64)
        /*0338*/ 	.word	0x0000000e


	//----- nvinfo : EIATTR_FRAME_SIZE
	.align		4
.L_137:
        /*033c*/ 	.byte	0x04, 0x11
        /*033e*/ 	.short	(.L_139 - .L_138)
	.align		4
.L_138:
        /*0340*/ 	.word	index@(max_abs_f64)
        /*0344*/ 	.word	0x00000000


	//----- nvinfo : EIATTR_REGCOUNT
	.align		4
.L_139:
        /*0348*/ 	.byte	0x04, 0x2f
        /*034a*/ 	.short	(.L_141 - .L_140)
	.align		4
.L_140:
        /*034c*/ 	.word	index@(create_identity_f32)
        /*0350*/ 	.word	0x0000000a


	//----- nvinfo : EIATTR_FRAME_SIZE
	.align		4
.L_141:
        /*0354*/ 	.byte	0x04, 0x11
        /*0356*/ 	.short	(.L_143 - .L_142)
	.align		4
.L_142:
        /*0358*/ 	.word	index@(create_identity_f32)
        /*035c*/ 	.word	0x00000000


	//----- nvinfo : EIATTR_REGCOUNT
	.align		4
.L_143:
        /*0360*/ 	.byte	0x04, 0x2f
        /*0362*/ 	.short	(.L_145 - .L_144)
	.align		4
.L_144:
        /*0364*/ 	.word	index@(create_identity_f64)
        /*0368*/ 	.word	0x0000000a


	//----- nvinfo : EIATTR_FRAME_SIZE
	.align		4
.L_145:
        /*036c*/ 	.byte	0x04, 0x11
        /*036e*/ 	.short	(.L_147 - .L_146)
	.align		4
.L_146:
        /*0370*/ 	.word	index@(create_identity_f64)
        /*0374*/ 	.word	0x00000000


	//----- nvinfo : EIATTR_REGCOUNT
	.align		4
.L_147:
        /*0378*/ 	.byte	0x04, 0x2f
        /*037a*/ 	.short	(.L_149 - .L_148)
	.align		4
.L_148:
        /*037c*/ 	.word	index@(extract_column_f32)
        /*0380*/ 	.word	0x0000000a


	//----- nvinfo : EIATTR_FRAME_SIZE
	.align		4
.L_149:
        /*0384*/ 	.byte	0x04, 0x11
        /*0386*/ 	.short	(.L_151 - .L_150)
	.align		4
.L_150:
        /*0388*/ 	.word	index@(extract_column_f32)
        /*038c*/ 	.word	0x00000000


	//----- nvinfo : EIATTR_REGCOUNT
	.align		4
.L_151:
        /*0390*/ 	.byte	0x04, 0x2f
        /*0392*/ 	.short	(.L_153 - .L_152)
	.align		4
.L_152:
        /*0394*/ 	.word	index@(extract_column_f64)
        /*0398*/ 	.word	0x0000000a


	//----- nvinfo : EIATTR_FRAME_SIZE
	.align		4
.L_153:
        /*039c*/ 	.byte	0x04, 0x11
        /*039e*/ 	.short	(.L_155 - .L_154)
	.align		4
.L_154:
        /*03a0*/ 	.word	index@(extract_column_f64)
        /*03a4*/ 	.word	0x00000000


	//----- nvinfo : EIATTR_REGCOUNT
	.align		4
.L_155:
        /*03a8*/ 	.byte	0x04, 0x2f
        /*03aa*/ 	.short	(.L_157 - .L_156)
	.align		4
.L_156:
        /*03ac*/ 	.word	index@(svd_jacobi_f32)
        /*03b0*/ 	.word	0x00000020


	//----- nvinfo : EIATTR_FRAME_SIZE
	.align		4
.L_157:
        /*03b4*/ 	.byte	0x04, 0x11
        /*03b6*/ 	.short	(.L_159 - .L_158)
	.align		4
.L_158:
        /*03b8*/ 	.word	index@($__internal_19_$__cuda_sm3x_div_rn_noftz_f32_slowpath)
        /*03bc*/ 	.word	0x00000000


	//----- nvinfo : EIATTR_FRAME_SIZE
	.align		4
.L_159:
        /*03c0*/ 	.byte	0x04, 0x11
        /*03c2*/ 	.short	(.L_161 - .L_160)
	.align		4
.L_160:
        /*03c4*/ 	.word	index@($__internal_18_$__cuda_sm20_sqrt_rn_f32_slowpath)
        /*03c8*/ 	.word	0x00000000


	//----- nvinfo : EIATTR_FRAME_SIZE
	.align		4
.L_161:
        /*03cc*/ 	.byte	0x04, 0x11
        /*03ce*/ 	.short	(.L_163 - .L_162)
	.align		4
.L_162:
        /*03d0*/ 	.word	index@($__internal_17_$__cuda_sm20_rcp_rn_f32_slowpath)
        /*03d4*/ 	.word	0x00000000


	//----- nvinfo : EIATTR_FRAME_SIZE
	.align		4
.L_163:
        /*03d8*/ 	.byte	0x04, 0x11
        /*03da*/ 	.short	(.L_165 - .L_164)
	.align		4
.L_164:
        /*03dc*/ 	.word	index@(svd_jacobi_f32)
        /*03e0*/ 	.word	0x00000000


	//----- nvinfo : EIATTR_REGCOUNT
	.align		4
.L_165:
        /*03e4*/ 	.byte	0x04, 0x2f
        /*03e6*/ 	.short	(.L_167 - .L_166)
	.align		4
.L_166:
        /*03e8*/ 	.word	index@(svd_jacobi_f64)
        /*03ec*/ 	.word	0x0000002a


	//----- nvinfo : EIATTR_FRAME_SIZE
	.align		4
.L_167:
        /*03f0*/ 	.byte	0x04, 0x11
        /*03f2*/ 	.short	(.L_169 - .L_168)
	.align		4
.L_168:
        /*03f4*/ 	.word	index@($__internal_16_$__cuda_sm20_dsqrt_rn_f64_mediumpath_v1)
        /*03f8*/ 	.word	0x00000000


	//----- nvinfo : EIATTR_FRAME_SIZE
	.align		4
.L_169:
        /*03fc*/ 	.byte	0x04, 0x11
        /*03fe*/ 	.short	(.L_171 - .L_170)
	.align		4
.L_170:
        /*0400*/ 	.word	index@($__internal_15_$__cuda_sm20_div_rn_f64_full)
        /*0404*/ 	.word	0x00000000


	//----- nvinfo : EIATTR_FRAME_SIZE
	.align		4
.L_171:
        /*0408*/ 	.byte	0x04, 0x11
        /*040a*/ 	.short	(.L_173 - .L_172)
	.align		4
.L_172:
        /*040c*/ 	.word	index@($__internal_14_$__cuda_sm20_dblrcp_rn_slowpath_v3)
        /*0410*/ 	.word	0x00000000


	//----- nvinfo : EIATTR_FRAME_SIZE
	.align		4
.L_173:
        /*0414*/ 	.byte	0x04, 0x11
        /*0416*/ 	.short	(.L_175 - .L_174)
	.align		4
.L_174:
        /*0418*/ 	.word	index@(svd_jacobi_f64)
        /*041c*/ 	.word	0x00000000


	//----- nvinfo : EIATTR_REGCOUNT
	.align		4
.L_175:
        /*0420*/ 	.byte	0x04, 0x2f
        /*0422*/ 	.short	(.L_177 - .L_176)
	.align		4
.L_176:
        /*0424*/ 	.word	index@(transpose_f32)
        /*0428*/ 	.word	0x00000019


	//----- nvinfo : EIATTR_FRAME_SIZE
	.align		4
.L_177:
        /*042c*/ 	.byte	0x04, 0x11
        /*042e*/ 	.short	(.L_179 - .L_178)
	.align		4
.L_178:
        /*0430*/ 	.word	index@(transpose_f32)
        /*0434*/ 	.word	0x00000000


	//----- nvinfo : EIATTR_REGCOUNT
	.align		4
.L_179:
        /*0438*/ 	.byte	0x04, 0x2f
        /*043a*/ 	.short	(.L_181 - .L_180)
	.align		4
.L_180:
        /*043c*/ 	.word	index@(transpose_f64)
        /*0440*/ 	.word	0x00000020


	//----- nvinfo : EIATTR_FRAME_SIZE
	.align		4
.L_181:
        /*0444*/ 	.byte	0x04, 0x11
        /*0446*/ 	.short	(.L_183 - .L_182)
	.align		4
.L_182:
        /*0448*/ 	.word	index@(transpose_f64)
        /*044c*/ 	.word	0x00000000


	//----- nvinfo : EIATTR_REGCOUNT
	.align		4
.L_183:
        /*0450*/ 	.byte	0x04, 0x2f
        /*0452*/ 	.short	(.L_185 - .L_184)
	.align		4
.L_184:
        /*0454*/ 	.word	index@(eig_jacobi_symmetric_f32)
        /*0458*/ 	.word	0x00000030


	//----- nvinfo : EIATTR_FRAME_SIZE
	.align		4
.L_185:
        /*045c*/ 	.byte	0x04, 0x11
        /*045e*/ 	.short	(.L_187 - .L_186)
	.align		4
.L_186:
        /*0460*/ 	.word	index@($__internal_13_$__cuda_sm3x_div_rn_noftz_f32_slowpath)
        /*0464*/ 	.word	0x00000000


	//----- nvinfo : EIATTR_FRAME_SIZE
	.align		4
.L_187:
        /*0468*/ 	.byte	0x04, 0x11
        /*046a*/ 	.short	(.L_189 - .L_188)
	.align		4
.L_188:
        /*046c*/ 	.word	index@($__internal_12_$__cuda_sm20_sqrt_rn_f32_slowpath)
        /*0470*/ 	.word	0x00000000


	//----- nvinfo : EIATTR_FRAME_SIZE
	.align		4
.L_189:
        /*0474*/ 	.byte	0x04, 0x11
        /*0476*/ 	.short	(.L_191 - .L_190)
	.align		4
.L_190:
        /*0478*/ 	.word	index@($__internal_11_$__cuda_sm20_rcp_rn_f32_slowpath)
        /*047c*/ 	.word	0x00000000


	//----- nvinfo : EIATTR_FRAME_SIZE
	.align		4
.L_191:
        /*0480*/ 	.byte	0x04, 0x11
        /*0482*/ 	.short	(.L_193 - .L_192)
	.align		4
.L_192:
        /*0484*/ 	.word	index@(eig_jacobi_symmetric_f32)
        /*0488*/ 	.word	0x00000000


	//----- nvinfo : EIATTR_REGCOUNT
	.align		4
.L_193:
        /*048c*/ 	.byte	0x04, 0x2f
        /*048e*/ 	.short	(.L_195 - .L_194)
	.align		4
.L_194:
        /*0490*/ 	.word	index@(eig_jacobi_symmetric_f64)
        /*0494*/ 	.word	0x00000030


	//----- nvinfo : EIATTR_FRAME_SIZE
	.align		4
.L_195:
        /*0498*/ 	.byte	0x04, 0x11
        /*049a*/ 	.short	(.L_197 - .L_196)
	.align		4
.L_196:
        /*049c*/ 	.word	index@($__internal_10_$__cuda_sm20_dsqrt_rn_f64_mediumpath_v1)
        /*04a0*/ 	.word	0x00000000


	//----- nvinfo : EIATTR_FRAME_SIZE
	.align		4
.L_197:
        /*04a4*/ 	.byte	0x04, 0x11
        /*04a6*/ 	.short	(.L_199 - .L_198)
	.align		4
.L_198:
        /*04a8*/ 	.word	index@($__internal_9_$__cuda_sm20_div_rn_f64_full)
        /*04ac*/ 	.word	0x00000000


	//----- nvinfo : EIATTR_FRAME_SIZE
	.align		4
.L_199:
        /*04b0*/ 	.byte	0x04, 0x11
        /*04b2*/ 	.short	(.L_201 - .L_200)
	.align		4
.L_200:
        /*04b4*/ 	.word	index@($__internal_8_$__cuda_sm20_dblrcp_rn_slowpath_v3)
        /*04b8*/ 	.word	0x00000000


	//----- nvinfo : EIATTR_FRAME_SIZE
	.align		4
.L_201:
        /*04bc*/ 	.byte	0x04, 0x11
        /*04be*/ 	.short	(.L_203 - .L_202)
	.align		4
.L_202:
        /*04c0*/ 	.word	index@(eig_jacobi_symmetric_f64)
        /*04c4*/ 	.word	0x00000000


	//----- nvinfo : EIATTR_REGCOUNT
	.align		4
.L_203:
        /*04c8*/ 	.byte	0x04, 0x2f
        /*04ca*/ 	.short	(.L_205 - .L_204)
	.align		4
.L_204:
        /*04cc*/ 	.word	index@(schur_decompose_f32)
        /*04d0*/ 	.word	0x00000028


	//----- nvinfo : EIATTR_FRAME_SIZE
	.align		4
.L_205:
        /*04d4*/ 	.byte	0x04, 0x11
        /*04d6*/ 	.short	(.L_207 - .L_206)
	.align		4
.L_206:
        /*04d8*/ 	.word	index@($__internal_7_$__cuda_sm3x_div_rn_noftz_f32_slowpath)
        /*04dc*/ 	.word	0x00000400


	//----- nvinfo : EIATTR_FRAME_SIZE
	.align		4
.L_207:
        /*04e0*/ 	.byte	0x04, 0x11
        /*04e2*/ 	.short	(.L_209 - .L_208)
	.align		4
.L_208:
        /*04e4*/ 	.word	index@($__internal_6_$__cuda_sm20_sqrt_rn_f32_slowpath)
        /*04e8*/ 	.word	0x00000400


	//----- nvinfo : EIATTR_FRAME_SIZE
	.align		4
.L_209:
        /*04ec*/ 	.byte	0x04, 0x11
        /*04ee*/ 	.short	(.L_211 - .L_210)
	.align		4
.L_210:
        /*04f0*/ 	.word	index@(schur_decompose_f32)
        /*04f4*/ 	.word	0x00000400


	//----- nvinfo : EIATTR_REGCOUNT
	.align		4
.L_211:
        /*04f8*/ 	.byte	0x04, 0x2f
        /*04fa*/ 	.short	(.L_213 - .L_212)
	.align		4
.L_212:
        /*04fc*/ 	.word	index@(schur_decompose_f64)
        /*0500*/ 	.word	0x00000036


	//----- nvinfo : EIATTR_FRAME_SIZE
	.align		4
.L_213:
        /*0504*/ 	.byte	0x04, 0x11
        /*0506*/ 	.short	(.L_215 - .L_214)
	.align		4
.L_214:
        /*0508*/ 	.word	index@($__internal_5_$__cuda_sm20_dsqrt_rn_f64_mediumpath_v1)
        /*050c*/ 	.word	0x00000800


	//----- nvinfo : EIATTR_FRAME_SIZE
	.align		4
.L_215:
        /*0510*/ 	.byte	0x04, 0x11
        /*0512*/ 	.short	(.L_217 - .L_216)
	.align		4
.L_216:
        /*0514*/ 	.word	index@($__internal_4_$__cuda_sm20_div_rn_f64_full)
        /*0518*/ 	.word	0x00000800


	//----- nvinfo : EIATTR_FRAME_SIZE
	.align		4
.L_217:
        /*051c*/ 	.byte	0x04, 0x11
        /*051e*/ 	.short	(.L_219 - .L_218)
	.align		4
.L_218:
        /*0520*/ 	.word	index@(schur_decompose_f64)
        /*0524*/ 	.word	0x00000800


	//----- nvinfo : EIATTR_REGCOUNT
	.align		4
.L_219:
        /*0528*/ 	.byte	0x04, 0x2f
        /*052a*/ 	.short	(.L_221 - .L_220)
	.align		4
.L_220:
        /*052c*/ 	.word	index@(eig_general_f32)
        /*0530*/ 	.word	0x00000028


	//----- nvinfo : EIATTR_FRAME_SIZE
	.align		4
.L_221:
        /*0534*/ 	.byte	0x04, 0x11
        /*0536*/ 	.short	(.L_223 - .L_222)
	.align		4
.L_222:
        /*0538*/ 	.word	index@($__internal_3_$__cuda_sm3x_div_rn_noftz_f32_slowpath)
        /*053c*/ 	.word	0x00000c00


	//----- nvinfo : EIATTR_FRAME_SIZE
	.align		4
.L_223:
        /*0540*/ 	.byte	0x04, 0x11
        /*0542*/ 	.short	(.L_225 - .L_224)
	.align		4
.L_224:
        /*0544*/ 	.word	index@($__internal_2_$__cuda_sm20_sqrt_rn_f32_slowpath)
        /*0548*/ 	.word	0x00000c00


	//----- nvinfo : EIATTR_FRAME_SIZE
	.align		4
.L_225:
        /*054c*/ 	.byte	0x04, 0x11
        /*054e*/ 	.short	(.L_227 - .L_226)
	.align		4
.L_226:
        /*0550*/ 	.word	index@(eig_general_f32)
        /*0554*/ 	.word	0x00000c00


	//----- nvinfo : EIATTR_REGCOUNT
	.align		4
.L_227:
        /*0558*/ 	.byte	0x04, 0x2f
        /*055a*/ 	.short	(.L_229 - .L_228)
	.align		4
.L_228:
        /*055c*/ 	.word	index@(eig_general_f64)
        /*0560*/ 	.word	0x00000038


	//----- nvinfo : EIATTR_FRAME_SIZE
	.align		4
.L_229:
        /*0564*/ 	.byte	0x04, 0x11
        /*0566*/ 	.short	(.L_231 - .L_230)
	.align		4
.L_230:
        /*0568*/ 	.word	index@($__internal_1_$__cuda_sm20_dsqrt_rn_f64_mediumpath_v1)
        /*056c*/ 	.word	0x00001800


	//----- nvinfo : EIATTR_FRAME_SIZE
	.align		4
.L_231:
        /*0570*/ 	.byte	0x04, 0x11
        /*0572*/ 	.short	(.L_233 - .L_232)
	.align		4
.L_232:
        /*0574*/ 	.word	index@($__internal_0_$__cuda_sm20_div_rn_f64_full)
        /*0578*/ 	.word	0x00001800


	//----- nvinfo : EIATTR_FRAME_SIZE
	.align		4
.L_233:
        /*057c*/ 	.byte	0x04, 0x11
        /*057e*/ 	.short	(.L_235 - .L_234)
	.align		4
.L_234:
        /*0580*/ 	.word	index@(eig_general_f64)
        /*0584*/ 	.word	0x00001800


	//----- nvinfo : EIATTR_MIN_STACK_SIZE
	.align		4
.L_235:
        /*0588*/ 	.byte	0x04, 0x12
        /*058a*/ 	.short	(.L_237 - .L_236)
	.align		4
.L_236:
        /*058c*/ 	.word	index@(eig_general_f64)
        /*0590*/ 	.word	0x00001800


	//----- nvinfo : EIATTR_MIN_STACK_SIZE
	.align		4
.L_237:
        /*0594*/ 	.byte	0x04, 0x12
        /*0596*/ 	.short	(.L_239 - .L_238)
	.align		4
.L_238:
        /*0598*/ 	.word	index@(eig_general_f32)
        /*059c*/ 	.word	0x00000c00


	//----- nvinfo : EIATTR_MIN_STACK_SIZE
	.align		4
.L_239:
        /*05a0*/ 	.byte	0x04, 0x12
        /*05a2*/ 	.short	(.L_241 - .L_240)
	.align		4
.L_240:
        /*05a4*/ 	.word	index@(schur_decompose_f64)
        /*05a8*/ 	.word	0x00000800


	//----- nvinfo : EIATTR_MIN_STACK_SIZE
	.align		4
.L_241:
        /*05ac*/ 	.byte	0x04, 0x12
        /*05ae*/ 	.short	(.L_243 - .L_242)
	.align		4
.L_242:
        /*05b0*/ 	.word	index@(schur_decompose_f32)
        /*05b4*/ 	.word	0x00000400


	//----- nvinfo : EIATTR_MIN_STACK_SIZE
	.align		4
.L_243:
        /*05b8*/ 	.byte	0x04, 0x12
        /*05ba*/ 	.short	(.L_245 - .L_244)
	.align		4
.L_244:
        /*05bc*/ 	.word	index@(eig_jacobi_symmetric_f64)
        /*05c0*/ 	.word	0x00000000


	//----- nvinfo : EIATTR_MIN_STACK_SIZE
	.align		4
.L_245:
        /*05c4*/ 	.byte	0x04, 0x12
        /*05c6*/ 	.short	(.L_247 - .L_246)
	.align		4
.L_246:
        /*05c8*/ 	.word	index@(eig_jacobi_symmetric_f32)
        /*05cc*/ 	.word	0x00000000


	//----- nvinfo : EIATTR_MIN_STACK_SIZE
	.align		4
.L_247:
        /*05d0*/ 	.byte	0x04, 0x12
        /*05d2*/ 	.short	(.L_249 - .L_248)
	.align		4
.L_248:
        /*05d4*/ 	.word	index@(transpose_f64)
        /*05d8*/ 	.word	0x00000000


	//----- nvinfo : EIATTR_MIN_STACK_SIZE
	.align		4
.L_249:
        /*05dc*/ 	.byte	0x04, 0x12
        /*05de*/ 	.short	(.L_251 - .L_250)
	.align		4
.L_250:
        /*05e0*/ 	.word	index@(transpose_f32)
        /*05e4*/ 	.word	0x00000000


	//----- nvinfo : EIATTR_MIN_STACK_SIZE
	.align		4
.L_251:
        /*05e8*/ 	.byte	0x04, 0x12
        /*05ea*/ 	.short	(.L_253 - .L_252)
	.align		4
.L_252:
        /*05ec*/ 	.word	index@(svd_jacobi_f64)
        /*05f0*/ 	.word	0x00000000


	//----- nvinfo : EIATTR_MIN_STACK_SIZE
	.align		4
.L_253:
        /*05f4*/ 	.byte	0x04, 0x12
        /*05f6*/ 	.short	(.L_255 - .L_254)
	.align		4
.L_254:
        /*05f8*/ 	.word	index@(svd_jacobi_f32)
        /*05fc*/ 	.word	0x00000000


	//----- nvinfo : EIATTR_MIN_STACK_SIZE
	.align		4
.L_255:
        /*0600*/ 	.byte	0x04, 0x12
        /*0602*/ 	.short	(.L_257 - .L_256)
	.align		4
.L_256:
        /*0604*/ 	.word	index@(extract_column_f64)
        /*0608*/ 	.word	0x00000000


	//----- nvinfo : EIATTR_MIN_STACK_SIZE
	.align		4
.L_257:
        /*060c*/ 	.byte	0x04, 0x12
        /*060e*/ 	.short	(.L_259 - .L_258)
	.align		4
.L_258:
        /*0610*/ 	.word	index@(extract_column_f32)
        /*0614*/ 	.word	0x00000000


	//----- nvinfo : EIATTR_MIN_STACK_SIZE
	.align		4
.L_259:
        /*0618*/ 	.byte	0x04, 0x12
        /*061a*/ 	.short	(.L_261 - .L_260)
	.align		4
.L_260:
        /*061c*/ 	.word	index@(create_identity_f64)
        /*0620*/ 	.word	0x00000000


	//----- nvinfo : EIATTR_MIN_STACK_SIZE
	.align		4
.L_261:
        /*0624*/ 	.byte	0x04, 0x12
        /*0626*/ 	.short	(.L_263 - .L_262)
	.align		4
.L_262:
        /*0628*/ 	.word	index@(create_identity_f32)
        /*062c*/ 	.word	0x00000000


	//----- nvinfo : EIATTR_MIN_STACK_SIZE
	.align		4
.L_263:
        /*0630*/ 	.byte	0x04, 0x12
        /*0632*/ 	.short	(.L_265 - .L_264)
	.align		4
.L_264:
        /*0634*/ 	.word	index@(max_abs_f64)
        /*0638*/ 	.word	0x00000000


	//----- nvinfo : EIATTR_MIN_STACK_SIZE
	.align		4
.L_265:
        /*063c*/ 	.byte	0x04, 0x12
        /*063e*/ 	.short	(.L_267 - .L_266)
	.align		4
.L_266:
        /*0640*/ 	.word	index@(max_abs_f32)
        /*0644*/ 	.word	0x00000000


	//----- nvinfo : EIATTR_MIN_STACK_SIZE
	.align		4
.L_267:
        /*0648*/ 	.byte	0x04, 0x12
        /*064a*/ 	.short	(.L_269 - .L_268)
	.align		4
.L_268:
        /*064c*/ 	.word	index@(count_above_threshold_f64)
        /*0650*/ 	.word	0x00000000


	//----- nvinfo : EIATTR_MIN_STACK_SIZE
	.align		4
.L_269:
        /*0654*/ 	.byte	0x04, 0x12
        /*0656*/ 	.short	(.L_271 - .L_270)
	.align		4
.L_270:
        /*0658*/ 	.word	index@(count_above_threshold_f32)
        /*065c*/ 	.word	0x00000000


	//----- nvinfo : EIATTR_MIN_STACK_SIZE
	.align		4
.L_271:
        /*0660*/ 	.byte	0x04, 0x12
        /*0662*/ 	.short	(.L_273 - .L_272)
	.align		4
.L_272:
        /*0664*/ 	.word	index@(scatter_column_f64)
        /*0668*/ 	.word	0x00000000


	//----- nvinfo : EIATTR_MIN_STACK_SIZE
	.align		4
.L_273:
        /*066c*/ 	.byte	0x04, 0x12
        /*066e*/ 	.short	(.L_275 - .L_274)
	.align		4
.L_274:
        /*0670*/ 	.word	index@(scatter_column_f32)
        /*0674*/ 	.word	0x00000000


	//----- nvinfo : EIATTR_MIN_STACK_SIZE
	.align		4
.L_275:
        /*0678*/ 	.byte	0x04, 0x12
        /*067a*/ 	.short	(.L_277 - .L_276)
	.align		4
.L_276:
        /*067c*/ 	.word	index@(matrix_copy_f64)
        /*0680*/ 	.word	0x00000000


	//----- nvinfo : EIATTR_MIN_STACK_SIZE
	.align		4
.L_277:
        /*0684*/ 	.byte	0x04, 0x12
        /*0686*/ 	.short	(.L_279 - .L_278)
	.align		4
.L_278:
        /*0688*/ 	.word	index@(matrix_copy_f32)
        /*068c*/ 	.word	0x00000000


	//----- nvinfo : EIATTR_MIN_STACK_SIZE
	.align		4
.L_279:
        /*0690*/ 	.byte	0x04, 0x12
        /*0692*/ 	.short	(.L_281 - .L_280)
	.align		4
.L_280:
        /*0694*/ 	.word	index@(apply_lu_permutation_f64)
        /*0698*/ 	.word	0x00000000


	//----- nvinfo : EIATTR_MIN_STACK_SIZE
	.align		4
.L_281:
        /*069c*/ 	.byte	0x04, 0x12
        /*069e*/ 	.short	(.L_283 - .L_282)
	.align		4
.L_282:
        /*06a0*/ 	.word	index@(apply_lu_permutation_f32)
        /*06a4*/ 	.word	0x00000000


	//----- nvinfo : EIATTR_MIN_STACK_SIZE
	.align		4
.L_283:
        /*06a8*/ 	.byte	0x04, 0x12
        /*06aa*/ 	.short	(.L_285 - .L_284)
	.align		4
.L_284:
        /*06ac*/ 	.word	index@(det_from_lu_f64)
        /*06b0*/ 	.word	0x00000000


	//----- nvinfo : EIATTR_MIN_STACK_SIZE
	.align		4
.L_285:
        /*06b4*/ 	.byte	0x04, 0x12
        /*06b6*/ 	.short	(.L_287 - .L_286)
	.align		4
.L_286:
        /*06b8*/ 	.word	index@(det_from_lu_f32)
        /*06bc*/ 	.word	0x00000000


	//----- nvinfo : EIATTR_MIN_STACK_SIZE
	.align		4
.L_287:
        /*06c0*/ 	.byte	0x04, 0x12
        /*06c2*/ 	.short	(.L_289 - .L_288)
	.align		4
.L_288:
        /*06c4*/ 	.word	index@(qr_decompose_f64)
        /*06c8*/ 	.word	0x00000000


	//----- nvinfo : EIATTR_MIN_STACK_SIZE
	.align		4
.L_289:
        /*06cc*/ 	.byte	0x04, 0x12
        /*06ce*/ 	.short	(.L_291 - .L_290)
	.align		4
.L_290:
        /*06d0*/ 	.word	index@(qr_decompose_f32)
        /*06d4*/ 	.word	0x00000000


	//----- nvinfo : EIATTR_MIN_STACK_SIZE
	.align		4
.L_291:
        /*06d8*/ 	.byte	0x04, 0x12
        /*06da*/ 	.short	(.L_293 - .L_292)
	.align		4
.L_292:
        /*06dc*/ 	.word	index@(cholesky_decompose_f64)
        /*06e0*/ 	.word	0x00000000


	//----- nvinfo : EIATTR_MIN_STACK_SIZE
	.align		4
.L_293:
        /*06e4*/ 	.byte	0x04, 0x12
        /*06e6*/ 	.short	(.L_295 - .L_294)
	.align		4
.L_294:
        /*06e8*/ 	.word	index@(cholesky_decompose_f32)
        /*06ec*/ 	.word	0x00000000


	//----- nvinfo : EIATTR_MIN_STACK_SIZE
	.align		4
.L_295:
        /*06f0*/ 	.byte	0x04, 0x12
        /*06f2*/ 	.short	(.L_297 - .L_296)
	.align		4
.L_296:
        /*06f4*/ 	.word	index@(lu_decompose_f64)
        /*06f8*/ 	.word	0x00000000


	//----- nvinfo : EIATTR_MIN_STACK_SIZE
	.align		4
.L_297:
        /*06fc*/ 	.byte	0x04, 0x12
        /*06fe*/ 	.short	(.L_299 - .L_298)
	.align		4
.L_298:
        /*0700*/ 	.word	index@(lu_decompose_f32)
        /*0704*/ 	.word	0x00000000


	//----- nvinfo : EIATTR_MIN_STACK_SIZE
	.align		4
.L_299:
        /*0708*/ 	.byte	0x04, 0x12
        /*070a*/ 	.short	(.L_301 - .L_300)
	.align		4
.L_300:
        /*070c*/ 	.word	index@(backward_sub_f64)
        /*0710*/ 	.word	0x00000000


	//----- nvinfo : EIATTR_MIN_STACK_SIZE
	.align		4
.L_301:
        /*0714*/ 	.byte	0x04, 0x12
        /*0716*/ 	.short	(.L_303 - .L_302)
	.align		4
.L_302:
        /*0718*/ 	.word	index@(backward_sub_f32)
        /*071c*/ 	.word	0x00000000


	//----- nvinfo : EIATTR_MIN_STACK_SIZE
	.align		4
.L_303:
        /*0720*/ 	.byte	0x04, 0x12
        /*0722*/ 	.short	(.L_305 - .L_304)
	.align		4
.L_304:
        /*0724*/ 	.word	index@(forward_sub_f64)
        /*0728*/ 	.word	0x00000000


	//----- nvinfo : EIATTR_MIN_STACK_SIZE
	.align		4
.L_305:
        /*072c*/ 	.byte	0x04, 0x12
        /*072e*/ 	.short	(.L_307 - .L_306)
	.align		4
.L_306:
        /*0730*/ 	.word	index@(forward_sub_f32)
        /*0734*/ 	.word	0x00000000


	//----- nvinfo : EIATTR_MIN_STACK_SIZE
	.align		4
.L_307:
        /*0738*/ 	.byte	0x04, 0x12
        /*073a*/ 	.short	(.L_309 - .L_308)
	.align		4
.L_308:
        /*073c*/ 	.word	index@(diagflat_f64)
        /*0740*/ 	.word	0x00000000


	//----- nvinfo : EIATTR_MIN_STACK_SIZE
	.align		4
.L_309:
        /*0744*/ 	.byte	0x04, 0x12
        /*0746*/ 	.short	(.L_311 - .L_310)
	.align		4
.L_310:
        /*0748*/ 	.word	index@(diagflat_f32)
        /*074c*/ 	.word	0x00000000


	//----- nvinfo : EIATTR_MIN_STACK_SIZE
	.align		4
.L_311:
        /*0750*/ 	.byte	0x04, 0x12
        /*0752*/ 	.short	(.L_313 - .L_312)
	.align		4
.L_312:
        /*0754*/ 	.word	index@(diag_f64)
        /*0758*/ 	.word	0x00000000


	//----- nvinfo : EIATTR_MIN_STACK_SIZE
	.align		4
.L_313:
        /*075c*/ 	.byte	0x04, 0x12
        /*075e*/ 	.short	(.L_315 - .L_314)
	.align		4
.L_314:
        /*0760*/ 	.word	index@(diag_f32)
        /*0764*/ 	.word	0x00000000


	//----- nvinfo : EIATTR_MIN_STACK_SIZE
	.align		4
.L_315:
        /*0768*/ 	.byte	0x04, 0x12
        /*076a*/ 	.short	(.L_317 - .L_316)
	.align		4
.L_316:
        /*076c*/ 	.word	index@(trace_f64)
        /*0770*/ 	.word	0x00000000


	//----- nvinfo : EIATTR_MIN_STACK_SIZE
	.align		4
.L_317:
        /*0774*/ 	.byte	0x04, 0x12
        /*0776*/ 	.short	(.L_319 - .L_318)
	.align		4
.L_318:
        /*0778*/ 	.word	index@(trace_f32)
        /*077c*/ 	.word	0x00000000
.L_319:


//--------------------- .nv.compat                --------------------------
	.section	.nv.compat,"",@"SHT_CUDA_COMPAT_INFO"
	.align	4
        /*0000*/ 	.byte	0x02, 0x09, 0x00, 0x00, 0x02, 0x02, 0x01, 0x00, 0x02, 0x05, 0x05, 0x00, 0x03, 0x07, 0x01, 0x01
        /*0010*/ 	.byte	0x02, 0x03, 0x00, 0x00, 0x02, 0x06, 0x01, 0x00, 0x04, 0x0b, 0x08, 0x00, 0x01, 0x00, 0x00, 0x00
        /*0020*/ 	.byte	0x00, 0x00, 0x00, 0x00


//--------------------- .nv.info.eig_general_f64  --------------------------
	.section	.nv.info.eig_general_f64,"",@"SHT_CUDA_INFO"
	.sectionflags	@""
	.align	4


	//----- nvinfo : EIATTR_CUDA_API_VERSION
	.align		4
        /*0000*/ 	.byte	0x04, 0x37
        /*0002*/ 	.short	(.L_321 - .L_320)
.L_320:
        /*0004*/ 	.word	0x00000082


	//----- nvinfo : EIATTR_KPARAM_INFO
	.align		4
.L_321:
        /*0008*/ 	.byte	0x04, 0x17
        /*000a*/ 	.short	(.L_323 - .L_322)
.L_322:
        /*000c*/ 	.word	0x00000000
        /*0010*/ 	.short	0x0007
        /*0012*/ 	.short	0x0038
        /*0014*/ 	.byte	0x00, 0xf5, 0x21, 0x00


	//----- nvinfo : EIATTR_KPARAM_INFO
	.align		4
.L_323:
        /*0018*/ 	.byte	0x04, 0x17
        /*001a*/ 	.short	(.L_325 - .L_324)
.L_324:
        /*001c*/ 	.word	0x00000000
        /*0020*/ 	.short	0x0006
        /*0022*/ 	.short	0x0030
        /*0024*/ 	.byte	0x00, 0xf0, 0x11, 0x00


	//----- nvinfo : EIATTR_KPARAM_INFO
	.align		4
.L_325:
        /*0028*/ 	.byte	0x04, 0x17
        /*002a*/ 	.short	(.L_327 - .L_326)
.L_326:
        /*002c*/ 	.word	0x00000000
        /*0030*/ 	.short	0x0005
        /*0032*/ 	.short	0x0028
        /*0034*/ 	.byte	0x00, 0xf5, 0x21, 0x00


	//----- nvinfo : EIATTR_KPARAM_INFO
	.align		4
.L_327:
        /*0038*/ 	.byte	0x04, 0x17
        /*003a*/ 	.short	(.L_329 - .L_328)
.L_328:
        /*003c*/ 	.word	0x00000000
        /*0040*/ 	.short	0x0004
        /*0042*/ 	.short	0x0020
        /*0044*/ 	.byte	0x00, 0xf5, 0x21, 0x00


	//----- nvinfo : EIATTR_KPARAM_INFO
	.align		4
.L_329:
        /*0048*/ 	.byte	0x04, 0x17
        /*004a*/ 	.short	(.L_331 - .L_330)
.L_330:
        /*004c*/ 	.word	0x00000000
        /*0050*/ 	.short	0x0003
        /*0052*/ 	.short	0x0018
        /*0054*/ 	.byte	0x00, 0xf5, 0x21, 0x00


	//----- nvinfo : EIATTR_KPARAM_INFO
	.align		4
.L_331:
        /*0058*/ 	.byte	0x04, 0x17
        /*005a*/ 	.short	(.L_333 - .L_332)
.L_332:
        /*005c*/ 	.word	0x00000000
        /*0060*/ 	.short	0x0002
        /*0062*/ 	.short	0x0010
        /*0064*/ 	.byte	0x00, 0xf5, 0x21, 0x00


	//----- nvinfo : EIATTR_KPARAM_INFO
	.align		4
.L_333:
        /*0068*/ 	.byte	0x04, 0x17
        /*006a*/ 	.short	(.L_335 - .L_334)
.L_334:
        /*006c*/ 	.word	0x00000000
        /*0070*/ 	.short	0x0001
        /*0072*/ 	.short	0x0008
        /*0074*/ 	.byte	0x00, 0xf5, 0x21, 0x00


	//----- nvinfo : EIATTR_KPARAM_INFO
	.align		4
.L_335:
        /*0078*/ 	.byte	0x04, 0x17
        /*007a*/ 	.short	(.L_337 - .L_336)
.L_336:
        /*007c*/ 	.word	0x00000000
        /*0080*/ 	.short	0x0000
        /*0082*/ 	.short	0x0000
        /*0084*/ 	.byte	0x00, 0xf5, 0x21, 0x00


	//----- nvinfo : EIATTR_SPARSE_MMA_MASK
	.align		4
.L_337:
        /*0088*/ 	.byte	0x03, 0x50
        /*008a*/ 	.short	0x0000


	//----- nvinfo : EIATTR_MAXREG_COUNT
	.align		4
        /*008c*/ 	.byte	0x03, 0x1b
        /*008e*/ 	.short	0x00ff


	//----- nvinfo : EIATTR_MERCURY_ISA_VERSION
	.align		4
        /*0090*/ 	.byte	0x03, 0x5f
        /*0092*/ 	.short	0x0101


	//----- nvinfo : EIATTR_VRC_CTA_INIT_COUNT
	.align		4
        /*0094*/ 	.byte	0x02, 0x4a
	.zero		1
	.zero		1


	//----- nvinfo : EIATTR_EXIT_INSTR_OFFSETS
	.align		4
        /*0098*/ 	.byte	0x04, 0x1c
        /*009a*/ 	.short	(.L_339 - .L_338)


	//   ....[0]....
.L_338:
        /*009c*/ 	.word	0x00000050


	//   ....[1]....
        /*00a0*/ 	.word	0x0000ed50


	//   ....[2]....
        /*00a4*/ 	.word	0x00019d00


	//----- nvinfo : EIATTR_CRS_STACK_SIZE
	.align		4
.L_339:
        /*00a8*/ 	.byte	0x04, 0x1e
        /*00aa*/ 	.short	(.L_341 - .L_340)
.L_340:
        /*00ac*/ 	.word	0x00000000


	//----- nvinfo : EIATTR_CBANK_PARAM_SIZE
	.align		4
.L_341:
        /*00b0*/ 	.byte	0x03, 0x19
        /*00b2*/ 	.short	0x0040


	//----- nvinfo : EIATTR_PARAM_CBANK
	.align		4
        /*00b4*/ 	.byte	0x04, 0x0a
        /*00b6*/ 	.short	(.L_343 - .L_342)
	.align		4
.L_342:
        /*00b8*/ 	.word	index@(.nv.constant0.eig_general_f64)
        /*00bc*/ 	.short	0x0380
        /*00be*/ 	.short	0x0040


	//----- nvinfo : EIATTR_SW_WAR
	.align		4
.L_343:
        /*00c0*/ 	.byte	0x04, 0x36
        /*00c2*/ 	.short	(.L_345 - .L_344)
.L_344:
        /*00c4*/ 	.word	0x00000008
.L_345:


//--------------------- .nv.info.eig_general_f32  --------------------------
	.section	.nv.info.eig_general_f32,"",@"SHT_CUDA_INFO"
	.sectionflags	@""
	.align	4


	//----- nvinfo : EIATTR_CUDA_API_VERSION
	.align		4
        /*0000*/ 	.byte	0x04, 0x37
        /*0002*/ 	.short	(.L_347 - .L_346)
.L_346:
        /*0004*/ 	.word	0x00000082


	//----- nvinfo : EIATTR_KPARAM_INFO
	.align		4
.L_347:
        /*0008*/ 	.byte	0x04, 0x17
        /*000a*/ 	.short	(.L_349 - .L_348)
.L_348:
        /*000c*/ 	.word	0x00000000
        /*0010*/ 	.short	0x0007
        /*0012*/ 	.short	0x0038
        /*0014*/ 	.byte	0x00, 0xf5, 0x21, 0x00


	//----- nvinfo : EIATTR_KPARAM_INFO
	.align		4
.L_349:
        /*0018*/ 	.byte	0x04, 0x17
        /*001a*/ 	.short	(.L_351 - .L_350)
.L_350:
        /*001c*/ 	.word	0x00000000
        /*0020*/ 	.short	0x0006
        /*0022*/ 	.short	0x0030
        /*0024*/ 	.byte	0x00, 0xf0, 0x11, 0x00


	//----- nvinfo : EIATTR_KPARAM_INFO
	.align		4
.L_351:
        /*0028*/ 	.byte	0x04, 0x17
        /*002a*/ 	.short	(.L_353 - .L_352)
.L_352:
        /*002c*/ 	.word	0x00000000
        /*0030*/ 	.short	0x0005
        /*0032*/ 	.short	0x0028
        /*0034*/ 	.byte	0x00, 0xf5, 0x21, 0x00


	//----- nvinfo : EIATTR_KPARAM_INFO
	.align		4
.L_353:
        /*0038*/ 	.byte	0x04, 0x17
        /*003a*/ 	.short	(.L_355 - .L_354)
.L_354:
        /*003c*/ 	.word	0x00000000
        /*0040*/ 	.short	0x0004
        /*0042*/ 	.short	0x0020
        /*0044*/ 	.byte	0x00, 0xf5, 0x21, 0x00


	//----- nvinfo : EIATTR_KPARAM_INFO
	.align		4
.L_355:
        /*0048*/ 	.byte	0x04, 0x17
        /*004a*/ 	.short	(.L_357 - .L_356)
.L_356:
        /*004c*/ 	.word	0x00000000
        /*0050*/ 	.short	0x0003
        /*0052*/ 	.short	0x0018
        /*0054*/ 	.byte	0x00, 0xf5, 0x21, 0x00


	//----- nvinfo : EIATTR_KPARAM_INFO
	.align		4
.L_357:
        /*0058*/ 	.byte	0x04, 0x17
        /*005a*/ 	.short	(.L_359 - .L_358)
.L_358:
        /*005c*/ 	.word	0x00000000
        /*0060*/ 	.short	0x0002
        /*0062*/ 	.short	0x0010
        /*0064*/ 	.byte	0x00, 0xf5, 0x21, 0x00


	//----- nvinfo : EIATTR_KPARAM_INFO
	.align		4
.L_359:
        /*0068*/ 	.byte	0x04, 0x17
        /*006a*/ 	.short	(.L_361 - .L_360)
.L_360:
        /*006c*/ 	.word	0x00000000
        /*0070*/ 	.short	0x0001
        /*0072*/ 	.short	0x0008
        /*0074*/ 	.byte	0x00, 0xf5, 0x21, 0x00


	//----- nvinfo : EIATTR_KPARAM_INFO
	.align		4
.L_361:
        /*0078*/ 	.byte	0x04, 0x17
        /*007a*/ 	.short	(.L_363 - .L_362)
.L_362:
        /*007c*/ 	.word	0x00000000
        /*0080*/ 	.short	0x0000
        /*0082*/ 	.short	0x0000
        /*0084*/ 	.byte	0x00, 0xf5, 0x21, 0x00


	//----- nvinfo : EIATTR_SPARSE_MMA_MASK
	.align		4
.L_363:
        /*0088*/ 	.byte	0x03, 0x50
        /*008a*/ 	.short	0x0000


	//----- nvinfo : EIATTR_MAXREG_COUNT
	.align		4
        /*008c*/ 	.byte	0x03, 0x1b
        /*008e*/ 	.short	0x00ff


	//----- nvinfo : EIATTR_MERCURY_ISA_VERSION
	.align		4
        /*0090*/ 	.byte	0x03, 0x5f
        /*0092*/ 	.short	0x0101


	//----- nvinfo : EIATTR_VRC_CTA_INIT_COUNT
	.align		4
        /*0094*/ 	.byte	0x02, 0x4a
	.zero		1
	.zero		1


	//----- nvinfo : EIATTR_EXIT_INSTR_OFFSETS
	.align		4
        /*0098*/ 	.byte	0x04, 0x1c
        /*009a*/ 	.short	(.L_365 - .L_364)


	//   ....[0]....
.L_364:
        /*009c*/ 	.word	0x00000060


	//   ....[1]....
        /*00a0*/ 	.word	0x0000d610


	//   ....[2]....
        /*00a4*/ 	.word	0x00015c80


	//----- nvinfo : EIATTR_CRS_STACK_SIZE
	.align		4
.L_365:
        /*00a8*/ 	.byte	0x04, 0x1e
        /*00aa*/ 	.short	(.L_367 - .L_366)
.L_366:
        /*00ac*/ 	.word	0x00000000


	//----- nvinfo : EIATTR_CBANK_PARAM_SIZE
	.align		4
.L_367:
        /*00b0*/ 	.byte	0x03, 0x19
        /*00b2*/ 	.short	0x0040


	//----- nvinfo : EIATTR_PARAM_CBANK
	.align		4
        /*00b4*/ 	.byte	0x04, 0x0a
        /*00b6*/ 	.short	(.L_369 - .L_368)
	.align		4
.L_368:
        /*00b8*/ 	.word	index@(.nv.constant0.eig_general_f32)
        /*00bc*/ 	.short	0x0380
        /*00be*/ 	.short	0x0040


	//----- nvinfo : EIATTR_SW_WAR
	.align		4
.L_369:
        /*00c0*/ 	.byte	0x04, 0x36
        /*00c2*/ 	.short	(.L_371 - .L_370)
.L_370:
        /*00c4*/ 	.word	0x00000008
.L_371:


//--------------------- .nv.info.schur_decompose_f64 --------------------------
	.section	.nv.info.schur_decompose_f64,"",@"SHT_CUDA_INFO"
	.sectionflags	@""
	.align	4


	//----- nvinfo : EIATTR_CUDA_API_VERSION
	.align		4
        /*0000*/ 	.byte	0x04, 0x37
        /*0002*/ 	.short	(.L_373 - .L_372)
.L_372:
        /*0004*/ 	.word	0x00000082


	//----- nvinfo : EIATTR_KPARAM_INFO
	.align		4
.L_373:
        /*0008*/ 	.byte	0x04, 0x17
        /*000a*/ 	.short	(.L_375 - .L_374)
.L_374:
        /*000c*/ 	.word	0x00000000
        /*0010*/ 	.short	0x0003
        /*0012*/ 	.short	0x0018
        /*0014*/ 	.byte	0x00, 0xf5, 0x21, 0x00


	//----- nvinfo : EIATTR_KPARAM_INFO
	.align		4
.L_375:
        /*0018*/ 	.byte	0x04, 0x17
        /*001a*/ 	.short	(.L_377 - .L_376)
.L_376:
        /*001c*/ 	.word	0x00000000
        /*0020*/ 	.short	0x0002
        /*0022*/ 	.short	0x0010
        /*0024*/ 	.byte	0x00, 0xf0, 0x11, 0x00


	//----- nvinfo : EIATTR_KPARAM_INFO
	.align		4
.L_377:
        /*0028*/ 	.byte	0x04, 0x17
        /*002a*/ 	.short	(.L_379 - .L_378)
.L_378:
        /*002c*/ 	.word	0x00000000
        /*0030*/ 	.short	0x0001
        /*0032*/ 	.short	0x0008
        /*0034*/ 	.byte	0x00, 0xf5, 0x21, 0x00


	//----- nvinfo : EIATTR_KPARAM_INFO
	.align		4
.L_379:
        /*0038*/ 	.byte	0x04, 0x17
        /*003a*/ 	.short	(.L_381 - .L_380)
.L_380:
        /*003c*/ 	.word	0x00000000
        /*0040*/ 	.short	0x0000
        /*0042*/ 	.short	0x0000
        /*0044*/ 	.byte	0x00, 0xf5, 0x21, 0x00


	//----- nvinfo : EIATTR_SPARSE_MMA_MASK
	.align		4
.L_381:
        /*0048*/ 	.byte	0x03, 0x50
        /*004a*/ 	.short	0x0000


	//----- nvinfo : EIATTR_MAXREG_COUNT
	.align		4
        /*004c*/ 	.byte	0x03, 0x1b
        /*004e*/ 	.short	0x00ff


	//----- nvinfo : EIATTR_MERCURY_ISA_VERSION
	.align		4
        /*0050*/ 	.byte	0x03, 0x5f
        /*0052*/ 	.short	0x0101


	//----- nvinfo : EIATTR_VRC_CTA_INIT_COUNT
	.align		4
        /*0054*/ 	.byte	0x02, 0x4a
	.zero		1
	.zero		1


	//----- nvinfo : EIATTR_EXIT_INSTR_OFFSETS
	.align		4
        /*0058*/ 	.byte	0x04, 0x1c
        /*005a*/ 	.short	(.L_383 - .L_382)


	//   ....[0]....
.L_382:
        /*005c*/ 	.word	0x00000050


	//   ....[1]....
        /*0060*/ 	.word	0x0000e540


	//   ....[2]....
        /*0064*/ 	.word	0x0000eb00


	//----- nvinfo : EIATTR_CRS_STACK_SIZE
	.align		4
.L_383:
        /*0068*/ 	.byte	0x04, 0x1e
        /*006a*/ 	.short	(.L_385 - .L_384)
.L_384:
        /*006c*/ 	.word	0x00000000


	//----- nvinfo : EIATTR_CBANK_PARAM_SIZE
	.align		4
.L_385:
        /*0070*/ 	.byte	0x03, 0x19
        /*0072*/ 	.short	0x0020


	//----- nvinfo : EIATTR_PARAM_CBANK
	.align		4
        /*0074*/ 	.byte	0x04, 0x0a
        /*0076*/ 	.short	(.L_387 - .L_386)
	.align		4
.L_386:
        /*0078*/ 	.word	index@(.nv.constant0.schur_decompose_f64)
        /*007c*/ 	.short	0x0380
        /*007e*/ 	.short	0x0020


	//----- nvinfo : EIATTR_SW_WAR
	.align		4
.L_387:
        /*0080*/ 	.byte	0x04, 0x36
        /*0082*/ 	.short	(.L_389 - .L_388)
.L_388:
        /*0084*/ 	.word	0x00000008
.L_389:


//--------------------- .nv.info.schur_decompose_f32 --------------------------
	.section	.nv.info.schur_decompose_f32,"",@"SHT_CUDA_INFO"
	.sectionflags	@""
	.align	4


	//----- nvinfo : EIATTR_CUDA_API_VERSION
	.align		4
        /*0000*/ 	.byte	0x04, 0x37
        /*0002*/ 	.short	(.L_391 - .L_390)
.L_390:
        /*0004*/ 	.word	0x00000082


	//----- nvinfo : EIATTR_KPARAM_INFO
	.align		4
.L_391:
        /*0008*/ 	.byte	0x04, 0x17
        /*000a*/ 	.short	(.L_393 - .L_392)
.L_392:
        /*000c*/ 	.word	0x00000000
        /*0010*/ 	.short	0x0003
        /*0012*/ 	.short	0x0018
        /*0014*/ 	.byte	0x00, 0xf5, 0x21, 0x00


	//----- nvinfo : EIATTR_KPARAM_INFO
	.align		4
.L_393:
        /*0018*/ 	.byte	0x04, 0x17
        /*001a*/ 	.short	(.L_395 - .L_394)
.L_394:
        /*001c*/ 	.word	0x00000000
        /*0020*/ 	.short	0x0002
        /*0022*/ 	.short	0x0010
        /*0024*/ 	.byte	0x00, 0xf0, 0x11, 0x00


	//----- nvinfo : EIATTR_KPARAM_INFO
	.align		4
.L_395:
        /*0028*/ 	.byte	0x04, 0x17
        /*002a*/ 	.short	(.L_397 - .L_396)
.L_396:
        /*002c*/ 	.word	0x00000000
        /*0030*/ 	.short	0x0001
        /*0032*/ 	.short	0x0008
        /*0034*/ 	.byte	0x00, 0xf5, 0x21, 0x00


	//----- nvinfo : EIATTR_KPARAM_INFO
	.align		4
.L_397:
        /*0038*/ 	.byte	0x04, 0x17
        /*003a*/ 	.short	(.L_399 - .L_398)
.L_398:
        /*003c*/ 	.word	0x00000000
        /*0040*/ 	.short	0x0000
        /*0042*/ 	.short	0x0000
        /*0044*/ 	.byte	0x00, 0xf5, 0x21, 0x00


	//----- nvinfo : EIATTR_SPARSE_MMA_MASK
	.align		4
.L_399:
        /*0048*/ 	.byte	0x03, 0x50
        /*004a*/ 	.short	0x0000


	//----- nvinfo : EIATTR_MAXREG_COUNT
	.align		4
        /*004c*/ 	.byte	0x03, 0x1b
        /*004e*/ 	.short	0x00ff


	//----- nvinfo : EIATTR_MERCURY_ISA_VERSION
	.align		4
        /*0050*/ 	.byte	0x03, 0x5f
        /*0052*/ 	.short	0x0101


	//----- nvinfo : EIATTR_VRC_CTA_INIT_COUNT
	.align		4
        /*0054*/ 	.byte	0x02, 0x4a
	.zero		1
	.zero		1


	//----- nvinfo : EIATTR_EXIT_INSTR_OFFSETS
	.align		4
        /*0058*/ 	.byte	0x04, 0x1c
        /*005a*/ 	.short	(.L_401 - .L_400)


	//   ....[0]....
.L_400:
        /*005c*/ 	.word	0x00000050


	//   ....[1]....
        /*0060*/ 	.word	0x0000d060


	//   ....[2]....
        /*0064*/ 	.word	0x0000d610


	//----- nvinfo : EIATTR_CRS_STACK_SIZE
	.align		4
.L_401:
        /*0068*/ 	.byte	0x04, 0x1e
        /*006a*/ 	.short	(.L_403 - .L_402)
.L_402:
        /*006c*/ 	.word	0x00000000


	//----- nvinfo : EIATTR_CBANK_PARAM_SIZE
	.align		4
.L_403:
        /*0070*/ 	.byte	0x03, 0x19
        /*0072*/ 	.short	0x0020


	//----- nvinfo : EIATTR_PARAM_CBANK
	.align		4
        /*0074*/ 	.byte	0x04, 0x0a
        /*0076*/ 	.short	(.L_405 - .L_404)
	.align		4
.L_404:
        /*0078*/ 	.word	index@(.nv.constant0.schur_decompose_f32)
        /*007c*/ 	.short	0x0380
        /*007e*/ 	.short	0x0020


	//----- nvinfo : EIATTR_SW_WAR
	.align		4
.L_405:
        /*0080*/ 	.byte	0x04, 0x36
        /*0082*/ 	.short	(.L_407 - .L_406)
.L_406:
        /*0084*/ 	.word	0x00000008
.L_407:


//--------------------- .nv.info.eig_jacobi_symmetric_f64 --------------------------
	.section	.nv.info.eig_jacobi_symmetric_f64,"",@"SHT_CUDA_INFO"
	.sectionflags	@""
	.align	4


	//----- nvinfo : EIATTR_CUDA_API_VERSION
	.align		4
        /*0000*/ 	.byte	0x04, 0x37
        /*0002*/ 	.short	(.L_409 - .L_408)
.L_408:
        /*0004*/ 	.word	0x00000082


	//----- nvinfo : EIATTR_KPARAM_INFO
	.align		4
.L_409:
        /*0008*/ 	.byte	0x04, 0x17
        /*000a*/ 	.short	(.L_411 - .L_410)
.L_410:
        /*000c*/ 	.word	0x00000000
        /*0010*/ 	.short	0x0004
        /*0012*/ 	.short	0x0020
        /*0014*/ 	.byte	0x00, 0xf5, 0x21, 0x00


	//----- nvinfo : EIATTR_KPARAM_INFO
	.align		4
.L_411:
        /*0018*/ 	.byte	0x04, 0x17
        /*001a*/ 	.short	(.L_413 - .L_412)
.L_412:
        /*001c*/ 	.word	0x00000000
        /*0020*/ 	.short	0x0003
        /*0022*/ 	.short	0x0018
        /*0024*/ 	.byte	0x00, 0xf0, 0x11, 0x00


	//----- nvinfo : EIATTR_KPARAM_INFO
	.align		4
.L_413:
        /*0028*/ 	.byte	0x04, 0x17
        /*002a*/ 	.short	(.L_415 - .L_414)
.L_414:
        /*002c*/ 	.word	0x00000000
        /*0030*/ 	.short	0x0002
        /*0032*/ 	.short	0x0010
        /*0034*/ 	.byte	0x00, 0xf5, 0x21, 0x00


	//----- nvinfo : EIATTR_KPARAM_INFO
	.align		4
.L_415:
        /*0038*/ 	.byte	0x04, 0x17
        /*003a*/ 	.short	(.L_417 - .L_416)
.L_416:
        /*003c*/ 	.word	0x00000000
        /*0040*/ 	.short	0x0001
        /*0042*/ 	.short	0x0008
        /*0044*/ 	.byte	0x00, 0xf5, 0x21, 0x00


	//----- nvinfo : EIATTR_KPARAM_INFO
	.align		4
.L_417:
        /*0048*/ 	.byte	0x04, 0x17
        /*004a*/ 	.short	(.L_419 - .L_418)
.L_418:
        /*004c*/ 	.word	0x00000000
        /*0050*/ 	.short	0x0000
        /*0052*/ 	.short	0x0000
        /*0054*/ 	.byte	0x00, 0xf5, 0x21, 0x00


	//----- nvinfo : EIATTR_SPARSE_MMA_MASK
	.align		4
.L_419:
        /*0058*/ 	.byte	0x03, 0x50
        /*005a*/ 	.short	0x0000


	//----- nvinfo : EIATTR_MAXREG_COUNT
	.align		4
        /*005c*/ 	.byte	0x03, 0x1b
        /*005e*/ 	.short	0x00ff


	//----- nvinfo : EIATTR_MERCURY_ISA_VERSION
	.align		4
        /*0060*/ 	.byte	0x03, 0x5f
        /*0062*/ 	.short	0x0101


	//----- nvinfo : EIATTR_VRC_CTA_INIT_COUNT
	.align		4
        /*0064*/ 	.byte	0x02, 0x4a
	.zero		1
	.zero		1


	//----- nvinfo : EIATTR_EXIT_INSTR_OFFSETS
	.align		4
        /*0068*/ 	.byte	0x04, 0x1c
        /*006a*/ 	.short	(.L_421 - .L_420)


	//   ....[0]....
.L_420:
        /*006c*/ 	.word	0x00000040


	//   ....[1]....
        /*0070*/ 	.word	0x00004e10


	//   ....[2]....
        /*0074*/ 	.word	0x00005580


	//   ....[3]....
        /*0078*/ 	.word	0x00005880


	//   ....[4]....
        /*007c*/ 	.word	0x00005a40


	//   ....[5]....
        /*0080*/ 	.word	0x00005b30


	//----- nvinfo : EIATTR_CRS_STACK_SIZE
	.align		4
.L_421:
        /*0084*/ 	.byte	0x04, 0x1e
        /*0086*/ 	.short	(.L_423 - .L_422)
.L_422:
        /*0088*/ 	.word	0x00000000


	//----- nvinfo : EIATTR_CBANK_PARAM_SIZE
	.align		4
.L_423:
        /*008c*/ 	.byte	0x03, 0x19
        /*008e*/ 	.short	0x0028


	//----- nvinfo : EIATTR_PARAM_CBANK
	.align		4
        /*0090*/ 	.byte	0x04, 0x0a
        /*0092*/ 	.short	(.L_425 - .L_424)
	.align		4
.L_424:
        /*0094*/ 	.word	index@(.nv.constant0.eig_jacobi_symmetric_f64)
        /*0098*/ 	.short	0x0380
        /*009a*/ 	.short	0x0028


	//----- nvinfo : EIATTR_SW_WAR
	.align		4
.L_425:
        /*009c*/ 	.byte	0x04, 0x36
        /*009e*/ 	.short	(.L_427 - .L_426)
.L_426:
        /*00a0*/ 	.word	0x00000008
.L_427:


//--------------------- .nv.info.eig_jacobi_symmetric_f32 --------------------------
	.section	.nv.info.eig_jacobi_symmetric_f32,"",@"SHT_CUDA_INFO"
	.sectionflags	@""
	.align	4


	//----- nvinfo : EIATTR_CUDA_API_VERSION
	.align		4
        /*0000*/ 	.byte	0x04, 0x37
        /*0002*/ 	.short	(.L_429 - .L_428)
.L_428:
        /*0004*/ 	.word	0x00000082


	//----- nvinfo : EIATTR_KPARAM_INFO
	.align		4
.L_429:
        /*0008*/ 	.byte	0x04, 0x17
        /*000a*/ 	.short	(.L_431 - .L_430)
.L_430:
        /*000c*/ 	.word	0x00000000
        /*0010*/ 	.short	0x0004
        /*0012*/ 	.short	0x0020
        /*0014*/ 	.byte	0x00, 0xf5, 0x21, 0x00


	//----- nvinfo : EIATTR_KPARAM_INFO
	.align		4
.L_431:
        /*0018*/ 	.byte	0x04, 0x17
        /*001a*/ 	.short	(.L_433 - .L_432)
.L_432:
        /*001c*/ 	.word	0x00000000
        /*0020*/ 	.short	0x0003
        /*0022*/ 	.short	0x0018
        /*0024*/ 	.byte	0x00, 0xf0, 0x11, 0x00


	//----- nvinfo : EIATTR_KPARAM_INFO
	.align		4
.L_433:
        /*0028*/ 	.byte	0x04, 0x17
        /*002a*/ 	.short	(.L_435 - .L_434)
.L_434:
        /*002c*/ 	.word	0x00000000
        /*0030*/ 	.short	0x0002
        /*0032*/ 	.short	0x0010
        /*0034*/ 	.byte	0x00, 0xf5, 0x21, 0x00


	//----- nvinfo : EIATTR_KPARAM_INFO
	.align		4
.L_435:
        /*0038*/ 	.byte	0x04, 0x17
        /*003a*/ 	.short	(.L_437 - .L_436)
.L_436:
        /*003c*/ 	.word	0x00000000
        /*0040*/ 	.short	0x0001
        /*0042*/ 	.short	0x0008
        /*0044*/ 	.byte	0x00, 0xf5, 0x21, 0x00


	//----- nvinfo : EIATTR_KPARAM_INFO
	.align		4
.L_437:
        /*0048*/ 	.byte	0x04, 0x17
        /*004a*/ 	.short	(.L_439 - .L_438)
.L_438:
        /*004c*/ 	.word	0x00000000
        /*0050*/ 	.short	0x0000
        /*0052*/ 	.short	0x0000
        /*0054*/ 	.byte	0x00, 0xf5, 0x21, 0x00


	//----- nvinfo : EIATTR_SPARSE_MMA_MASK
	.align		4
.L_439:
        /*0058*/ 	.byte	0x03, 0x50
        /*005a*/ 	.short	0x0000


	//----- nvinfo : EIATTR_MAXREG_COUNT
	.align		4
        /*005c*/ 	.byte	0x03, 0x1b
        /*005e*/ 	.short	0x00ff


	//----- nvinfo : EIATTR_MERCURY_ISA_VERSION
	.align		4
        /*0060*/ 	.byte	0x03, 0x5f
        /*0062*/ 	.short	0x0101


	//----- nvinfo : EIATTR_VRC_CTA_INIT_COUNT
	.align		4
        /*0064*/ 	.byte	0x02, 0x4a
	.zero		1
	.zero		1


	//----- nvinfo : EIATTR_EXIT_INSTR_OFFSETS
	.align		4
        /*0068*/ 	.byte	0x04, 0x1c
        /*006a*/ 	.short	(.L_441 - .L_440)


	//   ....[0]....
.L_440:
        /*006c*/ 	.word	0x00000040


	//   ....[1]....
        /*0070*/ 	.word	0x00004680


	//   ....[2]....
        /*0074*/ 	.word	0x00004df0


	//   ....[3]....
        /*0078*/ 	.word	0x000050f0


	//   ....[4]....
        /*007c*/ 	.word	0x000052b0


	//   ....[5]....
        /*0080*/ 	.word	0x000053e0


	//----- nvinfo : EIATTR_CRS_STACK_SIZE
	.align		4
.L_441:
        /*0084*/ 	.byte	0x04, 0x1e
        /*0086*/ 	.short	(.L_443 - .L_442)
.L_442:
        /*0088*/ 	.word	0x00000000


	//----- nvinfo : EIATTR_CBANK_PARAM_SIZE
	.align		4
.L_443:
        /*008c*/ 	.byte	0x03, 0x19
        /*008e*/ 	.short	0x0028


	//----- nvinfo : EIATTR_PARAM_CBANK
	.align		4
        /*0090*/ 	.byte	0x04, 0x0a
        /*0092*/ 	.short	(.L_445 - .L_444)
	.align		4
.L_444:
        /*0094*/ 	.word	index@(.nv.constant0.eig_jacobi_symmetric_f32)
        /*0098*/ 	.short	0x0380
        /*009a*/ 	.short	0x0028


	//----- nvinfo : EIATTR_SW_WAR
	.align		4
.L_445:
        /*009c*/ 	.byte	0x04, 0x36
        /*009e*/ 	.short	(.L_447 - .L_446)
.L_446:
        /*00a0*/ 	.word	0x00000008
.L_447:


//--------------------- .nv.info.transpose_f64    --------------------------
	.section	.nv.info.transpose_f64,"",@"SHT_CUDA_INFO"
	.sectionflags	@""
	.align	4


	//----- nvinfo : EIATTR_CUDA_API_VERSION
	.align		4
        /*0000*/ 	.byte	0x04, 0x37
        /*0002*/ 	.short	(.L_449 - .L_448)
.L_448:
        /*0004*/ 	.word	0x00000082


	//----- nvinfo : EIATTR_KPARAM_INFO
	.align		4
.L_449:
        /*0008*/ 	.byte	0x04, 0x17
        /*000a*/ 	.short	(.L_451 - .L_450)
.L_450:
        /*000c*/ 	.word	0x00000000
        /*0010*/ 	.short	0x0003
        /*0012*/ 	.short	0x0014
        /*0014*/ 	.byte	0x00, 0xf0, 0x11, 0x00


	//----- nvinfo : EIATTR_KPARAM_INFO
	.align		4
.L_451:
        /*0018*/ 	.byte	0x04, 0x17
        /*001a*/ 	.short	(.L_453 - .L_452)
.L_452:
        /*001c*/ 	.word	0x00000000
        /*0020*/ 	.short	0x0002
        /*0022*/ 	.short	0x0010
        /*0024*/ 	.byte	0x00, 0xf0, 0x11, 0x00


	//----- nvinfo : EIATTR_KPARAM_INFO
	.align		4
.L_453:
        /*0028*/ 	.byte	0x04, 0x17
        /*002a*/ 	.short	(.L_455 - .L_454)
.L_454:
        /*002c*/ 	.word	0x00000000
        /*0030*/ 	.short	0x0001
        /*0032*/ 	.short	0x0008
        /*0034*/ 	.byte	0x00, 0xf5, 0x21, 0x00


	//----- nvinfo : EIATTR_KPARAM_INFO
	.align		4
.L_455:
        /*0038*/ 	.byte	0x04, 0x17
        /*003a*/ 	.short	(.L_457 - .L_456)
.L_456:
        /*003c*/ 	.word	0x00000000
        /*0040*/ 	.short	0x0000
        /*0042*/ 	.short	0x0000
        /*0044*/ 	.byte	0x00, 0xf5, 0x21, 0x00


	//----- nvinfo : EIATTR_SPARSE_MMA_MASK
	.align		4
.L_457:
        /*0048*/ 	.byte	0x03, 0x50
        /*004a*/ 	.short	0x0000


	//----- nvinfo : EIATTR_MAXREG_COUNT
	.align		4
        /*004c*/ 	.byte	0x03, 0x1b
        /*004e*/ 	.short	0x00ff


	//----- nvinfo : EIATTR_NUM_BARRIERS
	.align		4
        /*0050*/ 	.byte	0x02, 0x4c
        /*0052*/ 	.byte	0x01
	.zero		1


	//----- nvinfo : EIATTR_MERCURY_ISA_VERSION
	.align		4
        /*0054*/ 	.byte	0x03, 0x5f
        /*0056*/ 	.short	0x0101


	//----- nvinfo : EIATTR_VRC_CTA_INIT_COUNT
	.align		4
        /*0058*/ 	.byte	0x02, 0x4a
	.zero		1
	.zero		1


	//----- nvinfo : EIATTR_EXIT_INSTR_OFFSETS
	.align		4
        /*005c*/ 	.byte	0x04, 0x1c
        /*005e*/ 	.short	(.L_459 - .L_458)


	//   ....[0]....
.L_458:
        /*0060*/ 	.word	0x000004c0


	//   ....[1]....
        /*0064*/ 	.word	0x00000520


	//----- nvinfo : EIATTR_CBANK_PARAM_SIZE
	.align		4
.L_459:
        /*0068*/ 	.byte	0x03, 0x19
        /*006a*/ 	.short	0x0018


	//----- nvinfo : EIATTR_PARAM_CBANK
	.align		4
        /*006c*/ 	.byte	0x04, 0x0a
        /*006e*/ 	.short	(.L_461 - .L_460)
	.align		4
.L_460:
        /*0070*/ 	.word	index@(.nv.constant0.transpose_f64)
        /*0074*/ 	.short	0x0380
        /*0076*/ 	.short	0x0018


	//----- nvinfo : EIATTR_SW_WAR
	.align		4
.L_461:
        /*0078*/ 	.byte	0x04, 0x36
        /*007a*/ 	.short	(.L_463 - .L_462)
.L_462:
        /*007c*/ 	.word	0x00000008
.L_463:


//--------------------- .nv.info.transpose_f32    --------------------------
	.section	.nv.info.transpose_f32,"",@"SHT_CUDA_INFO"
	.sectionflags	@""
	.align	4


	//----- nvinfo : EIATTR_CUDA_API_VERSION
	.align		4
        /*0000*/ 	.byte	0x04, 0x37
        /*0002*/ 	.short	(.L_465 - .L_464)
.L_464:
        /*0004*/ 	.word	0x00000082


	//----- nvinfo : EIATTR_KPARAM_INFO
	.align		4
.L_465:
        /*0008*/ 	.byte	0x04, 0x17
        /*000a*/ 	.short	(.L_467 - .L_466)
.L_466:
        /*000c*/ 	.word	0x00000000
        /*0010*/ 	.short	0x0003
        /*0012*/ 	.short	0x0014
        /*0014*/ 	.byte	0x00, 0xf0, 0x11, 0x00


	//----- nvinfo : EIATTR_KPARAM_INFO
	.align		4
.L_467:
        /*0018*/ 	.byte	0x04, 0x17
        /*001a*/ 	.short	(.L_469 - .L_468)
.L_468:
        /*001c*/ 	.word	0x00000000
        /*0020*/ 	.short	0x0002
        /*0022*/ 	.short	0x0010
        /*0024*/ 	.byte	0x00, 0xf0, 0x11, 0x00


	//----- nvinfo : EIATTR_KPARAM_INFO
	.align		4
.L_469:
        /*0028*/ 	.byte	0x04, 0x17
        /*002a*/ 	.short	(.L_471 - .L_470)
.L_470:
        /*002c*/ 	.word	0x00000000
        /*0030*/ 	.short	0x0001
        /*0032*/ 	.short	0x0008
        /*0034*/ 	.byte	0x00, 0xf5, 0x21, 0x00


	//----- nvinfo : EIATTR_KPARAM_INFO
	.align		4
.L_471:
        /*0038*/ 	.byte	0x04, 0x17
        /*003a*/ 	.short	(.L_473 - .L_472)
.L_472:
        /*003c*/ 	.word	0x00000000
        /*0040*/ 	.short	0x0000
        /*0042*/ 	.short	0x0000
        /*0044*/ 	.byte	0x00, 0xf5, 0x21, 0x00


	//----- nvinfo : EIATTR_SPARSE_MMA_MASK
	.align		4
.L_473:
        /*0048*/ 	.byte	0x03, 0x50
        /*004a*/ 	.short	0x0000


	//----- nvinfo : EIATTR_MAXREG_COUNT
	.align		4
        /*004c*/ 	.byte	0x03, 0x1b
        /*004e*/ 	.short	0x00ff


	//----- nvinfo : EIATTR_NUM_BARRIERS
	.align		4
        /*0050*/ 	.byte	0x02, 0x4c
        /*0052*/ 	.byte	0x01
	.zero		1


	//----- nvinfo : EIATTR_MERCURY_ISA_VERSION
	.align		4
        /*0054*/ 	.byte	0x03, 0x5f
        /*0056*/ 	.short	0x0101


	//----- nvinfo : EIATTR_VRC_CTA_INIT_COUNT
	.align		4
        /*0058*/ 	.byte	0x02, 0x4a
	.zero		1
	.zero		1


	//----- nvinfo : EIATTR_EXIT_INSTR_OFFSETS
	.align		4
        /*005c*/ 	.byte	0x04, 0x1c
        /*005e*/ 	.short	(.L_475 - .L_474)


	//   ....[0]....
.L_474:
        /*0060*/ 	.word	0x000004c0


	//   ....[1]....
        /*0064*/ 	.word	0x00000520


	//----- nvinfo : EIATTR_CBANK_PARAM_SIZE
	.align		4
.L_475:
        /*0068*/ 	.byte	0x03, 0x19
        /*006a*/ 	.short	0x0018


	//----- nvinfo : EIATTR_PARAM_CBANK
	.align		4
        /*006c*/ 	.byte	0x04, 0x0a
        /*006e*/ 	.short	(.L_477 - .L_476)
	.align		4
.L_476:
        /*0070*/ 	.word	index@(.nv.constant0.transpose_f32)
        /*0074*/ 	.short	0x0380
        /*0076*/ 	.short	0x0018


	//----- nvinfo : EIATTR_SW_WAR
	.align		4
.L_477:
        /*0078*/ 	.byte	0x04, 0x36
        /*007a*/ 	.short	(.L_479 - .L_478)
.L_478:
        /*007c*/ 	.word	0x00000008
.L_479:


//--------------------- .nv.info.svd_jacobi_f64   --------------------------
	.section	.nv.info.svd_jacobi_f64,"",@"SHT_CUDA_INFO"
	.sectionflags	@""
	.align	4


	//----- nvinfo : EIATTR_CUDA_API_VERSION
	.align		4
        /*0000*/ 	.byte	0x04, 0x37
        /*0002*/ 	.short	(.L_481 - .L_480)
.L_480:
        /*0004*/ 	.word	0x00000082


	//----- nvinfo : EIATTR_KPARAM_INFO
	.align		4
.L_481:
        /*0008*/ 	.byte	0x04, 0x17
        /*000a*/ 	.short	(.L_483 - .L_482)
.L_482:
        /*000c*/ 	.word	0x00000000
        /*0010*/ 	.short	0x0005
        /*0012*/ 	.short	0x0020
        /*0014*/ 	.byte	0x00, 0xf5, 0x21, 0x00


	//----- nvinfo : EIATTR_KPARAM_INFO
	.align		4
.L_483:
        /*0018*/ 	.byte	0x04, 0x17
        /*001a*/ 	.short	(.L_485 - .L_484)
.L_484:
        /*001c*/ 	.word	0x00000000
        /*0020*/ 	.short	0x0004
        /*0022*/ 	.short	0x001c
        /*0024*/ 	.byte	0x00, 0xf0, 0x11, 0x00


	//----- nvinfo : EIATTR_KPARAM_INFO
	.align		4
.L_485:
        /*0028*/ 	.byte	0x04, 0x17
        /*002a*/ 	.short	(.L_487 - .L_486)
.L_486:
        /*002c*/ 	.word	0x00000000
        /*0030*/ 	.short	0x0003
        /*0032*/ 	.short	0x0018
        /*0034*/ 	.byte	0x00, 0xf0, 0x11, 0x00


	//----- nvinfo : EIATTR_KPARAM_INFO
	.align		4
.L_487:
        /*0038*/ 	.byte	0x04, 0x17
        /*003a*/ 	.short	(.L_489 - .L_488)
.L_488:
        /*003c*/ 	.word	0x00000000
        /*0040*/ 	.short	0x0002
        /*0042*/ 	.short	0x0010
        /*0044*/ 	.byte	0x00, 0xf5, 0x21, 0x00


	//----- nvinfo : EIATTR_KPARAM_INFO
	.align		4
.L_489:
        /*0048*/ 	.byte	0x04, 0x17
        /*004a*/ 	.short	(.L_491 - .L_490)
.L_490:
        /*004c*/ 	.word	0x00000000
        /*0050*/ 	.short	0x0001
        /*0052*/ 	.short	0x0008
        /*0054*/ 	.byte	0x00, 0xf5, 0x21, 0x00


	//----- nvinfo : EIATTR_KPARAM_INFO
	.align		4
.L_491:
        /*0058*/ 	.byte	0x04, 0x17
        /*005a*/ 	.short	(.L_493 - .L_492)
.L_492:
        /*005c*/ 	.word	0x00000000
        /*0060*/ 	.short	0x0000
        /*0062*/ 	.short	0x0000
        /*0064*/ 	.byte	0x00, 0xf5, 0x21, 0x00


	//----- nvinfo : EIATTR_SPARSE_MMA_MASK
	.align		4
.L_493:
        /*0068*/ 	.byte	0x03, 0x50
        /*006a*/ 	.short	0x0000


	//----- nvinfo : EIATTR_MAXREG_COUNT
	.align		4
        /*006c*/ 	.byte	0x03, 0x1b
        /*006e*/ 	.short	0x00ff


	//----- nvinfo : EIATTR_MERCURY_ISA_VERSION
	.align		4
        /*0070*/ 	.byte	0x03, 0x5f
        /*0072*/ 	.short	0x0101


	//----- nvinfo : EIATTR_VRC_CTA_INIT_COUNT
	.align		4
        /*0074*/ 	.byte	0x02, 0x4a
	.zero		1
	.zero		1


	//----- nvinfo : EIATTR_EXIT_INSTR_OFFSETS
	.align		4
        /*0078*/ 	.byte	0x04, 0x1c
        /*007a*/ 	.short	(.L_495 - .L_494)


	//   ....[0]....
.L_494:
        /*007c*/ 	.word	0x00000040


	//   ....[1]....
        /*0080*/ 	.word	0x00004980


	//   ....[2]....
        /*0084*/ 	.word	0x00004e40


	//   ....[3]....
        /*0088*/ 	.word	0x00004ef0


	//   ....[4]....
        /*008c*/ 	.word	0x000092a0


	//----- nvinfo : EIATTR_CRS_STACK_SIZE
	.align		4
.L_495:
        /*0090*/ 	.byte	0x04, 0x1e
        /*0092*/ 	.short	(.L_497 - .L_496)
.L_496:
        /*0094*/ 	.word	0x00000000


	//----- nvinfo : EIATTR_CBANK_PARAM_SIZE
	.align		4
.L_497:
        /*0098*/ 	.byte	0x03, 0x19
        /*009a*/ 	.short	0x0028


	//----- nvinfo : EIATTR_PARAM_CBANK
	.align		4
        /*009c*/ 	.byte	0x04, 0x0a
        /*009e*/ 	.short	(.L_499 - .L_498)
	.align		4
.L_498:
        /*00a0*/ 	.word	index@(.nv.constant0.svd_jacobi_f64)
        /*00a4*/ 	.short	0x0380
        /*00a6*/ 	.short	0x0028


	//----- nvinfo : EIATTR_SW_WAR
	.align		4
.L_499:
        /*00a8*/ 	.byte	0x04, 0x36
        /*00aa*/ 	.short	(.L_501 - .L_500)
.L_500:
        /*00ac*/ 	.word	0x00000008
.L_501:


//--------------------- .nv.info.svd_jacobi_f32   --------------------------
	.section	.nv.info.svd_jacobi_f32,"",@"SHT_CUDA_INFO"
	.sectionflags	@""
	.align	4


	//----- nvinfo : EIATTR_CUDA_API_VERSION
	.align		4
        /*0000*/ 	.byte	0x04, 0x37
        /*0002*/ 	.short	(.L_503 - .L_502)
.L_502:
        /*0004*/ 	.word	0x00000082


	//----- nvinfo : EIATTR_KPARAM_INFO
	.align		4
.L_503:
        /*0008*/ 	.byte	0x04, 0x17
        /*000a*/ 	.short	(.L_505 - .L_504)
.L_504:
        /*000c*/ 	.word	0x00000000
        /*0010*/ 	.short	0x0005
        /*0012*/ 	.short	0x0020
        /*0014*/ 	.byte	0x00, 0xf5, 0x21, 0x00


	//----- nvinfo : EIATTR_KPARAM_INFO
	.align		4
.L_505:
        /*0018*/ 	.byte	0x04, 0x17
        /*001a*/ 	.short	(.L_507 - .L_506)
.L_506:
        /*001c*/ 	.word	0x00000000
        /*0020*/ 	.short	0x0004
        /*0022*/ 	.short	0x001c
        /*0024*/ 	.byte	0x00, 0xf0, 0x11, 0x00


	//----- nvinfo : EIATTR_KPARAM_INFO
	.align		4
.L_507:
        /*0028*/ 	.byte	0x04, 0x17
        /*002a*/ 	.short	(.L_509 - .L_508)
.L_508:
        /*002c*/ 	.word	0x00000000
        /*0030*/ 	.short	0x0003
        /*0032*/ 	.short	0x0018
        /*0034*/ 	.byte	0x00, 0xf0, 0x11, 0x00


	//----- nvinfo : EIATTR_KPARAM_INFO
	.align		4
.L_509:
        /*0038*/ 	.byte	0x04, 0x17
        /*003a*/ 	.short	(.L_511 - .L_510)
.L_510:
        /*003c*/ 	.word	0x00000000
        /*0040*/ 	.short	0x0002
        /*0042*/ 	.short	0x0010
        /*0044*/ 	.byte	0x00, 0xf5, 0x21, 0x00


	//----- nvinfo : EIATTR_KPARAM_INFO
	.align		4
.L_511:
        /*0048*/ 	.byte	0x04, 0x17
        /*004a*/ 	.short	(.L_513 - .L_512)
.L_512:
        /*004c*/ 	.word	0x00000000
        /*0050*/ 	.short	0x0001
        /*0052*/ 	.short	0x0008
        /*0054*/ 	.byte	0x00, 0xf5, 0x21, 0x00


	//----- nvinfo : EIATTR_KPARAM_INFO
	.align		4
.L_513:
        /*0058*/ 	.byte	0x04, 0x17
        /*005a*/ 	.short	(.L_515 - .L_514)
.L_514:
        /*005c*/ 	.word	0x00000000
        /*0060*/ 	.short	0x0000
        /*0062*/ 	.short	0x0000
        /*0064*/ 	.byte	0x00, 0xf5, 0x21, 0x00


	//----- nvinfo : EIATTR_SPARSE_MMA_MASK
	.align		4
.L_515:
        /*0068*/ 	.byte	0x03, 0x50
        /*006a*/ 	.short	0x0000


	//----- nvinfo : EIATTR_MAXREG_COUNT
	.align		4
        /*006c*/ 	.byte	0x03, 0x1b
        /*006e*/ 	.short	0x00ff


	//----- nvinfo : EIATTR_MERCURY_ISA_VERSION
	.align		4
        /*0070*/ 	.byte	0x03, 0x5f
        /*0072*/ 	.short	0x0101


	//----- nvinfo : EIATTR_VRC_CTA_INIT_COUNT
	.align		4
        /*0074*/ 	.byte	0x02, 0x4a
	.zero		1
	.zero		1


	//----- nvinfo : EIATTR_EXIT_INSTR_OFFSETS
	.align		4
        /*0078*/ 	.byte	0x04, 0x1c
        /*007a*/ 	.short	(.L_517 - .L_516)


	//   ....[0]....
.L_516:
        /*007c*/ 	.word	0x00000040


	//   ....[1]....
        /*0080*/ 	.word	0x00004340


	//   ....[2]....
        /*0084*/ 	.word	0x00004800


	//   ....[3]....
        /*0088*/ 	.word	0x000048b0


	//   ....[4]....
        /*008c*/ 	.word	0x000075c0


	//----- nvinfo : EIATTR_CRS_STACK_SIZE
	.align		4
.L_517:
        /*0090*/ 	.byte	0x04, 0x1e
        /*0092*/ 	.short	(.L_519 - .L_518)
.L_518:
        /*0094*/ 	.word	0x00000000


	//----- nvinfo : EIATTR_CBANK_PARAM_SIZE
	.align		4
.L_519:
        /*0098*/ 	.byte	0x03, 0x19
        /*009a*/ 	.short	0x0028


	//----- nvinfo : EIATTR_PARAM_CBANK
	.align		4
        /*009c*/ 	.byte	0x04, 0x0a
        /*009e*/ 	.short	(.L_521 - .L_520)
	.align		4
.L_520:
        /*00a0*/ 	.word	index@(.nv.constant0.svd_jacobi_f32)
        /*00a4*/ 	.short	0x0380
        /*00a6*/ 	.short	0x0028


	//----- nvinfo : EIATTR_SW_WAR
	.align		4
.L_521:
        /*00a8*/ 	.byte	0x04, 0x36
        /*00aa*/ 	.short	(.L_523 - .L_522)
.L_522:
        /*00ac*/ 	.word	0x00000008
.L_523:


//--------------------- .nv.info.extract_column_f64 --------------------------
	.section	.nv.info.extract_column_f64,"",@"SHT_CUDA_INFO"
	.sectionflags	@""
	.align	4


	//----- nvinfo : EIATTR_CUDA_API_VERSION
	.align		4
        /*0000*/ 	.byte	0x04, 0x37
        /*0002*/ 	.short	(.L_525 - .L_524)
.L_524:
        /*0004*/ 	.word	0x00000082


	//----- nvinfo : EIATTR_KPARAM_INFO
	.align		4
.L_525:
        /*0008*/ 	.byte	0x04, 0x17
        /*000a*/ 	.short	(.L_527 - .L_526)
.L_526:
        /*000c*/ 	.word	0x00000000
        /*0010*/ 	.short	0x0004
        /*0012*/ 	.short	0x0018
        /*0014*/ 	.byte	0x00, 0xf0, 0x11, 0x00


	//----- nvinfo : EIATTR_KPARAM_INFO
	.align		4
.L_527:
        /*0018*/ 	.byte	0x04, 0x17
        /*001a*/ 	.short	(.L_529 - .L_528)
.L_528:
        /*001c*/ 	.word	0x00000000
        /*0020*/ 	.short	0x0003
        /*0022*/ 	.short	0x0014
        /*0024*/ 	.byte	0x00, 0xf0, 0x11, 0x00


	//----- nvinfo : EIATTR_KPARAM_INFO
	.align		4
.L_529:
        /*0028*/ 	.byte	0x04, 0x17
        /*002a*/ 	.short	(.L_531 - .L_530)
.L_530:
        /*002c*/ 	.word	0x00000000
        /*0030*/ 	.short	0x0002
        /*0032*/ 	.short	0x0010
        /*0034*/ 	.byte	0x00, 0xf0, 0x11, 0x00


	//----- nvinfo : EIATTR_KPARAM_INFO
	.align		4
.L_531:
        /*0038*/ 	.byte	0x04, 0x17
        /*003a*/ 	.short	(.L_533 - .L_532)
.L_532:
        /*003c*/ 	.word	0x00000000
        /*0040*/ 	.short	0x0001
        /*0042*/ 	.short	0x0008
        /*0044*/ 	.byte	0x00, 0xf5, 0x21, 0x00


	//----- nvinfo : EIATTR_KPARAM_INFO
	.align		4
.L_533:
        /*0048*/ 	.byte	0x04, 0x17
        /*004a*/ 	.short	(.L_535 - .L_534)
.L_534:
        /*004c*/ 	.word	0x00000000
        /*0050*/ 	.short	0x0000
        /*0052*/ 	.short	0x0000
        /*0054*/ 	.byte	0x00, 0xf5, 0x21, 0x00


	//----- nvinfo : EIATTR_SPARSE_MMA_MASK
	.align		4
.L_535:
        /*0058*/ 	.byte	0x03, 0x50
        /*005a*/ 	.short	0x0000


	//----- nvinfo : EIATTR_MAXREG_COUNT
	.align		4
        /*005c*/ 	.byte	0x03, 0x1b
        /*005e*/ 	.short	0x00ff


	//----- nvinfo : EIATTR_MERCURY_ISA_VERSION
	.align		4
        /*0060*/ 	.byte	0x03, 0x5f
        /*0062*/ 	.short	0x0101


	//----- nvinfo : EIATTR_VRC_CTA_INIT_COUNT
	.align		4
        /*0064*/ 	.byte	0x02, 0x4a
	.zero		1
	.zero		1


	//----- nvinfo : EIATTR_EXIT_INSTR_OFFSETS
	.align		4
        /*0068*/ 	.byte	0x04, 0x1c
        /*006a*/ 	.short	(.L_537 - .L_536)


	//   ....[0]....
.L_536:
        /*006c*/ 	.word	0x00000070


	//   ....[1]....
        /*0070*/ 	.word	0x00000120


	//----- nvinfo : EIATTR_CBANK_PARAM_SIZE
	.align		4
.L_537:
        /*0074*/ 	.byte	0x03, 0x19
        /*0076*/ 	.short	0x001c


	//----- nvinfo : EIATTR_PARAM_CBANK
	.align		4
        /*0078*/ 	.byte	0x04, 0x0a
        /*007a*/ 	.short	(.L_539 - .L_538)
	.align		4
.L_538:
        /*007c*/ 	.word	index@(.nv.constant0.extract_column_f64)
        /*0080*/ 	.short	0x0380
        /*0082*/ 	.short	0x001c


	//----- nvinfo : EIATTR_SW_WAR
	.align		4
.L_539:
        /*0084*/ 	.byte	0x04, 0x36
        /*0086*/ 	.short	(.L_541 - .L_540)
.L_540:
        /*0088*/ 	.word	0x00000008
.L_541:


//--------------------- .nv.info.extract_column_f32 --------------------------
	.section	.nv.info.extract_column_f32,"",@"SHT_CUDA_INFO"
	.sectionflags	@""
	.align	4


	//----- nvinfo : EIATTR_CUDA_API_VERSION
	.align		4
        /*0000*/ 	.byte	0x04, 0x37
        /*0002*/ 	.short	(.L_543 - .L_542)
.L_542:
        /*0004*/ 	.word	0x00000082


	//----- nvinfo : EIATTR_KPARAM_INFO
	.align		4
.L_543:
        /*0008*/ 	.byte	0x04, 0x17
        /*000a*/ 	.short	(.L_545 - .L_544)
.L_544:
        /*000c*/ 	.word	0x00000000
        /*0010*/ 	.short	0x0004
        /*0012*/ 	.short	0x0018
        /*0014*/ 	.byte	0x00, 0xf0, 0x11, 0x00


	//----- nvinfo : EIATTR_KPARAM_INFO
	.align		4
.L_545:
        /*0018*/ 	.byte	0x04, 0x17
        /*001a*/ 	.short	(.L_547 - .L_546)
.L_546:
        /*001c*/ 	.word	0x00000000
        /*0020*/ 	.short	0x0003
        /*0022*/ 	.short	0x0014
        /*0024*/ 	.byte	0x00, 0xf0, 0x11, 0x00


	//----- nvinfo : EIATTR_KPARAM_INFO
	.align		4
.L_547:
        /*0028*/ 	.byte	0x04, 0x17
        /*002a*/ 	.short	(.L_549 - .L_548)
.L_548:
        /*002c*/ 	.word	0x00000000
        /*0030*/ 	.short	0x0002
        /*0032*/ 	.short	0x0010
        /*0034*/ 	.byte	0x00, 0xf0, 0x11, 0x00


	//----- nvinfo : EIATTR_KPARAM_INFO
	.align		4
.L_549:
        /*0038*/ 	.byte	0x04, 0x17
        /*003a*/ 	.short	(.L_551 - .L_550)
.L_550:
        /*003c*/ 	.word	0x00000000
        /*0040*/ 	.short	0x0001
        /*0042*/ 	.short	0x0008
        /*0044*/ 	.byte	0x00, 0xf5, 0x21, 0x00


	//----- nvinfo : EIATTR_KPARAM_INFO
	.align		4
.L_551:
        /*0048*/ 	.byte	0x04, 0x17
        /*004a*/ 	.short	(.L_553 - .L_552)
.L_552:
        /*004c*/ 	.word	0x00000000
        /*0050*/ 	.short	0x0000
        /*0052*/ 	.short	0x0000
        /*0054*/ 	.byte	0x00, 0xf5, 0x21, 0x00


	//----- nvinfo : EIATTR_SPARSE_MMA_MASK
	.align		4
.L_553:
        /*0058*/ 	.byte	0x03, 0x50
        /*005a*/ 	.short	0x0000


	//----- nvinfo : EIATTR_MAXREG_COUNT
	.align		4
        /*005c*/ 	.byte	0x03, 0x1b
        /*005e*/ 	.short	0x00ff


	//----- nvinfo : EIATTR_MERCURY_ISA_VERSION
	.align		4
        /*0060*/ 	.byte	0x03, 0x5f
        /*0062*/ 	.short	0x0101


	//----- nvinfo : EIATTR_VRC_CTA_INIT_COUNT
	.align		4
        /*0064*/ 	.byte	0x02, 0x4a
	.zero		1
	.zero		1


	//----- nvinfo : EIATTR_EXIT_INSTR_OFFSETS
	.align		4
        /*0068*/ 	.byte	0x04, 0x1c
        /*006a*/ 	.short	(.L_555 - .L_554)


	//   ....[0]....
.L_554:
        /*006c*/ 	.word	0x00000070


	//   ....[1]....
        /*0070*/ 	.word	0x00000120


	//----- nvinfo : EIATTR_CBANK_PARAM_SIZE
	.align		4
.L_555:
        /*0074*/ 	.byte	0x03, 0x19
        /*0076*/ 	.short	0x001c


	//----- nvinfo : EIATTR_PARAM_CBANK
	.align		4
        /*0078*/ 	.byte	0x04, 0x0a
        /*007a*/ 	.short	(.L_557 - .L_556)
	.align		4
.L_556:
        /*007c*/ 	.word	index@(.nv.constant0.extract_column_f32)
        /*0080*/ 	.short	0x0380
        /*0082*/ 	.short	0x001c


	//----- nvinfo : EIATTR_SW_WAR
	.align		4
.L_557:
        /*0084*/ 	.byte	0x04, 0x36
        /*0086*/ 	.short	(.L_559 - .L_558)
.L_558:
        /*0088*/ 	.word	0x00000008
.L_559:


//--------------------- .nv.info.create_identity_f64 --------------------------
	.section	.nv.info.create_identity_f64,"",@"SHT_CUDA_INFO"
	.sectionflags	@""
	.align	4


	//----- nvinfo : EIATTR_CUDA_API_VERSION
	.align		4
        /*0000*/ 	.byte	0x04, 0x37
        /*0002*/ 	.short	(.L_561 - .L_560)
.L_560:
        /*0004*/ 	.word	0x00000082


	//----- nvinfo : EIATTR_KPARAM_INFO
	.align		4
.L_561:
        /*0008*/ 	.byte	0x04, 0x17
        /*000a*/ 	.short	(.L_563 - .L_562)
.L_562:
        /*000c*/ 	.word	0x00000000
        /*0010*/ 	.short	0x0001
        /*0012*/ 	.short	0x0008
        /*0014*/ 	.byte	0x00, 0xf0, 0x11, 0x00


	//----- nvinfo : EIATTR_KPARAM_INFO
	.align		4
.L_563:
        /*0018*/ 	.byte	0x04, 0x17
        /*001a*/ 	.short	(.L_565 - .L_564)
.L_564:
        /*001c*/ 	.word	0x00000000
        /*0020*/ 	.short	0x0000
        /*0022*/ 	.short	0x0000
        /*0024*/ 	.byte	0x00, 0xf5, 0x21, 0x00


	//----- nvinfo : EIATTR_SPARSE_MMA_MASK
	.align		4
.L_565:
        /*0028*/ 	.byte	0x03, 0x50
        /*002a*/ 	.short	0x0000


	//----- nvinfo : EIATTR_MAXREG_COUNT
	.align		4
        /*002c*/ 	.byte	0x03, 0x1b
        /*002e*/ 	.short	0x00ff


	//----- nvinfo : EIATTR_MERCURY_ISA_VERSION
	.align		4
        /*0030*/ 	.byte	0x03, 0x5f
        /*0032*/ 	.short	0x0101


	//----- nvinfo : EIATTR_VRC_CTA_INIT_COUNT
	.align		4
        /*0034*/ 	.byte	0x02, 0x4a
	.zero		1
	.zero		1


	//----- nvinfo : EIATTR_EXIT_INSTR_OFFSETS
	.align		4
        /*0038*/ 	.byte	0x04, 0x1c
        /*003a*/ 	.short	(.L_567 - .L_566)


	//   ....[0]....
.L_566:
        /*003c*/ 	.word	0x00000080


	//   ....[1]....
        /*0040*/ 	.word	0x00000240


	//----- nvinfo : EIATTR_CBANK_PARAM_SIZE
	.align		4
.L_567:
        /*0044*/ 	.byte	0x03, 0x19
        /*0046*/ 	.short	0x000c


	//----- nvinfo : EIATTR_PARAM_CBANK
	.align		4
        /*0048*/ 	.byte	0x04, 0x0a
        /*004a*/ 	.short	(.L_569 - .L_568)
	.align		4
.L_568:
        /*004c*/ 	.word	index@(.nv.constant0.create_identity_f64)
        /*0050*/ 	.short	0x0380
        /*0052*/ 	.short	0x000c


	//----- nvinfo : EIATTR_SW_WAR
	.align		4
.L_569:
        /*0054*/ 	.byte	0x04, 0x36
        /*0056*/ 	.short	(.L_571 - .L_570)
.L_570:
        /*0058*/ 	.word	0x00000008
.L_571:


//--------------------- .nv.info.create_identity_f32 --------------------------
	.section	.nv.info.create_identity_f32,"",@"SHT_CUDA_INFO"
	.sectionflags	@""
	.align	4


	//----- nvinfo : EIATTR_CUDA_API_VERSION
	.align		4
        /*0000*/ 	.byte	0x04, 0x37
        /*0002*/ 	.short	(.L_573 - .L_572)
.L_572:
        /*0004*/ 	.word	0x00000082


	//----- nvinfo : EIATTR_KPARAM_INFO
	.align		4
.L_573:
        /*0008*/ 	.byte	0x04, 0x17
        /*000a*/ 	.short	(.L_575 - .L_574)
.L_574:
        /*000c*/ 	.word	0x00000000
        /*0010*/ 	.short	0x0001
        /*0012*/ 	.short	0x0008
        /*0014*/ 	.byte	0x00, 0xf0, 0x11, 0x00


	//----- nvinfo : EIATTR_KPARAM_INFO
	.align		4
.L_575:
        /*0018*/ 	.byte	0x04, 0x17
        /*001a*/ 	.short	(.L_577 - .L_576)
.L_576:
        /*001c*/ 	.word	0x00000000
        /*0020*/ 	.short	0x0000
        /*0022*/ 	.short	0x0000
        /*0024*/ 	.byte	0x00, 0xf5, 0x21, 0x00


	//----- nvinfo : EIATTR_SPARSE_MMA_MASK
	.align		4
.L_577:
        /*0028*/ 	.byte	0x03, 0x50
        /*002a*/ 	.short	0x0000


	//----- nvinfo : EIATTR_MAXREG_COUNT
	.align		4
        /*002c*/ 	.byte	0x03, 0x1b
        /*002e*/ 	.short	0x00ff


	//----- nvinfo : EIATTR_MERCURY_ISA_VERSION
	.align		4
        /*0030*/ 	.byte	0x03, 0x5f
        /*0032*/ 	.short	0x0101


	//----- nvinfo : EIATTR_VRC_CTA_INIT_COUNT
	.align		4
        /*0034*/ 	.byte	0x02, 0x4a
	.zero		1
	.zero		1


	//----- nvinfo : EIATTR_EXIT_INSTR_OFFSETS
	.align		4
        /*0038*/ 	.byte	0x04, 0x1c
        /*003a*/ 	.short	(.L_579 - .L_578)


	//   ....[0]....
.L_578:
        /*003c*/ 	.word	0x00000080


	//   ....[1]....
        /*0040*/ 	.word	0x00000230


	//----- nvinfo : EIATTR_CBANK_PARAM_SIZE
	.align		4
.L_579:
        /*0044*/ 	.byte	0x03, 0x19
        /*0046*/ 	.short	0x000c


	//----- nvinfo : EIATTR_PARAM_CBANK
	.align		4
        /*0048*/ 	.byte	0x04, 0x0a
        /*004a*/ 	.short	(.L_581 - .L_580)
	.align		4
.L_580:
        /*004c*/ 	.word	index@(.nv.constant0.create_identity_f32)
        /*0050*/ 	.short	0x0380
        /*0052*/ 	.short	0x000c


	//----- nvinfo : EIATTR_SW_WAR
	.align		4
.L_581:
        /*0054*/ 	.byte	0x04, 0x36
        /*0056*/ 	.short	(.L_583 - .L_582)
.L_582:
        /*0058*/ 	.word	0x00000008
.L_583:


//--------------------- .nv.info.max_abs_f64      --------------------------
	.section	.nv.info.max_abs_f64,"",@"SHT_CUDA_INFO"
	.sectionflags	@""
	.align	4


	//----- nvinfo : EIATTR_CUDA_API_VERSION
	.align		4
        /*0000*/ 	.byte	0x04, 0x37
        /*0002*/ 	.short	(.L_585 - .L_584)
.L_584:
        /*0004*/ 	.word	0x00000082


	//----- nvinfo : EIATTR_KPARAM_INFO
	.align		4
.L_585:
        /*0008*/ 	.byte	0x04, 0x17
        /*000a*/ 	.short	(.L_587 - .L_586)
.L_586:
        /*000c*/ 	.word	0x00000000
        /*0010*/ 	.short	0x0002
        /*0012*/ 	.short	0x0010
        /*0014*/ 	.byte	0x00, 0xf0, 0x11, 0x00


	//----- nvinfo : EIATTR_KPARAM_INFO
	.align		4
.L_587:
        /*0018*/ 	.byte	0x04, 0x17
        /*001a*/ 	.short	(.L_589 - .L_588)
.L_588:
        /*001c*/ 	.word	0x00000000
        /*0020*/ 	.short	0x0001
        /*0022*/ 	.short	0x0008
        /*0024*/ 	.byte	0x00, 0xf5, 0x21, 0x00


	//----- nvinfo : EIATTR_KPARAM_INFO
	.align		4
.L_589:
        /*0028*/ 	.byte	0x04, 0x17
        /*002a*/ 	.short	(.L_591 - .L_590)
.L_590:
        /*002c*/ 	.word	0x00000000
        /*0030*/ 	.short	0x0000
        /*0032*/ 	.short	0x0000
        /*0034*/ 	.byte	0x00, 0xf5, 0x21, 0x00


	//----- nvinfo : EIATTR_SPARSE_MMA_MASK
	.align		4
.L_591:
        /*0038*/ 	.byte	0x03, 0x50
        /*003a*/ 	.short	0x0000


	//----- nvinfo : EIATTR_MAXREG_COUNT
	.align		4
        /*003c*/ 	.byte	0x03, 0x1b
        /*003e*/ 	.short	0x00ff


	//----- nvinfo : EIATTR_NUM_BARRIERS
	.align		4
        /*0040*/ 	.byte	0x02, 0x4c
        /*0042*/ 	.byte	0x01
	.zero		1


	//----- nvinfo : EIATTR_MERCURY_ISA_VERSION
	.align		4
        /*0044*/ 	.byte	0x03, 0x5f
        /*0046*/ 	.short	0x0101


	//----- nvinfo : EIATTR_VRC_CTA_INIT_COUNT
	.align		4
        /*0048*/ 	.byte	0x02, 0x4a
	.zero		1
	.zero		1


	//----- nvinfo : EIATTR_EXIT_INSTR_OFFSETS
	.align		4
        /*004c*/ 	.byte	0x04, 0x1c
        /*004e*/ 	.short	(.L_593 - .L_592)


	//   ....[0]....
.L_592:
        /*0050*/ 	.word	0x00000240


	//   ....[1]....
        /*0054*/ 	.word	0x00000370


	//----- nvinfo : EIATTR_CRS_STACK_SIZE
	.align		4
.L_593:
        /*0058*/ 	.byte	0x04, 0x1e
        /*005a*/ 	.short	(.L_595 - .L_594)
.L_594:
        /*005c*/ 	.word	0x00000000


	//----- nvinfo : EIATTR_CBANK_PARAM_SIZE
	.align		4
.L_595:
        /*0060*/ 	.byte	0x03, 0x19
        /*0062*/ 	.short	0x0014


	//----- nvinfo : EIATTR_PARAM_CBANK
	.align		4
        /*0064*/ 	.byte	0x04, 0x0a
        /*0066*/ 	.short	(.L_597 - .L_596)
	.align		4
.L_596:
        /*0068*/ 	.word	index@(.nv.constant0.max_abs_f64)
        /*006c*/ 	.short	0x0380
        /*006e*/ 	.short	0x0014


	//----- nvinfo : EIATTR_SW_WAR
	.align		4
.L_597:
        /*0070*/ 	.byte	0x04, 0x36
        /*0072*/ 	.short	(.L_599 - .L_598)
.L_598:
        /*0074*/ 	.word	0x00000008
.L_599:


//--------------------- .nv.info.max_abs_f32      --------------------------
	.section	.nv.info.max_abs_f32,"",@"SHT_CUDA_INFO"
	.sectionflags	@""
	.align	4


	//----- nvinfo : EIATTR_CUDA_API_VERSION
	.align		4
        /*0000*/ 	.byte	0x04, 0x37
        /*0002*/ 	.short	(.L_601 - .L_600)
.L_600:
        /*0004*/ 	.word	0x00000082


	//----- nvinfo : EIATTR_KPARAM_INFO
	.align		4
.L_601:
        /*0008*/ 	.byte	0x04, 0x17
        /*000a*/ 	.short	(.L_603 - .L_602)
.L_602:
        /*000c*/ 	.word	0x00000000
        /*0010*/ 	.short	0x0002
        /*0012*/ 	.short	0x0010
        /*0014*/ 	.byte	0x00, 0xf0, 0x11, 0x00


	//----- nvinfo : EIATTR_KPARAM_INFO
	.align		4
.L_603:
        /*0018*/ 	.byte	0x04, 0x17
        /*001a*/ 	.short	(.L_605 - .L_604)
.L_604:
        /*001c*/ 	.word	0x00000000
        /*0020*/ 	.short	0x0001
        /*0022*/ 	.short	0x0008
        /*0024*/ 	.byte	0x00, 0xf5, 0x21, 0x00


	//----- nvinfo : EIATTR_KPARAM_INFO
	.align		4
.L_605:
        /*0028*/ 	.byte	0x04, 0x17
        /*002a*/ 	.short	(.L_607 - .L_606)
.L_606:
        /*002c*/ 	.word	0x00000000
        /*0030*/ 	.short	0x0000
        /*0032*/ 	.short	0x0000
        /*0034*/ 	.byte	0x00, 0xf5, 0x21, 0x00


	//----- nvinfo : EIATTR_SPARSE_MMA_MASK
	.align		4
.L_607:
        /*0038*/ 	.byte	0x03, 0x50
        /*003a*/ 	.short	0x0000


	//----- nvinfo : EIATTR_MAXREG_COUNT
	.align		4
        /*003c*/ 	.byte	0x03, 0x1b
        /*003e*/ 	.short	0x00ff


	//----- nvinfo : EIATTR_NUM_BARRIERS
	.align		4
        /*0040*/ 	.byte	0x02, 0x4c
        /*0042*/ 	.byte	0x01
	.zero		1


	//----- nvinfo : EIATTR_MERCURY_ISA_VERSION
	.align		4
        /*0044*/ 	.byte	0x03, 0x5f
        /*0046*/ 	.short	0x0101


	//----- nvinfo : EIATTR_VRC_CTA_INIT_COUNT
	.align		4
        /*0048*/ 	.byte	0x02, 0x4a
	.zero		1
	.zero		1


	//----- nvinfo : EIATTR_EXIT_INSTR_OFFSETS
	.align		4
        /*004c*/ 	.byte	0x04, 0x1c
        /*004e*/ 	.short	(.L_609 - .L_608)


	//   ....[0]....
.L_608:
        /*0050*/ 	.word	0x00000240


	//   ....[1]....
        /*0054*/ 	.word	0x00000320


	//----- nvinfo : EIATTR_CRS_STACK_SIZE
	.align		4
.L_609:
        /*0058*/ 	.byte	0x04, 0x1e
        /*005a*/ 	.short	(.L_611 - .L_610)
.L_610:
        /*005c*/ 	.word	0x00000000


	//----- nvinfo : EIATTR_CBANK_PARAM_SIZE
	.align		4
.L_611:
        /*0060*/ 	.byte	0x03, 0x19
        /*0062*/ 	.short	0x0014


	//----- nvinfo : EIATTR_PARAM_CBANK
	.align		4
        /*0064*/ 	.byte	0x04, 0x0a
        /*0066*/ 	.short	(.L_613 - .L_612)
	.align		4
.L_612:
        /*0068*/ 	.word	index@(.nv.constant0.max_abs_f32)
        /*006c*/ 	.short	0x0380
        /*006e*/ 	.short	0x0014


	//----- nvinfo : EIATTR_SW_WAR
	.align		4
.L_613:
        /*0070*/ 	.byte	0x04, 0x36
        /*0072*/ 	.short	(.L_615 - .L_614)
.L_614:
        /*0074*/ 	.word	0x00000008
.L_615:


//--------------------- .nv.info.count_above_threshold_f64 --------------------------
	.section	.nv.info.count_above_threshold_f64,"",@"SHT_CUDA_INFO"
	.sectionflags	@""
	.align	4


	//----- nvinfo : EIATTR_CUDA_API_VERSION
	.align		4
        /*0000*/ 	.byte	0x04, 0x37
        /*0002*/ 	.short	(.L_617 - .L_616)
.L_616:
        /*0004*/ 	.word	0x00000082


	//----- nvinfo : EIATTR_KPARAM_INFO
	.align		4
.L_617:
        /*0008*/ 	.byte	0x04, 0x17
        /*000a*/ 	.short	(.L_619 - .L_618)
.L_618:
        /*000c*/ 	.word	0x00000000
        /*0010*/ 	.short	0x0003
        /*0012*/ 	.short	0x0018
        /*0014*/ 	.byte	0x00, 0xf0, 0x21, 0x00


	//----- nvinfo : EIATTR_KPARAM_INFO
	.align		4
.L_619:
        /*0018*/ 	.byte	0x04, 0x17
        /*001a*/ 	.short	(.L_621 - .L_620)
.L_620:
        /*001c*/ 	.word	0x00000000
        /*0020*/ 	.short	0x0002
        /*0022*/ 	.short	0x0010
        /*0024*/ 	.byte	0x00, 0xf0, 0x11, 0x00


	//----- nvinfo : EIATTR_KPARAM_INFO
	.align		4
.L_621:
        /*0028*/ 	.byte	0x04, 0x17
        /*002a*/ 	.short	(.L_623 - .L_622)
.L_622:
        /*002c*/ 	.word	0x00000000
        /*0030*/ 	.short	0x0001
        /*0032*/ 	.short	0x0008
        /*0034*/ 	.byte	0x00, 0xf5, 0x21, 0x00


	//----- nvinfo : EIATTR_KPARAM_INFO
	.align		4
.L_623:
        /*0038*/ 	.byte	0x04, 0x17
        /*003a*/ 	.short	(.L_625 - .L_624)
.L_624:
        /*003c*/ 	.word	0x00000000
        /*0040*/ 	.short	0x0000
        /*0042*/ 	.short	0x0000
        /*0044*/ 	.byte	0x00, 0xf5, 0x21, 0x00


	//----- nvinfo : EIATTR_SPARSE_MMA_MASK
	.align		4
.L_625:
        /*0048*/ 	.byte	0x03, 0x50
        /*004a*/ 	.short	0x0000


	//----- nvinfo : EIATTR_MAXREG_COUNT
	.align		4
        /*004c*/ 	.byte	0x03, 0x1b
        /*004e*/ 	.short	0x00ff


	//----- nvinfo : EIATTR_NUM_BARRIERS
	.align		4
        /*0050*/ 	.byte	0x02, 0x4c
        /*0052*/ 	.byte	0x01
	.zero		1


	//----- nvinfo : EIATTR_MERCURY_ISA_VERSION
	.align		4
        /*0054*/ 	.byte	0x03, 0x5f
        /*0056*/ 	.short	0x0101


	//----- nvinfo : EIATTR_VRC_CTA_INIT_COUNT
	.align		4
        /*0058*/ 	.byte	0x02, 0x4a
	.zero		1
	.zero		1


	//----- nvinfo : EIATTR_EXIT_INSTR_OFFSETS
	.align		4
        /*005c*/ 	.byte	0x04, 0x1c
        /*005e*/ 	.short	(.L_627 - .L_626)


	//   ....[0]....
.L_626:
        /*0060*/ 	.word	0x00000230


	//   ....[1]....
        /*0064*/ 	.word	0x000002a0


	//----- nvinfo : EIATTR_CBANK_PARAM_SIZE
	.align		4
.L_627:
        /*0068*/ 	.byte	0x03, 0x19
        /*006a*/ 	.short	0x0020


	//----- nvinfo : EIATTR_PARAM_CBANK
	.align		4
        /*006c*/ 	.byte	0x04, 0x0a
        /*006e*/ 	.short	(.L_629 - .L_628)
	.align		4
.L_628:
        /*0070*/ 	.word	index@(.nv.constant0.count_above_threshold_f64)
        /*0074*/ 	.short	0x0380
        /*0076*/ 	.short	0x0020


	//----- nvinfo : EIATTR_SW_WAR
	.align		4
.L_629:
        /*0078*/ 	.byte	0x04, 0x36
        /*007a*/ 	.short	(.L_631 - .L_630)
.L_630:
        /*007c*/ 	.word	0x00000008
.L_631:


//--------------------- .nv.info.count_above_threshold_f32 --------------------------
	.section	.nv.info.count_above_threshold_f32,"",@"SHT_CUDA_INFO"
	.sectionflags	@""
	.align	4


	//----- nvinfo : EIATTR_CUDA_API_VERSION
	.align		4
        /*0000*/ 	.byte	0x04, 0x37
        /*0002*/ 	.short	(.L_633 - .L_632)
.L_632:
        /*0004*/ 	.word	0x00000082


	//----- nvinfo : EIATTR_KPARAM_INFO
	.align		4
.L_633:
        /*0008*/ 	.byte	0x04, 0x17
        /*000a*/ 	.short	(.L_635 - .L_634)
.L_634:
        /*000c*/ 	.word	0x00000000
        /*0010*/ 	.short	0x0003
        /*0012*/ 	.short	0x0014
        /*0014*/ 	.byte	0x00, 0xf0, 0x11, 0x00


	//----- nvinfo : EIATTR_KPARAM_INFO
	.align		4
.L_635:
        /*0018*/ 	.byte	0x04, 0x17
        /*001a*/ 	.short	(.L_637 - .L_636)
.L_636:
        /*001c*/ 	.word	0x00000000
        /*0020*/ 	.short	0x0002
        /*0022*/ 	.short	0x0010
        /*0024*/ 	.byte	0x00, 0xf0, 0x11, 0x00


	//----- nvinfo : EIATTR_KPARAM_INFO
	.align		4
.L_637:
        /*0028*/ 	.byte	0x04, 0x17
        /*002a*/ 	.short	(.L_639 - .L_638)
.L_638:
        /*002c*/ 	.word	0x00000000
        /*0030*/ 	.short	0x0001
        /*0032*/ 	.short	0x0008
        /*0034*/ 	.byte	0x00, 0xf5, 0x21, 0x00


	//----- nvinfo : EIATTR_KPARAM_INFO
	.align		4
.L_639:
        /*0038*/ 	.byte	0x04, 0x17
        /*003a*/ 	.short	(.L_641 - .L_640)
.L_640:
        /*003c*/ 	.word	0x00000000
        /*0040*/ 	.short	0x0000
        /*0042*/ 	.short	0x0000
        /*0044*/ 	.byte	0x00, 0xf5, 0x21, 0x00


	//----- nvinfo : EIATTR_SPARSE_MMA_MASK
	.align		4
.L_641:
        /*0048*/ 	.byte	0x03, 0x50
        /*004a*/ 	.short	0x0000


	//----- nvinfo : EIATTR_MAXREG_COUNT
	.align		4
        /*004c*/ 	.byte	0x03, 0x1b
        /*004e*/ 	.short	0x00ff


	//----- nvinfo : EIATTR_NUM_BARRIERS
	.align		4
        /*0050*/ 	.byte	0x02, 0x4c
        /*0052*/ 	.byte	0x01
	.zero		1


	//----- nvinfo : EIATTR_MERCURY_ISA_VERSION
	.align		4
        /*0054*/ 	.byte	0x03, 0x5f
        /*0056*/ 	.short	0x0101


	//----- nvinfo : EIATTR_VRC_CTA_INIT_COUNT
	.align		4
        /*0058*/ 	.byte	0x02, 0x4a
	.zero		1
	.zero		1


	//----- nvinfo : EIATTR_EXIT_INSTR_OFFSETS
	.align		4
        /*005c*/ 	.byte	0x04, 0x1c
        /*005e*/ 	.short	(.L_643 - .L_642)


	//   ....[0]....
.L_642:
        /*0060*/ 	.word	0x00000230


	//   ....[1]....
        /*0064*/ 	.word	0x000002a0


	//----- nvinfo : EIATTR_CBANK_PARAM_SIZE
	.align		4
.L_643:
        /*0068*/ 	.byte	0x03, 0x19
        /*006a*/ 	.short	0x0018


	//----- nvinfo : EIATTR_PARAM_CBANK
	.align		4
        /*006c*/ 	.byte	0x04, 0x0a
        /*006e*/ 	.short	(.L_645 - .L_644)
	.align		4
.L_644:
        /*0070*/ 	.word	index@(.nv.constant0.count_above_threshold_f32)
        /*0074*/ 	.short	0x0380
        /*0076*/ 	.short	0x0018


	//----- nvinfo : EIATTR_SW_WAR
	.align		4
.L_645:
        /*0078*/ 	.byte	0x04, 0x36
        /*007a*/ 	.short	(.L_647 - .L_646)
.L_646:
        /*007c*/ 	.word	0x00000008
.L_647:


//--------------------- .nv.info.scatter_column_f64 --------------------------
	.section	.nv.info.scatter_column_f64,"",@"SHT_CUDA_INFO"
	.sectionflags	@""
	.align	4


	//----- nvinfo : EIATTR_CUDA_API_VERSION
	.align		4
        /*0000*/ 	.byte	0x04, 0x37
        /*0002*/ 	.short	(.L_649 - .L_648)
.L_648:
        /*0004*/ 	.word	0x00000082


	//----- nvinfo : EIATTR_KPARAM_INFO
	.align		4
.L_649:
        /*0008*/ 	.byte	0x04, 0x17
        /*000a*/ 	.short	(.L_651 - .L_650)
.L_650:
        /*000c*/ 	.word	0x00000000
        /*0010*/ 	.short	0x0003
        /*0012*/ 	.short	0x0014
        /*0014*/ 	.byte	0x00, 0xf0, 0x11, 0x00


	//----- nvinfo : EIATTR_KPARAM_INFO
	.align		4
.L_651:
        /*0018*/ 	.byte	0x04, 0x17
        /*001a*/ 	.short	(.L_653 - .L_652)
.L_652:
        /*001c*/ 	.word	0x00000000
        /*0020*/ 	.short	0x0002
        /*0022*/ 	.short	0x0010
        /*0024*/ 	.byte	0x00, 0xf0, 0x11, 0x00


	//----- nvinfo : EIATTR_KPARAM_INFO
	.align		4
.L_653:
        /*0028*/ 	.byte	0x04, 0x17
        /*002a*/ 	.short	(.L_655 - .L_654)
.L_654:
        /*002c*/ 	.word	0x00000000
        /*0030*/ 	.short	0x0001
        /*0032*/ 	.short	0x0008
        /*0034*/ 	.byte	0x00, 0xf5, 0x21, 0x00


	//----- nvinfo : EIATTR_KPARAM_INFO
	.align		4
.L_655:
        /*0038*/ 	.byte	0x04, 0x17
        /*003a*/ 	.short	(.L_657 - .L_656)
.L_656:
        /*003c*/ 	.word	0x00000000
        /*0040*/ 	.short	0x0000
        /*0042*/ 	.short	0x0000
        /*0044*/ 	.byte	0x00, 0xf5, 0x21, 0x00


	//----- nvinfo : EIATTR_SPARSE_MMA_MASK
	.align		4
.L_657:
        /*0048*/ 	.byte	0x03, 0x50
        /*004a*/ 	.short	0x0000


	//----- nvinfo : EIATTR_MAXREG_COUNT
	.align		4
        /*004c*/ 	.byte	0x03, 0x1b
        /*004e*/ 	.short	0x00ff


	//----- nvinfo : EIATTR_MERCURY_ISA_VERSION
	.align		4
        /*0050*/ 	.byte	0x03, 0x5f
        /*0052*/ 	.short	0x0101


	//----- nvinfo : EIATTR_VRC_CTA_INIT_COUNT
	.align		4
        /*0054*/ 	.byte	0x02, 0x4a
	.zero		1
	.zero		1


	//----- nvinfo : EIATTR_EXIT_INSTR_OFFSETS
	.align		4
        /*0058*/ 	.byte	0x04, 0x1c
        /*005a*/ 	.short	(.L_659 - .L_658)


	//   ....[0]....
.L_658:
        /*005c*/ 	.word	0x00000070


	//   ....[1]....
        /*0060*/ 	.word	0x00000110


	//----- nvinfo : EIATTR_CBANK_PARAM_SIZE
	.align		4
.L_659:
        /*0064*/ 	.byte	0x03, 0x19
        /*0066*/ 	.short	0x0018


	//----- nvinfo : EIATTR_PARAM_CBANK
	.align		4
        /*0068*/ 	.byte	0x04, 0x0a
        /*006a*/ 	.short	(.L_661 - .L_660)
	.align		4
.L_660:
        /*006c*/ 	.word	index@(.nv.constant0.scatter_column_f64)
        /*0070*/ 	.short	0x0380
        /*0072*/ 	.short	0x0018


	//----- nvinfo : EIATTR_SW_WAR
	.align		4
.L_661:
        /*0074*/ 	.byte	0x04, 0x36
        /*0076*/ 	.short	(.L_663 - .L_662)
.L_662:
        /*0078*/ 	.word	0x00000008
.L_663:


//--------------------- .nv.info.scatter_column_f32 --------------------------
	.section	.nv.info.scatter_column_f32,"",@"SHT_CUDA_INFO"
	.sectionflags	@""
	.align	4


	//----- nvinfo : EIATTR_CUDA_API_VERSION
	.align		4
        /*0000*/ 	.byte	0x04, 0x37
        /*0002*/ 	.short	(.L_665 - .L_664)
.L_664:
        /*0004*/ 	.word	0x00000082


	//----- nvinfo : EIATTR_KPARAM_INFO
	.align		4
.L_665:
        /*0008*/ 	.byte	0x04, 0x17
        /*000a*/ 	.short	(.L_667 - .L_666)
.L_666:
        /*000c*/ 	.word	0x00000000
        /*0010*/ 	.short	0x0003
        /*0012*/ 	.short	0x0014
        /*0014*/ 	.byte	0x00, 0xf0, 0x11, 0x00


	//----- nvinfo : EIATTR_KPARAM_INFO
	.align		4
.L_667:
        /*0018*/ 	.byte	0x04, 0x17
        /*001a*/ 	.short	(.L_669 - .L_668)
.L_668:
        /*001c*/ 	.word	0x00000000
        /*0020*/ 	.short	0x0002
        /*0022*/ 	.short	0x0010
        /*0024*/ 	.byte	0x00, 0xf0, 0x11, 0x00


	//----- nvinfo : EIATTR_KPARAM_INFO
	.align		4
.L_669:
        /*0028*/ 	.byte	0x04, 0x17
        /*002a*/ 	.short	(.L_671 - .L_670)
.L_670:
        /*002c*/ 	.word	0x00000000
        /*0030*/ 	.short	0x0001
        /*0032*/ 	.short	0x0008
        /*0034*/ 	.byte	0x00, 0xf5, 0x21, 0x00


	//----- nvinfo : EIATTR_KPARAM_INFO
	.align		4
.L_671:
        /*0038*/ 	.byte	0x04, 0x17
        /*003a*/ 	.short	(.L_673 - .L_672)
.L_672:
        /*003c*/ 	.word	0x00000000
        /*0040*/ 	.short	0x0000
        /*0042*/ 	.short	0x0000
        /*0044*/ 	.byte	0x00, 0xf5, 0x21, 0x00


	//----- nvinfo : EIATTR_SPARSE_MMA_MASK
	.align		4
.L_673:
        /*0048*/ 	.byte	0x03, 0x50
        /*004a*/ 	.short	0x0000


	//----- nvinfo : EIATTR_MAXREG_COUNT
	.align		4
        /*004c*/ 	.byte	0x03, 0x1b
        /*004e*/ 	.short	0x00ff


	//----- nvinfo : EIATTR_MERCURY_ISA_VERSION
	.align		4
        /*0050*/ 	.byte	0x03, 0x5f
        /*0052*/ 	.short	0x0101


	//----- nvinfo : EIATTR_VRC_CTA_INIT_COUNT
	.align		4
        /*0054*/ 	.byte	0x02, 0x4a
	.zero		1
	.zero		1


	//----- nvinfo : EIATTR_EXIT_INSTR_OFFSETS
	.align		4
        /*0058*/ 	.byte	0x04, 0x1c
        /*005a*/ 	.short	(.L_675 - .L_674)


	//   ....[0]....
.L_674:
        /*005c*/ 	.word	0x00000070


	//   ....[1]....
        /*0060*/ 	.word	0x00000110


	//----- nvinfo : EIATTR_CBANK_PARAM_SIZE
	.align		4
.L_675:
        /*0064*/ 	.byte	0x03, 0x19
        /*0066*/ 	.short	0x0018


	//----- nvinfo : EIATTR_PARAM_CBANK
	.align		4
        /*0068*/ 	.byte	0x04, 0x0a
        /*006a*/ 	.short	(.L_677 - .L_676)
	.align		4
.L_676:
        /*006c*/ 	.word	index@(.nv.constant0.scatter_column_f32)
        /*0070*/ 	.short	0x0380
        /*0072*/ 	.short	0x0018


	//----- nvinfo : EIATTR_SW_WAR
	.align		4
.L_677:
        /*0074*/ 	.byte	0x04, 0x36
        /*0076*/ 	.short	(.L_679 - .L_678)
.L_678:
        /*0078*/ 	.word	0x00000008
.L_679:


//--------------------- .nv.info.matrix_copy_f64  --------------------------
	.section	.nv.info.matrix_copy_f64,"",@"SHT_CUDA_INFO"
	.sectionflags	@""
	.align	4


	//----- nvinfo : EIATTR_CUDA_API_VERSION
	.align		4
        /*0000*/ 	.byte	0x04, 0x37
        /*0002*/ 	.short	(.L_681 - .L_680)
.L_680:
        /*0004*/ 	.word	0x00000082


	//----- nvinfo : EIATTR_KPARAM_INFO
	.align		4
.L_681:
        /*0008*/ 	.byte	0x04, 0x17
        /*000a*/ 	.short	(.L_683 - .L_682)
.L_682:
        /*000c*/ 	.word	0x00000000
        /*0010*/ 	.short	0x0002
        /*0012*/ 	.short	0x0010
        /*0014*/ 	.byte	0x00, 0xf0, 0x11, 0x00


	//----- nvinfo : EIATTR_KPARAM_INFO
	.align		4
.L_683:
        /*0018*/ 	.byte	0x04, 0x17
        /*001a*/ 	.short	(.L_685 - .L_684)
.L_684:
        /*001c*/ 	.word	0x00000000
        /*0020*/ 	.short	0x0001
        /*0022*/ 	.short	0x0008
        /*0024*/ 	.byte	0x00, 0xf5, 0x21, 0x00


	//----- nvinfo : EIATTR_KPARAM_INFO
	.align		4
.L_685:
        /*0028*/ 	.byte	0x04, 0x17
        /*002a*/ 	.short	(.L_687 - .L_686)
.L_686:
        /*002c*/ 	.word	0x00000000
        /*0030*/ 	.short	0x0000
        /*0032*/ 	.short	0x0000
        /*0034*/ 	.byte	0x00, 0xf5, 0x21, 0x00


	//----- nvinfo : EIATTR_SPARSE_MMA_MASK
	.align		4
.L_687:
        /*0038*/ 	.byte	0x03, 0x50
        /*003a*/ 	.short	0x0000


	//----- nvinfo : EIATTR_MAXREG_COUNT
	.align		4
        /*003c*/ 	.byte	0x03, 0x1b
        /*003e*/ 	.short	0x00ff


	//----- nvinfo : EIATTR_MERCURY_ISA_VERSION
	.align		4
        /*0040*/ 	.byte	0x03, 0x5f
        /*0042*/ 	.short	0x0101


	//----- nvinfo : EIATTR_VRC_CTA_INIT_COUNT
	.align		4
        /*0044*/ 	.byte	0x02, 0x4a
	.zero		1
	.zero		1


	//----- nvinfo : EIATTR_EXIT_INSTR_OFFSETS
	.align		4
        /*0048*/ 	.byte	0x04, 0x1c
        /*004a*/ 	.short	(.L_689 - .L_688)


	//   ....[0]....
.L_688:
        /*004c*/ 	.word	0x00000070


	//   ....[1]....
        /*0050*/ 	.word	0x000000f0


	//----- nvinfo : EIATTR_CBANK_PARAM_SIZE
	.align		4
.L_689:
        /*0054*/ 	.byte	0x03, 0x19
        /*0056*/ 	.short	0x0014


	//----- nvinfo : EIATTR_PARAM_CBANK
	.align		4
        /*0058*/ 	.byte	0x04, 0x0a
        /*005a*/ 	.short	(.L_691 - .L_690)
	.align		4
.L_690:
        /*005c*/ 	.word	index@(.nv.constant0.matrix_copy_f64)
        /*0060*/ 	.short	0x0380
        /*0062*/ 	.short	0x0014


	//----- nvinfo : EIATTR_SW_WAR
	.align		4
.L_691:
        /*0064*/ 	.byte	0x04, 0x36
        /*0066*/ 	.short	(.L_693 - .L_692)
.L_692:
        /*0068*/ 	.word	0x00000008
.L_693:


//--------------------- .nv.info.matrix_copy_f32  --------------------------
	.section	.nv.info.matrix_copy_f32,"",@"SHT_CUDA_INFO"
	.sectionflags	@""
	.align	4


	//----- nvinfo : EIATTR_CUDA_API_VERSION
	.align		4
        /*0000*/ 	.byte	0x04, 0x37
        /*0002*/ 	.short	(.L_695 - .L_694)
.L_694:
        /*0004*/ 	.word	0x00000082


	//----- nvinfo : EIATTR_KPARAM_INFO
	.align		4
.L_695:
        /*0008*/ 	.byte	0x04, 0x17
        /*000a*/ 	.short	(.L_697 - .L_696)
.L_696:
        /*000c*/ 	.word	0x00000000
        /*0010*/ 	.short	0x0002
        /*0012*/ 	.short	0x0010
        /*0014*/ 	.byte	0x00, 0xf0, 0x11, 0x00


	//----- nvinfo : EIATTR_KPARAM_INFO
	.align		4
.L_697:
        /*0018*/ 	.byte	0x04, 0x17
        /*001a*/ 	.short	(.L_699 - .L_698)
.L_698:
        /*001c*/ 	.word	0x00000000
        /*0020*/ 	.short	0x0001
        /*0022*/ 	.short	0x0008
        /*0024*/ 	.byte	0x00, 0xf5, 0x21, 0x00


	//----- nvinfo : EIATTR_KPARAM_INFO
	.align		4
.L_699:
        /*0028*/ 	.byte	0x04, 0x17
        /*002a*/ 	.short	(.L_701 - .L_700)
.L_700:
        /*002c*/ 	.word	0x00000000
        /*0030*/ 	.short	0x0000
        /*0032*/ 	.short	0x0000
        /*0034*/ 	.byte	0x00, 0xf5, 0x21, 0x00


	//----- nvinfo : EIATTR_SPARSE_MMA_MASK
	.align		4
.L_701:
        /*0038*/ 	.byte	0x03, 0x50
        /*003a*/ 	.short	0x0000


	//----- nvinfo : EIATTR_MAXREG_COUNT
	.align		4
        /*003c*/ 	.byte	0x03, 0x1b
        /*003e*/ 	.short	0x00ff


	//----- nvinfo : EIATTR_MERCURY_ISA_VERSION
	.align		4
        /*0040*/ 	.byte	0x03, 0x5f
        /*0042*/ 	.short	0x0101


	//----- nvinfo : EIATTR_VRC_CTA_INIT_COUNT
	.align		4
        /*0044*/ 	.byte	0x02, 0x4a
	.zero		1
	.zero		1


	//----- nvinfo : EIATTR_EXIT_INSTR_OFFSETS
	.align		4
        /*0048*/ 	.byte	0x04, 0x1c
        /*004a*/ 	.short	(.L_703 - .L_702)


	//   ....[0]....
.L_702:
        /*004c*/ 	.word	0x00000070


	//   ....[1]....
        /*0050*/ 	.word	0x000000f0


	//----- nvinfo : EIATTR_CBANK_PARAM_SIZE
	.align		4
.L_703:
        /*0054*/ 	.byte	0x03, 0x19
        /*0056*/ 	.short	0x0014


	//----- nvinfo : EIATTR_PARAM_CBANK
	.align		4
        /*0058*/ 	.byte	0x04, 0x0a
        /*005a*/ 	.short	(.L_705 - .L_704)
	.align		4
.L_704:
        /*005c*/ 	.word	index@(.nv.constant0.matrix_copy_f32)
        /*0060*/ 	.short	0x0380
        /*0062*/ 	.short	0x0014


	//----- nvinfo : EIATTR_SW_WAR
	.align		4
.L_705:
        /*0064*/ 	.byte	0x04, 0x36
        /*0066*/ 	.short	(.L_707 - .L_706)
.L_706:
        /*0068*/ 	.word	0x00000008
.L_707:


//--------------------- .nv.info.apply_lu_permutation_f64 --------------------------
	.section	.nv.info.apply_lu_permutation_f64,"",@"SHT_CUDA_INFO"
	.sectionflags	@""
	.align	4


	//----- nvinfo : EIATTR_CUDA_API_VERSION
	.align		4
        /*0000*/ 	.byte	0x04, 0x37
        /*0002*/ 	.short	(.L_709 - .L_708)
.L_708:
        /*0004*/ 	.word	0x00000082


	//----- nvinfo : EIATTR_KPARAM_INFO
	.align		4
.L_709:
        /*0008*/ 	.byte	0x04, 0x17
        /*000a*/ 	.short	(.L_711 - .L_710)
.L_710:
        /*000c*/ 	.word	0x00000000
        /*0010*/ 	.short	0x0003
        /*0012*/ 	.short	0x0018
        /*0014*/ 	.byte	0x00, 0xf0, 0x11, 0x00


	//----- nvinfo : EIATTR_KPARAM_INFO
	.align		4
.L_711:
        /*0018*/ 	.byte	0x04, 0x17
        /*001a*/ 	.short	(.L_713 - .L_712)
.L_712:
        /*001c*/ 	.word	0x00000000
        /*0020*/ 	.short	0x0002
        /*0022*/ 	.short	0x0010
        /*0024*/ 	.byte	0x00, 0xf5, 0x21, 0x00


	//----- nvinfo : EIATTR_KPARAM_INFO
	.align		4
.L_713:
        /*0028*/ 	.byte	0x04, 0x17
        /*002a*/ 	.short	(.L_715 - .L_714)
.L_714:
        /*002c*/ 	.word	0x00000000
        /*0030*/ 	.short	0x0001
        /*0032*/ 	.short	0x0008
        /*0034*/ 	.byte	0x00, 0xf5, 0x21, 0x00


	//----- nvinfo : EIATTR_KPARAM_INFO
	.align		4
.L_715:
        /*0038*/ 	.byte	0x04, 0x17
        /*003a*/ 	.short	(.L_717 - .L_716)
.L_716:
        /*003c*/ 	.word	0x00000000
        /*0040*/ 	.short	0x0000
        /*0042*/ 	.short	0x0000
        /*0044*/ 	.byte	0x00, 0xf5, 0x21, 0x00


	//----- nvinfo : EIATTR_SPARSE_MMA_MASK
	.align		4
.L_717:
        /*0048*/ 	.byte	0x03, 0x50
        /*004a*/ 	.short	0x0000


	//----- nvinfo : EIATTR_MAXREG_COUNT
	.align		4
        /*004c*/ 	.byte	0x03, 0x1b
        /*004e*/ 	.short	0x00ff


	//----- nvinfo : EIATTR_MERCURY_ISA_VERSION
	.align		4
        /*0050*/ 	.byte	0x03, 0x5f
        /*0052*/ 	.short	0x0101


	//----- nvinfo : EIATTR_VRC_CTA_INIT_COUNT
	.align		4
        /*0054*/ 	.byte	0x02, 0x4a
	.zero		1
	.zero		1


	//----- nvinfo : EIATTR_EXIT_INSTR_OFFSETS
	.align		4
        /*0058*/ 	.byte	0x04, 0x1c
        /*005a*/ 	.short	(.L_719 - .L_718)


	//   ....[0]....
.L_718:
        /*005c*/ 	.word	0x00000060


	//   ....[1]....
        /*0060*/ 	.word	0x00000f70


	//   ....[2]....
        /*0064*/ 	.word	0x000012a0


	//   ....[3]....
        /*0068*/ 	.word	0x00001480


	//   ....[4]....
        /*006c*/ 	.word	0x000014d0


	//   ....[5]....
        /*0070*/ 	.word	0x00001570


	//----- nvinfo : EIATTR_CBANK_PARAM_SIZE
	.align		4
.L_719:
        /*0074*/ 	.byte	0x03, 0x19
        /*0076*/ 	.short	0x001c


	//----- nvinfo : EIATTR_PARAM_CBANK
	.align		4
        /*0078*/ 	.byte	0x04, 0x0a
        /*007a*/ 	.short	(.L_721 - .L_720)
	.align		4
.L_720:
        /*007c*/ 	.word	index@(.nv.constant0.apply_lu_permutation_f64)
        /*0080*/ 	.short	0x0380
        /*0082*/ 	.short	0x001c


	//----- nvinfo : EIATTR_SW_WAR
	.align		4
.L_721:
        /*0084*/ 	.byte	0x04, 0x36
        /*0086*/ 	.short	(.L_723 - .L_722)
.L_722:
        /*0088*/ 	.word	0x00000008
.L_723:


//--------------------- .nv.info.apply_lu_permutation_f32 --------------------------
	.section	.nv.info.apply_lu_permutation_f32,"",@"SHT_CUDA_INFO"
	.sectionflags	@""
	.align	4


	//----- nvinfo : EIATTR_CUDA_API_VERSION
	.align		4
        /*0000*/ 	.byte	0x04, 0x37
        /*0002*/ 	.short	(.L_725 - .L_724)
.L_724:
        /*0004*/ 	.word	0x00000082


	//----- nvinfo : EIATTR_KPARAM_INFO
	.align		4
.L_725:
        /*0008*/ 	.byte	0x04, 0x17
        /*000a*/ 	.short	(.L_727 - .L_726)
.L_726:
        /*000c*/ 	.word	0x00000000
        /*0010*/ 	.short	0x0003
        /*0012*/ 	.short	0x0018
        /*0014*/ 	.byte	0x00, 0xf0, 0x11, 0x00


	//----- nvinfo : EIATTR_KPARAM_INFO
	.align		4
.L_727:
        /*0018*/ 	.byte	0x04, 0x17
        /*001a*/ 	.short	(.L_729 - .L_728)
.L_728:
        /*001c*/ 	.word	0x00000000
        /*0020*/ 	.short	0x0002
        /*0022*/ 	.short	0x0010
        /*0024*/ 	.byte	0x00, 0xf5, 0x21, 0x00


	//----- nvinfo : EIATTR_KPARAM_INFO
	.align		4
.L_729:
        /*0028*/ 	.byte	0x04, 0x17
        /*002a*/ 	.short	(.L_731 - .L_730)
.L_730:
        /*002c*/ 	.word	0x00000000
        /*0030*/ 	.short	0x0001
        /*0032*/ 	.short	0x0008
        /*0034*/ 	.byte	0x00, 0xf5, 0x21, 0x00


	//----- nvinfo : EIATTR_KPARAM_INFO
	.align		4
.L_731:
        /*0038*/ 	.byte	0x04, 0x17
        /*003a*/ 	.short	(.L_733 - .L_732)
.L_732:
        /*003c*/ 	.word	0x00000000
        /*0040*/ 	.short	0x0000
        /*0042*/ 	.short	0x0000
        /*0044*/ 	.byte	0x00, 0xf5, 0x21, 0x00


	//----- nvinfo : EIATTR_SPARSE_MMA_MASK
	.align		4
.L_733:
        /*0048*/ 	.byte	0x03, 0x50
        /*004a*/ 	.short	0x0000


	//----- nvinfo : EIATTR_MAXREG_COUNT
	.align		4
        /*004c*/ 	.byte	0x03, 0x1b
        /*004e*/ 	.short	0x00ff


	//----- nvinfo : EIATTR_MERCURY_ISA_VERSION
	.align		4
        /*0050*/ 	.byte	0x03, 0x5f
        /*0052*/ 	.short	0x0101


	//----- nvinfo : EIATTR_VRC_CTA_INIT_COUNT
	.align		4
        /*0054*/ 	.byte	0x02, 0x4a
	.zero		1
	.zero		1


	//----- nvinfo : EIATTR_EXIT_INSTR_OFFSETS
	.align		4
        /*0058*/ 	.byte	0x04, 0x1c
        /*005a*/ 	.short	(.L_735 - .L_734)


	//   ....[0]....
.L_734:
        /*005c*/ 	.word	0x00000060


	//   ....[1]....
        /*0060*/ 	.word	0x00000f60


	//   ....[2]....
        /*0064*/ 	.word	0x00001290


	//   ....[3]....
        /*0068*/ 	.word	0x00001470


	//   ....[4]....
        /*006c*/ 	.word	0x000014c0


	//   ....[5]....
        /*0070*/ 	.word	0x00001560


	//----- nvinfo : EIATTR_CBANK_PARAM_SIZE
	.align		4
.L_735:
        /*0074*/ 	.byte	0x03, 0x19
        /*0076*/ 	.short	0x001c


	//----- nvinfo : EIATTR_PARAM_CBANK
	.align		4
        /*0078*/ 	.byte	0x04, 0x0a
        /*007a*/ 	.short	(.L_737 - .L_736)
	.align		4
.L_736:
        /*007c*/ 	.word	index@(.nv.constant0.apply_lu_permutation_f32)
        /*0080*/ 	.short	0x0380
        /*0082*/ 	.short	0x001c


	//----- nvinfo : EIATTR_SW_WAR
	.align		4
.L_737:
        /*0084*/ 	.byte	0x04, 0x36
        /*0086*/ 	.short	(.L_739 - .L_738)
.L_738:
        /*0088*/ 	.word	0x00000008
.L_739:


//--------------------- .nv.info.det_from_lu_f64  --------------------------
	.section	.nv.info.det_from_lu_f64,"",@"SHT_CUDA_INFO"
	.sectionflags	@""
	.align	4


	//----- nvinfo : EIATTR_CUDA_API_VERSION
	.align		4
        /*0000*/ 	.byte	0x04, 0x37
        /*0002*/ 	.short	(.L_741 - .L_740)
.L_740:
        /*0004*/ 	.word	0x00000082


	//----- nvinfo : EIATTR_KPARAM_INFO
	.align		4
.L_741:
        /*0008*/ 	.byte	0x04, 0x17
        /*000a*/ 	.short	(.L_743 - .L_742)
.L_742:
        /*000c*/ 	.word	0x00000000
        /*0010*/ 	.short	0x0003
        /*0012*/ 	.short	0x0014
        /*0014*/ 	.byte	0x00, 0xf0, 0x11, 0x00


	//----- nvinfo : EIATTR_KPARAM_INFO
	.align		4
.L_743:
        /*0018*/ 	.byte	0x04, 0x17
        /*001a*/ 	.short	(.L_745 - .L_744)
.L_744:
        /*001c*/ 	.word	0x00000000
        /*0020*/ 	.short	0x0002
        /*0022*/ 	.short	0x0010
        /*0024*/ 	.byte	0x00, 0xf0, 0x11, 0x00


	//----- nvinfo : EIATTR_KPARAM_INFO
	.align		4
.L_745:
        /*0028*/ 	.byte	0x04, 0x17
        /*002a*/ 	.short	(.L_747 - .L_746)
.L_746:
        /*002c*/ 	.word	0x00000000
        /*0030*/ 	.short	0x0001
        /*0032*/ 	.short	0x0008
        /*0034*/ 	.byte	0x00, 0xf5, 0x21, 0x00


	//----- nvinfo : EIATTR_KPARAM_INFO
	.align		4
.L_747:
        /*0038*/ 	.byte	0x04, 0x17
        /*003a*/ 	.short	(.L_749 - .L_748)
.L_748:
        /*003c*/ 	.word	0x00000000
        /*0040*/ 	.short	0x0000
        /*0042*/ 	.short	0x0000
        /*0044*/ 	.byte	0x00, 0xf5, 0x21, 0x00


	//----- nvinfo : EIATTR_SPARSE_MMA_MASK
	.align		4
.L_749:
        /*0048*/ 	.byte	0x03, 0x50
        /*004a*/ 	.short	0x0000


	//----- nvinfo : EIATTR_MAXREG_COUNT
	.align		4
        /*004c*/ 	.byte	0x03, 0x1b
        /*004e*/ 	.short	0x00ff


	//----- nvinfo : EIATTR_MERCURY_ISA_VERSION
	.align		4
        /*0050*/ 	.byte	0x03, 0x5f
        /*0052*/ 	.short	0x0101


	//----- nvinfo : EIATTR_VRC_CTA_INIT_COUNT
	.align		4
        /*0054*/ 	.byte	0x02, 0x4a
	.zero		1
	.zero		1


	//----- nvinfo : EIATTR_EXIT_INSTR_OFFSETS
	.align		4
        /*0058*/ 	.byte	0x04, 0x1c
        /*005a*/ 	.short	(.L_751 - .L_750)


	//   ....[0]....
.L_750:
        /*005c*/ 	.word	0x00000040


	//   ....[1]....
        /*0060*/ 	.word	0x00000d00


	//----- nvinfo : EIATTR_CBANK_PARAM_SIZE
	.align		4
.L_751:
        /*0064*/ 	.byte	0x03, 0x19
        /*0066*/ 	.short	0x0018


	//----- nvinfo : EIATTR_PARAM_CBANK
	.align		4
        /*0068*/ 	.byte	0x04, 0x0a
        /*006a*/ 	.short	(.L_753 - .L_752)
	.align		4
.L_752:
        /*006c*/ 	.word	index@(.nv.constant0.det_from_lu_f64)
        /*0070*/ 	.short	0x0380
        /*0072*/ 	.short	0x0018


	//----- nvinfo : EIATTR_SW_WAR
	.align		4
.L_753:
        /*0074*/ 	.byte	0x04, 0x36
        /*0076*/ 	.short	(.L_755 - .L_754)
.L_754:
        /*0078*/ 	.word	0x00000008
.L_755:


//--------------------- .nv.info.det_from_lu_f32  --------------------------
	.section	.nv.info.det_from_lu_f32,"",@"SHT_CUDA_INFO"
	.sectionflags	@""
	.align	4


	//----- nvinfo : EIATTR_CUDA_API_VERSION
	.align		4
        /*0000*/ 	.byte	0x04, 0x37
        /*0002*/ 	.short	(.L_757 - .L_756)
.L_756:
        /*0004*/ 	.word	0x00000082


	//----- nvinfo : EIATTR_KPARAM_INFO
	.align		4
.L_757:
        /*0008*/ 	.byte	0x04, 0x17
        /*000a*/ 	.short	(.L_759 - .L_758)
.L_758:
        /*000c*/ 	.word	0x00000000
        /*0010*/ 	.short	0x0003
        /*0012*/ 	.short	0x0014
        /*0014*/ 	.byte	0x00, 0xf0, 0x11, 0x00


	//----- nvinfo : EIATTR_KPARAM_INFO
	.align		4
.L_759:
        /*0018*/ 	.byte	0x04, 0x17
        /*001a*/ 	.short	(.L_761 - .L_760)
.L_760:
        /*001c*/ 	.word	0x00000000
        /*0020*/ 	.short	0x0002
        /*0022*/ 	.short	0x0010
        /*0024*/ 	.byte	0x00, 0xf0, 0x11, 0x00


	//----- nvinfo : EIATTR_KPARAM_INFO
	.align		4
.L_761:
        /*0028*/ 	.byte	0x04, 0x17
        /*002a*/ 	.short	(.L_763 - .L_762)
.L_762:
        /*002c*/ 	.word	0x00000000
        /*0030*/ 	.short	0x0001
        /*0032*/ 	.short	0x0008
        /*0034*/ 	.byte	0x00, 0xf5, 0x21, 0x00


	//----- nvinfo : EIATTR_KPARAM_INFO
	.align		4
.L_763:
        /*0038*/ 	.byte	0x04, 0x17
        /*003a*/ 	.short	(.L_765 - .L_764)
.L_764:
        /*003c*/ 	.word	0x00000000
        /*0040*/ 	.short	0x0000
        /*0042*/ 	.short	0x0000
        /*0044*/ 	.byte	0x00, 0xf5, 0x21, 0x00


	//----- nvinfo : EIATTR_SPARSE_MMA_MASK
	.align		4
.L_765:
        /*0048*/ 	.byte	0x03, 0x50
        /*004a*/ 	.short	0x0000


	//----- nvinfo : EIATTR_MAXREG_COUNT
	.align		4
        /*004c*/ 	.byte	0x03, 0x1b
        /*004e*/ 	.short	0x00ff


	//----- nvinfo : EIATTR_MERCURY_ISA_VERSION
	.align		4
        /*0050*/ 	.byte	0x03, 0x5f
        /*0052*/ 	.short	0x0101


	//----- nvinfo : EIATTR_VRC_CTA_INIT_COUNT
	.align		4
        /*0054*/ 	.byte	0x02, 0x4a
	.zero		1
	.zero		1


	//----- nvinfo : EIATTR_EXIT_INSTR_OFFSETS
	.align		4
        /*0058*/ 	.byte	0x04, 0x1c
        /*005a*/ 	.short	(.L_767 - .L_766)


	//   ....[0]....
.L_766:
        /*005c*/ 	.word	0x00000040


	//   ....[1]....
        /*0060*/ 	.word	0x00000cf0


	//----- nvinfo : EIATTR_CBANK_PARAM_SIZE
	.align		4
.L_767:
        /*0064*/ 	.byte	0x03, 0x19
        /*0066*/ 	.short	0x0018


	//----- nvinfo : EIATTR_PARAM_CBANK
	.align		4
        /*0068*/ 	.byte	0x04, 0x0a
        /*006a*/ 	.short	(.L_769 - .L_768)
	.align		4
.L_768:
        /*006c*/ 	.word	index@(.nv.constant0.det_from_lu_f32)
        /*0070*/ 	.short	0x0380
        /*0072*/ 	.short	0x0018


	//----- nvinfo : EIATTR_SW_WAR
	.align		4
.L_769:
        /*0074*/ 	.byte	0x04, 0x36
        /*0076*/ 	.short	(.L_771 - .L_770)
.L_770:
        /*0078*/ 	.word	0x00000008
.L_771:


//--------------------- .nv.info.qr_decompose_f64 --------------------------
	.section	.nv.info.qr_decompose_f64,"",@"SHT_CUDA_INFO"
	.sectionflags	@""
	.align	4


	//----- nvinfo : EIATTR_CUDA_API_VERSION
	.align		4
        /*0000*/ 	.byte	0x04, 0x37
        /*0002*/ 	.short	(.L_773 - .L_772)
.L_772:
        /*0004*/ 	.word	0x00000082


	//----- nvinfo : EIATTR_KPARAM_INFO
	.align		4
.L_773:
        /*0008*/ 	.byte	0x04, 0x17
        /*000a*/ 	.short	(.L_775 - .L_774)
.L_774:
        /*000c*/ 	.word	0x00000000
        /*0010*/ 	.short	0x0005
        /*0012*/ 	.short	0x0020
        /*0014*/ 	.byte	0x00, 0xf0, 0x11, 0x00


	//----- nvinfo : EIATTR_KPARAM_INFO
	.align		4
.L_775:
        /*0018*/ 	.byte	0x04, 0x17
        /*001a*/ 	.short	(.L_777 - .L_776)
.L_776:
        /*001c*/ 	.word	0x00000000
        /*0020*/ 	.short	0x0004
        /*0022*/ 	.short	0x001c
        /*0024*/ 	.byte	0x00, 0xf0, 0x11, 0x00


	//----- nvinfo : EIATTR_KPARAM_INFO
	.align		4
.L_777:
        /*0028*/ 	.byte	0x04, 0x17
        /*002a*/ 	.short	(.L_779 - .L_778)
.L_778:
        /*002c*/ 	.word	0x00000000
        /*0030*/ 	.short	0x0003
        /*0032*/ 	.short	0x0018
        /*0034*/ 	.byte	0x00, 0xf0, 0x11, 0x00


	//----- nvinfo : EIATTR_KPARAM_INFO
	.align		4
.L_779:
        /*0038*/ 	.byte	0x04, 0x17
        /*003a*/ 	.short	(.L_781 - .L_780)
.L_780:
        /*003c*/ 	.word	0x00000000
        /*0040*/ 	.short	0x0002
        /*0042*/ 	.short	0x0010
        /*0044*/ 	.byte	0x00, 0xf5, 0x21, 0x00


	//----- nvinfo : EIATTR_KPARAM_INFO
	.align		4
.L_781:
        /*0048*/ 	.byte	0x04, 0x17
        /*004a*/ 	.short	(.L_783 - .L_782)
.L_782:
        /*004c*/ 	.word	0x00000000
        /*0050*/ 	.short	0x0001
        /*0052*/ 	.short	0x0008
        /*0054*/ 	.byte	0x00, 0xf5, 0x21, 0x00


	//----- nvinfo : EIATTR_KPARAM_INFO
	.align		4
.L_783:
        /*0058*/ 	.byte	0x04, 0x17
        /*005a*/ 	.short	(.L_785 - .L_784)
.L_784:
        /*005c*/ 	.word	0x00000000
        /*0060*/ 	.short	0x0000
        /*0062*/ 	.short	0x0000
        /*0064*/ 	.byte	0x00, 0xf5, 0x21, 0x00


	//----- nvinfo : EIATTR_SPARSE_MMA_MASK
	.align		4
.L_785:
        /*0068*/ 	.byte	0x03, 0x50
        /*006a*/ 	.short	0x0000


	//----- nvinfo : EIATTR_MAXREG_COUNT
	.align		4
        /*006c*/ 	.byte	0x03, 0x1b
        /*006e*/ 	.short	0x00ff


	//----- nvinfo : EIATTR_MERCURY_ISA_VERSION
	.align		4
        /*0070*/ 	.byte	0x03, 0x5f
        /*0072*/ 	.short	0x0101


	//----- nvinfo : EIATTR_VRC_CTA_INIT_COUNT
	.align		4
        /*0074*/ 	.byte	0x02, 0x4a
	.zero		1
	.zero		1


	//----- nvinfo : EIATTR_EXIT_INSTR_OFFSETS
	.align		4
        /*0078*/ 	.byte	0x04, 0x1c
        /*007a*/ 	.short	(.L_787 - .L_786)


	//   ....[0]....
.L_786:
        /*007c*/ 	.word	0x00000040


	//   ....[1]....
        /*0080*/ 	.word	0x00000950


	//   ....[2]....
        /*0084*/ 	.word	0x00000b40


	//   ....[3]....
        /*0088*/ 	.word	0x00000d70


	//   ....[4]....
        /*008c*/ 	.word	0x00000ea0


	//   ....[5]....
        /*0090*/ 	.word	0x00007330


	//----- nvinfo : EIATTR_CRS_STACK_SIZE
	.align		4
.L_787:
        /*0094*/ 	.byte	0x04, 0x1e
        /*0096*/ 	.short	(.L_789 - .L_788)
.L_788:
        /*0098*/ 	.word	0x00000000


	//----- nvinfo : EIATTR_CBANK_PARAM_SIZE
	.align		4
.L_789:
        /*009c*/ 	.byte	0x03, 0x19
        /*009e*/ 	.short	0x0024


	//----- nvinfo : EIATTR_PARAM_CBANK
	.align		4
        /*00a0*/ 	.byte	0x04, 0x0a
        /*00a2*/ 	.short	(.L_791 - .L_790)
	.align		4
.L_790:
        /*00a4*/ 	.word	index@(.nv.constant0.qr_decompose_f64)
        /*00a8*/ 	.short	0x0380
        /*00aa*/ 	.short	0x0024


	//----- nvinfo : EIATTR_SW_WAR
	.align		4
.L_791:
        /*00ac*/ 	.byte	0x04, 0x36
        /*00ae*/ 	.short	(.L_793 - .L_792)
.L_792:
        /*00b0*/ 	.word	0x00000008
.L_793:


//--------------------- .nv.info.qr_decompose_f32 --------------------------
	.section	.nv.info.qr_decompose_f32,"",@"SHT_CUDA_INFO"
	.sectionflags	@""
	.align	4


	//----- nvinfo : EIATTR_CUDA_API_VERSION
	.align		4
        /*0000*/ 	.byte	0x04, 0x37
        /*0002*/ 	.short	(.L_795 - .L_794)
.L_794:
        /*0004*/ 	.word	0x00000082


	//----- nvinfo : EIATTR_KPARAM_INFO
	.align		4
.L_795:
        /*0008*/ 	.byte	0x04, 0x17
        /*000a*/ 	.short	(.L_797 - .L_796)
.L_796:
        /*000c*/ 	.word	0x00000000
        /*0010*/ 	.short	0x0005
        /*0012*/ 	.short	0x0020
        /*0014*/ 	.byte	0x00, 0xf0, 0x11, 0x00


	//----- nvinfo : EIATTR_KPARAM_INFO
	.align		4
.L_797:
        /*0018*/ 	.byte	0x04, 0x17
        /*001a*/ 	.short	(.L_799 - .L_798)
.L_798:
        /*001c*/ 	.word	0x00000000
        /*0020*/ 	.short	0x0004
        /*0022*/ 	.short	0x001c
        /*0024*/ 	.byte	0x00, 0xf0, 0x11, 0x00


	//----- nvinfo : EIATTR_KPARAM_INFO
	.align		4
.L_799:
        /*0028*/ 	.byte	0x04, 0x17
        /*002a*/ 	.short	(.L_801 - .L_800)
.L_800:
        /*002c*/ 	.word	0x00000000
        /*0030*/ 	.short	0x0003
        /*0032*/ 	.short	0x0018
        /*0034*/ 	.byte	0x00, 0xf0, 0x11, 0x00


	//----- nvinfo : EIATTR_KPARAM_INFO
	.align		4
.L_801:
        /*0038*/ 	.byte	0x04, 0x17
        /*003a*/ 	.short	(.L_803 - .L_802)
.L_802:
        /*003c*/ 	.word	0x00000000
        /*0040*/ 	.short	0x0002
        /*0042*/ 	.short	0x0010
        /*0044*/ 	.byte	0x00, 0xf5, 0x21, 0x00


	//----- nvinfo : EIATTR_KPARAM_INFO
	.align		4
.L_803:
        /*0048*/ 	.byte	0x04, 0x17
        /*004a*/ 	.short	(.L_805 - .L_804)
.L_804:
        /*004c*/ 	.word	0x00000000
        /*0050*/ 	.short	0x0001
        /*0052*/ 	.short	0x0008
        /*0054*/ 	.byte	0x00, 0xf5, 0x21, 0x00


	//----- nvinfo : EIATTR_KPARAM_INFO
	.align		4
.L_805:
        /*0058*/ 	.byte	0x04, 0x17
        /*005a*/ 	.short	(.L_807 - .L_806)
.L_806:
        /*005c*/ 	.word	0x00000000
        /*0060*/ 	.short	0x0000
        /*0062*/ 	.short	0x0000
        /*0064*/ 	.byte	0x00, 0xf5, 0x21, 0x00


	//----- nvinfo : EIATTR_SPARSE_MMA_MASK
	.align		4
.L_807:
        /*0068*/ 	.byte	0x03, 0x50
        /*006a*/ 	.short	0x0000


	//----- nvinfo : EIATTR_MAXREG_COUNT
	.align		4
        /*006c*/ 	.byte	0x03, 0x1b
        /*006e*/ 	.short	0x00ff


	//----- nvinfo : EIATTR_MERCURY_ISA_VERSION
	.align		4
        /*0070*/ 	.byte	0x03, 0x5f
        /*0072*/ 	.short	0x0101


	//----- nvinfo : EIATTR_VRC_CTA_INIT_COUNT
	.align		4
        /*0074*/ 	.byte	0x02, 0x4a
	.zero		1
	.zero		1


	//----- nvinfo : EIATTR_EXIT_INSTR_OFFSETS
	.align		4
        /*0078*/ 	.byte	0x04, 0x1c
        /*007a*/ 	.short	(.L_809 - .L_808)


	//   ....[0]....
.L_808:
        /*007c*/ 	.word	0x00000040


	//   ....[1]....
        /*0080*/ 	.word	0x00000880


	//   ....[2]....
        /*0084*/ 	.word	0x000009b0


	//   ....[3]....
        /*0088*/ 	.word	0x00000ad0


	//   ....[4]....
        /*008c*/ 	.word	0x00000bb0


	//   ....[5]....
        /*0090*/ 	.word	0x000067f0


	//----- nvinfo : EIATTR_CRS_STACK_SIZE
	.align		4
.L_809:
        /*0094*/ 	.byte	0x04, 0x1e
        /*0096*/ 	.short	(.L_811 - .L_810)
.L_810:
        /*0098*/ 	.word	0x00000000


	//----- nvinfo : EIATTR_CBANK_PARAM_SIZE
	.align		4
.L_811:
        /*009c*/ 	.byte	0x03, 0x19
        /*009e*/ 	.short	0x0024


	//----- nvinfo : EIATTR_PARAM_CBANK
	.align		4
        /*00a0*/ 	.byte	0x04, 0x0a
        /*00a2*/ 	.short	(.L_813 - .L_812)
	.align		4
.L_812:
        /*00a4*/ 	.word	index@(.nv.constant0.qr_decompose_f32)
        /*00a8*/ 	.short	0x0380
        /*00aa*/ 	.short	0x0024


	//----- nvinfo : EIATTR_SW_WAR
	.align		4
.L_813:
        /*00ac*/ 	.byte	0x04, 0x36
        /*00ae*/ 	.short	(.L_815 - .L_814)
.L_814:
        /*00b0*/ 	.word	0x00000008
.L_815:


//--------------------- .nv.info.cholesky_decompose_f64 --------------------------
	.section	.nv.info.cholesky_decompose_f64,"",@"SHT_CUDA_INFO"
	.sectionflags	@""
	.align	4


	//----- nvinfo : EIATTR_CUDA_API_VERSION
	.align		4
        /*0000*/ 	.byte	0x04, 0x37
        /*0002*/ 	.short	(.L_817 - .L_816)
.L_816:
        /*0004*/ 	.word	0x00000082


	//----- nvinfo : EIATTR_KPARAM_INFO
	.align		4
.L_817:
        /*0008*/ 	.byte	0x04, 0x17
        /*000a*/ 	.short	(.L_819 - .L_818)
.L_818:
        /*000c*/ 	.word	0x00000000
        /*0010*/ 	.short	0x0002
        /*0012*/ 	.short	0x0010
        /*0014*/ 	.byte	0x00, 0xf5, 0x21, 0x00


	//----- nvinfo : EIATTR_KPARAM_INFO
	.align		4
.L_819:
        /*0018*/ 	.byte	0x04, 0x17
        /*001a*/ 	.short	(.L_821 - .L_820)
.L_820:
        /*001c*/ 	.word	0x00000000
        /*0020*/ 	.short	0x0001
        /*0022*/ 	.short	0x0008
        /*0024*/ 	.byte	0x00, 0xf0, 0x11, 0x00


	//----- nvinfo : EIATTR_KPARAM_INFO
	.align		4
.L_821:
        /*0028*/ 	.byte	0x04, 0x17
        /*002a*/ 	.short	(.L_823 - .L_822)
.L_822:
        /*002c*/ 	.word	0x00000000
        /*0030*/ 	.short	0x0000
        /*0032*/ 	.short	0x0000
        /*0034*/ 	.byte	0x00, 0xf5, 0x21, 0x00


	//----- nvinfo : EIATTR_SPARSE_MMA_MASK
	.align		4
.L_823:
        /*0038*/ 	.byte	0x03, 0x50
        /*003a*/ 	.short	0x0000


	//----- nvinfo : EIATTR_MAXREG_COUNT
	.align		4
        /*003c*/ 	.byte	0x03, 0x1b
        /*003e*/ 	.short	0x00ff


	//----- nvinfo : EIATTR_MERCURY_ISA_VERSION
	.align		4
        /*0040*/ 	.byte	0x03, 0x5f
        /*0042*/ 	.short	0x0101


	//----- nvinfo : EIATTR_VRC_CTA_INIT_COUNT
	.align		4
        /*0044*/ 	.byte	0x02, 0x4a
	.zero		1
	.zero		1


	//----- nvinfo : EIATTR_EXIT_INSTR_OFFSETS
	.align		4
        /*0048*/ 	.byte	0x04, 0x1c
        /*004a*/ 	.short	(.L_825 - .L_824)


	//   ....[0]....
.L_824:
        /*004c*/ 	.word	0x00000060


	//   ....[1]....
        /*0050*/ 	.word	0x00004030


	//   ....[2]....
        /*0054*/ 	.word	0x00004070


	//----- nvinfo : EIATTR_CRS_STACK_SIZE
	.align		4
.L_825:
        /*0058*/ 	.byte	0x04, 0x1e
        /*005a*/ 	.short	(.L_827 - .L_826)
.L_826:
        /*005c*/ 	.word	0x00000000


	//----- nvinfo : EIATTR_CBANK_PARAM_SIZE
	.align		4
.L_827:
        /*0060*/ 	.byte	0x03, 0x19
        /*0062*/ 	.short	0x0018


	//----- nvinfo : EIATTR_PARAM_CBANK
	.align		4
        /*0064*/ 	.byte	0x04, 0x0a
        /*0066*/ 	.short	(.L_829 - .L_828)
	.align		4
.L_828:
        /*0068*/ 	.word	index@(.nv.constant0.cholesky_decompose_f64)
        /*006c*/ 	.short	0x0380
        /*006e*/ 	.short	0x0018


	//----- nvinfo : EIATTR_SW_WAR
	.align		4
.L_829:
        /*0070*/ 	.byte	0x04, 0x36
        /*0072*/ 	.short	(.L_831 - .L_830)
.L_830:
        /*0074*/ 	.word	0x00000008
.L_831:


//--------------------- .nv.info.cholesky_decompose_f32 --------------------------
	.section	.nv.info.cholesky_decompose_f32,"",@"SHT_CUDA_INFO"
	.sectionflags	@""
	.align	4


	//----- nvinfo : EIATTR_CUDA_API_VERSION
	.align		4
        /*0000*/ 	.byte	0x04, 0x37
        /*0002*/ 	.short	(.L_833 - .L_832)
.L_832:
        /*0004*/ 	.word	0x00000082


	//----- nvinfo : EIATTR_KPARAM_INFO
	.align		4
.L_833:
        /*0008*/ 	.byte	0x04, 0x17
        /*000a*/ 	.short	(.L_835 - .L_834)
.L_834:
        /*000c*/ 	.word	0x00000000
        /*0010*/ 	.short	0x0002
        /*0012*/ 	.short	0x0010
        /*0014*/ 	.byte	0x00, 0xf5, 0x21, 0x00


	//----- nvinfo : EIATTR_KPARAM_INFO
	.align		4
.L_835:
        /*0018*/ 	.byte	0x04, 0x17
        /*001a*/ 	.short	(.L_837 - .L_836)
.L_836:
        /*001c*/ 	.word	0x00000000
        /*0020*/ 	.short	0x0001
        /*0022*/ 	.short	0x0008
        /*0024*/ 	.byte	0x00, 0xf0, 0x11, 0x00


	//----- nvinfo : EIATTR_KPARAM_INFO
	.align		4
.L_837:
        /*0028*/ 	.byte	0x04, 0x17
        /*002a*/ 	.short	(.L_839 - .L_838)
.L_838:
        /*002c*/ 	.word	0x00000000
        /*0030*/ 	.short	0x0000
        /*0032*/ 	.short	0x0000
        /*0034*/ 	.byte	0x00, 0xf5, 0x21, 0x00


	//----- nvinfo : EIATTR_SPARSE_MMA_MASK
	.align		4
.L_839:
        /*0038*/ 	.byte	0x03, 0x50
        /*003a*/ 	.short	0x0000


	//----- nvinfo : EIATTR_MAXREG_COUNT
	.align		4
        /*003c*/ 	.byte	0x03, 0x1b
        /*003e*/ 	.short	0x00ff


	//----- nvinfo : EIATTR_MERCURY_ISA_VERSION
	.align		4
        /*0040*/ 	.byte	0x03, 0x5f
        /*0042*/ 	.short	0x0101


	//----- nvinfo : EIATTR_VRC_CTA_INIT_COUNT
	.align		4
        /*0044*/ 	.byte	0x02, 0x4a
	.zero		1
	.zero		1


	//----- nvinfo : EIATTR_EXIT_INSTR_OFFSETS
	.align		4
        /*0048*/ 	.byte	0x04, 0x1c
        /*004a*/ 	.short	(.L_841 - .L_840)


	//   ....[0]....
.L_840:
        /*004c*/ 	.word	0x00000060


	//   ....[1]....
        /*0050*/ 	.word	0x00003610


	//   ....[2]....
        /*0054*/ 	.word	0x00003650


	//----- nvinfo : EIATTR_CRS_STACK_SIZE
	.align		4
.L_841:
        /*0058*/ 	.byte	0x04, 0x1e
        /*005a*/ 	.short	(.L_843 - .L_842)
.L_842:
        /*005c*/ 	.word	0x00000000


	//----- nvinfo : EIATTR_CBANK_PARAM_SIZE
	.align		4
.L_843:
        /*0060*/ 	.byte	0x03, 0x19
        /*0062*/ 	.short	0x0018


	//----- nvinfo : EIATTR_PARAM_CBANK
	.align		4
        /*0064*/ 	.byte	0x04, 0x0a
        /*0066*/ 	.short	(.L_845 - .L_844)
	.align		4
.L_844:
        /*0068*/ 	.word	index@(.nv.constant0.cholesky_decompose_f32)
        /*006c*/ 	.short	0x0380
        /*006e*/ 	.short	0x0018


	//----- nvinfo : EIATTR_SW_WAR
	.align		4
.L_845:
        /*0070*/ 	.byte	0x04, 0x36
        /*0072*/ 	.short	(.L_847 - .L_846)
.L_846:
        /*0074*/ 	.word	0x00000008
.L_847:


//--------------------- .nv.info.lu_decompose_f64 --------------------------
	.section	.nv.info.lu_decompose_f64,"",@"SHT_CUDA_INFO"
	.sectionflags	@""
	.align	4


	//----- nvinfo : EIATTR_CUDA_API_VERSION
	.align		4
        /*0000*/ 	.byte	0x04, 0x37
        /*0002*/ 	.short	(.L_849 - .L_848)
.L_848:
        /*0004*/ 	.word	0x00000082


	//----- nvinfo : EIATTR_KPARAM_INFO
	.align		4
.L_849:
        /*0008*/ 	.byte	0x04, 0x17
        /*000a*/ 	.short	(.L_851 - .L_850)
.L_850:
        /*000c*/ 	.word	0x00000000
        /*0010*/ 	.short	0x0005
        /*0012*/ 	.short	0x0020
        /*0014*/ 	.byte	0x00, 0xf5, 0x21, 0x00


	//----- nvinfo : EIATTR_KPARAM_INFO
	.align		4
.L_851:
        /*0018*/ 	.byte	0x04, 0x17
        /*001a*/ 	.short	(.L_853 - .L_852)
.L_852:
        /*001c*/ 	.word	0x00000000
        /*0020*/ 	.short	0x0004
        /*0022*/ 	.short	0x001c
        /*0024*/ 	.byte	0x00, 0xf0, 0x11, 0x00


	//----- nvinfo : EIATTR_KPARAM_INFO
	.align		4
.L_853:
        /*0028*/ 	.byte	0x04, 0x17
        /*002a*/ 	.short	(.L_855 - .L_854)
.L_854:
        /*002c*/ 	.word	0x00000000
        /*0030*/ 	.short	0x0003
        /*0032*/ 	.short	0x0018
        /*0034*/ 	.byte	0x00, 0xf0, 0x11, 0x00


	//----- nvinfo : EIATTR_KPARAM_INFO
	.align		4
.L_855:
        /*0038*/ 	.byte	0x04, 0x17
        /*003a*/ 	.short	(.L_857 - .L_856)
.L_856:
        /*003c*/ 	.word	0x00000000
        /*0040*/ 	.short	0x0002
        /*0042*/ 	.short	0x0010
        /*0044*/ 	.byte	0x00, 0xf5, 0x21, 0x00


	//----- nvinfo : EIATTR_KPARAM_INFO
	.align		4
.L_857:
        /*0048*/ 	.byte	0x04, 0x17
        /*004a*/ 	.short	(.L_859 - .L_858)
.L_858:
        /*004c*/ 	.word	0x00000000
        /*0050*/ 	.short	0x0001
        /*0052*/ 	.short	0x0008
        /*0054*/ 	.byte	0x00, 0xf5, 0x21, 0x00


	//----- nvinfo : EIATTR_KPARAM_INFO
	.align		4
.L_859:
        /*0058*/ 	.byte	0x04, 0x17
        /*005a*/ 	.short	(.L_861 - .L_860)
.L_860:
        /*005c*/ 	.word	0x00000000
        /*0060*/ 	.short	0x0000
        /*0062*/ 	.short	0x0000
        /*0064*/ 	.byte	0x00, 0xf5, 0x21, 0x00


	//----- nvinfo : EIATTR_SPARSE_MMA_MASK
	.align		4
.L_861:
        /*0068*/ 	.byte	0x03, 0x50
        /*006a*/ 	.short	0x0000


	//----- nvinfo : EIATTR_MAXREG_COUNT
	.align		4
        /*006c*/ 	.byte	0x03, 0x1b
        /*006e*/ 	.short	0x00ff


	//----- nvinfo : EIATTR_MERCURY_ISA_VERSION
	.align		4
        /*0070*/ 	.byte	0x03, 0x5f
        /*0072*/ 	.short	0x0101


	//----- nvinfo : EIATTR_VRC_CTA_INIT_COUNT
	.align		4
        /*0074*/ 	.byte	0x02, 0x4a
	.zero		1
	.zero		1


	//----- nvinfo : EIATTR_EXIT_INSTR_OFFSETS
	.align		4
        /*0078*/ 	.byte	0x04, 0x1c
        /*007a*/ 	.short	(.L_863 - .L_862)


	//   ....[0]....
.L_862:
        /*007c*/ 	.word	0x00000040


	//   ....[1]....
        /*0080*/ 	.word	0x00009270


	//   ....[2]....
        /*0084*/ 	.word	0x000092b0


	//----- nvinfo : EIATTR_CRS_STACK_SIZE
	.align		4
.L_863:
        /*0088*/ 	.byte	0x04, 0x1e
        /*008a*/ 	.short	(.L_865 - .L_864)
.L_864:
        /*008c*/ 	.word	0x00000000


	//----- nvinfo : EIATTR_CBANK_PARAM_SIZE
	.align		4
.L_865:
        /*0090*/ 	.byte	0x03, 0x19
        /*0092*/ 	.short	0x0028


	//----- nvinfo : EIATTR_PARAM_CBANK
	.align		4
        /*0094*/ 	.byte	0x04, 0x0a
        /*0096*/ 	.short	(.L_867 - .L_866)
	.align		4
.L_866:
        /*0098*/ 	.word	index@(.nv.constant0.lu_decompose_f64)
        /*009c*/ 	.short	0x0380
        /*009e*/ 	.short	0x0028


	//----- nvinfo : EIATTR_SW_WAR
	.align		4
.L_867:
        /*00a0*/ 	.byte	0x04, 0x36
        /*00a2*/ 	.short	(.L_869 - .L_868)
.L_868:
        /*00a4*/ 	.word	0x00000008
.L_869:


//--------------------- .nv.info.lu_decompose_f32 --------------------------
	.section	.nv.info.lu_decompose_f32,"",@"SHT_CUDA_INFO"
	.sectionflags	@""
	.align	4


	//----- nvinfo : EIATTR_CUDA_API_VERSION
	.align		4
        /*0000*/ 	.byte	0x04, 0x37
        /*0002*/ 	.short	(.L_871 - .L_870)
.L_870:
        /*0004*/ 	.word	0x00000082


	//----- nvinfo : EIATTR_KPARAM_INFO
	.align		4
.L_871:
        /*0008*/ 	.byte	0x04, 0x17
        /*000a*/ 	.short	(.L_873 - .L_872)
.L_872:
        /*000c*/ 	.word	0x00000000
        /*0010*/ 	.short	0x0005
        /*0012*/ 	.short	0x0020
        /*0014*/ 	.byte	0x00, 0xf5, 0x21, 0x00


	//----- nvinfo : EIATTR_KPARAM_INFO
	.align		4
.L_873:
        /*0018*/ 	.byte	0x04, 0x17
        /*001a*/ 	.short	(.L_875 - .L_874)
.L_874:
        /*001c*/ 	.word	0x00000000
        /*0020*/ 	.short	0x0004
        /*0022*/ 	.short	0x001c
        /*0024*/ 	.byte	0x00, 0xf0, 0x11, 0x00


	//----- nvinfo : EIATTR_KPARAM_INFO
	.align		4
.L_875:
        /*0028*/ 	.byte	0x04, 0x17
        /*002a*/ 	.short	(.L_877 - .L_876)
.L_876:
        /*002c*/ 	.word	0x00000000
        /*0030*/ 	.short	0x0003
        /*0032*/ 	.short	0x0018
        /*0034*/ 	.byte	0x00, 0xf0, 0x11, 0x00


	//----- nvinfo : EIATTR_KPARAM_INFO
	.align		4
.L_877:
        /*0038*/ 	.byte	0x04, 0x17
        /*003a*/ 	.short	(.L_879 - .L_878)
.L_878:
        /*003c*/ 	.word	0x00000000
        /*0040*/ 	.short	0x0002
        /*0042*/ 	.short	0x0010
        /*0044*/ 	.byte	0x00, 0xf5, 0x21, 0x00


	//----- nvinfo : EIATTR_KPARAM_INFO
	.align		4
.L_879:
        /*0048*/ 	.byte	0x04, 0x17
        /*004a*/ 	.short	(.L_881 - .L_880)
.L_880:
        /*004c*/ 	.word	0x00000000
        /*0050*/ 	.short	0x0001
        /*0052*/ 	.short	0x0008
        /*0054*/ 	.byte	0x00, 0xf5, 0x21, 0x00


	//----- nvinfo : EIATTR_KPARAM_INFO
	.align		4
.L_881:
        /*0058*/ 	.byte	0x04, 0x17
        /*005a*/ 	.short	(.L_883 - .L_882)
.L_882:
        /*005c*/ 	.word	0x00000000
        /*0060*/ 	.short	0x0000
        /*0062*/ 	.short	0x0000
        /*0064*/ 	.byte	0x00, 0xf5, 0x21, 0x00


	//----- nvinfo : EIATTR_SPARSE_MMA_MASK
	.align		4
.L_883:
        /*0068*/ 	.byte	0x03, 0x50
        /*006a*/ 	.short	0x0000


	//----- nvinfo : EIATTR_MAXREG_COUNT
	.align		4
        /*006c*/ 	.byte	0x03, 0x1b
        /*006e*/ 	.short	0x00ff


	//----- nvinfo : EIATTR_MERCURY_ISA_VERSION
	.align		4
        /*0070*/ 	.byte	0x03, 0x5f
        /*0072*/ 	.short	0x0101


	//----- nvinfo : EIATTR_VRC_CTA_INIT_COUNT
	.align		4
        /*0074*/ 	.byte	0x02, 0x4a
	.zero		1
	.zero		1


	//----- nvinfo : EIATTR_EXIT_INSTR_OFFSETS
	.align		4
        /*0078*/ 	.byte	0x04, 0x1c
        /*007a*/ 	.short	(.L_885 - .L_884)


	//   ....[0]....
.L_884:
        /*007c*/ 	.word	0x00000040


	//   ....[1]....
        /*0080*/ 	.word	0x00006ef0


	//   ....[2]....
        /*0084*/ 	.word	0x00006f30


	//----- nvinfo : EIATTR_CRS_STACK_SIZE
	.align		4
.L_885:
        /*0088*/ 	.byte	0x04, 0x1e
        /*008a*/ 	.short	(.L_887 - .L_886)
.L_886:
        /*008c*/ 	.word	0x00000000


	//----- nvinfo : EIATTR_CBANK_PARAM_SIZE
	.align		4
.L_887:
        /*0090*/ 	.byte	0x03, 0x19
        /*0092*/ 	.short	0x0028


	//----- nvinfo : EIATTR_PARAM_CBANK
	.align		4
        /*0094*/ 	.byte	0x04, 0x0a
        /*0096*/ 	.short	(.L_889 - .L_888)
	.align		4
.L_888:
        /*0098*/ 	.word	index@(.nv.constant0.lu_decompose_f32)
        /*009c*/ 	.short	0x0380
        /*009e*/ 	.short	0x0028


	//----- nvinfo : EIATTR_SW_WAR
	.align		4
.L_889:
        /*00a0*/ 	.byte	0x04, 0x36
        /*00a2*/ 	.short	(.L_891 - .L_890)
.L_890:
        /*00a4*/ 	.word	0x00000008
.L_891:


//--------------------- .nv.info.backward_sub_f64 --------------------------
	.section	.nv.info.backward_sub_f64,"",@"SHT_CUDA_INFO"
	.sectionflags	@""
	.align	4


	//----- nvinfo : EIATTR_CUDA_API_VERSION
	.align		4
        /*0000*/ 	.byte	0x04, 0x37
        /*0002*/ 	.short	(.L_893 - .L_892)
.L_892:
        /*0004*/ 	.word	0x00000082


	//----- nvinfo : EIATTR_KPARAM_INFO
	.align		4
.L_893:
        /*0008*/ 	.byte	0x04, 0x17
        /*000a*/ 	.short	(.L_895 - .L_894)
.L_894:
        /*000c*/ 	.word	0x00000000
        /*0010*/ 	.short	0x0003
        /*0012*/ 	.short	0x0018
        /*0014*/ 	.byte	0x00, 0xf0, 0x11, 0x00


	//----- nvinfo : EIATTR_KPARAM_INFO
	.align		4
.L_895:
        /*0018*/ 	.byte	0x04, 0x17
        /*001a*/ 	.short	(.L_897 - .L_896)
.L_896:
        /*001c*/ 	.word	0x00000000
        /*0020*/ 	.short	0x0002
        /*0022*/ 	.short	0x0010
        /*0024*/ 	.byte	0x00, 0xf5, 0x21, 0x00


	//----- nvinfo : EIATTR_KPARAM_INFO
	.align		4
.L_897:
        /*0028*/ 	.byte	0x04, 0x17
        /*002a*/ 	.short	(.L_899 - .L_898)
.L_898:
        /*002c*/ 	.word	0x00000000
        /*0030*/ 	.short	0x0001
        /*0032*/ 	.short	0x0008
        /*0034*/ 	.byte	0x00, 0xf5, 0x21, 0x00


	//----- nvinfo : EIATTR_KPARAM_INFO
	.align		4
.L_899:
        /*0038*/ 	.byte	0x04, 0x17
        /*003a*/ 	.short	(.L_901 - .L_900)
.L_900:
        /*003c*/ 	.word	0x00000000
        /*0040*/ 	.short	0x0000
        /*0042*/ 	.short	0x0000
        /*0044*/ 	.byte	0x00, 0xf5, 0x21, 0x00


	//----- nvinfo : EIATTR_SPARSE_MMA_MASK
	.align		4
.L_901:
        /*0048*/ 	.byte	0x03, 0x50
        /*004a*/ 	.short	0x0000


	//----- nvinfo : EIATTR_MAXREG_COUNT
	.align		4
        /*004c*/ 	.byte	0x03, 0x1b
        /*004e*/ 	.short	0x00ff


	//----- nvinfo : EIATTR_MERCURY_ISA_VERSION
	.align		4
        /*0050*/ 	.byte	0x03, 0x5f
        /*0052*/ 	.short	0x0101


	//----- nvinfo : EIATTR_VRC_CTA_INIT_COUNT
	.align		4
        /*0054*/ 	.byte	0x02, 0x4a
	.zero		1
	.zero		1


	//----- nvinfo : EIATTR_EXIT_INSTR_OFFSETS
	.align		4
        /*0058*/ 	.byte	0x04, 0x1c
        /*005a*/ 	.short	(.L_903 - .L_902)


	//   ....[0]....
.L_902:
        /*005c*/ 	.word	0x00000060


	//   ....[1]....
        /*0060*/ 	.word	0x00000fd0


	//----- nvinfo : EIATTR_CRS_STACK_SIZE
	.align		4
.L_903:
        /*0064*/ 	.byte	0x04, 0x1e
        /*0066*/ 	.short	(.L_905 - .L_904)
.L_904:
        /*0068*/ 	.word	0x00000000


	//----- nvinfo : EIATTR_CBANK_PARAM_SIZE
	.align		4
.L_905:
        /*006c*/ 	.byte	0x03, 0x19
        /*006e*/ 	.short	0x001c


	//----- nvinfo : EIATTR_PARAM_CBANK
	.align		4
        /*0070*/ 	.byte	0x04, 0x0a
        /*0072*/ 	.short	(.L_907 - .L_906)
	.align		4
.L_906:
        /*0074*/ 	.word	index@(.nv.constant0.backward_sub_f64)
        /*0078*/ 	.short	0x0380
        /*007a*/ 	.short	0x001c


	//----- nvinfo : EIATTR_SW_WAR
	.align		4
.L_907:
        /*007c*/ 	.byte	0x04, 0x36
        /*007e*/ 	.short	(.L_909 - .L_908)
.L_908:
        /*0080*/ 	.word	0x00000008
.L_909:


//--------------------- .nv.info.backward_sub_f32 --------------------------
	.section	.nv.info.backward_sub_f32,"",@"SHT_CUDA_INFO"
	.sectionflags	@""
	.align	4


	//----- nvinfo : EIATTR_CUDA_API_VERSION
	.align		4
        /*0000*/ 	.byte	0x04, 0x37
        /*0002*/ 	.short	(.L_911 - .L_910)
.L_910:
        /*0004*/ 	.word	0x00000082


	//----- nvinfo : EIATTR_KPARAM_INFO
	.align		4
.L_911:
        /*0008*/ 	.byte	0x04, 0x17
        /*000a*/ 	.short	(.L_913 - .L_912)
.L_912:
        /*000c*/ 	.word	0x00000000
        /*0010*/ 	.short	0x0003
        /*0012*/ 	.short	0x0018
        /*0014*/ 	.byte	0x00, 0xf0, 0x11, 0x00


	//----- nvinfo : EIATTR_KPARAM_INFO
	.align		4
.L_913:
        /*0018*/ 	.byte	0x04, 0x17
        /*001a*/ 	.short	(.L_915 - .L_914)
.L_914:
        /*001c*/ 	.word	0x00000000
        /*0020*/ 	.short	0x0002
        /*0022*/ 	.short	0x0010
        /*0024*/ 	.byte	0x00, 0xf5, 0x21, 0x00


	//----- nvinfo : EIATTR_KPARAM_INFO
	.align		4
.L_915:
        /*0028*/ 	.byte	0x04, 0x17
        /*002a*/ 	.short	(.L_917 - .L_916)
.L_916:
        /*002c*/ 	.word	0x00000000
        /*0030*/ 	.short	0x0001
        /*0032*/ 	.short	0x0008
        /*0034*/ 	.byte	0x00, 0xf5, 0x21, 0x00


	//----- nvinfo : EIATTR_KPARAM_INFO
	.align		4
.L_917:
        /*0038*/ 	.byte	0x04, 0x17
        /*003a*/ 	.short	(.L_919 - .L_918)
.L_918:
        /*003c*/ 	.word	0x00000000
        /*0040*/ 	.short	0x0000
        /*0042*/ 	.short	0x0000
        /*0044*/ 	.byte	0x00, 0xf5, 0x21, 0x00


	//----- nvinfo : EIATTR_SPARSE_MMA_MASK
	.align		4
.L_919:
        /*0048*/ 	.byte	0x03, 0x50
        /*004a*/ 	.short	0x0000


	//----- nvinfo : EIATTR_MAXREG_COUNT
	.align		4
        /*004c*/ 	.byte	0x03, 0x1b
        /*004e*/ 	.short	0x00ff


	//----- nvinfo : EIATTR_MERCURY_ISA_VERSION
	.align		4
        /*0050*/ 	.byte	0x03, 0x5f
        /*0052*/ 	.short	0x0101


	//----- nvinfo : EIATTR_VRC_CTA_INIT_COUNT
	.align		4
        /*0054*/ 	.byte	0x02, 0x4a
	.zero		1
	.zero		1


	//----- nvinfo : EIATTR_EXIT_INSTR_OFFSETS
	.align		4
        /*0058*/ 	.byte	0x04, 0x1c
        /*005a*/ 	.short	(.L_921 - .L_920)


	//   ....[0]....
.L_920:
        /*005c*/ 	.word	0x00000060


	//   ....[1]....
        /*0060*/ 	.word	0x00000f80


	//----- nvinfo : EIATTR_CRS_STACK_SIZE
	.align		4
.L_921:
        /*0064*/ 	.byte	0x04, 0x1e
        /*0066*/ 	.short	(.L_923 - .L_922)
.L_922:
        /*0068*/ 	.word	0x00000000


	//----- nvinfo : EIATTR_CBANK_PARAM_SIZE
	.align		4
.L_923:
        /*006c*/ 	.byte	0x03, 0x19
        /*006e*/ 	.short	0x001c


	//----- nvinfo : EIATTR_PARAM_CBANK
	.align		4
        /*0070*/ 	.byte	0x04, 0x0a
        /*0072*/ 	.short	(.L_925 - .L_924)
	.align		4
.L_924:
        /*0074*/ 	.word	index@(.nv.constant0.backward_sub_f32)
        /*0078*/ 	.short	0x0380
        /*007a*/ 	.short	0x001c


	//----- nvinfo : EIATTR_SW_WAR
	.align		4
.L_925:
        /*007c*/ 	.byte	0x04, 0x36
        /*007e*/ 	.short	(.L_927 - .L_926)
.L_926:
        /*0080*/ 	.word	0x00000008
.L_927:


//--------------------- .nv.info.forward_sub_f64  --------------------------
	.section	.nv.info.forward_sub_f64,"",@"SHT_CUDA_INFO"
	.sectionflags	@""
	.align	4


	//----- nvinfo : EIATTR_CUDA_API_VERSION
	.align		4
        /*0000*/ 	.byte	0x04, 0x37
        /*0002*/ 	.short	(.L_929 - .L_928)
.L_928:
        /*0004*/ 	.word	0x00000082


	//----- nvinfo : EIATTR_KPARAM_INFO
	.align		4
.L_929:
        /*0008*/ 	.byte	0x04, 0x17
        /*000a*/ 	.short	(.L_931 - .L_930)
.L_930:
        /*000c*/ 	.word	0x00000000
        /*0010*/ 	.short	0x0004
        /*0012*/ 	.short	0x001c
        /*0014*/ 	.byte	0x00, 0xf0, 0x11, 0x00


	//----- nvinfo : EIATTR_KPARAM_INFO
	.align		4
.L_931:
        /*0018*/ 	.byte	0x04, 0x17
        /*001a*/ 	.short	(.L_933 - .L_932)
.L_932:
        /*001c*/ 	.word	0x00000000
        /*0020*/ 	.short	0x0003
        /*0022*/ 	.short	0x0018
        /*0024*/ 	.byte	0x00, 0xf0, 0x11, 0x00


	//----- nvinfo : EIATTR_KPARAM_INFO
	.align		4
.L_933:
        /*0028*/ 	.byte	0x04, 0x17
        /*002a*/ 	.short	(.L_935 - .L_934)
.L_934:
        /*002c*/ 	.word	0x00000000
        /*0030*/ 	.short	0x0002
        /*0032*/ 	.short	0x0010
        /*0034*/ 	.byte	0x00, 0xf5, 0x21, 0x00


	//----- nvinfo : EIATTR_KPARAM_INFO
	.align		4
.L_935:
        /*0038*/ 	.byte	0x04, 0x17
        /*003a*/ 	.short	(.L_937 - .L_936)
.L_936:
        /*003c*/ 	.word	0x00000000
        /*0040*/ 	.short	0x0001
        /*0042*/ 	.short	0x0008
        /*0044*/ 	.byte	0x00, 0xf5, 0x21, 0x00


	//----- nvinfo : EIATTR_KPARAM_INFO
	.align		4
.L_937:
        /*0048*/ 	.byte	0x04, 0x17
        /*004a*/ 	.short	(.L_939 - .L_938)
.L_938:
        /*004c*/ 	.word	0x00000000
        /*0050*/ 	.short	0x0000
        /*0052*/ 	.short	0x0000
        /*0054*/ 	.byte	0x00, 0xf5, 0x21, 0x00


	//----- nvinfo : EIATTR_SPARSE_MMA_MASK
	.align		4
.L_939:
        /*0058*/ 	.byte	0x03, 0x50
        /*005a*/ 	.short	0x0000


	//----- nvinfo : EIATTR_MAXREG_COUNT
	.align		4
        /*005c*/ 	.byte	0x03, 0x1b
        /*005e*/ 	.short	0x00ff


	//----- nvinfo : EIATTR_MERCURY_ISA_VERSION
	.align		4
        /*0060*/ 	.byte	0x03, 0x5f
        /*0062*/ 	.short	0x0101


	//----- nvinfo : EIATTR_VRC_CTA_INIT_COUNT
	.align		4
        /*0064*/ 	.byte	0x02, 0x4a
	.zero		1
	.zero		1


	//----- nvinfo : EIATTR_EXIT_INSTR_OFFSETS
	.align		4
        /*0068*/ 	.byte	0x04, 0x1c
        /*006a*/ 	.short	(.L_941 - .L_940)


	//   ....[0]....
.L_940:
        /*006c*/ 	.word	0x00000060


	//   ....[1]....
        /*0070*/ 	.word	0x00000e40


	//   ....[2]....
        /*0074*/ 	.word	0x00001d10


	//----- nvinfo : EIATTR_CRS_STACK_SIZE
	.align		4
.L_941:
        /*0078*/ 	.byte	0x04, 0x1e
        /*007a*/ 	.short	(.L_943 - .L_942)
.L_942:
        /*007c*/ 	.word	0x00000000


	//----- nvinfo : EIATTR_CBANK_PARAM_SIZE
	.align		4
.L_943:
        /*0080*/ 	.byte	0x03, 0x19
        /*0082*/ 	.short	0x0020


	//----- nvinfo : EIATTR_PARAM_CBANK
	.align		4
        /*0084*/ 	.byte	0x04, 0x0a
        /*0086*/ 	.short	(.L_945 - .L_944)
	.align		4
.L_944:
        /*0088*/ 	.word	index@(.nv.constant0.forward_sub_f64)
        /*008c*/ 	.short	0x0380
        /*008e*/ 	.short	0x0020


	//----- nvinfo : EIATTR_SW_WAR
	.align		4
.L_945:
        /*0090*/ 	.byte	0x04, 0x36
        /*0092*/ 	.short	(.L_947 - .L_946)
.L_946:
        /*0094*/ 	.word	0x00000008
.L_947:


//--------------------- .nv.info.forward_sub_f32  --------------------------
	.section	.nv.info.forward_sub_f32,"",@"SHT_CUDA_INFO"
	.sectionflags	@""
	.align	4


	//----- nvinfo : EIATTR_CUDA_API_VERSION
	.align		4
        /*0000*/ 	.byte	0x04, 0x37
        /*0002*/ 	.short	(.L_949 - .L_948)
.L_948:
        /*0004*/ 	.word	0x00000082


	//----- nvinfo : EIATTR_KPARAM_INFO
	.align		4
.L_949:
        /*0008*/ 	.byte	0x04, 0x17
        /*000a*/ 	.short	(.L_951 - .L_950)
.L_950:
        /*000c*/ 	.word	0x00000000
        /*0010*/ 	.short	0x0004
        /*0012*/ 	.short	0x001c
        /*0014*/ 	.byte	0x00, 0xf0, 0x11, 0x00


	//----- nvinfo : EIATTR_KPARAM_INFO
	.align		4
.L_951:
        /*0018*/ 	.byte	0x04, 0x17
        /*001a*/ 	.short	(.L_953 - .L_952)
.L_952:
        /*001c*/ 	.word	0x00000000
        /*0020*/ 	.short	0x0003
        /*0022*/ 	.short	0x0018
        /*0024*/ 	.byte	0x00, 0xf0, 0x11, 0x00


	//----- nvinfo : EIATTR_KPARAM_INFO
	.align		4
.L_953:
        /*0028*/ 	.byte	0x04, 0x17
        /*002a*/ 	.short	(.L_955 - .L_954)
.L_954:
        /*002c*/ 	.word	0x00000000
        /*0030*/ 	.short	0x0002
        /*0032*/ 	.short	0x0010
        /*0034*/ 	.byte	0x00, 0xf5, 0x21, 0x00


	//----- nvinfo : EIATTR_KPARAM_INFO
	.align		4
.L_955:
        /*0038*/ 	.byte	0x04, 0x17
        /*003a*/ 	.short	(.L_957 - .L_956)
.L_956:
        /*003c*/ 	.word	0x00000000
        /*0040*/ 	.short	0x0001
        /*0042*/ 	.short	0x0008
        /*0044*/ 	.byte	0x00, 0xf5, 0x21, 0x00


	//----- nvinfo : EIATTR_KPARAM_INFO
	.align		4
.L_957:
        /*0048*/ 	.byte	0x04, 0x17
        /*004a*/ 	.short	(.L_959 - .L_958)
.L_958:
        /*004c*/ 	.word	0x00000000
        /*0050*/ 	.short	0x0000
        /*0052*/ 	.short	0x0000
        /*0054*/ 	.byte	0x00, 0xf5, 0x21, 0x00


	//----- nvinfo : EIATTR_SPARSE_MMA_MASK
	.align		4
.L_959:
        /*0058*/ 	.byte	0x03, 0x50
        /*005a*/ 	.short	0x0000


	//----- nvinfo : EIATTR_MAXREG_COUNT
	.align		4
        /*005c*/ 	.byte	0x03, 0x1b
        /*005e*/ 	.short	0x00ff


	//----- nvinfo : EIATTR_MERCURY_ISA_VERSION
	.align		4
        /*0060*/ 	.byte	0x03, 0x5f
        /*0062*/ 	.short	0x0101


	//----- nvinfo : EIATTR_VRC_CTA_INIT_COUNT
	.align		4
        /*0064*/ 	.byte	0x02, 0x4a
	.zero		1
	.zero		1


	//----- nvinfo : EIATTR_EXIT_INSTR_OFFSETS
	.align		4
        /*0068*/ 	.byte	0x04, 0x1c
        /*006a*/ 	.short	(.L_961 - .L_960)


	//   ....[0]....
.L_960:
        /*006c*/ 	.word	0x00000060


	//   ....[1]....
        /*0070*/ 	.word	0x00000e40


	//   ....[2]....
        /*0074*/ 	.word	0x00001cc0


	//----- nvinfo : EIATTR_CRS_STACK_SIZE
	.align		4
.L_961:
        /*0078*/ 	.byte	0x04, 0x1e
        /*007a*/ 	.short	(.L_963 - .L_962)
.L_962:
        /*007c*/ 	.word	0x00000000


	//----- nvinfo : EIATTR_CBANK_PARAM_SIZE
	.align		4
.L_963:
        /*0080*/ 	.byte	0x03, 0x19
        /*0082*/ 	.short	0x0020


	//----- nvinfo : EIATTR_PARAM_CBANK
	.align		4
        /*0084*/ 	.byte	0x04, 0x0a
        /*0086*/ 	.short	(.L_965 - .L_964)
	.align		4
.L_964:
        /*0088*/ 	.word	index@(.nv.constant0.forward_sub_f32)
        /*008c*/ 	.short	0x0380
        /*008e*/ 	.short	0x0020


	//----- nvinfo : EIATTR_SW_WAR
	.align		4
.L_965:
        /*0090*/ 	.byte	0x04, 0x36
        /*0092*/ 	.short	(.L_967 - .L_966)
.L_966:
        /*0094*/ 	.word	0x00000008
.L_967:


//--------------------- .nv.info.diagflat_f64     --------------------------
	.section	.nv.info.diagflat_f64,"",@"SHT_CUDA_INFO"
	.sectionflags	@""
	.align	4


	//----- nvinfo : EIATTR_CUDA_API_VERSION
	.align		4
        /*0000*/ 	.byte	0x04, 0x37
        /*0002*/ 	.short	(.L_969 - .L_968)
.L_968:
        /*0004*/ 	.word	0x00000082


	//----- nvinfo : EIATTR_KPARAM_INFO
	.align		4
.L_969:
        /*0008*/ 	.byte	0x04, 0x17
        /*000a*/ 	.short	(.L_971 - .L_970)
.L_970:
        /*000c*/ 	.word	0x00000000
        /*0010*/ 	.short	0x0002
        /*0012*/ 	.short	0x0010
        /*0014*/ 	.byte	0x00, 0xf0, 0x11, 0x00


	//----- nvinfo : EIATTR_KPARAM_INFO
	.align		4
.L_971:
        /*0018*/ 	.byte	0x04, 0x17
        /*001a*/ 	.short	(.L_973 - .L_972)
.L_972:
        /*001c*/ 	.word	0x00000000
        /*0020*/ 	.short	0x0001
        /*0022*/ 	.short	0x0008
        /*0024*/ 	.byte	0x00, 0xf5, 0x21, 0x00


	//----- nvinfo : EIATTR_KPARAM_INFO
	.align		4
.L_973:
        /*0028*/ 	.byte	0x04, 0x17
        /*002a*/ 	.short	(.L_975 - .L_974)
.L_974:
        /*002c*/ 	.word	0x00000000
        /*0030*/ 	.short	0x0000
        /*0032*/ 	.short	0x0000
        /*0034*/ 	.byte	0x00, 0xf5, 0x21, 0x00


	//----- nvinfo : EIATTR_SPARSE_MMA_MASK
	.align		4
.L_975:
        /*0038*/ 	.byte	0x03, 0x50
        /*003a*/ 	.short	0x0000


	//----- nvinfo : EIATTR_MAXREG_COUNT
	.align		4
        /*003c*/ 	.byte	0x03, 0x1b
        /*003e*/ 	.short	0x00ff


	//----- nvinfo : EIATTR_MERCURY_ISA_VERSION
	.align		4
        /*0040*/ 	.byte	0x03, 0x5f
        /*0042*/ 	.short	0x0101


	//----- nvinfo : EIATTR_VRC_CTA_INIT_COUNT
	.align		4
        /*0044*/ 	.byte	0x02, 0x4a
	.zero		1
	.zero		1


	//----- nvinfo : EIATTR_EXIT_INSTR_OFFSETS
	.align		4
        /*0048*/ 	.byte	0x04, 0x1c
        /*004a*/ 	.short	(.L_977 - .L_976)


	//   ....[0]....
.L_976:
        /*004c*/ 	.word	0x00000080


	//   ....[1]....
        /*0050*/ 	.word	0x00000290


	//----- nvinfo : EIATTR_CRS_STACK_SIZE
	.align		4
.L_977:
        /*0054*/ 	.byte	0x04, 0x1e
        /*0056*/ 	.short	(.L_979 - .L_978)
.L_978:
        /*0058*/ 	.word	0x00000000


	//----- nvinfo : EIATTR_CBANK_PARAM_SIZE
	.align		4
.L_979:
        /*005c*/ 	.byte	0x03, 0x19
        /*005e*/ 	.short	0x0014


	//----- nvinfo : EIATTR_PARAM_CBANK
	.align		4
        /*0060*/ 	.byte	0x04, 0x0a
        /*0062*/ 	.short	(.L_981 - .L_980)
	.align		4
.L_980:
        /*0064*/ 	.word	index@(.nv.constant0.diagflat_f64)
        /*0068*/ 	.short	0x0380
        /*006a*/ 	.short	0x0014


	//----- nvinfo : EIATTR_SW_WAR
	.align		4
.L_981:
        /*006c*/ 	.byte	0x04, 0x36
        /*006e*/ 	.short	(.L_983 - .L_982)
.L_982:
        /*0070*/ 	.word	0x00000008
.L_983:


//--------------------- .nv.info.diagflat_f32     --------------------------
	.section	.nv.info.diagflat_f32,"",@"SHT_CUDA_INFO"
	.sectionflags	@""
	.align	4


	//----- nvinfo : EIATTR_CUDA_API_VERSION
	.align		4
        /*0000*/ 	.byte	0x04, 0x37
        /*0002*/ 	.short	(.L_985 - .L_984)
.L_984:
        /*0004*/ 	.word	0x00000082


	//----- nvinfo : EIATTR_KPARAM_INFO
	.align		4
.L_985:
        /*0008*/ 	.byte	0x04, 0x17
        /*000a*/ 	.short	(.L_987 - .L_986)
.L_986:
        /*000c*/ 	.word	0x00000000
        /*0010*/ 	.short	0x0002
        /*0012*/ 	.short	0x0010
        /*0014*/ 	.byte	0x00, 0xf0, 0x11, 0x00


	//----- nvinfo : EIATTR_KPARAM_INFO
	.align		4
.L_987:
        /*0018*/ 	.byte	0x04, 0x17
        /*001a*/ 	.short	(.L_989 - .L_988)
.L_988:
        /*001c*/ 	.word	0x00000000
        /*0020*/ 	.short	0x0001
        /*0022*/ 	.short	0x0008
        /*0024*/ 	.byte	0x00, 0xf5, 0x21, 0x00


	//----- nvinfo : EIATTR_KPARAM_INFO
	.align		4
.L_989:
        /*0028*/ 	.byte	0x04, 0x17
        /*002a*/ 	.short	(.L_991 - .L_990)
.L_990:
        /*002c*/ 	.word	0x00000000
        /*0030*/ 	.short	0x0000
        /*0032*/ 	.short	0x0000
        /*0034*/ 	.byte	0x00, 0xf5, 0x21, 0x00


	//----- nvinfo : EIATTR_SPARSE_MMA_MASK
	.align		4
.L_991:
        /*0038*/ 	.byte	0x03, 0x50
        /*003a*/ 	.short	0x0000


	//----- nvinfo : EIATTR_MAXREG_COUNT
	.align		4
        /*003c*/ 	.byte	0x03, 0x1b
        /*003e*/ 	.short	0x00ff


	//----- nvinfo : EIATTR_MERCURY_ISA_VERSION
	.align		4
        /*0040*/ 	.byte	0x03, 0x5f
        /*0042*/ 	.short	0x0101


	//----- nvinfo : EIATTR_VRC_CTA_INIT_COUNT
	.align		4
        /*0044*/ 	.byte	0x02, 0x4a
	.zero		1
	.zero		1


	//----- nvinfo : EIATTR_EXIT_INSTR_OFFSETS
	.align		4
        /*0048*/ 	.byte	0x04, 0x1c
        /*004a*/ 	.short	(.L_993 - .L_992)


	//   ....[0]....
.L_992:
        /*004c*/ 	.word	0x00000080


	//   ....[1]....
        /*0050*/ 	.word	0x00000290


	//----- nvinfo : EIATTR_CRS_STACK_SIZE
	.align		4
.L_993:
        /*0054*/ 	.byte	0x04, 0x1e
        /*0056*/ 	.short	(.L_995 - .L_994)
.L_994:
        /*0058*/ 	.word	0x00000000


	//----- nvinfo : EIATTR_CBANK_PARAM_SIZE
	.align		4
.L_995:
        /*005c*/ 	.byte	0x03, 0x19
        /*005e*/ 	.short	0x0014


	//----- nvinfo : EIATTR_PARAM_CBANK
	.align		4
        /*0060*/ 	.byte	0x04, 0x0a
        /*0062*/ 	.short	(.L_997 - .L_996)
	.align		4
.L_996:
        /*0064*/ 	.word	index@(.nv.constant0.diagflat_f32)
        /*0068*/ 	.short	0x0380
        /*006a*/ 	.short	0x0014


	//----- nvinfo : EIATTR_SW_WAR
	.align		4
.L_997:
        /*006c*/ 	.byte	0x04, 0x36
        /*006e*/ 	.short	(.L_999 - .L_998)
.L_998:
        /*0070*/ 	.word	0x00000008
.L_999:


//--------------------- .nv.info.diag_f64         --------------------------
	.section	.nv.info.diag_f64,"",@"SHT_CUDA_INFO"
	.sectionflags	@""
	.align	4


	//----- nvinfo : EIATTR_CUDA_API_VERSION
	.align		4
        /*0000*/ 	.byte	0x04, 0x37
        /*0002*/ 	.short	(.L_1001 - .L_1000)
.L_1000:
        /*0004*/ 	.word	0x00000082


	//----- nvinfo : EIATTR_KPARAM_INFO
	.align		4
.L_1001:
        /*0008*/ 	.byte	0x04, 0x17
        /*000a*/ 	.short	(.L_1003 - .L_1002)
.L_1002:
        /*000c*/ 	.word	0x00000000
        /*0010*/ 	.short	0x0003
        /*0012*/ 	.short	0x0014
        /*0014*/ 	.byte	0x00, 0xf0, 0x11, 0x00


	//----- nvinfo : EIATTR_KPARAM_INFO
	.align		4
.L_1003:
        /*0018*/ 	.byte	0x04, 0x17
        /*001a*/ 	.short	(.L_1005 - .L_1004)
.L_1004:
        /*001c*/ 	.word	0x00000000
        /*0020*/ 	.short	0x0002
        /*0022*/ 	.short	0x0010
        /*0024*/ 	.byte	0x00, 0xf0, 0x11, 0x00


	//----- nvinfo : EIATTR_KPARAM_INFO
	.align		4
.L_1005:
        /*0028*/ 	.byte	0x04, 0x17
        /*002a*/ 	.short	(.L_1007 - .L_1006)
.L_1006:
        /*002c*/ 	.word	0x00000000
        /*0030*/ 	.short	0x0001
        /*0032*/ 	.short	0x0008
        /*0034*/ 	.byte	0x00, 0xf5, 0x21, 0x00


	//----- nvinfo : EIATTR_KPARAM_INFO
	.align		4
.L_1007:
        /*0038*/ 	.byte	0x04, 0x17
        /*003a*/ 	.short	(.L_1009 - .L_1008)
.L_1008:
        /*003c*/ 	.word	0x00000000
        /*0040*/ 	.short	0x0000
        /*0042*/ 	.short	0x0000
        /*0044*/ 	.byte	0x00, 0xf5, 0x21, 0x00


	//----- nvinfo : EIATTR_SPARSE_MMA_MASK
	.align		4
.L_1009:
        /*0048*/ 	.byte	0x03, 0x50
        /*004a*/ 	.short	0x0000


	//----- nvinfo : EIATTR_MAXREG_COUNT
	.align		4
        /*004c*/ 	.byte	0x03, 0x1b
        /*004e*/ 	.short	0x00ff


	//----- nvinfo : EIATTR_MERCURY_ISA_VERSION
	.align		4
        /*0050*/ 	.byte	0x03, 0x5f
        /*0052*/ 	.short	0x0101


	//----- nvinfo : EIATTR_VRC_CTA_INIT_COUNT
	.align		4
        /*0054*/ 	.byte	0x02, 0x4a
	.zero		1
	.zero		1


	//----- nvinfo : EIATTR_EXIT_INSTR_OFFSETS
	.align		4
        /*0058*/ 	.byte	0x04, 0x1c
        /*005a*/ 	.short	(.L_1011 - .L_1010)


	//   ....[0]....
.L_1010:
        /*005c*/ 	.word	0x00000070


	//   ....[1]....
        /*0060*/ 	.word	0x00000110


	//----- nvinfo : EIATTR_CBANK_PARAM_SIZE
	.align		4
.L_1011:
        /*0064*/ 	.byte	0x03, 0x19
        /*0066*/ 	.short	0x0018


	//----- nvinfo : EIATTR_PARAM_CBANK
	.align		4
        /*0068*/ 	.byte	0x04, 0x0a
        /*006a*/ 	.short	(.L_1013 - .L_1012)
	.align		4
.L_1012:
        /*006c*/ 	.word	index@(.nv.constant0.diag_f64)
        /*0070*/ 	.short	0x0380
        /*0072*/ 	.short	0x0018


	//----- nvinfo : EIATTR_SW_WAR
	.align		4
.L_1013:
        /*0074*/ 	.byte	0x04, 0x36
        /*0076*/ 	.short	(.L_1015 - .L_1014)
.L_1014:
        /*0078*/ 	.word	0x00000008
.L_1015:


//--------------------- .nv.info.diag_f32         --------------------------
	.section	.nv.info.diag_f32,"",@"SHT_CUDA_INFO"
	.sectionflags	@""
	.align	4


	//----- nvinfo : EIATTR_CUDA_API_VERSION
	.align		4
        /*0000*/ 	.byte	0x04, 0x37
        /*0002*/ 	.short	(.L_1017 - .L_1016)
.L_1016:
        /*0004*/ 	.word	0x00000082


	//----- nvinfo : EIATTR_KPARAM_INFO
	.align		4
.L_1017:
        /*0008*/ 	.byte	0x04, 0x17
        /*000a*/ 	.short	(.L_1019 - .L_1018)
.L_1018:
        /*000c*/ 	.word	0x00000000
        /*0010*/ 	.short	0x0003
        /*0012*/ 	.short	0x0014
        /*0014*/ 	.byte	0x00, 0xf0, 0x11, 0x00


	//----- nvinfo : EIATTR_KPARAM_INFO
	.align		4
.L_1019:
        /*0018*/ 	.byte	0x04, 0x17
        /*001a*/ 	.short	(.L_1021 - .L_1020)
.L_1020:
        /*001c*/ 	.word	0x00000000
        /*0020*/ 	.short	0x0002
        /*0022*/ 	.short	0x0010
        /*0024*/ 	.byte	0x00, 0xf0, 0x11, 0x00


	//----- nvinfo : EIATTR_KPARAM_INFO
	.align		4
.L_1021:
        /*0028*/ 	.byte	0x04, 0x17
        /*002a*/ 	.short	(.L_1023 - .L_1022)
.L_1022:
        /*002c*/ 	.word	0x00000000
        /*0030*/ 	.short	0x0001
        /*0032*/ 	.short	0x0008
        /*0034*/ 	.byte	0x00, 0xf5, 0x21, 0x00


	//----- nvinfo : EIATTR_KPARAM_INFO
	.align		4
.L_1023:
        /*0038*/ 	.byte	0x04, 0x17
        /*003a*/ 	.short	(.L_1025 - .L_1024)
.L_1024:
        /*003c*/ 	.word	0x00000000
        /*0040*/ 	.short	0x0000
        /*0042*/ 	.short	0x0000
        /*0044*/ 	.byte	0x00, 0xf5, 0x21, 0x00


	//----- nvinfo : EIATTR_SPARSE_MMA_MASK
	.align		4
.L_1025:
        /*0048*/ 	.byte	0x03, 0x50
        /*004a*/ 	.short	0x0000


	//----- nvinfo : EIATTR_MAXREG_COUNT
	.align		4
        /*004c*/ 	.byte	0x03, 0x1b
        /*004e*/ 	.short	0x00ff


	//----- nvinfo : EIATTR_MERCURY_ISA_VERSION
	.align		4
        /*0050*/ 	.byte	0x03, 0x5f
        /*0052*/ 	.short	0x0101


	//----- nvinfo : EIATTR_VRC_CTA_INIT_COUNT
	.align		4
        /*0054*/ 	.byte	0x02, 0x4a
	.zero		1
	.zero		1


	//----- nvinfo : EIATTR_EXIT_INSTR_OFFSETS
	.align		4
        /*0058*/ 	.byte	0x04, 0x1c
        /*005a*/ 	.short	(.L_1027 - .L_1026)


	//   ....[0]....
.L_1026:
        /*005c*/ 	.word	0x00000070


	//   ....[1]....
        /*0060*/ 	.word	0x00000110


	//----- nvinfo : EIATTR_CBANK_PARAM_SIZE
	.align		4
.L_1027:
        /*0064*/ 	.byte	0x03, 0x19
        /*0066*/ 	.short	0x0018


	//----- nvinfo : EIATTR_PARAM_CBANK
	.align		4
        /*0068*/ 	.byte	0x04, 0x0a
        /*006a*/ 	.short	(.L_1029 - .L_1028)
	.align		4
.L_1028:
        /*006c*/ 	.word	index@(.nv.constant0.diag_f32)
        /*0070*/ 	.short	0x0380
        /*0072*/ 	.short	0x0018


	//----- nvinfo : EIATTR_SW_WAR
	.align		4
.L_1029:
        /*0074*/ 	.byte	0x04, 0x36
        /*0076*/ 	.short	(.L_1031 - .L_1030)
.L_1030:
        /*0078*/ 	.word	0x00000008
.L_1031:


//--------------------- .nv.info.trace_f64        --------------------------
	.section	.nv.info.trace_f64,"",@"SHT_CUDA_INFO"
	.sectionflags	@""
	.align	4


	//----- nvinfo : EIATTR_CUDA_API_VERSION
	.align		4
        /*0000*/ 	.byte	0x04, 0x37
        /*0002*/ 	.short	(.L_1033 - .L_1032)
.L_1032:
        /*0004*/ 	.word	0x00000082


	//----- nvinfo : EIATTR_KPARAM_INFO
	.align		4
.L_1033:
        /*0008*/ 	.byte	0x04, 0x17
        /*000a*/ 	.short	(.L_1035 - .L_1034)
.L_1034:
        /*000c*/ 	.word	0x00000000
        /*0010*/ 	.short	0x0003
        /*0012*/ 	.short	0x0014
        /*0014*/ 	.byte	0x00, 0xf0, 0x11, 0x00


	//----- nvinfo : EIATTR_KPARAM_INFO
	.align		4
.L_1035:
        /*0018*/ 	.byte	0x04, 0x17
        /*001a*/ 	.short	(.L_1037 - .L_1036)
.L_1036:
        /*001c*/ 	.word	0x00000000
        /*0020*/ 	.short	0x0002
        /*0022*/ 	.short	0x0010
        /*0024*/ 	.byte	0x00, 0xf0, 0x11, 0x00


	//----- nvinfo : EIATTR_KPARAM_INFO
	.align		4
.L_1037:
        /*0028*/ 	.byte	0x04, 0x17
        /*002a*/ 	.short	(.L_1039 - .L_1038)
.L_1038:
        /*002c*/ 	.word	0x00000000
        /*0030*/ 	.short	0x0001
        /*0032*/ 	.short	0x0008
        /*0034*/ 	.byte	0x00, 0xf5, 0x21, 0x00


	//----- nvinfo : EIATTR_KPARAM_INFO
	.align		4
.L_1039:
        /*0038*/ 	.byte	0x04, 0x17
        /*003a*/ 	.short	(.L_1041 - .L_1040)
.L_1040:
        /*003c*/ 	.word	0x00000000
        /*0040*/ 	.short	0x0000
        /*0042*/ 	.short	0x0000
        /*0044*/ 	.byte	0x00, 0xf5, 0x21, 0x00


	//----- nvinfo : EIATTR_SPARSE_MMA_MASK
	.align		4
.L_1041:
        /*0048*/ 	.byte	0x03, 0x50
        /*004a*/ 	.short	0x0000


	//----- nvinfo : EIATTR_MAXREG_COUNT
	.align		4
        /*004c*/ 	.byte	0x03, 0x1b
        /*004e*/ 	.short	0x00ff


	//----- nvinfo : EIATTR_NUM_BARRIERS
	.align		4
        /*0050*/ 	.byte	0x02, 0x4c
        /*0052*/ 	.byte	0x01
	.zero		1


	//----- nvinfo : EIATTR_MERCURY_ISA_VERSION
	.align		4
        /*0054*/ 	.byte	0x03, 0x5f
        /*0056*/ 	.short	0x0101


	//----- nvinfo : EIATTR_VRC_CTA_INIT_COUNT
	.align		4
        /*0058*/ 	.byte	0x02, 0x4a
	.zero		1
	.zero		1


	//----- nvinfo : EIATTR_EXIT_INSTR_OFFSETS
	.align		4
        /*005c*/ 	.byte	0x04, 0x1c
        /*005e*/ 	.short	(.L_1043 - .L_1042)


	//   ....[0]....
.L_1042:
        /*0060*/ 	.word	0x00000220


	//   ....[1]....
        /*0064*/ 	.word	0x00000290


	//----- nvinfo : EIATTR_CBANK_PARAM_SIZE
	.align		4
.L_1043:
        /*0068*/ 	.byte	0x03, 0x19
        /*006a*/ 	.short	0x0018


	//----- nvinfo : EIATTR_PARAM_CBANK
	.align		4
        /*006c*/ 	.byte	0x04, 0x0a
        /*006e*/ 	.short	(.L_1045 - .L_1044)
	.align		4
.L_1044:
        /*0070*/ 	.word	index@(.nv.constant0.trace_f64)
        /*0074*/ 	.short	0x0380
        /*0076*/ 	.short	0x0018


	//----- nvinfo : EIATTR_SW_WAR
	.align		4
.L_1045:
        /*0078*/ 	.byte	0x04, 0x36
        /*007a*/ 	.short	(.L_1047 - .L_1046)
.L_1046:
        /*007c*/ 	.word	0x00000008
.L_1047:


//--------------------- .nv.info.trace_f32        --------------------------
	.section	.nv.info.trace_f32,"",@"SHT_CUDA_INFO"
	.sectionflags	@""
	.align	4


	//----- nvinfo : EIATTR_CUDA_API_VERSION
	.align		4
        /*0000*/ 	.byte	0x04, 0x37
        /*0002*/ 	.short	(.L_1049 - .L_1048)
.L_1048:
        /*0004*/ 	.word	0x00000082


	//----- nvinfo : EIATTR_KPARAM_INFO
	.align		4
.L_1049:
        /*0008*/ 	.byte	0x04, 0x17
        /*000a*/ 	.short	(.L_1051 - .L_1050)
.L_1050:
        /*000c*/ 	.word	0x00000000
        /*0010*/ 	.short	0x0003
        /*0012*/ 	.short	0x0014
        /*0014*/ 	.byte	0x00, 0xf0, 0x11, 0x00


	//----- nvinfo : EIATTR_KPARAM_INFO
	.align		4
.L_1051:
        /*0018*/ 	.byte	0x04, 0x17
        /*001a*/ 	.short	(.L_1053 - .L_1052)
.L_1052:
        /*001c*/ 	.word	0x00000000
        /*0020*/ 	.short	0x0002
        /*0022*/ 	.short	0x0010
        /*0024*/ 	.byte	0x00, 0xf0, 0x11, 0x00


	//----- nvinfo : EIATTR_KPARAM_INFO
	.align		4
.L_1053:
        /*0028*/ 	.byte	0x04, 0x17
        /*002a*/ 	.short	(.L_1055 - .L_1054)
.L_1054:
        /*002c*/ 	.word	0x00000000
        /*0030*/ 	.short	0x0001
        /*0032*/ 	.short	0x0008
        /*0034*/ 	.byte	0x00, 0xf5, 0x21, 0x00


	//----- nvinfo : EIATTR_KPARAM_INFO
	.align		4
.L_1055:
        /*0038*/ 	.byte	0x04, 0x17
        /*003a*/ 	.short	(.L_1057 - .L_1056)
.L_1056:
        /*003c*/ 	.word	0x00000000
        /*0040*/ 	.short	0x0000
        /*0042*/ 	.short	0x0000
        /*0044*/ 	.byte	0x00, 0xf5, 0x21, 0x00


	//----- nvinfo : EIATTR_SPARSE_MMA_MASK
	.align		4
.L_1057:
        /*0048*/ 	.byte	0x03, 0x50
        /*004a*/ 	.short	0x0000


	//----- nvinfo : EIATTR_MAXREG_COUNT
	.align		4
        /*004c*/ 	.byte	0x03, 0x1b
        /*004e*/ 	.short	0x00ff


	//----- nvinfo : EIATTR_NUM_BARRIERS
	.align		4
        /*0050*/ 	.byte	0x02, 0x4c
        /*0052*/ 	.byte	0x01
	.zero		1


	//----- nvinfo : EIATTR_MERCURY_ISA_VERSION
	.align		4
        /*0054*/ 	.byte	0x03, 0x5f
        /*0056*/ 	.short	0x0101


	//----- nvinfo : EIATTR_VRC_CTA_INIT_COUNT
	.align		4
        /*0058*/ 	.byte	0x02, 0x4a
	.zero		1
	.zero		1


	//----- nvinfo : EIATTR_EXIT_INSTR_OFFSETS
	.align		4
        /*005c*/ 	.byte	0x04, 0x1c
        /*005e*/ 	.short	(.L_1059 - .L_1058)


	//   ....[0]....
.L_1058:
        /*0060*/ 	.word	0x00000220


	//   ....[1]....
        /*0064*/ 	.word	0x00000290


	//----- nvinfo : EIATTR_CBANK_PARAM_SIZE
	.align		4
.L_1059:
        /*0068*/ 	.byte	0x03, 0x19
        /*006a*/ 	.short	0x0018


	//----- nvinfo : EIATTR_PARAM_CBANK
	.align		4
        /*006c*/ 	.byte	0x04, 0x0a
        /*006e*/ 	.short	(.L_1061 - .L_1060)
	.align		4
.L_1060:
        /*0070*/ 	.word	index@(.nv.constant0.trace_f32)
        /*0074*/ 	.short	0x0380
        /*0076*/ 	.short	0x0018


	//----- nvinfo : EIATTR_SW_WAR
	.align		4
.L_1061:
        /*0078*/ 	.byte	0x04, 0x36
        /*007a*/ 	.short	(.L_1063 - .L_1062)
.L_1062:
        /*007c*/ 	.word	0x00000008
.L_1063:


//--------------------- .nv.callgraph             --------------------------
	.section	.nv.callgraph,"",@"SHT_CUDA_CALLGRAPH"
	.align	4
	.sectionentsize	8
	.align		4
        /*0000*/ 	.word	0x00000000
	.align		4
        /*0004*/ 	.word	0xffffffff
	.align		4
        /*0008*/ 	.word	0x00000000
	.align		4
        /*000c*/ 	.word	0xfffffffe
	.align		4
        /*0010*/ 	.word	0x00000000
	.align		4
        /*0014*/ 	.word	0xfffffffd
	.align		4
        /*0018*/ 	.word	0x00000000
	.align		4
        /*001c*/ 	.word	0xfffffffc


//--------------------- .text.eig_general_f64     --------------------------
	.section	.text.eig_general_f64,"ax",@progbits
	.align	128
        .global         eig_general_f64
        .type           eig_general_f64,@function
        .size           eig_general_f64,(.L_x_1791 - eig_general_f64)
        .other          eig_general_f64,@"STO_CUDA_ENTRY STV_DEFAULT"
eig_general_f64:
.text.eig_general_f64:
[----:B------:R-:W0:Y:S01]  /*0000*/  LDC R1, c[0x0][0x37c] ;  /* 0x0000df00ff017b82 */ /* 0x000e220000000800 */
[----:B------:R-:W1:Y:S07]  /*0010*/  S2R R0, SR_TID.X ;  /* 0x0000000000007919 */ /* 0x000e6e0000002100 */
[----:B------:R-:W1:Y:S01]  /*0020*/  S2UR UR4, SR_CTAID.X ;  /* 0x00000000000479c3 */ /* 0x000e620000002500 */
[----:B0-----:R-:W-:Y:S02]  /*0030*/  IADD3 R1, PT, PT, R1, -0x1800, RZ ;  /* 0xffffe80001017810 */ /* 0x001fe40007ffe0ff */
[----:B-1----:R-:W-:-:S13]  /*0040*/  LOP3.LUT P0, RZ, R0, UR4, RZ, 0xfc, !PT ;  /* 0x0000000400ff7c12 */ /* 0x002fda000f80fcff */
[----:B------:R-:W-:Y:S05]  /*0050*/  @P0 EXIT ;  /* 0x000000000000094d */ /* 0x000fea0003800000 */
[----:B------:R-:W0:Y:S01]  /*0060*/  LDCU UR10, c[0x0][0x3b0] ;  /* 0x00007600ff0a77ac */ /* 0x000e220008000800 */
[----:B------:R-:W1:Y:S01]  /*0070*/  LDCU.64 UR12, c[0x0][0x358] ;  /* 0x00006b00ff0c77ac */ /* 0x000e620008000a00 */
[----:B0-----:R-:W-:-:S09]  /*0080*/  UISETP.NE.AND UP0, UPT, UR10, URZ, UPT ;  /* 0x000000ff0a00728c */ /* 0x001fd2000bf05270 */
[----:B-1----:R-:W-:Y:S05]  /*0090*/  BRA.U !UP0, `(.L_x_0) ;  /* 0x0000000908247547 */ /* 0x002fea000b800000 */
[----:B------:R-:W-:Y:S02]  /*00a0*/  ULOP3.LUT UR6, UR10, 0x7, URZ, 0xc0, !UPT ;  /* 0x000000070a067892 */ /* 0x000fe4000f8ec0ff */
[----:B------:R-:W-:Y:S02]  /*00b0*/  ULOP3.LUT UR7, UR10, 0x3, URZ, 0xc0, !UPT ;  /* 0x000000030a077892 */ /* 0x000fe4000f8ec0ff */
[----:B------:R-:W-:Y:S02]  /*00c0*/  UIADD3 UR4, UPT, UPT, UR6, -0x1, URZ ;  /* 0xffffffff06047890 */ /* 0x000fe4000fffe0ff */
[----:B------:R-:W-:-:S04]  /*00d0*/  ULOP3.LUT UR5, UR10, 0xfffffff8, URZ, 0xc0, !UPT ;  /* 0xfffffff80a057892 */ /* 0x000fc8000f8ec0ff */
[----:B------:R-:W-:Y:S01]  /*00e0*/  IMAD.U32 R0, RZ, RZ, UR4 ;  /* 0x00000004ff007e24 */ /* 0x000fe2000f8e00ff */
[----:B------:R-:W-:-:S04]  /*00f0*/  UIADD3 UR4, UPT, UPT, UR10, -0x1, URZ ;  /* 0xffffffff0a047890 */ /* 0x000fc8000fffe0ff */
[----:B------:R-:W-:Y:S01]  /*0100*/  ISETP.GE.U32.AND P0, PT, R0, 0x3, PT ;  /* 0x000000030000780c */ /* 0x000fe20003f06070 */
[----:B------:R-:W-:-:S03]  /*0110*/  UISETP.GE.U32.AND UP0, UPT, UR4, 0x7, UPT ;  /* 0x000000070400788c */ /* 0x000fc6000bf06070 */
[----:B------:R-:W-:-:S09]  /*0120*/  UMOV UR4, URZ ;  /* 0x000000ff00047c82 */ /* 0x000fd20008000000 */
.L_x_6:
[----:B------:R-:W-:Y:S01]  /*0130*/  HFMA2 R0, -RZ, RZ, 0, 0 ;  /* 0x00000000ff007431 */ /* 0x000fe200000001ff */
[----:B012---:R-:W-:Y:S06]  /*0140*/  BRA.U !UP0, `(.L_x_1) ;  /* 0x0000000108ec7547 */ /* 0x007fec000b800000 */
[----:B------:R-:W0:Y:S01]  /*0150*/  LDC R27, c[0x0][0x3b0] ;  /* 0x0000ec00ff1b7b82 */ /* 0x000e220000000800 */
[----:B------:R-:W-:-:S07]  /*0160*/  IMAD.MOV.U32 R0, RZ, RZ, RZ ;  /* 0x000000ffff007224 */ /* 0x000fce00078e00ff */
[----:B------:R-:W1:Y:S02]  /*0170*/  LDC.64 R2, c[0x0][0x388] ;  /* 0x0000e200ff027b82 */ /* 0x000e640000000a00 */
.L_x_2:
[C---:B--2---:R-:W-:Y:S01]  /*0180*/  IADD3 R4, PT, PT, R0.reuse, 0x1, RZ ;  /* 0x0000000100047810 */ /* 0x044fe20007ffe0ff */
[C---:B------:R-:W-:Y:S01]  /*0190*/  VIADD R5, R0.reuse, 0x2 ;  /* 0x0000000200057836 */ /* 0x040fe20000000000 */
[----:B------:R-:W-:Y:S01]  /*01a0*/  IADD3 R6, PT, PT, R0, 0x3, RZ ;  /* 0x0000000300067810 */ /* 0x000fe20007ffe0ff */
[----:B0-----:R-:W-:Y:S01]  /*01b0*/  IMAD R21, R27, UR4, R0 ;  /* 0x000000041b157c24 */ /* 0x001fe2000f8e0200 */
[----:B------:R-:W-:Y:S01]  /*01c0*/  ISETP.NE.AND P2, PT, R4, UR4, PT ;  /* 0x0000000404007c0c */ /* 0x000fe2000bf45270 */
[C---:B------:R-:W-:Y:S01]  /*01d0*/  VIADD R4, R0.reuse, 0x4 ;  /* 0x0000000400047836 */ /* 0x040fe20000000000 */
[----:B------:R-:W-:Y:S01]  /*01e0*/  ISETP.NE.AND P1, PT, R5, UR4, PT ;  /* 0x0000000405007c0c */ /* 0x000fe2000bf25270 */
[C---:B------:R-:W-:Y:S01]  /*01f0*/  VIADD R7, R21.reuse, 0x1 ;  /* 0x0000000115077836 */ /* 0x040fe20000000000 */
[----:B------:R-:W-:Y:S01]  /*0200*/  ISETP.NE.AND P6, PT, R0, UR4, PT ;  /* 0x0000000400007c0c */ /* 0x000fe2000bfc5270 */
[----:B------:R-:W-:Y:S01]  /*0210*/  HFMA2 R14, -RZ, RZ, 0, 0 ;  /* 0x00000000ff0e7431 */ /* 0x000fe200000001ff */
[----:B------:R-:W-:Y:S01]  /*0220*/  ISETP.NE.AND P3, PT, R4, UR4, PT ;  /* 0x0000000404007c0c */ /* 0x000fe2000bf65270 */
[----:B------:R-:W-:Y:S01]  /*0230*/  VIADD R4, R0, 0x6 ;  /* 0x0000000600047836 */ /* 0x000fe20000000000 */
[----:B------:R-:W-:Y:S01]  /*0240*/  ISETP.NE.AND P4, PT, R6, UR4, PT ;  /* 0x0000000406007c0c */ /* 0x000fe2000bf85270 */
[C---:B------:R-:W-:Y:S01]  /*0250*/  VIADD R9, R21.reuse, 0x2 ;  /* 0x0000000215097836 */ /* 0x040fe20000000000 */
[C---:B------:R-:W-:Y:S01]  /*0260*/  IADD3 R5, PT, PT, R0.reuse, 0x5, RZ ;  /* 0x0000000500057810 */ /* 0x040fe20007ffe0ff */
[----:B------:R-:W-:Y:S01]  /*0270*/  VIADD R11, R21, 0x3 ;  /* 0x00000003150b7836 */ /* 0x000fe20000000000 */
[----:B------:R-:W-:Y:S01]  /*0280*/  IADD3 R6, PT, PT, R0, 0x7, RZ ;  /* 0x0000000700067810 */ /* 0x000fe20007ffe0ff */
[----:B-1----:R-:W-:Y:S01]  /*0290*/  IMAD.WIDE.U32 R8, R9, 0x8, R2 ;  /* 0x0000000809087825 */ /* 0x002fe200078e0002 */
[----:B------:R-:W-:-:S03]  /*02a0*/  FSEL R13, RZ, 1.875, P6 ;  /* 0x3ff00000ff0d7808 */ /* 0x000fc60003000000 */
[----:B------:R-:W-:Y:S01]  /*02b0*/  HFMA2 R20, -RZ, RZ, 0, 0 ;  /* 0x00000000ff147431 */ /* 0x000fe200000001ff */
[----:B------:R-:W-:Y:S01]  /*02c0*/  ISETP.NE.AND P5, PT, R5, UR4, PT ;  /* 0x0000000405007c0c */ /* 0x000fe2000bfa5270 */
[----:B------:R-:W-:Y:S01]  /*02d0*/  IMAD.MOV.U32 R16, RZ, RZ, RZ ;  /* 0x000000ffff107224 */ /* 0x000fe200078e00ff */
[----:B------:R-:W-:Y:S01]  /*02e0*/  ISETP.NE.AND P6, PT, R4, UR4, PT ;  /* 0x0000000404007c0c */ /* 0x000fe2000bfc5270 */
[--C-:B------:R-:W-:Y:S01]  /*02f0*/  IMAD.WIDE.U32 R4, R21, 0x8, R2.reuse ;  /* 0x0000000815047825 */ /* 0x100fe200078e0002 */
[----:B------:R-:W-:Y:S02]  /*0300*/  FSEL R15, RZ, 1.875, P2 ;  /* 0x3ff00000ff0f7808 */ /* 0x000fe40001000000 */
[----:B------:R-:W-:Y:S01]  /*0310*/  ISETP.NE.AND P2, PT, R6, UR4, PT ;  /* 0x0000000406007c0c */ /* 0x000fe2000bf45270 */
[--C-:B------:R-:W-:Y:S01]  /*0320*/  IMAD.WIDE.U32 R6, R7, 0x8, R2.reuse ;  /* 0x0000000807067825 */ /* 0x100fe200078e0002 */
[----:B------:R-:W-:Y:S02]  /*0330*/  MOV R12, RZ ;  /* 0x000000ff000c7202 */ /* 0x000fe40000000f00 */
[----:B------:R-:W-:Y:S01]  /*0340*/  IADD3 R23, PT, PT, R21, 0x4, RZ ;  /* 0x0000000415177810 */ /* 0x000fe20007ffe0ff */
[----:B------:R-:W-:Y:S01]  /*0350*/  IMAD.WIDE.U32 R10, R11, 0x8, R2 ;  /* 0x000000080b0a7825 */ /* 0x000fe200078e0002 */
[----:B------:R-:W-:Y:S01]  /*0360*/  FSEL R17, RZ, 1.875, P1 ;  /* 0x3ff00000ff117808 */ /* 0x000fe20000800000 */
[----:B------:R0:W-:Y:S01]  /*0370*/  STG.E.64 desc[UR12][R4.64], R12 ;  /* 0x0000000c04007986 */ /* 0x0001e2000c101b0c */
[----:B------:R-:W-:Y:S01]  /*0380*/  FSEL R19, RZ, 1.875, P4 ;  /* 0x3ff00000ff137808 */ /* 0x000fe20002000000 */
[----:B------:R-:W-:Y:S01]  /*0390*/  VIADD R25, R21, 0x7 ;  /* 0x0000000715197836 */ /* 0x000fe20000000000 */
[----:B------:R-:W-:Y:S01]  /*03a0*/  MOV R18, RZ ;  /* 0x000000ff00127202 */ /* 0x000fe20000000f00 */
[----:B------:R1:W-:Y:S01]  /*03b0*/  STG.E.64 desc[UR12][R6.64], R14 ;  /* 0x0000000e06007986 */ /* 0x0003e2000c101b0c */
[----:B------:R-:W-:-:S03]  /*03c0*/  VIADD R0, R0, 0x8 ;  /* 0x0000000800007836 */ /* 0x000fc60000000000 */
[----:B------:R2:W-:Y:S02]  /*03d0*/  STG.E.64 desc[UR12][R8.64], R16 ;  /* 0x0000001008007986 */ /* 0x0005e4000c101b0c */
[----:B------:R-:W-:Y:S02]  /*03e0*/  ISETP.NE.AND P1, PT, R0, UR5, PT ;  /* 0x0000000500007c0c */ /* 0x000fe4000bf25270 */
[----:B------:R3:W-:Y:S01]  /*03f0*/  STG.E.64 desc[UR12][R10.64], R18 ;  /* 0x000000120a007986 */ /* 0x0007e2000c101b0c */
[----:B0-----:R-:W-:Y:S01]  /*0400*/  IMAD.WIDE.U32 R4, R23, 0x8, R2 ;  /* 0x0000000817047825 */ /* 0x001fe200078e0002 */
[C---:B------:R-:W-:Y:S02]  /*0410*/  IADD3 R23, PT, PT, R21.reuse, 0x6, RZ ;  /* 0x0000000615177810 */ /* 0x040fe40007ffe0ff */
[----:B------:R-:W-:Y:S01]  /*0420*/  FSEL R13, RZ, 1.875, P3 ;  /* 0x3ff00000ff0d7808 */ /* 0x000fe20001800000 */
[----:B-1----:R-:W-:Y:S01]  /*0430*/  VIADD R7, R21, 0x5 ;  /* 0x0000000515077836 */ /* 0x002fe20000000000 */
[----:B------:R-:W-:-:S02]  /*0440*/  FSEL R15, RZ, 1.875, P5 ;  /* 0x3ff00000ff0f7808 */ /* 0x000fc40002800000 */
[----:B------:R-:W-:Y:S01]  /*0450*/  FSEL R21, RZ, 1.875, P2 ;  /* 0x3ff00000ff157808 */ /* 0x000fe20001000000 */
[--C-:B------:R-:W-:Y:S01]  /*0460*/  IMAD.WIDE.U32 R6, R7, 0x8, R2.reuse ;  /* 0x0000000807067825 */ /* 0x100fe200078e0002 */
[----:B--2---:R-:W-:Y:S01]  /*0470*/  FSEL R17, RZ, 1.875, P6 ;  /* 0x3ff00000ff117808 */ /* 0x004fe20003000000 */
[----:B------:R2:W-:Y:S02]  /*0480*/  STG.E.64 desc[UR12][R4.64], R12 ;  /* 0x0000000c04007986 */ /* 0x0005e4000c101b0c */
[--C-:B------:R-:W-:Y:S02]  /*0490*/  IMAD.WIDE.U32 R8, R23, 0x8, R2.reuse ;  /* 0x0000000817087825 */ /* 0x100fe400078e0002 */
[----:B------:R2:W-:Y:S02]  /*04a0*/  STG.E.64 desc[UR12][R6.64], R14 ;  /* 0x0000000e06007986 */ /* 0x0005e4000c101b0c */
[----:B---3--:R-:W-:Y:S02]  /*04b0*/  IMAD.WIDE.U32 R10, R25, 0x8, R2 ;  /* 0x00000008190a7825 */ /* 0x008fe400078e0002 */
[----:B------:R2:W-:Y:S04]  /*04c0*/  STG.E.64 desc[UR12][R8.64], R16 ;  /* 0x0000001008007986 */ /* 0x0005e8000c101b0c */
[----:B------:R2:W-:Y:S01]  /*04d0*/  STG.E.64 desc[UR12][R10.64], R20 ;  /* 0x000000140a007986 */ /* 0x0005e2000c101b0c */
[----:B------:R-:W-:Y:S05]  /*04e0*/  @P1 BRA `(.L_x_2) ;  /* 0xfffffffc00241947 */ /* 0x000fea000383ffff */
[----:B------:R-:W-:-:S07]  /*04f0*/  MOV R0, UR5 ;  /* 0x0000000500007c02 */ /* 0x000fce0008000f00 */
.L_x_1:
[----:B------:R-:W-:-:S09]  /*0500*/  UISETP.NE.AND UP1, UPT, UR6, URZ, UPT ;  /* 0x000000ff0600728c */ /* 0x000fd2000bf25270 */
[----:B------:R-:W-:Y:S05]  /*0510*/  BRA.U !UP1, `(.L_x_3) ;  /* 0x0000000109f47547 */ /* 0x000fea000b800000 */
[----:B------:R-:W-:Y:S01]  /*0520*/  UISETP.NE.AND UP1, UPT, UR7, URZ, UPT ;  /* 0x000000ff0700728c */ /* 0x000fe2000bf25270 */
[----:B------:R-:W-:Y:S10]  /*0530*/  @!P0 BRA `(.L_x_4) ;  /* 0x0000000000788947 */ /* 0x000ff40003800000 */
[----:B--2---:R-:W0:Y:S01]  /*0540*/  LDC R5, c[0x0][0x3b0] ;  /* 0x0000ec00ff057b82 */ /* 0x004e220000000800 */
[C---:B------:R-:W-:Y:S01]  /*0550*/  VIADD R7, R0.reuse, 0x3 ;  /* 0x0000000300077836 */ /* 0x040fe20000000000 */
[C---:B------:R-:W-:Y:S01]  /*0560*/  ISETP.NE.AND P1, PT, R0.reuse, UR4, PT ;  /* 0x0000000400007c0c */ /* 0x040fe2000bf25270 */
[C---:B------:R-:W-:Y:S01]  /*0570*/  VIADD R4, R0.reuse, 0x1 ;  /* 0x0000000100047836 */ /* 0x040fe20000000000 */
[----:B------:R-:W-:Y:S01]  /*0580*/  IADD3 R6, PT, PT, R0, 0x2, RZ ;  /* 0x0000000200067810 */ /* 0x000fe20007ffe0ff */
[----:B------:R-:W-:Y:S01]  /*0590*/  HFMA2 R12, -RZ, RZ, 0, 0 ;  /* 0x00000000ff0c7431 */ /* 0x000fe200000001ff */
[----:B------:R-:W-:Y:S01]  /*05a0*/  FSEL R11, RZ, 1.875, P1 ;  /* 0x3ff00000ff0b7808 */ /* 0x000fe20000800000 */
[----:B------:R-:W-:Y:S01]  /*05b0*/  IMAD.MOV.U32 R14, RZ, RZ, RZ ;  /* 0x000000ffff0e7224 */ /* 0x000fe200078e00ff */
[----:B------:R-:W1:Y:S01]  /*05c0*/  LDC.64 R8, c[0x0][0x388] ;  /* 0x0000e200ff087b82 */ /* 0x000e620000000a00 */
[----:B------:R-:W-:Y:S02]  /*05d0*/  ISETP.NE.AND P3, PT, R7, UR4, PT ;  /* 0x0000000407007c0c */ /* 0x000fe4000bf65270 */
[----:B------:R-:W-:-:S02]  /*05e0*/  ISETP.NE.AND P1, PT, R4, UR4, PT ;  /* 0x0000000404007c0c */ /* 0x000fc4000bf25270 */
[----:B------:R-:W-:Y:S02]  /*05f0*/  ISETP.NE.AND P2, PT, R6, UR4, PT ;  /* 0x0000000406007c0c */ /* 0x000fe4000bf45270 */
[----:B------:R-:W-:Y:S02]  /*0600*/  MOV R10, RZ ;  /* 0x000000ff000a7202 */ /* 0x000fe40000000f00 */
[----:B------:R-:W-:Y:S02]  /*0610*/  FSEL R13, RZ, 1.875, P1 ;  /* 0x3ff00000ff0d7808 */ /* 0x000fe40000800000 */
[----:B------:R-:W-:Y:S02]  /*0620*/  FSEL R15, RZ, 1.875, P2 ;  /* 0x3ff00000ff0f7808 */ /* 0x000fe40001000000 */
[----:B------:R-:W-:Y:S02]  /*0630*/  FSEL R17, RZ, 1.875, P3 ;  /* 0x3ff00000ff117808 */ /* 0x000fe40001800000 */
[----:B------:R-:W-:Y:S01]  /*0640*/  MOV R16, RZ ;  /* 0x000000ff00107202 */ /* 0x000fe20000000f00 */
[----:B0-----:R-:W-:-:S02]  /*0650*/  IMAD R5, R5, UR4, R0 ;  /* 0x0000000405057c24 */ /* 0x001fc4000f8e0200 */
[----:B------:R-:W-:Y:S02]  /*0660*/  VIADD R0, R0, 0x4 ;  /* 0x0000000400007836 */ /* 0x000fe40000000000 */
[C---:B------:R-:W-:Y:S01]  /*0670*/  VIADD R7, R5.reuse, 0x1 ;  /* 0x0000000105077836 */ /* 0x040fe20000000000 */
[C---:B------:R-:W-:Y:S01]  /*0680*/  IADD3 R19, PT, PT, R5.reuse, 0x2, RZ ;  /* 0x0000000205137810 */ /* 0x040fe20007ffe0ff */
[C---:B------:R-:W-:Y:S02]  /*0690*/  VIADD R21, R5.reuse, 0x3 ;  /* 0x0000000305157836 */ /* 0x040fe40000000000 */
[----:B-1----:R-:W-:-:S04]  /*06a0*/  IMAD.WIDE.U32 R2, R5, 0x8, R8 ;  /* 0x0000000805027825 */ /* 0x002fc800078e0008 */
[--C-:B------:R-:W-:Y:S01]  /*06b0*/  IMAD.WIDE.U32 R4, R7, 0x8, R8.reuse ;  /* 0x0000000807047825 */ /* 0x100fe200078e0008 */
[----:B------:R0:W-:Y:S03]  /*06c0*/  STG.E.64 desc[UR12][R2.64], R10 ;  /* 0x0000000a02007986 */ /* 0x0001e6000c101b0c */
[--C-:B------:R-:W-:Y:S01]  /*06d0*/  IMAD.WIDE.U32 R6, R19, 0x8, R8.reuse ;  /* 0x0000000813067825 */ /* 0x100fe200078e0008 */
[----:B------:R0:W-:Y:S03]  /*06e0*/  STG.E.64 desc[UR12][R4.64], R12 ;  /* 0x0000000c04007986 */ /* 0x0001e6000c101b0c */
[----:B------:R-:W-:Y:S01]  /*06f0*/  IMAD.WIDE.U32 R8, R21, 0x8, R8 ;  /* 0x0000000815087825 */ /* 0x000fe200078e0008 */
[----:B------:R0:W-:Y:S04]  /*0700*/  STG.E.64 desc[UR12][R6.64], R14 ;  /* 0x0000000e06007986 */ /* 0x0001e8000c101b0c */
[----:B------:R0:W-:Y:S02]  /*0710*/  STG.E.64 desc[UR12][R8.64], R16 ;  /* 0x0000001008007986 */ /* 0x0001e4000c101b0c */
.L_x_4:
[----:B------:R-:W-:Y:S05]  /*0720*/  BRA.U !UP1, `(.L_x_3) ;  /* 0x0000000109707547 */ /* 0x000fea000b800000 */
[----:B0-2---:R-:W0:Y:S01]  /*0730*/  LDC R13, c[0x0][0x3b0] ;  /* 0x0000ec00ff0d7b82 */ /* 0x005e220000000800 */
[----:B------:R-:W-:Y:S01]  /*0740*/  UISETP.NE.AND UP1, UPT, UR7, 0x1, UPT ;  /* 0x000000010700788c */ /* 0x000fe2000bf25270 */
[----:B0-----:R-:W-:-:S08]  /*0750*/  LOP3.LUT P1, RZ, R13, 0x1, RZ, 0xc0, !PT ;  /* 0x000000010dff7812 */ /* 0x001fd0000782c0ff */
[----:B------:R-:W-:Y:S05]  /*0760*/  BRA.U !UP1, `(.L_x_5) ;  /* 0x0000000109407547 */ /* 0x000fea000b800000 */
[----:B------:R-:W0:Y:S01]  /*0770*/  LDC R5, c[0x0][0x3b0] ;  /* 0x0000ec00ff057b82 */ /* 0x000e220000000800 */
[C---:B------:R-:W-:Y:S01]  /*0780*/  IADD3 R4, PT, PT, R0.reuse, 0x1, RZ ;  /* 0x0000000100047810 */ /* 0x040fe20007ffe0ff */
[----:B------:R-:W-:Y:S01]  /*0790*/  HFMA2 R6, -RZ, RZ, 0, 0 ;  /* 0x00000000ff067431 */ /* 0x000fe200000001ff */
[----:B------:R-:W-:Y:S01]  /*07a0*/  ISETP.NE.AND P2, PT, R0, UR4, PT ;  /* 0x0000000400007c0c */ /* 0x000fe2000bf45270 */
[----:B------:R-:W-:Y:S01]  /*07b0*/  IMAD.MOV.U32 R8, RZ, RZ, RZ ;  /* 0x000000ffff087224 */ /* 0x000fe200078e00ff */
[----:B------:R-:W-:Y:S02]  /*07c0*/  ISETP.NE.AND P3, PT, R4, UR4, PT ;  /* 0x0000000404007c0c */ /* 0x000fe4000bf65270 */
[----:B------:R-:W-:Y:S01]  /*07d0*/  FSEL R7, RZ, 1.875, P2 ;  /* 0x3ff00000ff077808 */ /* 0x000fe20001000000 */
[----:B------:R-:W1:Y:S01]  /*07e0*/  LDC.64 R2, c[0x0][0x388] ;  /* 0x0000e200ff027b82 */ /* 0x000e620000000a00 */
[----:B------:R-:W-:Y:S01]  /*07f0*/  FSEL R9, RZ, 1.875, P3 ;  /* 0x3ff00000ff097808 */ /* 0x000fe20001800000 */
[----:B0-----:R-:W-:Y:S01]  /*0800*/  IMAD R5, R5, UR4, R0 ;  /* 0x0000000405057c24 */ /* 0x001fe2000f8e0200 */
[----:B------:R-:W-:-:S03]  /*0810*/  IADD3 R0, PT, PT, R0, 0x2, RZ ;  /* 0x0000000200007810 */ /* 0x000fc60007ffe0ff */
[C---:B------:R-:W-:Y:S02]  /*0820*/  VIADD R11, R5.reuse, 0x1 ;  /* 0x00000001050b7836 */ /* 0x040fe40000000000 */
[----:B-1----:R-:W-:-:S04]  /*0830*/  IMAD.WIDE.U32 R4, R5, 0x8, R2 ;  /* 0x0000000805047825 */ /* 0x002fc800078e0002 */
[----:B------:R-:W-:Y:S01]  /*0840*/  IMAD.WIDE.U32 R2, R11, 0x8, R2 ;  /* 0x000000080b027825 */ /* 0x000fe200078e0002 */
[----:B------:R0:W-:Y:S04]  /*0850*/  STG.E.64 desc[UR12][R4.64], R6 ;  /* 0x0000000604007986 */ /* 0x0001e8000c101b0c */
[----:B------:R0:W-:Y:S02]  /*0860*/  STG.E.64 desc[UR12][R2.64], R8 ;  /* 0x0000000802007986 */ /* 0x0001e4000c101b0c */
.L_x_5:
[----:B------:R-:W-:Y:S05]  /*0870*/  @!P1 BRA `(.L_x_3) ;  /* 0x00000000001c9947 */ /* 0x000fea0003800000 */
[----:B0-----:R-:W0:Y:S01]  /*0880*/  LDC.64 R2, c[0x0][0x388] ;  /* 0x0000e200ff027b82 */ /* 0x001e220000000a00 */
[----:B------:R-:W-:Y:S01]  /*0890*/  ISETP.NE.AND P1, PT, R0, UR4, PT ;  /* 0x0000000400007c0c */ /* 0x000fe2000bf25270 */
[----:B------:R-:W-:Y:S02]  /*08a0*/  IMAD R7, R13, UR4, R0 ;  /* 0x000000040d077c24 */ /* 0x000fe4000f8e0200 */
[----:B------:R-:W-:Y:S01]  /*08b0*/  IMAD.MOV.U32 R4, RZ, RZ, RZ ;  /* 0x000000ffff047224 */ /* 0x000fe200078e00ff */
[----:B------:R-:W-:Y:S01]  /*08c0*/  FSEL R5, RZ, 1.875, P1 ;  /* 0x3ff00000ff057808 */ /* 0x000fe20000800000 */
[----:B0-----:R-:W-:-:S05]  /*08d0*/  IMAD.WIDE.U32 R2, R7, 0x8, R2 ;  /* 0x0000000807027825 */ /* 0x001fca00078e0002 */
[----:B------:R1:W-:Y:S03]  /*08e0*/  STG.E.64 desc[UR12][R2.64], R4 ;  /* 0x0000000402007986 */ /* 0x0003e6000c101b0c */
.L_x_3:
[----:B------:R-:W3:Y:S01]  /*08f0*/  LDCU UR10, c[0x0][0x3b0] ;  /* 0x00007600ff0a77ac */ /* 0x000ee20008000800 */
[----:B------:R-:W-:-:S04]  /*0900*/  UIADD3 UR4, UPT, UPT, UR4, 0x1, URZ ;  /* 0x0000000104047890 */ /* 0x000fc8000fffe0ff */
[----:B---3--:R-:W-:-:S09]  /*0910*/  UISETP.NE.AND UP1, UPT, UR4, UR10, UPT ;  /* 0x0000000a0400728c */ /* 0x008fd2000bf25270 */
[----:B------:R-:W-:Y:S05]  /*0920*/  BRA.U UP1, `(.L_x_6) ;  /* 0xfffffff901007547 */ /* 0x000fea000b83ffff */
.L_x_0:
[----:B------:R-:W-:-:S04]  /*0930*/  UIADD3 UR16, UPT, UPT, UR10, -0x2, URZ ;  /* 0xfffffffe0a107890 */ /* 0x000fc8000fffe0ff */
[----:B------:R-:W-:-:S09]  /*0940*/  UISETP.NE.AND UP0, UPT, UR16, URZ, UPT ;  /* 0x000000ff1000728c */ /* 0x000fd2000bf05270 */
[----:B------:R-:W-:Y:S05]  /*0950*/  BRA.U !UP0, `(.L_x_7) ;  /* 0x0000007908fc7547 */ /* 0x000fea000b800000 */
[----:B------:R-:W3:Y:S01]  /*0960*/  LDCU.U16 UR17, c[0x0][0x3b0] ;  /* 0x00007600ff1177ac */ /* 0x000ee20008000400 */
[----:B------:R-:W-:Y:S02]  /*0970*/  PRMT R30, RZ, 0x7610, R30 ;  /* 0x00007610ff1e7816 */ /* 0x000fe4000000001e */
[----:B------:R-:W-:Y:S01]  /*0980*/  PRMT R28, RZ, 0x7610, R28 ;  /* 0x00007610ff1c7816 */ /* 0x000fe2000000001c */
[----:B------:R-:W4:Y:S01]  /*0990*/  LDCU UR21, c[0x0][0x3b0] ;  /* 0x00007600ff1577ac */ /* 0x000f220008000800 */
[----:B------:R-:W-:Y:S02]  /*09a0*/  PRMT R26, RZ, 0x7610, R26 ;  /* 0x00007610ff1a7816 */ /* 0x000fe4000000001a */
[----:B------:R-:W-:Y:S01]  /*09b0*/  IADD3 R23, PT, PT, R1, 0x1000, RZ ;  /* 0x0000100001177810 */ /* 0x000fe20007ffe0ff */
[----:B------:R-:W-:Y:S01]  /*09c0*/  UMOV UR4, URZ ;  /* 0x000000ff00047c82 */ /* 0x000fe20008000000 */
[----:B---3--:R-:W-:Y:S02]  /*09d0*/  UIADD3 UR18, UPT, UPT, UR17, 0xe, URZ ;  /* 0x0000000e11127890 */ /* 0x008fe4000fffe0ff */
[----:B------:R-:W-:-:S02]  /*09e0*/  UIADD3 UR19, UPT, UPT, UR17, 0x6, URZ ;  /* 0x0000000611137890 */ /* 0x000fc4000fffe0ff */
[----:B----4-:R-:W-:-:S12]  /*09f0*/  ULOP3.LUT UR20, UR17, 0x2, URZ, 0x3c, !UPT ;  /* 0x0000000211147892 */ /* 0x010fd8000f8e3cff */
.L_x_76:
[----:B---3--:R-:W3:Y:S01]  /*0a00*/  LDCU UR10, c[0x0][0x3b0] ;  /* 0x00007600ff0a77ac */ /* 0x008ee20008000800 */
[----:B------:R-:W-:Y:S01]  /*0a10*/  LOP3.LUT R0, R26, 0xf, RZ, 0x3c, !PT ;  /* 0x0000000f1a007812 */ /* 0x000fe200078e3cff */
[----:B01----:R-:W-:Y:S01]  /*0a20*/  IMAD.U32 R2, RZ, RZ, UR4 ;  /* 0x00000004ff027e24 */ /* 0x003fe2000f8e00ff */
[----:B--2---:R-:W-:Y:S01]  /*0a30*/  LOP3.LUT R12, R28, 0x7, RZ, 0x3c, !PT ;  /* 0x000000071c0c7812 */ /* 0x004fe200078e3cff */
[----:B------:R-:W-:Y:S01]  /*0a40*/  IMAD.MOV R14, RZ, RZ, -R28 ;  /* 0x000000ffff0e7224 */ /* 0x000fe200078e0a1c */
[----:B------:R-:W-:Y:S01]  /*0a50*/  R2UR UR5, R0 ;  /* 0x00000000000572ca */ /* 0x000fe200000e0000 */
[----:B------:R-:W-:Y:S01]  /*0a60*/  IMAD.U32 R0, RZ, RZ, UR4 ;  /* 0x00000004ff007e24 */ /* 0x000fe2000f8e00ff */
[----:B------:R-:W-:Y:S01]  /*0a70*/  IADD3 R2, PT, PT, R2, 0x1, RZ ;  /* 0x0000000102027810 */ /* 0x000fe20007ffe0ff */
[----:B------:R-:W-:Y:S01]  /*0a80*/  VIADD R12, R12, UR17 ;  /* 0x000000110c0c7c36 */ /* 0x000fe20008000000 */
[----:B------:R-:W-:Y:S01]  /*0a90*/  PRMT R14, R14, 0x7710, RZ ;  /* 0x000077100e0e7816 */ /* 0x000fe200000000ff */
[----:B------:R-:W-:Y:S01]  /*0aa0*/  UIADD3 UR21, UPT, UPT, UR21, -0x1, URZ ;  /* 0xffffffff15157890 */ /* 0x000fe2000fffe0ff */
[----:B------:R-:W-:-:S02]  /*0ab0*/  MOV R18, UR16 ;  /* 0x0000001000127c02 */ /* 0x000fc40008000f00 */
[----:B------:R-:W-:Y:S02]  /*0ac0*/  CS2R R24, SRZ ;  /* 0x0000000000187805 */ /* 0x000fe4000001ff00 */
[----:B------:R-:W-:Y:S02]  /*0ad0*/  IADD3 R14, PT, PT, R14, UR19, RZ ;  /* 0x000000130e0e7c10 */ /* 0x000fe4000fffe0ff */
[----:B------:R-:W-:Y:S02]  /*0ae0*/  LOP3.LUT R15, R30, 0x3, RZ, 0x3c, !PT ;  /* 0x000000031e0f7812 */ /* 0x000fe400078e3cff */
[----:B------:R-:W-:Y:S01]  /*0af0*/  LOP3.LUT R14, R14, 0x7, RZ, 0xc0, !PT ;  /* 0x000000070e0e7812 */ /* 0x000fe200078ec0ff */
[----:B------:R-:W-:Y:S01]  /*0b00*/  UIADD3 UR6, UPT, UPT, UR17, UR5, URZ ;  /* 0x0000000511067290 */ /* 0x000fe2000fffe0ff */
[----:B---3--:R-:W-:Y:S01]  /*0b10*/  ISETP.GE.U32.AND P0, PT, R2, UR10, PT ;  /* 0x0000000a02007c0c */ /* 0x008fe2000bf06070 */
[----:B------:R-:W-:Y:S02]  /*0b20*/  UIADD3 UR8, UPT, UPT, -UR4, -0x3, UR10 ;  /* 0xfffffffd04087890 */ /* 0x000fe4000fffe10a */
[----:B------:R-:W-:Y:S01]  /*0b30*/  IADD3 R18, PT, PT, R18, -UR4, RZ ;  /* 0x8000000412127c10 */ /* 0x000fe2000fffe0ff */
[----:B------:R-:W-:Y:S01]  /*0b40*/  ULOP3.LUT UR7, UR6, 0xf, URZ, 0xc0, !UPT ;  /* 0x0000000f06077892 */ /* 0x000fe2000f8ec0ff */
[----:B------:R-:W-:Y:S01]  /*0b50*/  LOP3.LUT R22, R12, 0x7, RZ, 0xc0, !PT ;  /* 0x000000070c167812 */ /* 0x000fe200078ec0ff */
[----:B------:R-:W-:Y:S01]  /*0b60*/  VIADD R15, R15, UR17 ;  /* 0x000000110f0f7c36 */ /* 0x000fe20008000000 */
[C---:B------:R-:W-:Y:S01]  /*0b70*/  R2UR UR4, R2.reuse ;  /* 0x00000000020472ca */ /* 0x040fe200000e0000 */
[----:B------:R-:W-:Y:S01]  /*0b80*/  UIADD3 UR22, UPT, UPT, UR7, -0x1, URZ ;  /* 0xffffffff07167890 */ /* 0x000fe2000fffe0ff */
[----:B------:R-:W-:Y:S01]  /*0b90*/  ISETP.NE.AND P3, PT, R2, UR16, PT ;  /* 0x0000001002007c0c */ /* 0x000fe2000bf65270 */
[----:B------:R-:W-:Y:S01]  /*0ba0*/  VIADD R13, R14, 0xffffffff ;  /* 0xffffffff0e0d7836 */ /* 0x000fe20000000000 */
[----:B------:R-:W-:-:S02]  /*0bb0*/  IADD3 R19, PT, PT, R22, -0x1, RZ ;  /* 0xffffffff16137810 */ /* 0x000fc40007ffe0ff */
[----:B----4-:R-:W-:Y:S09]  /*0bc0*/  @P0 BRA `(.L_x_8) ;  /* 0x0000000800700947 */ /* 0x010ff20003800000 */
[----:B------:R-:W-:Y:S02]  /*0bd0*/  ISETP.GE.U32.AND P0, PT, R18, 0xf, PT ;  /* 0x0000000f1200780c */ /* 0x000fe40003f06070 */
[----:B------:R-:W-:Y:S02]  /*0be0*/  CS2R R24, SRZ ;  /* 0x0000000000187805 */ /* 0x000fe4000001ff00 */
[----:B------:R-:W-:-:S09]  /*0bf0*/  MOV R27, UR4 ;  /* 0x00000004001b7c02 */ /* 0x000fd20008000f00 */
[----:B------:R-:W-:Y:S05]  /*0c00*/  @!P0 BRA `(.L_x_9) ;  /* 0x0000000400248947 */ /* 0x000fea0003800000 */
[----:B------:R-:W-:Y:S01]  /*0c10*/  IMAD.U32 R27, RZ, RZ, UR4 ;  /* 0x00000004ff1b7e24 */ /* 0x000fe2000f8e00ff */
[----:B------:R-:W-:Y:S01]  /*0c20*/  CS2R R24, SRZ ;  /* 0x0000000000187805 */ /* 0x000fe2000001ff00 */
[----:B------:R-:W-:Y:S01]  /*0c30*/  ULOP3.LUT UR9, UR21, 0xfffffff0, URZ, 0xc0, !UPT ;  /* 0xfffffff015097892 */ /* 0x000fe2000f8ec0ff */
[----:B------:R-:W-:-:S11]  /*0c40*/  UMOV UR5, URZ ;  /* 0x000000ff00057c82 */ /* 0x000fd60008000000 */
.L_x_10:
[----:B------:R-:W0:Y:S01]  /*0c50*/  LDC.64 R2, c[0x0][0x380] ;  /* 0x0000e000ff027b82 */ /* 0x000e220000000a00 */
[----:B------:R-:W-:-:S04]  /*0c60*/  IMAD R5, R27, UR10, R0 ;  /* 0x0000000a1b057c24 */ /* 0x000fc8000f8e0200 */
[C---:B0-----:R-:W-:Y:S01]  /*0c70*/  IMAD.WIDE.U32 R48, R5.reuse, 0x8, R2 ;  /* 0x0000000805307825 */ /* 0x041fe200078e0002 */
[----:B------:R-:W-:-:S05]  /*0c80*/  IADD3 R5, PT, PT, R5, UR10, RZ ;  /* 0x0000000a05057c10 */ /* 0x000fca000fffe0ff */
[----:B------:R-:W2:Y:S01]  /*0c90*/  LDG.E.64 R48, desc[UR12][R48.64] ;  /* 0x0000000c30307981 */ /* 0x000ea2000c1e1b00 */
[----:B------:R-:W-:-:S04]  /*0ca0*/  IMAD.WIDE.U32 R46, R5, 0x8, R2 ;  /* 0x00000008052e7825 */ /* 0x000fc800078e0002 */
[----:B------:R-:W-:Y:S02]  /*0cb0*/  VIADD R7, R5, UR10 ;  /* 0x0000000a05077c36 */ /* 0x000fe40008000000 */
[----:B------:R-:W3:Y:S02]  /*0cc0*/  LDG.E.64 R46, desc[UR12][R46.64] ;  /* 0x0000000c2e2e7981 */ /* 0x000ee4000c1e1b00 */
[C---:B------:R-:W-:Y:S01]  /*0cd0*/  IMAD.WIDE.U32 R4, R7.reuse, 0x8, R2 ;  /* 0x0000000807047825 */ /* 0x040fe200078e0002 */
[----:B------:R-:W-:-:S05]  /*0ce0*/  IADD3 R9, PT, PT, R7, UR10, RZ ;  /* 0x0000000a07097c10 */ /* 0x000fca000fffe0ff */
[----:B------:R-:W4:Y:S01]  /*0cf0*/  LDG.E.64 R4, desc[UR12][R4.64] ;  /* 0x0000000c04047981 */ /* 0x000f22000c1e1b00 */
[----:B------:R-:W-:-:S04]  /*0d00*/  IMAD.WIDE.U32 R6, R9, 0x8, R2 ;  /* 0x0000000809067825 */ /* 0x000fc800078e0002 */
[----:B------:R-:W-:Y:S02]  /*0d10*/  VIADD R11, R9, UR10 ;  /* 0x0000000a090b7c36 */ /* 0x000fe40008000000 */
[----:B------:R-:W5:Y:S02]  /*0d20*/  LDG.E.64 R6, desc[UR12][R6.64] ;  /* 0x0000000c06067981 */ /* 0x000f64000c1e1b00 */
[C---:B------:R-:W-:Y:S01]  /*0d30*/  IMAD.WIDE.U32 R8, R11.reuse, 0x8, R2 ;  /* 0x000000080b087825 */ /* 0x040fe200078e0002 */
[----:B------:R-:W-:-:S05]  /*0d40*/  IADD3 R17, PT, PT, R11, UR10, RZ ;  /* 0x0000000a0b117c10 */ /* 0x000fca000fffe0ff */
[----:B------:R-:W5:Y:S01]  /*0d50*/  LDG.E.64 R8, desc[UR12][R8.64] ;  /* 0x0000000c08087981 */ /* 0x000f62000c1e1b00 */
        /* <DEDUP_REMOVED lines=30> */
[----:B------:R-:W-:-:S06]  /*0f40*/  IMAD.WIDE.U32 R2, R29, 0x8, R2 ;  /* 0x000000081d027825 */ /* 0x000fcc00078e0002 */
[----:B------:R-:W5:Y:S01]  /*0f50*/  LDG.E.64 R2, desc[UR12][R2.64] ;  /* 0x0000000c02027981 */ /* 0x000f62000c1e1b00 */
[----:B------:R-:W-:Y:S01]  /*0f60*/  UIADD3 UR5, UPT, UPT, UR5, 0x10, URZ ;  /* 0x0000001005057890 */ /* 0x000fe2000fffe0ff */
[----:B------:R-:W-:-:S03]  /*0f70*/  VIADD R27, R27, 0x10 ;  /* 0x000000101b1b7836 */ /* 0x000fc60000000000 */
[----:B------:R-:W-:Y:S01]  /*0f80*/  UISETP.NE.AND UP0, UPT, UR5, UR9, UPT ;  /* 0x000000090500728c */ /* 0x000fe2000bf05270 */
[----:B--2---:R-:W-:-:S08]  /*0f90*/  DFMA R24, R48, R48, R24 ;  /* 0x000000303018722b */ /* 0x004fd00000000018 */
[----:B---3--:R-:W-:-:S08]  /*0fa0*/  DFMA R24, R46, R46, R24 ;  /* 0x0000002e2e18722b */ /* 0x008fd00000000018 */
[----:B----4-:R-:W-:-:S08]  /*0fb0*/  DFMA R24, R4, R4, R24 ;  /* 0x000000040418722b */ /* 0x010fd00000000018 */
[----:B-----5:R-:W-:-:S08]  /*0fc0*/  DFMA R24, R6, R6, R24 ;  /* 0x000000060618722b */ /* 0x020fd00000000018 */
[----:B------:R-:W-:-:S08]  /*0fd0*/  DFMA R24, R8, R8, R24 ;  /* 0x000000080818722b */ /* 0x000fd00000000018 */
        /* <DEDUP_REMOVED lines=10> */
[----:B------:R-:W-:Y:S01]  /*1080*/  DFMA R24, R2, R2, R24 ;  /* 0x000000020218722b */ /* 0x000fe20000000018 */
[----:B------:R-:W-:Y:S10]  /*1090*/  BRA.U UP0, `(.L_x_10) ;  /* 0xfffffff900ec7547 */ /* 0x000ff4000b83ffff */
.L_x_9:
[----:B------:R-:W-:-:S09]  /*10a0*/  ULOP3.LUT UP0, URZ, UR21, 0xf, URZ, 0xc0, !UPT ;  /* 0x0000000f15ff7892 */ /* 0x000fd2000f80c0ff */
[----:B------:R-:W-:Y:S05]  /*10b0*/  BRA.U !UP0, `(.L_x_8) ;  /* 0x0000000508347547 */ /* 0x000fea000b800000 */
[----:B------:R-:W-:Y:S02]  /*10c0*/  UISETP.GE.U32.AND UP0, UPT, UR22, 0x7, UPT ;  /* 0x000000071600788c */ /* 0x000fe4000bf06070 */
[----:B------:R-:W-:-:S07]  /*10d0*/  ULOP3.LUT UP1, URZ, UR6, 0x7, URZ, 0xc0, !UPT ;  /* 0x0000000706ff7892 */ /* 0x000fce000f82c0ff */
[----:B------:R-:W-:Y:S05]  /*10e0*/  BRA.U !UP0, `(.L_x_11) ;  /* 0x0000000108887547 */ /* 0x000fea000b800000 */
        /* <DEDUP_REMOVED lines=25> */
[----:B------:R-:W-:Y:S01]  /*1280*/  VIADD R27, R27, 0x8 ;  /* 0x000000081b1b7836 */ /* 0x000fe20000000000 */
[----:B--2---:R-:W-:-:S08]  /*1290*/  DFMA R10, R10, R10, R24 ;  /* 0x0000000a0a0a722b */ /* 0x004fd00000000018 */
[----:B---3--:R-:W-:-:S08]  /*12a0*/  DFMA R10, R32, R32, R10 ;  /* 0x00000020200a722b */ /* 0x008fd0000000000a */
[----:B----4-:R-:W-:-:S08]  /*12b0*/  DFMA R10, R20, R20, R10 ;  /* 0x00000014140a722b */ /* 0x010fd0000000000a */
[----:B-----5:R-:W-:-:S08]  /*12c0*/  DFMA R10, R16, R16, R10 ;  /* 0x00000010100a722b */ /* 0x020fd0000000000a */
[----:B------:R-:W-:-:S08]  /*12d0*/  DFMA R10, R6, R6, R10 ;  /* 0x00000006060a722b */ /* 0x000fd0000000000a */
[----:B------:R-:W-:-:S08]  /*12e0*/  DFMA R10, R4, R4, R10 ;  /* 0x00000004040a722b */ /* 0x000fd0000000000a */
[----:B------:R-:W-:-:S08]  /*12f0*/  DFMA R10, R2, R2, R10 ;  /* 0x00000002020a722b */ /* 0x000fd0000000000a */
[----:B------:R-:W-:-:S11]  /*1300*/  DFMA R24, R8, R8, R10 ;  /* 0x000000080818722b */ /* 0x000fd6000000000a */
.L_x_11:
[----:B------:R-:W-:Y:S05]  /*1310*/  BRA.U !UP1, `(.L_x_8) ;  /* 0x00000001099c7547 */ /* 0x000fea000b800000 */
[----:B------:R-:W-:Y:S02]  /*1320*/  ISETP.GE.U32.AND P0, PT, R19, 0x3, PT ;  /* 0x000000031300780c */ /* 0x000fe40003f06070 */
[----:B------:R-:W-:-:S04]  /*1330*/  LOP3.LUT R12, R12, 0x3, RZ, 0xc0, !PT ;  /* 0x000000030c0c7812 */ /* 0x000fc800078ec0ff */
[----:B------:R-:W-:-:S07]  /*1340*/  ISETP.NE.AND P1, PT, R12, RZ, PT ;  /* 0x000000ff0c00720c */ /* 0x000fce0003f25270 */
[----:B------:R-:W-:Y:S06]  /*1350*/  @!P0 BRA `(.L_x_12) ;  /* 0x0000000000488947 */ /* 0x000fec0003800000 */
[----:B------:R-:W0:Y:S01]  /*1360*/  LDC.64 R2, c[0x0][0x380] ;  /* 0x0000e000ff027b82 */ /* 0x000e220000000a00 */
[----:B------:R-:W-:-:S05]  /*1370*/  IMAD R7, R27, UR10, R0 ;  /* 0x0000000a1b077c24 */ /* 0x000fca000f8e0200 */
[----:B------:R-:W-:-:S05]  /*1380*/  IADD3 R9, PT, PT, R7, UR10, RZ ;  /* 0x0000000a07097c10 */ /* 0x000fca000fffe0ff */
[----:B------:R-:W-:Y:S02]  /*1390*/  VIADD R11, R9, UR10 ;  /* 0x0000000a090b7c36 */ /* 0x000fe40008000000 */
[----:B0-----:R-:W-:-:S04]  /*13a0*/  IMAD.WIDE.U32 R4, R7, 0x8, R2 ;  /* 0x0000000807047825 */ /* 0x001fc800078e0002 */
[--C-:B------:R-:W-:Y:S02]  /*13b0*/  IMAD.WIDE.U32 R6, R9, 0x8, R2.reuse ;  /* 0x0000000809067825 */ /* 0x100fe400078e0002 */
[----:B------:R-:W2:Y:S02]  /*13c0*/  LDG.E.64 R4, desc[UR12][R4.64] ;  /* 0x0000000c04047981 */ /* 0x000ea4000c1e1b00 */
[C---:B------:R-:W-:Y:S02]  /*13d0*/  IMAD.WIDE.U32 R8, R11.reuse, 0x8, R2 ;  /* 0x000000080b087825 */ /* 0x040fe400078e0002 */
[----:B------:R-:W3:Y:S01]  /*13e0*/  LDG.E.64 R6, desc[UR12][R6.64] ;  /* 0x0000000c06067981 */ /* 0x000ee2000c1e1b00 */
[----:B------:R-:W-:-:S03]  /*13f0*/  IADD3 R11, PT, PT, R11, UR10, RZ ;  /* 0x0000000a0b0b7c10 */ /* 0x000fc6000fffe0ff */
[----:B------:R-:W4:Y:S02]  /*1400*/  LDG.E.64 R8, desc[UR12][R8.64] ;  /* 0x0000000c08087981 */ /* 0x000f24000c1e1b00 */
[----:B------:R-:W-:-:S06]  /*1410*/  IMAD.WIDE.U32 R2, R11, 0x8, R2 ;  /* 0x000000080b027825 */ /* 0x000fcc00078e0002 */
[----:B------:R-:W5:Y:S01]  /*1420*/  LDG.E.64 R2, desc[UR12][R2.64] ;  /* 0x0000000c02027981 */ /* 0x000f62000c1e1b00 */
[----:B------:R-:W-:Y:S01]  /*1430*/  VIADD R27, R27, 0x4 ;  /* 0x000000041b1b7836 */ /* 0x000fe20000000000 */
[----:B--2---:R-:W-:-:S08]  /*1440*/  DFMA R24, R4, R4, R24 ;  /* 0x000000040418722b */ /* 0x004fd00000000018 */
[----:B---3--:R-:W-:-:S08]  /*1450*/  DFMA R24, R6, R6, R24 ;  /* 0x000000060618722b */ /* 0x008fd00000000018 */
[----:B----4-:R-:W-:-:S08]  /*1460*/  DFMA R24, R8, R8, R24 ;  /* 0x000000080818722b */ /* 0x010fd00000000018 */
[----:B-----5:R-:W-:-:S11]  /*1470*/  DFMA R24, R2, R2, R24 ;  /* 0x000000020218722b */ /* 0x020fd60000000018 */
.L_x_12:
[----:B------:R-:W-:Y:S05]  /*1480*/  @!P1 BRA `(.L_x_8) ;  /* 0x0000000000409947 */ /* 0x000fea0003800000 */
[----:B------:R-:W0:Y:S01]  /*1490*/  LDC.64 R4, c[0x0][0x380] ;  /* 0x0000e000ff047b82 */ /* 0x000e220000000a00 */
[----:B------:R-:W-:-:S04]  /*14a0*/  IMAD R27, R27, UR10, R0 ;  /* 0x0000000a1b1b7c24 */ /* 0x000fc8000f8e0200 */
[----:B0-----:R-:W-:-:S06]  /*14b0*/  IMAD.WIDE.U32 R2, R27, 0x8, R4 ;  /* 0x000000081b027825 */ /* 0x001fcc00078e0004 */
[----:B------:R-:W2:Y:S01]  /*14c0*/  LDG.E.64 R2, desc[UR12][R2.64] ;  /* 0x0000000c02027981 */ /* 0x000ea2000c1e1b00 */
[----:B------:R-:W-:Y:S01]  /*14d0*/  ISETP.NE.AND P0, PT, R12, 0x1, PT ;  /* 0x000000010c00780c */ /* 0x000fe20003f05270 */
[----:B--2---:R-:W-:-:S12]  /*14e0*/  DFMA R24, R2, R2, R24 ;  /* 0x000000020218722b */ /* 0x004fd80000000018 */
[----:B------:R-:W-:Y:S05]  /*14f0*/  @!P0 BRA `(.L_x_8) ;  /* 0x0000000000248947 */ /* 0x000fea0003800000 */
[----:B------:R-:W-:Y:S02]  /*1500*/  ISETP.NE.AND P0, PT, R12, 0x2, PT ;  /* 0x000000020c00780c */ /* 0x000fe40003f05270 */
[----:B------:R-:W-:-:S05]  /*1510*/  IADD3 R7, PT, PT, R27, UR10, RZ ;  /* 0x0000000a1b077c10 */ /* 0x000fca000fffe0ff */
[----:B------:R-:W-:-:S06]  /*1520*/  IMAD.WIDE.U32 R2, R7, 0x8, R4 ;  /* 0x0000000807027825 */ /* 0x000fcc00078e0004 */
[----:B------:R-:W-:Y:S01]  /*1530*/  @P0 VIADD R7, R7, UR10 ;  /* 0x0000000a07070c36 */ /* 0x000fe20008000000 */
[----:B------:R-:W2:Y:S03]  /*1540*/  LDG.E.64 R2, desc[UR12][R2.64] ;  /* 0x0000000c02027981 */ /* 0x000ea6000c1e1b00 */
[----:B------:R-:W-:-:S06]  /*1550*/  @P0 IMAD.WIDE.U32 R4, R7, 0x8, R4 ;  /* 0x0000000807040825 */ /* 0x000fcc00078e0004 */
[----:B------:R-:W3:Y:S01]  /*1560*/  @P0 LDG.E.64 R4, desc[UR12][R4.64] ;  /* 0x0000000c04040981 */ /* 0x000ee2000c1e1b00 */
[----:B--2---:R-:W-:-:S08]  /*1570*/  DFMA R24, R2, R2, R24 ;  /* 0x000000020218722b */ /* 0x004fd00000000018 */
[----:B---3--:R-:W-:-:S11]  /*1580*/  @P0 DFMA R24, R4, R4, R24 ;  /* 0x000000040418022b */ /* 0x008fd60000000018 */
.L_x_8:
[----:B------:R-:W-:-:S14]  /*1590*/  DSETP.GEU.AND P0, PT, R24, 2.2204460492503130808e-16, PT ;  /* 0x3cb000001800742a */ /* 0x000fdc0003f0e000 */
[----:B------:R-:W-:Y:S05]  /*15a0*/  @!P0 BRA `(.L_x_13) ;  /* 0x0000006c00d88947 */ /* 0x000fea0003800000 */
[----:B------:R-:W0:Y:S01]  /*15b0*/  MUFU.RSQ64H R37, R25 ;  /* 0x0000001900257308 */ /* 0x000e220000001c00 */
[----:B------:R-:W-:Y:S01]  /*15c0*/  IADD3 R36, PT, PT, R25, -0x3500000, RZ ;  /* 0xfcb0000019247810 */ /* 0x000fe20007ffe0ff */
[----:B------:R-:W-:Y:S01]  /*15d0*/  IMAD.MOV.U32 R4, RZ, RZ, 0x0 ;  /* 0x00000000ff047424 */ /* 0x000fe200078e00ff */
[----:B------:R-:W-:Y:S02]  /*15e0*/  MOV R5, 0x3fd80000 ;  /* 0x3fd8000000057802 */ /* 0x000fe40000000f00 */
[----:B------:R-:W-:Y:S02]  /*15f0*/  ISETP.GE.U32.AND P0, PT, R36, 0x7ca00000, PT ;  /* 0x7ca000002400780c */ /* 0x000fe40003f06070 */
[----:B0-----:R-:W-:-:S08]  /*1600*/  DMUL R2, R36, R36 ;  /* 0x0000002424027228 */ /* 0x001fd00000000000 */
[----:B------:R-:W-:-:S08]  /*1610*/  DFMA R2, -R2, R24, 1 ;  /* 0x3ff000000202742b */ /* 0x000fd00000000118 */
[----:B------:R-:W-:Y:S02]  /*1620*/  DFMA R4, R2, R4, 0.5 ;  /* 0x3fe000000204742b */ /* 0x000fe40000000004 */
[----:B------:R-:W-:-:S08]  /*1630*/  DMUL R2, R36, R2 ;  /* 0x0000000224027228 */ /* 0x000fd00000000000 */
[----:B------:R-:W-:-:S08]  /*1640*/  DFMA R2, R4, R2, R36 ;  /* 0x000000020402722b */ /* 0x000fd00000000024 */
[----:B------:R-:W-:Y:S02]  /*1650*/  DMUL R4, R2, R24 ;  /* 0x0000001802047228 */ /* 0x000fe40000000000 */
[----:B------:R-:W-:Y:S01]  /*1660*/  VIADD R17, R3, 0xfff00000 ;  /* 0xfff0000003117836 */ /* 0x000fe20000000000 */
[----:B------:R-:W-:-:S05]  /*1670*/  MOV R16, R2 ;  /* 0x0000000200107202 */ /* 0x000fca0000000f00 */
[----:B------:R-:W-:-:S08]  /*1680*/  DFMA R20, R4, -R4, R24 ;  /* 0x800000040414722b */ /* 0x000fd00000000018 */
[----:B------:R-:W-:Y:S01]  /*1690*/  DFMA R8, R20, R16, R4 ;  /* 0x000000101408722b */ /* 0x000fe20000000004 */
[----:B------:R-:W-:Y:S10]  /*16a0*/  @!P0 BRA `(.L_x_14) ;  /* 0x0000000000148947 */ /* 0x000ff40003800000 */
[----:B------:R-:W-:Y:S01]  /*16b0*/  IMAD.MOV.U32 R16, RZ, RZ, R2 ;  /* 0x000000ffff107224 */ /* 0x000fe200078e0002 */
[----:B------:R-:W-:Y:S01]  /*16c0*/  MOV R8, R4 ;  /* 0x0000000400087202 */ /* 0x000fe20000000f00 */
[----:B------:R-:W-:Y:S01]  /*16d0*/  IMAD.MOV.U32 R9, RZ, RZ, R5 ;  /* 0x000000ffff097224 */ /* 0x000fe200078e0005 */
[----:B------:R-:W-:-:S07]  /*16e0*/  MOV R34, 0x1700 ;  /* 0x0000170000227802 */ /* 0x000fce0000000f00 */
[----:B------:R-:W-:Y:S05]  /*16f0*/  CALL.REL.NOINC `($__internal_1_$__cuda_sm20_dsqrt_rn_f64_mediumpath_v1) ;  /* 0x0000018c00147944 */ /* 0x000fea0003c00000 */
.L_x_14:
[----:B------:R-:W0:Y:S01]  /*1700*/  LDC.64 R4, c[0x0][0x380] ;  /* 0x0000e000ff047b82 */ /* 0x000e220000000a00 */
[----:B------:R-:W1:Y:S01]  /*1710*/  LDCU UR10, c[0x0][0x3b0] ;  /* 0x00007600ff0a77ac */ /* 0x000e620008000800 */
[----:B------:R-:W-:-:S05]  /*1720*/  MOV R7, UR4 ;  /* 0x0000000400077c02 */ /* 0x000fca0008000f00 */
[----:B-1----:R-:W-:-:S04]  /*1730*/  IMAD R7, R7, UR10, R0 ;  /* 0x0000000a07077c24 */ /* 0x002fc8000f8e0200 */
[----:B0-----:R-:W-:-:S06]  /*1740*/  IMAD.WIDE.U32 R6, R7, 0x8, R4 ;  /* 0x0000000807067825 */ /* 0x001fcc00078e0004 */
[----:B------:R-:W2:Y:S01]  /*1750*/  LDG.E.64 R6, desc[UR12][R6.64] ;  /* 0x0000000c06067981 */ /* 0x000ea2000c1e1b00 */
[----:B------:R-:W-:Y:S01]  /*1760*/  DADD R2, -RZ, -R8 ;  /* 0x00000000ff027229 */ /* 0x000fe20000000908 */
[----:B------:R-:W-:-:S05]  /*1770*/  VIADD R29, R0, 0x2 ;  /* 0x00000002001d7836 */ /* 0x000fca0000000000 */
[----:B------:R-:W-:Y:S01]  /*1780*/  ISETP.GE.U32.AND P2, PT, R29, UR10, PT ;  /* 0x0000000a1d007c0c */ /* 0x000fe2000bf46070 */
[----:B--2---:R-:W-:-:S06]  /*1790*/  DSETP.GE.AND P0, PT, R6, RZ, PT ;  /* 0x000000ff0600722a */ /* 0x004fcc0003f06000 */
[----:B------:R-:W-:Y:S02]  /*17a0*/  FSEL R2, R2, R8, P0 ;  /* 0x0000000802027208 */ /* 0x000fe40000000000 */
[----:B------:R-:W-:-:S06]  /*17b0*/  FSEL R3, R3, R9, P0 ;  /* 0x0000000903037208 */ /* 0x000fcc0000000000 */
[----:B------:R-:W-:-:S08]  /*17c0*/  DADD R2, R6, -R2 ;  /* 0x0000000006027229 */ /* 0x000fd00000000802 */
[----:B------:R-:W-:Y:S01]  /*17d0*/  DMUL R42, R2, R2 ;  /* 0x00000002022a7228 */ /* 0x000fe20000000000 */
[----:B------:R-:W-:Y:S10]  /*17e0*/  @P2 BRA `(.L_x_15) ;  /* 0x00000008006c2947 */ /* 0x000ff40003800000 */
[----:B------:R-:W-:Y:S01]  /*17f0*/  UISETP.GE.U32.AND UP0, UPT, UR8, 0xf, UPT ;  /* 0x0000000f0800788c */ /* 0x000fe2000bf06070 */
[----:B------:R-:W-:Y:S02]  /*1800*/  LOP3.LUT P1, RZ, R18, 0xf, RZ, 0xc0, !PT ;  /* 0x0000000f12ff7812 */ /* 0x000fe4000782c0ff */
[----:B------:R-:W-:-:S06]  /*1810*/  MOV R27, R29 ;  /* 0x0000001d001b7202 */ /* 0x000fcc0000000f00 */
[----:B------:R-:W-:Y:S05]  /*1820*/  BRA.U !UP0, `(.L_x_16) ;  /* 0x00000005081c7547 */ /* 0x000fea000b800000 */
[----:B------:R-:W-:Y:S01]  /*1830*/  LOP3.LUT R12, R18, 0xfffffff0, RZ, 0xc0, !PT ;  /* 0xfffffff0120c7812 */ /* 0x000fe200078ec0ff */
[----:B------:R-:W-:Y:S01]  /*1840*/  IMAD.MOV.U32 R27, RZ, RZ, R29 ;  /* 0x000000ffff1b7224 */ /* 0x000fe200078e001d */
[----:B------:R-:W-:-:S06]  /*1850*/  UMOV UR5, URZ ;  /* 0x000000ff00057c82 */ /* 0x000fcc0008000000 */
.L_x_17:
[----:B------:R-:W-:-:S04]  /*1860*/  IMAD R7, R27, UR10, R0 ;  /* 0x0000000a1b077c24 */ /* 0x000fc8000f8e0200 */
[----:B------:R-:W-:-:S06]  /*1870*/  IMAD.WIDE.U32 R50, R7, 0x8, R4 ;  /* 0x0000000807327825 */ /* 0x000fcc00078e0004 */
[----:B------:R-:W2:Y:S01]  /*1880*/  LDG.E.64 R50, desc[UR12][R50.64] ;  /* 0x0000000c32327981 */ /* 0x000ea2000c1e1b00 */
[----:B------:R-:W-:-:S05]  /*1890*/  IADD3 R7, PT, PT, R7, UR10, RZ ;  /* 0x0000000a07077c10 */ /* 0x000fca000fffe0ff */
        /* <DEDUP_REMOVED lines=39> */
[----:B------:R-:W-:-:S06]  /*1b10*/  IMAD.WIDE.U32 R40, R31, 0x8, R4 ;  /* 0x000000081f287825 */ /* 0x000fcc00078e0004 */
[----:B------:R-:W5:Y:S01]  /*1b20*/  LDG.E.64 R40, desc[UR12][R40.64] ;  /* 0x0000000c28287981 */ /* 0x000f62000c1e1b00 */
[----:B--2---:R-:W-:Y:S01]  /*1b30*/  DFMA R50, R50, R50, R42 ;  /* 0x000000323232722b */ /* 0x004fe2000000002a */
[----:B------:R-:W-:-:S05]  /*1b40*/  IADD3 R43, PT, PT, R31, UR10, RZ ;  /* 0x0000000a1f2b7c10 */ /* 0x000fca000fffe0ff */
[----:B------:R-:W-:-:S06]  /*1b50*/  IMAD.WIDE.U32 R42, R43, 0x8, R4 ;  /* 0x000000082b2a7825 */ /* 0x000fcc00078e0004 */
[----:B------:R-:W2:Y:S01]  /*1b60*/  LDG.E.64 R42, desc[UR12][R42.64] ;  /* 0x0000000c2a2a7981 */ /* 0x000ea2000c1e1b00 */
        /* <DEDUP_REMOVED lines=11> */
[----:B------:R-:W-:-:S07]  /*1c20*/  UIADD3 UR5, UPT, UPT, UR5, 0x10, URZ ;  /* 0x0000001005057890 */ /* 0x000fce000fffe0ff */
[----:B------:R-:W-:Y:S01]  /*1c30*/  DFMA R50, R36, R36, R50 ;  /* 0x000000242432722b */ /* 0x000fe20000000032 */
[----:B------:R-:W-:-:S07]  /*1c40*/  ISETP.NE.AND P0, PT, R12, UR5, PT ;  /* 0x000000050c007c0c */ /* 0x000fce000bf05270 */
[----:B------:R-:W-:-:S08]  /*1c50*/  DFMA R50, R38, R38, R50 ;  /* 0x000000262632722b */ /* 0x000fd00000000032 */
[----:B------:R-:W-:Y:S01]  /*1c60*/  DFMA R50, R40, R40, R50 ;  /* 0x000000282832722b */ /* 0x000fe20000000032 */
[----:B------:R-:W-:-:S07]  /*1c70*/  VIADD R27, R27, 0x10 ;  /* 0x000000101b1b7836 */ /* 0x000fce0000000000 */
[----:B--2---:R-:W-:Y:S01]  /*1c80*/  DFMA R42, R42, R42, R50 ;  /* 0x0000002a2a2a722b */ /* 0x004fe20000000032 */
[----:B------:R-:W-:Y:S10]  /*1c90*/  @P0 BRA `(.L_x_17) ;  /* 0xfffffff800f00947 */ /* 0x000ff4000383ffff */
.L_x_16:
[----:B------:R-:W-:Y:S05]  /*1ca0*/  @!P1 BRA `(.L_x_15) ;  /* 0x00000004003c9947 */ /* 0x000fea0003800000 */
[----:B------:R-:W-:-:S04]  /*1cb0*/  IADD3 R6, PT, PT, RZ, -R26, RZ ;  /* 0x8000001aff067210 */ /* 0x000fc80007ffe0ff */
[----:B------:R-:W-:-:S05]  /*1cc0*/  PRMT R6, R6, 0x7710, RZ ;  /* 0x0000771006067816 */ /* 0x000fca00000000ff */
[----:B------:R-:W-:-:S05]  /*1cd0*/  VIADD R6, R6, UR18 ;  /* 0x0000001206067c36 */ /* 0x000fca0008000000 */
[----:B------:R-:W-:-:S04]  /*1ce0*/  LOP3.LUT R6, R6, 0xf, RZ, 0xc0, !PT ;  /* 0x0000000f06067812 */ /* 0x000fc800078ec0ff */
[C---:B------:R-:W-:Y:S02]  /*1cf0*/  IADD3 R7, PT, PT, R6.reuse, -0x1, RZ ;  /* 0xffffffff06077810 */ /* 0x040fe40007ffe0ff */
[----:B------:R-:W-:Y:S02]  /*1d00*/  LOP3.LUT P1, RZ, R6, 0x7, RZ, 0xc0, !PT ;  /* 0x0000000706ff7812 */ /* 0x000fe4000782c0ff */
[----:B------:R-:W-:-:S13]  /*1d10*/  ISETP.GE.U32.AND P0, PT, R7, 0x7, PT ;  /* 0x000000070700780c */ /* 0x000fda0003f06070 */
[----:B------:R-:W-:Y:S05]  /*1d20*/  @!P0 BRA `(.L_x_18) ;  /* 0x0000000000848947 */ /* 0x000fea0003800000 */
[----:B------:R-:W-:-:S04]  /*1d30*/  IMAD R7, R27, UR10, R0 ;  /* 0x0000000a1b077c24 */ /* 0x000fc8000f8e0200 */
[----:B------:R-:W-:-:S04]  /*1d40*/  IMAD.WIDE.U32 R24, R7, 0x8, R4 ;  /* 0x0000000807187825 */ /* 0x000fc800078e0004 */
[----:B------:R-:W-:Y:S02]  /*1d50*/  VIADD R7, R7, UR10 ;  /* 0x0000000a07077c36 */ /* 0x000fe40008000000 */
[----:B------:R-:W2:Y:S02]  /*1d60*/  LDG.E.64 R24, desc[UR12][R24.64] ;  /* 0x0000000c18187981 */ /* 0x000ea4000c1e1b00 */
[C---:B------:R-:W-:Y:S01]  /*1d70*/  IMAD.WIDE.U32 R32, R7.reuse, 0x8, R4 ;  /* 0x0000000807207825 */ /* 0x040fe200078e0004 */
[----:B------:R-:W-:-:S05]  /*1d80*/  IADD3 R7, PT, PT, R7, UR10, RZ ;  /* 0x0000000a07077c10 */ /* 0x000fca000fffe0ff */
[----:B------:R-:W3:Y:S01]  /*1d90*/  LDG.E.64 R32, desc[UR12][R32.64] ;  /* 0x0000000c20207981 */ /* 0x000ee2000c1e1b00 */
[----:B------:R-:W-:-:S04]  /*1da0*/  IMAD.WIDE.U32 R34, R7, 0x8, R4 ;  /* 0x0000000807227825 */ /* 0x000fc800078e0004 */
[----:B------:R-:W-:Y:S02]  /*1db0*/  VIADD R7, R7, UR10 ;  /* 0x0000000a07077c36 */ /* 0x000fe40008000000 */
[----:B------:R-:W4:Y:S02]  /*1dc0*/  LDG.E.64 R34, desc[UR12][R34.64] ;  /* 0x0000000c22227981 */ /* 0x000f24000c1e1b00 */
        /* <DEDUP_REMOVED lines=14> */
[----:B------:R-:W-:Y:S01]  /*1eb0*/  IADD3 R27, PT, PT, R27, 0x8, RZ ;  /* 0x000000081b1b7810 */ /* 0x000fe20007ffe0ff */
        /* <DEDUP_REMOVED lines=8> */
.L_x_18:
[----:B------:R-:W-:Y:S05]  /*1f40*/  @!P1 BRA `(.L_x_15) ;  /* 0x0000000000949947 */ /* 0x000fea0003800000 */
[----:B------:R-:W-:Y:S02]  /*1f50*/  ISETP.GE.U32.AND P0, PT, R13, 0x3, PT ;  /* 0x000000030d00780c */ /* 0x000fe40003f06070 */
[----:B------:R-:W-:-:S04]  /*1f60*/  LOP3.LUT R12, R14, 0x3, RZ, 0xc0, !PT ;  /* 0x000000030e0c7812 */ /* 0x000fc800078ec0ff */
[----:B------:R-:W-:-:S07]  /*1f70*/  ISETP.NE.AND P1, PT, R12, RZ, PT ;  /* 0x000000ff0c00720c */ /* 0x000fce0003f25270 */
[----:B------:R-:W-:Y:S06]  /*1f80*/  @!P0 BRA `(.L_x_19) ;  /* 0x0000000000448947 */ /* 0x000fec0003800000 */
        /* <DEDUP_REMOVED lines=10> */
[----:B------:R-:W-:-:S06]  /*2030*/  IMAD.WIDE.U32 R16, R17, 0x8, R4 ;  /* 0x0000000811107825 */ /* 0x000fcc00078e0004 */
[----:B------:R-:W5:Y:S01]  /*2040*/  LDG.E.64 R16, desc[UR12][R16.64] ;  /* 0x0000000c10107981 */ /* 0x000f62000c1e1b00 */
[----:B------:R-:W-:Y:S01]  /*2050*/  IADD3 R27, PT, PT, R27, 0x4, RZ ;  /* 0x000000041b1b7810 */ /* 0x000fe20007ffe0ff */
[----:B--2---:R-:W-:-:S08]  /*2060*/  DFMA R42, R6, R6, R42 ;  /* 0x00000006062a722b */ /* 0x004fd0000000002a */
[----:B---3--:R-:W-:-:S08]  /*2070*/  DFMA R42, R8, R8, R42 ;  /* 0x00000008082a722b */ /* 0x008fd0000000002a */
[----:B----4-:R-:W-:-:S08]  /*2080*/  DFMA R42, R10, R10, R42 ;  /* 0x0000000a0a2a722b */ /* 0x010fd0000000002a */
[----:B-----5:R-:W-:-:S11]  /*2090*/  DFMA R42, R16, R16, R42 ;  /* 0x00000010102a722b */ /* 0x020fd6000000002a */
.L_x_19:
[----:B------:R-:W-:Y:S05]  /*20a0*/  @!P1 BRA `(.L_x_15) ;  /* 0x00000000003c9947 */ /* 0x000fea0003800000 */
[----:B------:R-:W-:-:S04]  /*20b0*/  IMAD R9, R27, UR10, R0 ;  /* 0x0000000a1b097c24 */ /* 0x000fc8000f8e0200 */
[----:B------:R-:W-:-:S06]  /*20c0*/  IMAD.WIDE.U32 R6, R9, 0x8, R4 ;  /* 0x0000000809067825 */ /* 0x000fcc00078e0004 */
[----:B------:R-:W2:Y:S01]  /*20d0*/  LDG.E.64 R6, desc[UR12][R6.64] ;  /* 0x0000000c06067981 */ /* 0x000ea2000c1e1b00 */
[----:B------:R-:W-:Y:S01]  /*20e0*/  ISETP.NE.AND P0, PT, R12, 0x1, PT ;  /* 0x000000010c00780c */ /* 0x000fe20003f05270 */
[----:B--2---:R-:W-:-:S12]  /*20f0*/  DFMA R42, R6, R6, R42 ;  /* 0x00000006062a722b */ /* 0x004fd8000000002a */
[----:B------:R-:W-:Y:S05]  /*2100*/  @!P0 BRA `(.L_x_15) ;  /* 0x0000000000248947 */ /* 0x000fea0003800000 */
[----:B------:R-:W-:Y:S01]  /*2110*/  ISETP.NE.AND P0, PT, R12, 0x2, PT ;  /* 0x000000020c00780c */ /* 0x000fe20003f05270 */
[----:B------:R-:W-:-:S04]  /*2120*/  VIADD R9, R9, UR10 ;  /* 0x0000000a09097c36 */ /* 0x000fc80008000000 */
[----:B------:R-:W-:-:S06]  /*2130*/  IMAD.WIDE.U32 R6, R9, 0x8, R4 ;  /* 0x0000000809067825 */ /* 0x000fcc00078e0004 */
[----:B------:R-:W2:Y:S02]  /*2140*/  LDG.E.64 R6, desc[UR12][R6.64] ;  /* 0x0000000c06067981 */ /* 0x000ea4000c1e1b00 */
[----:B------:R-:W-:-:S05]  /*2150*/  @P0 IADD3 R9, PT, PT, R9, UR10, RZ ;  /* 0x0000000a09090c10 */ /* 0x000fca000fffe0ff */
[----:B------:R-:W-:-:S06]  /*2160*/  @P0 IMAD.WIDE.U32 R4, R9, 0x8, R4 ;  /* 0x0000000809040825 */ /* 0x000fcc00078e0004 */
[----:B------:R-:W3:Y:S01]  /*2170*/  @P0 LDG.E.64 R4, desc[UR12][R4.64] ;  /* 0x0000000c04040981 */ /* 0x000ee2000c1e1b00 */
[----:B--2---:R-:W-:-:S08]  /*2180*/  DFMA R42, R6, R6, R42 ;  /* 0x00000006062a722b */ /* 0x004fd0000000002a */
[----:B---3--:R-:W-:-:S11]  /*2190*/  @P0 DFMA R42, R4, R4, R42 ;  /* 0x00000004042a022b */ /* 0x008fd6000000002a */
.L_x_15:
[----:B------:R-:W-:-:S14]  /*21a0*/  DSETP.GEU.AND P0, PT, R42, 2.2204460492503130808e-16, PT ;  /* 0x3cb000002a00742a */ /* 0x000fdc0003f0e000 */
[----:B------:R-:W-:Y:S05]  /*21b0*/  @!P0 BRA `(.L_x_13) ;  /* 0x0000006000d48947 */ /* 0x000fea0003800000 */
[----:B------:R-:W0:Y:S01]  /*21c0*/  MUFU.RSQ64H R37, R43 ;  /* 0x0000002b00257308 */ /* 0x000e220000001c00 */
[----:B------:R-:W-:Y:S01]  /*21d0*/  VIADD R36, R43, 0xfcb00000 ;  /* 0xfcb000002b247836 */ /* 0x000fe20000000000 */
[----:B------:R-:W-:Y:S01]  /*21e0*/  MOV R6, 0x0 ;  /* 0x0000000000067802 */ /* 0x000fe20000000f00 */
[----:B------:R-:W-:-:S03]  /*21f0*/  IMAD.MOV.U32 R7, RZ, RZ, 0x3fd80000 ;  /* 0x3fd80000ff077424 */ /* 0x000fc600078e00ff */
[----:B------:R-:W-:Y:S01]  /*2200*/  ISETP.GE.U32.AND P0, PT, R36, 0x7ca00000, PT ;  /* 0x7ca000002400780c */ /* 0x000fe20003f06070 */
[----:B0-----:R-:W-:-:S08]  /*2210*/  DMUL R4, R36, R36 ;  /* 0x0000002424047228 */ /* 0x001fd00000000000 */
[----:B------:R-:W-:-:S08]  /*2220*/  DFMA R4, -R4, R42, 1 ;  /* 0x3ff000000404742b */ /* 0x000fd0000000012a */
[----:B------:R-:W-:Y:S02]  /*2230*/  DFMA R6, R4, R6, 0.5 ;  /* 0x3fe000000406742b */ /* 0x000fe40000000006 */
[----:B------:R-:W-:-:S08]  /*2240*/  DMUL R4, R36, R4 ;  /* 0x0000000424047228 */ /* 0x000fd00000000000 */
[----:B------:R-:W-:-:S08]  /*2250*/  DFMA R4, R6, R4, R36 ;  /* 0x000000040604722b */ /* 0x000fd00000000024 */
[----:B------:R-:W-:Y:S02]  /*2260*/  DMUL R8, R4, R42 ;  /* 0x0000002a04087228 */ /* 0x000fe40000000000 */
[----:B------:R-:W-:Y:S01]  /*2270*/  IADD3 R17, PT, PT, R5, -0x100000, RZ ;  /* 0xfff0000005117810 */ /* 0x000fe20007ffe0ff */
[----:B------:R-:W-:-:S05]  /*2280*/  IMAD.MOV.U32 R16, RZ, RZ, R4 ;  /* 0x000000ffff107224 */ /* 0x000fca00078e0004 */
[----:B------:R-:W-:-:S08]  /*2290*/  DFMA R20, R8, -R8, R42 ;  /* 0x800000080814722b */ /* 0x000fd0000000002a */
[----:B------:R-:W-:Y:S01]  /*22a0*/  DFMA R32, R20, R16, R8 ;  /* 0x000000101420722b */ /* 0x000fe20000000008 */
[----:B------:R-:W-:Y:S10]  /*22b0*/  @!P0 BRA `(.L_x_20) ;  /* 0x00000000001c8947 */ /* 0x000ff40003800000 */
[----:B------:R-:W-:Y:S01]  /*22c0*/  MOV R16, R4 ;  /* 0x0000000400107202 */ /* 0x000fe20000000f00 */
[----:B------:R-:W-:Y:S01]  /*22d0*/  IMAD.MOV.U32 R24, RZ, RZ, R42 ;  /* 0x000000ffff187224 */ /* 0x000fe200078e002a */
[----:B------:R-:W-:Y:S02]  /*22e0*/  MOV R25, R43 ;  /* 0x0000002b00197202 */ /* 0x000fe40000000f00 */
[----:B------:R-:W-:-:S07]  /*22f0*/  MOV R34, 0x2310 ;  /* 0x0000231000227802 */ /* 0x000fce0000000f00 */
[----:B------:R-:W-:Y:S05]  /*2300*/  CALL.REL.NOINC `($__internal_1_$__cuda_sm20_dsqrt_rn_f64_mediumpath_v1) ;  /* 0x0000018000107944 */ /* 0x000fea0003c00000 */
[----:B------:R-:W-:Y:S01]  /*2310*/  IMAD.MOV.U32 R32, RZ, RZ, R8 ;  /* 0x000000ffff207224 */ /* 0x000fe200078e0008 */
[----:B------:R-:W-:-:S07]  /*2320*/  MOV R33, R9 ;  /* 0x0000000900217202 */ /* 0x000fce0000000f00 */
.L_x_20:
[----:B------:R-:W0:Y:S01]  /*2330*/  MUFU.RCP64H R5, R33 ;  /* 0x0000002100057308 */ /* 0x000e220000001800 */
[----:B------:R-:W-:Y:S01]  /*2340*/  IMAD.MOV.U32 R4, RZ, RZ, 0x1 ;  /* 0x00000001ff047424 */ /* 0x000fe200078e00ff */
[----:B------:R-:W-:-:S05]  /*2350*/  FSETP.GEU.AND P1, PT, |R3|, 6.5827683646048100446e-37, PT ;  /* 0x036000000300780b */ /* 0x000fca0003f2e200 */
[----:B0-----:R-:W-:-:S08]  /*2360*/  DFMA R6, R4, -R32, 1 ;  /* 0x3ff000000406742b */ /* 0x001fd00000000820 */
[----:B------:R-:W-:-:S08]  /*2370*/  DFMA R6, R6, R6, R6 ;  /* 0x000000060606722b */ /* 0x000fd00000000006 */
[----:B------:R-:W-:-:S08]  /*2380*/  DFMA R6, R4, R6, R4 ;  /* 0x000000060406722b */ /* 0x000fd00000000004 */
[----:B------:R-:W-:-:S08]  /*2390*/  DFMA R4, R6, -R32, 1 ;  /* 0x3ff000000604742b */ /* 0x000fd00000000820 */
[----:B------:R-:W-:-:S08]  /*23a0*/  DFMA R4, R6, R4, R6 ;  /* 0x000000040604722b */ /* 0x000fd00000000006 */
[----:B------:R-:W-:-:S08]  /*23b0*/  DMUL R16, R2, R4 ;  /* 0x0000000402107228 */ /* 0x000fd00000000000 */
[----:B------:R-:W-:-:S08]  /*23c0*/  DFMA R6, R16, -R32, R2 ;  /* 0x800000201006722b */ /* 0x000fd00000000002 */
[----:B------:R-:W-:-:S10]  /*23d0*/  DFMA R16, R4, R6, R16 ;  /* 0x000000060410722b */ /* 0x000fd40000000010 */
[----:B------:R-:W-:-:S05]  /*23e0*/  FFMA R4, RZ, R33, R17 ;  /* 0x00000021ff047223 */ /* 0x000fca0000000011 */
[----:B------:R-:W-:-:S13]  /*23f0*/  FSETP.GT.AND P0, PT, |R4|, 1.469367938527859385e-39, PT ;  /* 0x001000000400780b */ /* 0x000fda0003f04200 */
[----:B------:R-:W-:Y:S05]  /*2400*/  @P0 BRA P1, `(.L_x_21) ;  /* 0x0000000000180947 */ /* 0x000fea0000800000 */
[----:B------:R-:W-:Y:S01]  /*2410*/  MOV R16, R2 ;  /* 0x0000000200107202 */ /* 0x000fe20000000f00 */
[----:B------:R-:W-:Y:S01]  /*2420*/  IMAD.MOV.U32 R21, RZ, RZ, R3 ;  /* 0x000000ffff157224 */ /* 0x000fe200078e0003 */
[----:B------:R-:W-:Y:S01]  /*2430*/  MOV R24, R32 ;  /* 0x0000002000187202 */ /* 0x000fe20000000f00 */
[----:B------:R-:W-:Y:S01]  /*2440*/  IMAD.MOV.U32 R17, RZ, RZ, R33 ;  /* 0x000000ffff117224 */ /* 0x000fe200078e0021 */
[----:B------:R-:W-:-:S07]  /*2450*/  MOV R20, 0x2470 ;  /* 0x0000247000147802 */ /* 0x000fce0000000f00 */
[----:B------:R-:W-:Y:S05]  /*2460*/  CALL.REL.NOINC `($__internal_0_$__cuda_sm20_div_rn_f64_full) ;  /* 0x0000017800287944 */ /* 0x000fea0003c00000 */
.L_x_21:
[----:B------:R0:W-:Y:S01]  /*2470*/  STL.64 [R1+0x1000], R16 ;  /* 0x0010001001007387 */ /* 0x0001e20000100a00 */
[----:B------:R-:W-:Y:S05]  /*2480*/  @P2 BRA `(.L_x_22) ;  /* 0x0000001800b02947 */ /* 0x000fea0003800000 */
[----:B------:R-:W-:Y:S01]  /*2490*/  UISETP.GE.U32.AND UP0, UPT, UR8, 0x7, UPT ;  /* 0x000000070800788c */ /* 0x000fe2000bf06070 */
[----:B------:R-:W-:-:S08]  /*24a0*/  LOP3.LUT R12, RZ, R0, RZ, 0x33, !PT ;  /* 0x00000000ff0c7212 */ /* 0x000fd000078e33ff */
[----:B------:R-:W-:Y:S05]  /*24b0*/  BRA.U !UP0, `(.L_x_23) ;  /* 0x0000000d08547547 */ /* 0x000fea000b800000 */
[----:B------:R-:W-:Y:S01]  /*24c0*/  LOP3.LUT R3, R18, 0xfffffff8, RZ, 0xc0, !PT ;  /* 0xfffffff812037812 */ /* 0x000fe200078ec0ff */
[----:B------:R-:W1:Y:S01]  /*24d0*/  LDCU UR6, c[0x0][0x3b0] ;  /* 0x00007600ff0677ac */ /* 0x000e620008000800 */
[----:B------:R-:W-:-:S05]  /*24e0*/  UMOV UR5, URZ ;  /* 0x000000ff00057c82 */ /* 0x000fca0008000000 */
.L_x_32:
[----:B--2---:R-:W2:Y:S08]  /*24f0*/  LDC R6, c[0x0][0x3b0] ;  /* 0x0000ec00ff067b82 */ /* 0x004eb00000000800 */
[----:B------:R-:W3:Y:S01]  /*2500*/  LDC.64 R20, c[0x0][0x380] ;  /* 0x0000e000ff147b82 */ /* 0x000ee20000000a00 */
[----:B--2---:R-:W-:-:S04]  /*2510*/  IMAD R6, R29, R6, R0 ;  /* 0x000000061d067224 */ /* 0x004fc800078e0200 */
[----:B---3--:R-:W-:-:S06]  /*2520*/  IMAD.WIDE.U32 R20, R6, 0x8, R20 ;  /* 0x0000000806147825 */ /* 0x008fcc00078e0014 */
[----:B------:R-:W0:Y:S01]  /*2530*/  LDG.E.64 R20, desc[UR12][R20.64] ;  /* 0x0000000c14147981 */ /* 0x000e22000c1e1b00 */
[----:B------:R-:W2:Y:S01]  /*2540*/  MUFU.RCP64H R5, R33 ;  /* 0x0000002100057308 */ /* 0x000ea20000001800 */
[----:B------:R-:W-:Y:S01]  /*2550*/  HFMA2 R4, -RZ, RZ, 0, 5.9604644775390625e-08 ;  /* 0x00000001ff047431 */ /* 0x000fe200000001ff */
[----:B------:R-:W-:-:S06]  /*2560*/  UIADD3 UR5, UPT, UPT, UR5, 0x8, URZ ;  /* 0x0000000805057890 */ /* 0x000fcc000fffe0ff */
[----:B------:R-:W-:Y:S01]  /*2570*/  ISETP.NE.AND P2, PT, R3, UR5, PT ;  /* 0x0000000503007c0c */ /* 0x000fe2000bf45270 */
[----:B--2---:R-:W-:-:S08]  /*2580*/  DFMA R8, R4, -R32, 1 ;  /* 0x3ff000000408742b */ /* 0x004fd00000000820 */
[----:B------:R-:W-:-:S08]  /*2590*/  DFMA R8, R8, R8, R8 ;  /* 0x000000080808722b */ /* 0x000fd00000000008 */
[----:B------:R-:W-:-:S08]  /*25a0*/  DFMA R8, R4, R8, R4 ;  /* 0x000000080408722b */ /* 0x000fd00000000004 */
[----:B------:R-:W-:-:S08]  /*25b0*/  DFMA R4, R8, -R32, 1 ;  /* 0x3ff000000804742b */ /* 0x000fd00000000820 */
[----:B------:R-:W-:-:S08]  /*25c0*/  DFMA R8, R8, R4, R8 ;  /* 0x000000040808722b */ /* 0x000fd00000000008 */
[----:B0-----:R-:W-:Y:S01]  /*25d0*/  DMUL R16, R8, R20 ;  /* 0x0000001408107228 */ /* 0x001fe20000000000 */
[----:B------:R-:W-:-:S07]  /*25e0*/  FSETP.GEU.AND P1, PT, |R21|, 6.5827683646048100446e-37, PT ;  /* 0x036000001500780b */ /* 0x000fce0003f2e200 */
[----:B------:R-:W-:-:S08]  /*25f0*/  DFMA R4, R16, -R32, R20 ;  /* 0x800000201004722b */ /* 0x000fd00000000014 */
[----:B------:R-:W-:-:S10]  /*2600*/  DFMA R16, R8, R4, R16 ;  /* 0x000000040810722b */ /* 0x000fd40000000010 */
[----:B------:R-:W-:-:S05]  /*2610*/  FFMA R2, RZ, R33, R17 ;  /* 0x00000021ff027223 */ /* 0x000fca0000000011 */
[----:B------:R-:W-:-:S13]  /*2620*/  FSETP.GT.AND P0, PT, |R2|, 1.469367938527859385e-39, PT ;  /* 0x001000000200780b */ /* 0x000fda0003f04200 */
[----:B------:R-:W-:Y:S05]  /*2630*/  @P0 BRA P1, `(.L_x_24) ;  /* 0x0000000000140947 */ /* 0x000fea0000800000 */
[----:B------:R-:W-:Y:S01]  /*2640*/  IMAD.MOV.U32 R16, RZ, RZ, R20 ;  /* 0x000000ffff107224 */ /* 0x000fe200078e0014 */
[----:B------:R-:W-:Y:S01]  /*2650*/  MOV R24, R32 ;  /* 0x0000002000187202 */ /* 0x000fe20000000f00 */
[----:B------:R-:W-:Y:S01]  /*2660*/  IMAD.MOV.U32 R17, RZ, RZ, R33 ;  /* 0x000000ffff117224 */ /* 0x000fe200078e0021 */
[----:B------:R-:W-:-:S07]  /*2670*/  MOV R20, 0x2690 ;  /* 0x0000269000147802 */ /* 0x000fce0000000f00 */
[----:B-1----:R-:W-:Y:S05]  /*2680*/  CALL.REL.NOINC `($__internal_0_$__cuda_sm20_div_rn_f64_full) ;  /* 0x0000017400a07944 */ /* 0x002fea0003c00000 */
.L_x_24:
[----:B------:R-:W0:Y:S01]  /*2690*/  LDC.64 R20, c[0x0][0x380] ;  /* 0x0000e000ff147b82 */ /* 0x000e220000000a00 */
[----:B-1----:R-:W-:-:S05]  /*26a0*/  IADD3 R6, PT, PT, R6, UR6, RZ ;  /* 0x0000000606067c10 */ /* 0x002fca000fffe0ff */
[----:B0-----:R-:W-:-:S06]  /*26b0*/  IMAD.WIDE.U32 R20, R6, 0x8, R20 ;  /* 0x0000000806147825 */ /* 0x001fcc00078e0014 */
[----:B------:R-:W2:Y:S01]  /*26c0*/  LDG.E.64 R20, desc[UR12][R20.64] ;  /* 0x0000000c14147981 */ /* 0x000ea2000c1e1b00 */
[----:B------:R-:W0:Y:S01]  /*26d0*/  MUFU.RCP64H R5, R33 ;  /* 0x0000002100057308 */ /* 0x000e220000001800 */
[----:B------:R-:W-:Y:S01]  /*26e0*/  IMAD.MOV.U32 R4, RZ, RZ, 0x1 ;  /* 0x00000001ff047424 */ /* 0x000fe200078e00ff */
[----:B------:R-:W-:-:S05]  /*26f0*/  IADD3 R2, PT, PT, R12, R29, RZ ;  /* 0x0000001d0c027210 */ /* 0x000fca0007ffe0ff */
[----:B------:R-:W-:-:S05]  /*2700*/  IMAD R27, R2, 0x8, R23 ;  /* 0x00000008021b7824 */ /* 0x000fca00078e0217 */
[----:B------:R1:W-:Y:S01]  /*2710*/  STL.64 [R27], R16 ;  /* 0x000000101b007387 */ /* 0x0003e20000100a00 */
[----:B0-----:R-:W-:-:S08]  /*2720*/  DFMA R8, R4, -R32, 1 ;  /* 0x3ff000000408742b */ /* 0x001fd00000000820 */
[----:B------:R-:W-:-:S08]  /*2730*/  DFMA R8, R8, R8, R8 ;  /* 0x000000080808722b */ /* 0x000fd00000000008 */
[----:B------:R-:W-:-:S08]  /*2740*/  DFMA R8, R4, R8, R4 ;  /* 0x000000080408722b */ /* 0x000fd00000000004 */
[----:B------:R-:W-:-:S08]  /*2750*/  DFMA R4, R8, -R32, 1 ;  /* 0x3ff000000804742b */ /* 0x000fd00000000820 */
[----:B------:R-:W-:-:S08]  /*2760*/  DFMA R10, R8, R4, R8 ;  /* 0x00000004080a722b */ /* 0x000fd00000000008 */
[----:B--2---:R-:W-:Y:S01]  /*2770*/  DMUL R8, R10, R20 ;  /* 0x000000140a087228 */ /* 0x004fe20000000000 */
[----:B------:R-:W-:-:S07]  /*2780*/  FSETP.GEU.AND P1, PT, |R21|, 6.5827683646048100446e-37, PT ;  /* 0x036000001500780b */ /* 0x000fce0003f2e200 */
[----:B------:R-:W-:-:S08]  /*2790*/  DFMA R4, R8, -R32, R20 ;  /* 0x800000200804722b */ /* 0x000fd00000000014 */
[----:B------:R-:W-:-:S10]  /*27a0*/  DFMA R8, R10, R4, R8 ;  /* 0x000000040a08722b */ /* 0x000fd40000000008 */
[----:B------:R-:W-:-:S05]  /*27b0*/  FFMA R4, RZ, R33, R9 ;  /* 0x00000021ff047223 */ /* 0x000fca0000000009 */
[----:B------:R-:W-:-:S13]  /*27c0*/  FSETP.GT.AND P0, PT, |R4|, 1.469367938527859385e-39, PT ;  /* 0x001000000400780b */ /* 0x000fda0003f04200 */
[----:B-1----:R-:W-:Y:S05]  /*27d0*/  @P0 BRA P1, `(.L_x_25) ;  /* 0x00000000001c0947 */ /* 0x002fea0000800000 */
[----:B------:R-:W-:Y:S01]  /*27e0*/  MOV R16, R20 ;  /* 0x0000001400107202 */ /* 0x000fe20000000f00 */
[----:B------:R-:W-:Y:S01]  /*27f0*/  IMAD.MOV.U32 R24, RZ, RZ, R32 ;  /* 0x000000ffff187224 */ /* 0x000fe200078e0020 */
[----:B------:R-:W-:Y:S02]  /*2800*/  MOV R17, R33 ;  /* 0x0000002100117202 */ /* 0x000fe40000000f00 */
[----:B------:R-:W-:-:S07]  /*2810*/  MOV R20, 0x2830 ;  /* 0x0000283000147802 */ /* 0x000fce0000000f00 */
[----:B------:R-:W-:Y:S05]  /*2820*/  CALL.REL.NOINC `($__internal_0_$__cuda_sm20_div_rn_f64_full) ;  /* 0x0000017400387944 */ /* 0x000fea0003c00000 */
[----:B------:R-:W-:Y:S01]  /*2830*/  IMAD.MOV.U32 R8, RZ, RZ, R16 ;  /* 0x000000ffff087224 */ /* 0x000fe200078e0010 */
[----:B------:R-:W-:-:S07]  /*2840*/  MOV R9, R17 ;  /* 0x0000001100097202 */ /* 0x000fce0000000f00 */
.L_x_25:
[----:B------:R-:W0:Y:S01]  /*2850*/  LDC.64 R16, c[0x0][0x380] ;  /* 0x0000e000ff107b82 */ /* 0x000e220000000a00 */
[----:B------:R-:W-:-:S04]  /*2860*/  VIADD R6, R6, UR6 ;  /* 0x0000000606067c36 */ /* 0x000fc80008000000 */
[----:B0-----:R-:W-:-:S06]  /*2870*/  IMAD.WIDE.U32 R16, R6, 0x8, R16 ;  /* 0x0000000806107825 */ /* 0x001fcc00078e0010 */
[----:B------:R-:W2:Y:S01]  /*2880*/  LDG.E.64 R16, desc[UR12][R16.64] ;  /* 0x0000000c10107981 */ /* 0x000ea2000c1e1b00 */
[----:B------:R-:W0:Y:S01]  /*2890*/  MUFU.RCP64H R5, R33 ;  /* 0x0000002100057308 */ /* 0x000e220000001800 */
[----:B------:R-:W-:-:S06]  /*28a0*/  MOV R4, 0x1 ;  /* 0x0000000100047802 */ /* 0x000fcc0000000f00 */
        /* <DEDUP_REMOVED lines=16> */
[----:B------:R-:W-:Y:S05]  /*29b0*/  CALL.REL.NOINC `($__internal_0_$__cuda_sm20_div_rn_f64_full) ;  /* 0x0000017000d47944 */ /* 0x000fea0003c00000 */
[----:B------:R-:W-:Y:S01]  /*29c0*/  MOV R10, R16 ;  /* 0x00000010000a7202 */ /* 0x000fe20000000f00 */
[----:B------:R-:W-:-:S07]  /*29d0*/  IMAD.MOV.U32 R11, RZ, RZ, R17 ;  /* 0x000000ffff0b7224 */ /* 0x000fce00078e0011 */
.L_x_26:
[----:B------:R-:W0:Y:S01]  /*29e0*/  LDC.64 R16, c[0x0][0x380] ;  /* 0x0000e000ff107b82 */ /* 0x000e220000000a00 */
[----:B------:R-:W-:-:S05]  /*29f0*/  IADD3 R6, PT, PT, R6, UR6, RZ ;  /* 0x0000000606067c10 */ /* 0x000fca000fffe0ff */
[----:B0-----:R-:W-:-:S06]  /*2a00*/  IMAD.WIDE.U32 R16, R6, 0x8, R16 ;  /* 0x0000000806107825 */ /* 0x001fcc00078e0010 */
[----:B------:R-:W2:Y:S01]  /*2a10*/  LDG.E.64 R16, desc[UR12][R16.64] ;  /* 0x0000000c10107981 */ /* 0x000ea2000c1e1b00 */
[----:B------:R-:W0:Y:S01]  /*2a20*/  MUFU.RCP64H R5, R33 ;  /* 0x0000002100057308 */ /* 0x000e220000001800 */
[----:B------:R-:W-:Y:S02]  /*2a30*/  IMAD.MOV.U32 R4, RZ, RZ, 0x1 ;  /* 0x00000001ff047424 */ /* 0x000fe400078e00ff */
[----:B------:R1:W-:Y:S04]  /*2a40*/  STL.128 [R27+0x8], R8 ;  /* 0x000008081b007387 */ /* 0x0003e80000100c00 */
        /* <DEDUP_REMOVED lines=19> */
.L_x_27:
        /* <DEDUP_REMOVED lines=25> */
.L_x_28:
        /* <DEDUP_REMOVED lines=26> */
.L_x_29:
        /* <DEDUP_REMOVED lines=25> */
.L_x_30:
        /* <DEDUP_REMOVED lines=24> */
.L_x_31:
[----:B------:R-:W-:Y:S02]  /*31c0*/  VIADD R2, R2, 0x7 ;  /* 0x0000000702027836 */ /* 0x000fe40000000000 */
[----:B------:R-:W-:-:S03]  /*31d0*/  VIADD R29, R29, 0x8 ;  /* 0x000000081d1d7836 */ /* 0x000fc60000000000 */
[----:B------:R-:W-:-:S05]  /*31e0*/  LEA R5, R2, R23, 0x3 ;  /* 0x0000001702057211 */ /* 0x000fca00078e18ff */
[----:B------:R2:W-:Y:S01]  /*31f0*/  STL.64 [R5], R16 ;  /* 0x0000001005007387 */ /* 0x0005e20000100a00 */
[----:B------:R-:W-:Y:S05]  /*3200*/  @P2 BRA `(.L_x_32) ;  /* 0xfffffff000b82947 */ /* 0x000fea000383ffff */
.L_x_23:
[----:B------:R-:W-:-:S13]  /*3210*/  LOP3.LUT P0, RZ, R18, 0x7, RZ, 0xc0, !PT ;  /* 0x0000000712ff7812 */ /* 0x000fda000780c0ff */
[----:B------:R-:W-:Y:S05]  /*3220*/  @!P0 BRA `(.L_x_22) ;  /* 0x0000000c00488947 */ /* 0x000fea0003800000 */
[----:B------:R-:W-:-:S13]  /*3230*/  ISETP.GE.U32.AND P0, PT, R13, 0x3, PT ;  /* 0x000000030d00780c */ /* 0x000fda0003f06070 */
[----:B------:R-:W-:Y:S05]  /*3240*/  @!P0 BRA `(.L_x_33) ;  /* 0x0000000400c48947 */ /* 0x000fea0003800000 */
[----:B------:R-:W1:Y:S08]  /*3250*/  LDC R2, c[0x0][0x3b0] ;  /* 0x0000ec00ff027b82 */ /* 0x000e700000000800 */
[----:B--2---:R-:W2:Y:S01]  /*3260*/  LDC.64 R4, c[0x0][0x380] ;  /* 0x0000e000ff047b82 */ /* 0x004ea20000000a00 */
[----:B-1----:R-:W-:-:S04]  /*3270*/  IMAD R2, R29, R2, R0 ;  /* 0x000000021d027224 */ /* 0x002fc800078e0200 */
[----:B--2---:R-:W-:-:S05]  /*3280*/  IMAD.WIDE.U32 R4, R2, 0x8, R4 ;  /* 0x0000000802047825 */ /* 0x004fca00078e0004 */
[----:B------:R-:W0:Y:S01]  /*3290*/  LDG.E.64 R20, desc[UR12][R4.64] ;  /* 0x0000000c04147981 */ /* 0x000e22000c1e1b00 */
[----:B------:R-:W1:Y:S01]  /*32a0*/  MUFU.RCP64H R7, R33 ;  /* 0x0000002100077308 */ /* 0x000e620000001800 */
[----:B------:R-:W-:-:S06]  /*32b0*/  MOV R6, 0x1 ;  /* 0x0000000100067802 */ /* 0x000fcc0000000f00 */
[----:B-1----:R-:W-:-:S08]  /*32c0*/  DFMA R8, R6, -R32, 1 ;  /* 0x3ff000000608742b */ /* 0x002fd00000000820 */
        /* <DEDUP_REMOVED lines=16> */
.L_x_34:
[----:B------:R-:W0:Y:S01]  /*33d0*/  LDC.64 R20, c[0x0][0x380] ;  /* 0x0000e000ff147b82 */ /* 0x000e220000000a00 */
[----:B------:R-:W1:Y:S02]  /*33e0*/  LDCU UR5, c[0x0][0x3b0] ;  /* 0x00007600ff0577ac */ /* 0x000e640008000800 */
[----:B-1----:R-:W-:-:S05]  /*33f0*/  IADD3 R2, PT, PT, R2, UR5, RZ ;  /* 0x0000000502027c10 */ /* 0x002fca000fffe0ff */
[----:B0-----:R-:W-:-:S06]  /*3400*/  IMAD.WIDE.U32 R20, R2, 0x8, R20 ;  /* 0x0000000802147825 */ /* 0x001fcc00078e0014 */
[----:B------:R-:W2:Y:S01]  /*3410*/  LDG.E.64 R20, desc[UR12][R20.64] ;  /* 0x0000000c14147981 */ /* 0x000ea2000c1e1b00 */
[----:B------:R-:W0:Y:S01]  /*3420*/  MUFU.RCP64H R5, R33 ;  /* 0x0000002100057308 */ /* 0x000e220000001800 */
[----:B------:R-:W-:-:S06]  /*3430*/  IMAD.MOV.U32 R4, RZ, RZ, 0x1 ;  /* 0x00000001ff047424 */ /* 0x000fcc00078e00ff */
[----:B0-----:R-:W-:-:S08]  /*3440*/  DFMA R6, R4, -R32, 1 ;  /* 0x3ff000000406742b */ /* 0x001fd00000000820 */
[----:B------:R-:W-:-:S08]  /*3450*/  DFMA R6, R6, R6, R6 ;  /* 0x000000060606722b */ /* 0x000fd00000000006 */
[----:B------:R-:W-:-:S08]  /*3460*/  DFMA R6, R4, R6, R4 ;  /* 0x000000060406722b */ /* 0x000fd00000000004 */
[----:B------:R-:W-:-:S08]  /*3470*/  DFMA R4, R6, -R32, 1 ;  /* 0x3ff000000604742b */ /* 0x000fd00000000820 */
[----:B------:R-:W-:Y:S01]  /*3480*/  DFMA R10, R6, R4, R6 ;  /* 0x00000004060a722b */ /* 0x000fe20000000006 */
[----:B------:R-:W-:-:S05]  /*3490*/  IADD3 R4, PT, PT, R29, R12, RZ ;  /* 0x0000000c1d047210 */ /* 0x000fca0007ffe0ff */
[----:B------:R-:W-:-:S05]  /*34a0*/  IMAD R3, R4, 0x8, R23 ;  /* 0x0000000804037824 */ /* 0x000fca00078e0217 */
[----:B------:R0:W-:Y:S01]  /*34b0*/  STL.64 [R3], R16 ;  /* 0x0000001003007387 */ /* 0x0001e20000100a00 */
[----:B--2---:R-:W-:Y:S01]  /*34c0*/  DMUL R6, R10, R20 ;  /* 0x000000140a067228 */ /* 0x004fe20000000000 */
[----:B------:R-:W-:-:S07]  /*34d0*/  FSETP.GEU.AND P1, PT, |R21|, 6.5827683646048100446e-37, PT ;  /* 0x036000001500780b */ /* 0x000fce0003f2e200 */
[----:B------:R-:W-:-:S08]  /*34e0*/  DFMA R8, R6, -R32, R20 ;  /* 0x800000200608722b */ /* 0x000fd00000000014 */
[----:B------:R-:W-:-:S10]  /*34f0*/  DFMA R6, R10, R8, R6 ;  /* 0x000000080a06722b */ /* 0x000fd40000000006 */
[----:B------:R-:W-:-:S05]  /*3500*/  FFMA R5, RZ, R33, R7 ;  /* 0x00000021ff057223 */ /* 0x000fca0000000007 */
[----:B------:R-:W-:-:S13]  /*3510*/  FSETP.GT.AND P0, PT, |R5|, 1.469367938527859385e-39, PT ;  /* 0x001000000500780b */ /* 0x000fda0003f04200 */
[----:B0-----:R-:W-:Y:S05]  /*3520*/  @P0 BRA P1, `(.L_x_35) ;  /* 0x00000000001c0947 */ /* 0x001fea0000800000 */
[----:B------:R-:W-:Y:S01]  /*3530*/  MOV R16, R20 ;  /* 0x0000001400107202 */ /* 0x000fe20000000f00 */
[----:B------:R-:W-:Y:S01]  /*3540*/  IMAD.MOV.U32 R24, RZ, RZ, R32 ;  /* 0x000000ffff187224 */ /* 0x000fe200078e0020 */
[----:B------:R-:W-:Y:S02]  /*3550*/  MOV R17, R33 ;  /* 0x0000002100117202 */ /* 0x000fe40000000f00 */
[----:B------:R-:W-:-:S07]  /*3560*/  MOV R20, 0x3580 ;  /* 0x0000358000147802 */ /* 0x000fce0000000f00 */
[----:B------:R-:W-:Y:S05]  /*3570*/  CALL.REL.NOINC `($__internal_0_$__cuda_sm20_div_rn_f64_full) ;  /* 0x0000016400e47944 */ /* 0x000fea0003c00000 */
[----:B------:R-:W-:Y:S01]  /*3580*/  IMAD.MOV.U32 R6, RZ, RZ, R16 ;  /* 0x000000ffff067224 */ /* 0x000fe200078e0010 */
[----:B------:R-:W-:-:S07]  /*3590*/  MOV R7, R17 ;  /* 0x0000001100077202 */ /* 0x000fce0000000f00 */
.L_x_35:
[----:B------:R-:W0:Y:S01]  /*35a0*/  LDC.64 R20, c[0x0][0x380] ;  /* 0x0000e000ff147b82 */ /* 0x000e220000000a00 */
[----:B------:R-:W1:Y:S02]  /*35b0*/  LDCU UR5, c[0x0][0x3b0] ;  /* 0x00007600ff0577ac */ /* 0x000e640008000800 */
[----:B-1----:R-:W-:-:S04]  /*35c0*/  VIADD R2, R2, UR5 ;  /* 0x0000000502027c36 */ /* 0x002fc80008000000 */
[----:B0-----:R-:W-:-:S06]  /*35d0*/  IMAD.WIDE.U32 R20, R2, 0x8, R20 ;  /* 0x0000000802147825 */ /* 0x001fcc00078e0014 */
[----:B------:R-:W2:Y:S01]  /*35e0*/  LDG.E.64 R20, desc[UR12][R20.64] ;  /* 0x0000000c14147981 */ /* 0x000ea2000c1e1b00 */
[----:B------:R-:W0:Y:S01]  /*35f0*/  MUFU.RCP64H R9, R33 ;  /* 0x0000002100097308 */ /* 0x000e220000001800 */
[----:B------:R-:W-:Y:S01]  /*3600*/  MOV R8, 0x1 ;  /* 0x0000000100087802 */ /* 0x000fe20000000f00 */
[----:B------:R-:W-:-:S05]  /*3610*/  IMAD.IADD R24, R29, 0x1, -R0 ;  /* 0x000000011d187824 */ /* 0x000fca00078e0a00 */
[----:B------:R-:W-:-:S05]  /*3620*/  LEA R3, R24, R23, 0x3 ;  /* 0x0000001718037211 */ /* 0x000fca00078e18ff */
        /* <DEDUP_REMOVED lines=13> */
[----:B------:R-:W-:Y:S01]  /*3700*/  IMAD.MOV.U32 R16, RZ, RZ, R20 ;  /* 0x000000ffff107224 */ /* 0x000fe200078e0014 */
[----:B------:R-:W-:Y:S01]  /*3710*/  MOV R24, R32 ;  /* 0x0000002000187202 */ /* 0x000fe20000000f00 */
[----:B------:R-:W-:Y:S01]  /*3720*/  IMAD.MOV.U32 R17, RZ, RZ, R33 ;  /* 0x000000ffff117224 */ /* 0x000fe200078e0021 */
[----:B------:R-:W-:-:S07]  /*3730*/  MOV R20, 0x3750 ;  /* 0x0000375000147802 */ /* 0x000fce0000000f00 */
[----:B------:R-:W-:Y:S05]  /*3740*/  CALL.REL.NOINC `($__internal_0_$__cuda_sm20_div_rn_f64_full) ;  /* 0x0000016400707944 */ /* 0x000fea0003c00000 */
.L_x_36:
[----:B------:R-:W0:Y:S01]  /*3750*/  LDC.64 R20, c[0x0][0x380] ;  /* 0x0000e000ff147b82 */ /* 0x000e220000000a00 */
[----:B------:R-:W1:Y:S02]  /*3760*/  LDCU UR5, c[0x0][0x3b0] ;  /* 0x00007600ff0577ac */ /* 0x000e640008000800 */
[----:B-1----:R-:W-:-:S05]  /*3770*/  IADD3 R3, PT, PT, R2, UR5, RZ ;  /* 0x0000000502037c10 */ /* 0x002fca000fffe0ff */
[----:B0-----:R-:W-:-:S06]  /*3780*/  IMAD.WIDE.U32 R20, R3, 0x8, R20 ;  /* 0x0000000803147825 */ /* 0x001fcc00078e0014 */
[----:B------:R-:W2:Y:S01]  /*3790*/  LDG.E.64 R20, desc[UR12][R20.64] ;  /* 0x0000000c14147981 */ /* 0x000ea2000c1e1b00 */
[----:B------:R-:W0:Y:S01]  /*37a0*/  MUFU.RCP64H R3, R33 ;  /* 0x0000002100037308 */ /* 0x000e220000001800 */
[----:B------:R-:W-:Y:S01]  /*37b0*/  IMAD.MOV.U32 R2, RZ, RZ, 0x1 ;  /* 0x00000001ff027424 */ /* 0x000fe200078e00ff */
[----:B------:R-:W-:-:S05]  /*37c0*/  IADD3 R10, PT, PT, R4, 0x2, RZ ;  /* 0x00000002040a7810 */ /* 0x000fca0007ffe0ff */
        /* <DEDUP_REMOVED lines=21> */
.L_x_37:
[----:B------:R-:W-:Y:S02]  /*3920*/  VIADD R4, R4, 0x3 ;  /* 0x0000000304047836 */ /* 0x000fe40000000000 */
[----:B------:R-:W-:-:S03]  /*3930*/  VIADD R29, R29, 0x4 ;  /* 0x000000041d1d7836 */ /* 0x000fc60000000000 */
[----:B------:R-:W-:-:S05]  /*3940*/  LEA R5, R4, R23, 0x3 ;  /* 0x0000001704057211 */ /* 0x000fca00078e18ff */
[----:B------:R1:W-:Y:S02]  /*3950*/  STL.64 [R5], R2 ;  /* 0x0000000205007387 */ /* 0x0003e40000100a00 */
.L_x_33:
[----:B------:R-:W-:-:S13]  /*3960*/  LOP3.LUT P0, RZ, R14, 0x3, RZ, 0xc0, !PT ;  /* 0x000000030eff7812 */ /* 0x000fda000780c0ff */
[----:B------:R-:W-:Y:S05]  /*3970*/  @!P0 BRA `(.L_x_22) ;  /* 0x0000000400748947 */ /* 0x000fea0003800000 */
[----:B-1----:R-:W-:-:S04]  /*3980*/  IADD3 R3, PT, PT, RZ, -R30, RZ ;  /* 0x8000001eff037210 */ /* 0x002fc80007ffe0ff */
[----:B------:R-:W-:-:S05]  /*3990*/  PRMT R3, R3, 0x7710, RZ ;  /* 0x0000771003037816 */ /* 0x000fca00000000ff */
[----:B------:R-:W-:-:S05]  /*39a0*/  VIADD R3, R3, UR20 ;  /* 0x0000001403037c36 */ /* 0x000fca0008000000 */
[----:B------:R-:W-:-:S04]  /*39b0*/  LOP3.LUT R2, R3, 0x3, RZ, 0xc0, !PT ;  /* 0x0000000303027812 */ /* 0x000fc800078ec0ff */
[----:B------:R-:W-:-:S13]  /*39c0*/  ISETP.NE.AND P0, PT, R2, 0x1, PT ;  /* 0x000000010200780c */ /* 0x000fda0003f05270 */
[----:B------:R-:W-:Y:S05]  /*39d0*/  @!P0 BRA `(.L_x_38) ;  /* 0x0000000000e48947 */ /* 0x000fea0003800000 */
[----:B------:R-:W1:Y:S08]  /*39e0*/  LDC R2, c[0x0][0x3b0] ;  /* 0x0000ec00ff027b82 */ /* 0x000e700000000800 */
[----:B--2---:R-:W2:Y:S01]  /*39f0*/  LDC.64 R4, c[0x0][0x380] ;  /* 0x0000e000ff047b82 */ /* 0x004ea20000000a00 */
[----:B-1----:R-:W-:-:S04]  /*3a00*/  IMAD R2, R29, R2, R0 ;  /* 0x000000021d027224 */ /* 0x002fc800078e0200 */
[----:B--2---:R-:W-:-:S05]  /*3a10*/  IMAD.WIDE.U32 R4, R2, 0x8, R4 ;  /* 0x0000000802047825 */ /* 0x004fca00078e0004 */
[----:B------:R-:W0:Y:S01]  /*3a20*/  LDG.E.64 R20, desc[UR12][R4.64] ;  /* 0x0000000c04147981 */ /* 0x000e22000c1e1b00 */
[----:B------:R-:W1:Y:S01]  /*3a30*/  MUFU.RCP64H R7, R33 ;  /* 0x0000002100077308 */ /* 0x000e620000001800 */
[----:B------:R-:W-:-:S06]  /*3a40*/  HFMA2 R6, -RZ, RZ, 0, 5.9604644775390625e-08 ;  /* 0x00000001ff067431 */ /* 0x000fcc00000001ff */
        /* <DEDUP_REMOVED lines=17> */
.L_x_39:
[----:B------:R-:W0:Y:S01]  /*3b60*/  LDC.64 R20, c[0x0][0x380] ;  /* 0x0000e000ff147b82 */ /* 0x000e220000000a00 */
[----:B------:R-:W1:Y:S02]  /*3b70*/  LDCU UR5, c[0x0][0x3b0] ;  /* 0x00007600ff0577ac */ /* 0x000e640008000800 */
        /* <DEDUP_REMOVED lines=27> */
.L_x_40:
[C---:B------:R-:W-:Y:S02]  /*3d30*/  IMAD.IADD R2, R29.reuse, 0x1, -R0 ;  /* 0x000000011d027824 */ /* 0x040fe400078e0a00 */
[----:B------:R-:W-:-:S03]  /*3d40*/  VIADD R29, R29, 0x2 ;  /* 0x000000021d1d7836 */ /* 0x000fc60000000000 */
[----:B------:R-:W-:-:S05]  /*3d50*/  LEA R7, R2, R23, 0x3 ;  /* 0x0000001702077211 */ /* 0x000fca00078e18ff */
[----:B------:R1:W-:Y:S02]  /*3d60*/  STL.64 [R7], R4 ;  /* 0x0000000407007387 */ /* 0x0003e40000100a00 */
.L_x_38:
[----:B------:R-:W-:-:S04]  /*3d70*/  LOP3.LUT R3, R3, 0x1, RZ, 0xc0, !PT ;  /* 0x0000000103037812 */ /* 0x000fc800078ec0ff */
[----:B------:R-:W-:-:S13]  /*3d80*/  ISETP.NE.U32.AND P0, PT, R3, 0x1, PT ;  /* 0x000000010300780c */ /* 0x000fda0003f05070 */
[----:B------:R-:W-:Y:S05]  /*3d90*/  @P0 BRA `(.L_x_22) ;  /* 0x00000000006c0947 */ /* 0x000fea0003800000 */
[----:B-12---:R-:W1:Y:S08]  /*3da0*/  LDC R5, c[0x0][0x3b0] ;  /* 0x0000ec00ff057b82 */ /* 0x006e700000000800 */
[----:B------:R-:W2:Y:S01]  /*3db0*/  LDC.64 R2, c[0x0][0x380] ;  /* 0x0000e000ff027b82 */ /* 0x000ea20000000a00 */
        /* <DEDUP_REMOVED lines=22> */
.L_x_41:
[----:B------:R-:W-:-:S05]  /*3f20*/  IADD3 R12, PT, PT, R12, R29, RZ ;  /* 0x0000001d0c0c7210 */ /* 0x000fca0007ffe0ff */
[----:B------:R-:W-:-:S05]  /*3f30*/  IMAD R3, R12, 0x8, R23 ;  /* 0x000000080c037824 */ /* 0x000fca00078e0217 */
[----:B------:R3:W-:Y:S02]  /*3f40*/  STL.64 [R3], R16 ;  /* 0x0000001003007387 */ /* 0x0007e40000100a00 */
.L_x_22:
[----:B------:R-:W4:Y:S02]  /*3f50*/  LDCU UR10, c[0x0][0x3b0] ;  /* 0x00007600ff0a77ac */ /* 0x000f240008000800 */
[----:B----4-:R-:W-:-:S09]  /*3f60*/  UISETP.NE.AND UP0, UPT, UR10, URZ, UPT ;  /* 0x000000ff0a00728c */ /* 0x010fd2000bf05270 */
[----:B------:R-:W-:Y:S05]  /*3f70*/  BRA.U !UP0, `(.L_x_13) ;  /* 0x0000004508647547 */ /* 0x000fea000b800000 */
[----:B------:R-:W-:-:S04]  /*3f80*/  MOV R0, UR4 ;  /* 0x0000000400007c02 */ /* 0x000fc80008000f00 */
[----:B------:R-:W-:-:S13]  /*3f90*/  ISETP.NE.AND P0, PT, R0, UR10, PT ;  /* 0x0000000a00007c0c */ /* 0x000fda000bf05270 */
[----:B------:R-:W-:Y:S05]  /*3fa0*/  @!P0 BRA `(.L_x_42) ;  /* 0x0000002800fc8947 */ /* 0x000fea0003800000 */
[----:B------:R-:W-:Y:S01]  /*3fb0*/  LOP3.LUT R0, R22, 0x3, RZ, 0xc0, !PT ;  /* 0x0000000316007812 */ /* 0x000fe200078ec0ff */
[----:B-1----:R-:W-:Y:S01]  /*3fc0*/  IMAD.MOV.U32 R2, RZ, RZ, RZ ;  /* 0x000000ffff027224 */ /* 0x002fe200078e00ff */
[----:B------:R-:W-:Y:S02]  /*3fd0*/  ULOP3.LUT UR5, UR21, 0xf, URZ, 0xc0, !UPT ;  /* 0x0000000f15057892 */ /* 0x000fe4000f8ec0ff */
[----:B------:R-:W-:Y:S02]  /*3fe0*/  ULOP3.LUT UR9, UR21, 0xfffffff0, URZ, 0xc0, !UPT ;  /* 0xfffffff015097892 */ /* 0x000fe4000f8ec0ff */
[----:B------:R-:W-:Y:S02]  /*3ff0*/  ULOP3.LUT UR6, UR7, 0x7, URZ, 0xc0, !UPT ;  /* 0x0000000707067892 */ /* 0x000fe4000f8ec0ff */
[----:B------:R-:W-:Y:S02]  /*4000*/  ULOP3.LUT UR8, UR21, 0xfffffff8, URZ, 0xc0, !UPT ;  /* 0xfffffff815087892 */ /* 0x000fe4000f8ec0ff */
[----:B------:R-:W-:-:S11]  /*4010*/  ULOP3.LUT UP2, URZ, UR21, 0x7, URZ, 0xc0, !UPT ;  /* 0x0000000715ff7892 */ /* 0x000fd6000f84c0ff */
.L_x_52:
[----:B------:R-:W-:Y:S02]  /*4020*/  ISETP.GE.U32.AND P0, PT, R18, 0xf, PT ;  /* 0x0000000f1200780c */ /* 0x000fe40003f06070 */
[----:B------:R-:W-:Y:S02]  /*4030*/  CS2R R12, SRZ ;  /* 0x00000000000c7805 */ /* 0x000fe4000001ff00 */
[----:B------:R-:W-:-:S09]  /*4040*/  MOV R14, RZ ;  /* 0x000000ff000e7202 */ /* 0x000fd20000000f00 */
[----:B01--4-:R-:W-:Y:S05]  /*4050*/  @!P0 BRA `(.L_x_43) ;  /* 0x0000000400488947 */ /* 0x013fea0003800000 */
[----:B0-23--:R-:W0:Y:S01]  /*4060*/  LDC.64 R16, c[0x0][0x380] ;  /* 0x0000e000ff107b82 */ /* 0x00de220000000a00 */
[----:B------:R-:W-:Y:S01]  /*4070*/  IMAD.MOV.U32 R14, RZ, RZ, RZ ;  /* 0x000000ffff0e7224 */ /* 0x000fe200078e00ff */
[----:B------:R-:W-:Y:S01]  /*4080*/  CS2R R12, SRZ ;  /* 0x00000000000c7805 */ /* 0x000fe2000001ff00 */
[----:B------:R-:W1:Y:S06]  /*4090*/  LDCU UR10, c[0x0][0x3b0] ;  /* 0x00007600ff0a77ac */ /* 0x000e6c0008000800 */
.L_x_44:
[----:B------:R-:W-:-:S05]  /*40a0*/  IADD3 R3, PT, PT, R14, UR4, RZ ;  /* 0x000000040e037c10 */ /* 0x000fca000fffe0ff */
[----:B-1----:R-:W-:Y:S02]  /*40b0*/  IMAD R5, R3, UR10, R2 ;  /* 0x0000000a03057c24 */ /* 0x002fe4000f8e0202 */
[----:B------:R-:W-:Y:S02]  /*40c0*/  IMAD R3, R14, 0x8, R23 ;  /* 0x000000080e037824 */ /* 0x000fe400078e0217 */
[C-C-:B0-----:R-:W-:Y:S01]  /*40d0*/  IMAD.WIDE.U32 R50, R5.reuse, 0x8, R16.reuse ;  /* 0x0000000805327825 */ /* 0x141fe200078e0010 */
[----:B------:R-:W-:Y:S02]  /*40e0*/  IADD3 R5, PT, PT, R5, UR10, RZ ;  /* 0x0000000a05057c10 */ /* 0x000fe4000fffe0ff */
[----:B------:R-:W2:Y:S04]  /*40f0*/  LDL.128 R32, [R3] ;  /* 0x0000000003207983 */ /* 0x000ea80000100c00 */
[----:B------:R-:W2:Y:S01]  /*4100*/  LDG.E.64 R50, desc[UR12][R50.64] ;  /* 0x0000000c32327981 */ /* 0x000ea2000c1e1b00 */
[----:B------:R-:W-:-:S03]  /*4110*/  IMAD.WIDE.U32 R48, R5, 0x8, R16 ;  /* 0x0000000805307825 */ /* 0x000fc600078e0010 */
[----:B------:R-:W3:Y:S01]  /*4120*/  LDL.128 R36, [R3+0x10] ;  /* 0x0000100003247983 */ /* 0x000ee20000100c00 */
[----:B------:R-:W-:-:S03]  /*4130*/  VIADD R5, R5, UR10 ;  /* 0x0000000a05057c36 */ /* 0x000fc60008000000 */
[----:B------:R-:W4:Y:S01]  /*4140*/  LDG.E.64 R48, desc[UR12][R48.64] ;  /* 0x0000000c30307981 */ /* 0x000f22000c1e1b00 */
[C---:B------:R-:W-:Y:S01]  /*4150*/  IMAD.WIDE.U32 R40, R5.reuse, 0x8, R16 ;  /* 0x0000000805287825 */ /* 0x040fe200078e0010 */
[----:B------:R-:W-:-:S05]  /*4160*/  IADD3 R5, PT, PT, R5, UR10, RZ ;  /* 0x0000000a05057c10 */ /* 0x000fca000fffe0ff */
[----:B------:R-:W3:Y:S01]  /*4170*/  LDG.E.64 R40, desc[UR12][R40.64] ;  /* 0x0000000c28287981 */ /* 0x000ee2000c1e1b00 */
[----:B------:R-:W-:-:S04]  /*4180*/  IMAD.WIDE.U32 R46, R5, 0x8, R16 ;  /* 0x00000008052e7825 */ /* 0x000fc800078e0010 */
[----:B------:R-:W-:Y:S02]  /*4190*/  VIADD R5, R5, UR10 ;  /* 0x0000000a05057c36 */ /* 0x000fe40008000000 */
[----:B------:R-:W5:Y:S02]  /*41a0*/  LDG.E.64 R46, desc[UR12][R46.64] ;  /* 0x0000000c2e2e7981 */ /* 0x000f64000c1e1b00 */
[C-C-:B------:R-:W-:Y:S01]  /*41b0*/  IMAD.WIDE.U32 R44, R5.reuse, 0x8, R16.reuse ;  /* 0x00000008052c7825 */ /* 0x140fe200078e0010 */
[----:B------:R-:W-:Y:S02]  /*41c0*/  IADD3 R9, PT, PT, R5, UR10, RZ ;  /* 0x0000000a05097c10 */ /* 0x000fe4000fffe0ff */
[----:B------:R-:W5:Y:S04]  /*41d0*/  LDL.128 R4, [R3+0x20] ;  /* 0x0000200003047983 */ /* 0x000f680000100c00 */
[----:B------:R-:W5:Y:S01]  /*41e0*/  LDG.E.64 R44, desc[UR12][R44.64] ;  /* 0x0000000c2c2c7981 */ /* 0x000f62000c1e1b00 */
[----:B------:R-:W-:-:S04]  /*41f0*/  IMAD.WIDE.U32 R42, R9, 0x8, R16 ;  /* 0x00000008092a7825 */ /* 0x000fc800078e0010 */
[----:B------:R-:W-:Y:S02]  /*4200*/  VIADD R21, R9, UR10 ;  /* 0x0000000a09157c36 */ /* 0x000fe40008000000 */
[----:B------:R-:W5:Y:S02]  /*4210*/  LDG.E.64 R42, desc[UR12][R42.64] ;  /* 0x0000000c2a2a7981 */ /* 0x000f64000c1e1b00 */
[C---:B------:R-:W-:Y:S02]  /*4220*/  IMAD.WIDE.U32 R24, R21.reuse, 0x8, R16 ;  /* 0x0000000815187825 */ /* 0x040fe400078e0010 */
[----:B------:R-:W5:Y:S01]  /*4230*/  LDL.128 R8, [R3+0x30] ;  /* 0x0000300003087983 */ /* 0x000f620000100c00 */
[----:B------:R-:W-:-:S03]  /*4240*/  IADD3 R27, PT, PT, R21, UR10, RZ ;  /* 0x0000000a151b7c10 */ /* 0x000fc6000fffe0ff */
[----:B------:R-:W5:Y:S02]  /*4250*/  LDG.E.64 R24, desc[UR12][R24.64] ;  /* 0x0000000c18187981 */ /* 0x000f64000c1e1b00 */
[----:B------:R-:W-:-:S06]  /*4260*/  IMAD.WIDE.U32 R20, R27, 0x8, R16 ;  /* 0x000000081b147825 */ /* 0x000fcc00078e0010 */
[----:B------:R-:W5:Y:S01]  /*4270*/  LDG.E.64 R20, desc[UR12][R20.64] ;  /* 0x0000000c14147981 */ /* 0x000f62000c1e1b00 */
[----:B------:R-:W-:Y:S01]  /*4280*/  VIADD R27, R27, UR10 ;  /* 0x0000000a1b1b7c36 */ /* 0x000fe20008000000 */
[----:B--2---:R-:W-:-:S03]  /*4290*/  DFMA R32, R32, R50, R12 ;  /* 0x000000322020722b */ /* 0x004fc6000000000c */
[C---:B------:R-:W-:Y:S01]  /*42a0*/  IMAD.WIDE.U32 R12, R27.reuse, 0x8, R16 ;  /* 0x000000081b0c7825 */ /* 0x040fe200078e0010 */
[----:B------:R-:W-:-:S04]  /*42b0*/  IADD3 R27, PT, PT, R27, UR10, RZ ;  /* 0x0000000a1b1b7c10 */ /* 0x000fc8000fffe0ff */
[----:B----4-:R-:W-:Y:S01]  /*42c0*/  DFMA R48, R34, R48, R32 ;  /* 0x000000302230722b */ /* 0x010fe20000000020 */
[----:B------:R-:W2:Y:S04]  /*42d0*/  LDG.E.64 R12, desc[UR12][R12.64] ;  /* 0x0000000c0c0c7981 */ /* 0x000ea8000c1e1b00 */
[----:B------:R-:W2:Y:S03]  /*42e0*/  LDL.128 R32, [R3+0x40] ;  /* 0x0000400003207983 */ /* 0x000ea60000100c00 */
[----:B---3--:R-:W-:Y:S01]  /*42f0*/  DFMA R48, R36, R40, R48 ;  /* 0x000000282430722b */ /* 0x008fe20000000030 */
[----:B------:R-:W-:-:S04]  /*4300*/  IMAD.WIDE.U32 R40, R27, 0x8, R16 ;  /* 0x000000081b287825 */ /* 0x000fc800078e0010 */
[----:B------:R-:W-:Y:S02]  /*4310*/  VIADD R27, R27, UR10 ;  /* 0x0000000a1b1b7c36 */ /* 0x000fe40008000000 */
[----:B------:R-:W3:Y:S01]  /*4320*/  LDG.E.64 R40, desc[UR12][R40.64] ;  /* 0x0000000c28287981 */ /* 0x000ee2000c1e1b00 */
[----:B-----5:R-:W-:Y:S01]  /*4330*/  DFMA R48, R38, R46, R48 ;  /* 0x0000002e2630722b */ /* 0x020fe20000000030 */
[C-C-:B------:R-:W-:Y:S01]  /*4340*/  IMAD.WIDE.U32 R46, R27.reuse, 0x8, R16.reuse ;  /* 0x000000081b2e7825 */ /* 0x140fe200078e0010 */
[----:B------:R-:W-:Y:S01]  /*4350*/  IADD3 R27, PT, PT, R27, UR10, RZ ;  /* 0x0000000a1b1b7c10 */ /* 0x000fe2000fffe0ff */
[----:B------:R-:W4:Y:S04]  /*4360*/  LDL.128 R36, [R3+0x50] ;  /* 0x0000500003247983 */ /* 0x000f280000100c00 */
[----:B------:R-:W4:Y:S01]  /*4370*/  LDG.E.64 R46, desc[UR12][R46.64] ;  /* 0x0000000c2e2e7981 */ /* 0x000f22000c1e1b00 */
[----:B------:R-:W-:Y:S01]  /*4380*/  DFMA R48, R4, R44, R48 ;  /* 0x0000002c0430722b */ /* 0x000fe20000000030 */
[----:B------:R-:W-:-:S04]  /*4390*/  IMAD.WIDE.U32 R44, R27, 0x8, R16 ;  /* 0x000000081b2c7825 */ /* 0x000fc800078e0010 */
[----:B------:R-:W-:Y:S02]  /*43a0*/  VIADD R27, R27, UR10 ;  /* 0x0000000a1b1b7c36 */ /* 0x000fe40008000000 */
[----:B------:R-:W5:Y:S01]  /*43b0*/  LDG.E.64 R44, desc[UR12][R44.64] ;  /* 0x0000000c2c2c7981 */ /* 0x000f62000c1e1b00 */
[----:B------:R-:W-:Y:S01]  /*43c0*/  DFMA R48, R6, R42, R48 ;  /* 0x0000002a0630722b */ /* 0x000fe20000000030 */
[C-C-:B------:R-:W-:Y:S01]  /*43d0*/  IMAD.WIDE.U32 R42, R27.reuse, 0x8, R16.reuse ;  /* 0x000000081b2a7825 */ /* 0x140fe200078e0010 */
[----:B------:R-:W-:Y:S01]  /*43e0*/  IADD3 R27, PT, PT, R27, UR10, RZ ;  /* 0x0000000a1b1b7c10 */ /* 0x000fe2000fffe0ff */
[----:B------:R-:W5:Y:S04]  /*43f0*/  LDL.128 R4, [R3+0x60] ;  /* 0x0000600003047983 */ /* 0x000f680000100c00 */
[----:B------:R-:W5:Y:S01]  /*4400*/  LDG.E.64 R42, desc[UR12][R42.64] ;  /* 0x0000000c2a2a7981 */ /* 0x000f62000c1e1b00 */
[----:B------:R-:W-:Y:S01]  /*4410*/  DFMA R8, R8, R24, R48 ;  /* 0x000000180808722b */ /* 0x000fe20000000030 */
[----:B------:R-:W-:-:S04]  /*4420*/  IMAD.WIDE.U32 R48, R27, 0x8, R16 ;  /* 0x000000081b307825 */ /* 0x000fc800078e0010 */
[----:B------:R-:W-:Y:S02]  /*4430*/  VIADD R27, R27, UR10 ;  /* 0x0000000a1b1b7c36 */ /* 0x000fe40008000000 */
[----:B------:R-:W5:Y:S02]  /*4440*/  LDG.E.64 R48, desc[UR12][R48.64] ;  /* 0x0000000c30307981 */ /* 0x000f64000c1e1b00 */
[C-C-:B------:R-:W-:Y:S01]  /*4450*/  IMAD.WIDE.U32 R24, R27.reuse, 0x8, R16.reuse ;  /* 0x000000081b187825 */ /* 0x140fe200078e0010 */
[----:B------:R-:W-:Y:S01]  /*4460*/  IADD3 R51, PT, PT, R27, UR10, RZ ;  /* 0x0000000a1b337c10 */ /* 0x000fe2000fffe0ff */
[----:B------:R-:W-:Y:S01]  /*4470*/  DFMA R20, R10, R20, R8 ;  /* 0x000000140a14722b */ /* 0x000fe20000000008 */
[----:B------:R-:W5:Y:S03]  /*4480*/  LDL.128 R8, [R3+0x70] ;  /* 0x0000700003087983 */ /* 0x000f660000100c00 */
[----:B------:R-:W-:Y:S01]  /*4490*/  IMAD.WIDE.U32 R50, R51, 0x8, R16 ;  /* 0x0000000833327825 */ /* 0x000fe200078e0010 */
[----:B------:R-:W5:Y:S05]  /*44a0*/  LDG.E.64 R24, desc[UR12][R24.64] ;  /* 0x0000000c18187981 */ /* 0x000f6a000c1e1b00 */
[----:B------:R-:W5:Y:S01]  /*44b0*/  LDG.E.64 R50, desc[UR12][R50.64] ;  /* 0x0000000c32327981 */ /* 0x000f62000c1e1b00 */
[----:B------:R-:W-:-:S05]  /*44c0*/  VIADD R14, R14, 0x10 ;  /* 0x000000100e0e7836 */ /* 0x000fca0000000000 */
[----:B------:R-:W-:Y:S01]  /*44d0*/  ISETP.NE.AND P1, PT, R14, UR9, PT ;  /* 0x000000090e007c0c */ /* 0x000fe2000bf25270 */
[----:B--2---:R-:W-:-:S08]  /*44e0*/  DFMA R12, R32, R12, R20 ;  /* 0x0000000c200c722b */ /* 0x004fd00000000014 */
[----:B---3--:R-:W-:-:S08]  /*44f0*/  DFMA R12, R34, R40, R12 ;  /* 0x00000028220c722b */ /* 0x008fd0000000000c */
[----:B----4-:R-:W-:-:S08]  /*4500*/  DFMA R12, R36, R46, R12 ;  /* 0x0000002e240c722b */ /* 0x010fd0000000000c */
[----:B-----5:R-:W-:-:S08]  /*4510*/  DFMA R12, R38, R44, R12 ;  /* 0x0000002c260c722b */ /* 0x020fd0000000000c */
[----:B------:R-:W-:-:S08]  /*4520*/  DFMA R4, R4, R42, R12 ;  /* 0x0000002a0404722b */ /* 0x000fd0000000000c */
[----:B------:R-:W-:-:S08]  /*4530*/  DFMA R4, R6, R48, R4 ;  /* 0x000000300604722b */ /* 0x000fd00000000004 */
[----:B------:R-:W-:-:S08]  /*4540*/  DFMA R4, R8, R24, R4 ;  /* 0x000000180804722b */ /* 0x000fd00000000004 */
[----:B------:R-:W-:Y:S01]  /*4550*/  DFMA R12, R10, R50, R4 ;  /* 0x000000320a0c722b */ /* 0x000fe20000000004 */
[----:B------:R-:W-:Y:S10]  /*4560*/  @P1 BRA `(.L_x_44) ;  /* 0xfffffff800cc1947 */ /* 0x000ff4000383ffff */
[----:B------:R-:W-:-:S07]  /*4570*/  MOV R14, UR9 ;  /* 0x00000009000e7c02 */ /* 0x000fce0008000f00 */
.L_x_43:
[----:B------:R-:W-:-:S09]  /*4580*/  UISETP.NE.AND UP0, UPT, UR5, URZ, UPT ;  /* 0x000000ff0500728c */ /* 0x000fd2000bf05270 */
[----:B------:R-:W-:Y:S05]  /*4590*/  BRA.U !UP0, `(.L_x_45) ;  /* 0x0000000508747547 */ /* 0x000fea000b800000 */
[----:B------:R-:W-:Y:S02]  /*45a0*/  UISETP.GE.U32.AND UP3, UPT, UR22, 0x7, UPT ;  /* 0x000000071600788c */ /* 0x000fe4000bf66070 */
[----:B------:R-:W-:-:S07]  /*45b0*/  UISETP.NE.AND UP1, UPT, UR6, URZ, UPT ;  /* 0x000000ff0600728c */ /* 0x000fce000bf25270 */
[----:B------:R-:W-:Y:S05]  /*45c0*/  BRA.U !UP3, `(.L_x_46) ;  /* 0x000000010ba47547 */ /* 0x000fea000b800000 */
[----:B------:R-:W1:Y:S01]  /*45d0*/  LDC R27, c[0x0][0x3b0] ;  /* 0x0000ec00ff1b7b82 */ /* 0x000e620000000800 */
[----:B---3--:R-:W-:-:S07]  /*45e0*/  VIADD R3, R14, UR4 ;  /* 0x000000040e037c36 */ /* 0x008fce0008000000 */
[----:B0-2---:R-:W0:Y:S01]  /*45f0*/  LDC.64 R16, c[0x0][0x380] ;  /* 0x0000e000ff107b82 */ /* 0x005e220000000a00 */
[----:B-1----:R-:W-:Y:S01]  /*4600*/  IMAD R4, R3, R27, R2 ;  /* 0x0000001b03047224 */ /* 0x002fe200078e0202 */
[----:B------:R-:W-:-:S03]  /*4610*/  LEA R3, R14, R23, 0x3 ;  /* 0x000000170e037211 */ /* 0x000fc600078e18ff */
[C---:B------:R-:W-:Y:S02]  /*4620*/  IMAD.IADD R8, R4.reuse, 0x1, R27 ;  /* 0x0000000104087824 */ /* 0x040fe400078e021b */
[----:B------:R-:W2:Y:S01]  /*4630*/  LDL.128 R32, [R3+0x20] ;  /* 0x0000200003207983 */ /* 0x000ea20000100c00 */
[----:B0-----:R-:W-:-:S03]  /*4640*/  IMAD.WIDE.U32 R48, R4, 0x8, R16 ;  /* 0x0000000804307825 */ /* 0x001fc600078e0010 */
[----:B------:R-:W3:Y:S01]  /*4650*/  LDL.128 R4, [R3] ;  /* 0x0000000003047983 */ /* 0x000ee20000100c00 */
[----:B------:R-:W-:-:S03]  /*4660*/  IMAD.WIDE.U32 R20, R8, 0x8, R16 ;  /* 0x0000000808147825 */ /* 0x000fc600078e0010 */
[----:B------:R-:W3:Y:S01]  /*4670*/  LDG.E.64 R48, desc[UR12][R48.64] ;  /* 0x0000000c30307981 */ /* 0x000ee2000c1e1b00 */
[----:B------:R-:W-:-:S03]  /*4680*/  IADD3 R8, PT, PT, R8, R27, RZ ;  /* 0x0000001b08087210 */ /* 0x000fc60007ffe0ff */
[----:B------:R-:W4:Y:S02]  /*4690*/  LDG.E.64 R20, desc[UR12][R20.64] ;  /* 0x0000000c14147981 */ /* 0x000f24000c1e1b00 */
[C---:B------:R-:W-:Y:S02]  /*46a0*/  IMAD.WIDE.U32 R24, R8.reuse, 0x8, R16 ;  /* 0x0000000808187825 */ /* 0x040fe400078e0010 */
[----:B------:R-:W5:Y:S02]  /*46b0*/  LDL.128 R36, [R3+0x30] ;  /* 0x0000300003247983 */ /* 0x000f640000100c00 */
[----:B------:R-:W-:Y:S02]  /*46c0*/  IMAD.IADD R29, R8, 0x1, R27 ;  /* 0x00000001081d7824 */ /* 0x000fe400078e021b */
[----:B------:R-:W2:Y:S02]  /*46d0*/  LDL.128 R8, [R3+0x10] ;  /* 0x0000100003087983 */ /* 0x000ea40000100c00 */
[----:B------:R-:W-:-:S02]  /*46e0*/  IMAD.WIDE.U32 R40, R29, 0x8, R16 ;  /* 0x000000081d287825 */ /* 0x000fc400078e0010 */
[----:B------:R-:W2:Y:S01]  /*46f0*/  LDG.E.64 R24, desc[UR12][R24.64] ;  /* 0x0000000c18187981 */ /* 0x000ea2000c1e1b00 */
[----:B------:R-:W-:-:S03]  /*4700*/  IADD3 R29, PT, PT, R29, R27, RZ ;  /* 0x0000001b1d1d7210 */ /* 0x000fc60007ffe0ff */
[----:B------:R-:W5:Y:S02]  /*4710*/  LDG.E.64 R40, desc[UR12][R40.64] ;  /* 0x0000000c28287981 */ /* 0x000f64000c1e1b00 */
[----:B------:R-:W-:-:S04]  /*4720*/  IMAD.WIDE.U32 R42, R29, 0x8, R16 ;  /* 0x000000081d2a7825 */ /* 0x000fc800078e0010 */
[----:B------:R-:W-:Y:S02]  /*4730*/  IMAD.IADD R29, R29, 0x1, R27 ;  /* 0x000000011d1d7824 */ /* 0x000fe400078e021b */
[----:B------:R-:W5:Y:S02]  /*4740*/  LDG.E.64 R42, desc[UR12][R42.64] ;  /* 0x0000000c2a2a7981 */ /* 0x000f64000c1e1b00 */
[C---:B------:R-:W-:Y:S01]  /*4750*/  IMAD.WIDE.U32 R44, R29.reuse, 0x8, R16 ;  /* 0x000000081d2c7825 */ /* 0x040fe200078e0010 */
[----:B------:R-:W-:-:S05]  /*4760*/  IADD3 R29, PT, PT, R29, R27, RZ ;  /* 0x0000001b1d1d7210 */ /* 0x000fca0007ffe0ff */
[----:B------:R-:W5:Y:S01]  /*4770*/  LDG.E.64 R44, desc[UR12][R44.64] ;  /* 0x0000000c2c2c7981 */ /* 0x000f62000c1e1b00 */
[----:B------:R-:W-:-:S04]  /*4780*/  IMAD.WIDE.U32 R46, R29, 0x8, R16 ;  /* 0x000000081d2e7825 */ /* 0x000fc800078e0010 */
[----:B------:R-:W-:Y:S02]  /*4790*/  IMAD.IADD R27, R29, 0x1, R27 ;  /* 0x000000011d1b7824 */ /* 0x000fe400078e021b */
[----:B------:R-:W5:Y:S02]  /*47a0*/  LDG.E.64 R46, desc[UR12][R46.64] ;  /* 0x0000000c2e2e7981 */ /* 0x000f64000c1e1b00 */
[----:B------:R-:W-:-:S06]  /*47b0*/  IMAD.WIDE.U32 R16, R27, 0x8, R16 ;  /* 0x000000081b107825 */ /* 0x000fcc00078e0010 */
[----:B------:R-:W5:Y:S01]  /*47c0*/  LDG.E.64 R16, desc[UR12][R16.64] ;  /* 0x0000000c10107981 */ /* 0x000f62000c1e1b00 */
[----:B------:R-:W-:Y:S01]  /*47d0*/  IADD3 R14, PT, PT, R14, 0x8, RZ ;  /* 0x000000080e0e7810 */ /* 0x000fe20007ffe0ff */
[----:B---3--:R-:W-:-:S08]  /*47e0*/  DFMA R4, R4, R48, R12 ;  /* 0x000000300404722b */ /* 0x008fd0000000000c */
[----:B----4-:R-:W-:-:S08]  /*47f0*/  DFMA R4, R20, R6, R4 ;  /* 0x000000061404722b */ /* 0x010fd00000000004 */
[----:B--2---:R-:W-:-:S08]  /*4800*/  DFMA R4, R8, R24, R4 ;  /* 0x000000180804722b */ /* 0x004fd00000000004 */
[----:B-----5:R-:W-:-:S08]  /*4810*/  DFMA R4, R40, R10, R4 ;  /* 0x0000000a2804722b */ /* 0x020fd00000000004 */
[----:B------:R-:W-:-:S08]  /*4820*/  DFMA R4, R32, R42, R4 ;  /* 0x0000002a2004722b */ /* 0x000fd00000000004 */
[----:B------:R-:W-:-:S08]  /*4830*/  DFMA R4, R44, R34, R4 ;  /* 0x000000222c04722b */ /* 0x000fd00000000004 */
[----:B------:R-:W-:-:S08]  /*4840*/  DFMA R4, R36, R46, R4 ;  /* 0x0000002e2404722b */ /* 0x000fd00000000004 */
[----:B------:R-:W-:-:S11]  /*4850*/  DFMA R12, R16, R38, R4 ;  /* 0x00000026100c722b */ /* 0x000fd60000000004 */
.L_x_46:
[----:B------:R-:W-:Y:S05]  /*4860*/  BRA.U !UP1, `(.L_x_45) ;  /* 0x0000000109c07547 */ /* 0x000fea000b800000 */
[----:B------:R-:W-:Y:S02]  /*4870*/  ISETP.GE.U32.AND P2, PT, R19, 0x3, PT ;  /* 0x000000031300780c */ /* 0x000fe40003f46070 */
[----:B------:R-:W-:-:S11]  /*4880*/  ISETP.NE.AND P1, PT, R0, RZ, PT ;  /* 0x000000ff0000720c */ /* 0x000fd60003f25270 */
[----:B------:R-:W-:Y:S05]  /*4890*/  @!P2 BRA `(.L_x_47) ;  /* 0x00000000005ca947 */ /* 0x000fea0003800000 */
[----:B------:R-:W1:Y:S01]  /*48a0*/  LDC R8, c[0x0][0x3b0] ;  /* 0x0000ec00ff087b82 */ /* 0x000e620000000800 */
[----:B---3--:R-:W-:-:S07]  /*48b0*/  VIADD R3, R14, UR4 ;  /* 0x000000040e037c36 */ /* 0x008fce0008000000 */
[----:B0-2---:R-:W0:Y:S01]  /*48c0*/  LDC.64 R16, c[0x0][0x380] ;  /* 0x0000e000ff107b82 */ /* 0x005e220000000a00 */
[----:B-1----:R-:W-:Y:S01]  /*48d0*/  IMAD R5, R3, R8, R2 ;  /* 0x0000000803057224 */ /* 0x002fe200078e0202 */
[----:B------:R-:W-:-:S03]  /*48e0*/  LEA R3, R14, R23, 0x3 ;  /* 0x000000170e037211 */ /* 0x000fc600078e18ff */
[C---:B------:R-:W-:Y:S02]  /*48f0*/  IMAD.IADD R9, R5.reuse, 0x1, R8 ;  /* 0x0000000105097824 */ /* 0x040fe400078e0208 */
[--C-:B0-----:R-:W-:Y:S02]  /*4900*/  IMAD.WIDE.U32 R20, R5, 0x8, R16.reuse ;  /* 0x0000000805147825 */ /* 0x101fe400078e0010 */
[----:B------:R-:W2:Y:S02]  /*4910*/  LDL.128 R4, [R3] ;  /* 0x0000000003047983 */ /* 0x000ea40000100c00 */
[C---:B------:R-:W-:Y:S02]  /*4920*/  IMAD.WIDE.U32 R24, R9.reuse, 0x8, R16 ;  /* 0x0000000809187825 */ /* 0x040fe400078e0010 */
[----:B------:R-:W2:Y:S01]  /*4930*/  LDG.E.64 R20, desc[UR12][R20.64] ;  /* 0x0000000c14147981 */ /* 0x000ea2000c1e1b00 */
[----:B------:R-:W-:-:S03]  /*4940*/  IADD3 R9, PT, PT, R9, R8, RZ ;  /* 0x0000000809097210 */ /* 0x000fc60007ffe0ff */
[----:B------:R-:W3:Y:S02]  /*4950*/  LDG.E.64 R24, desc[UR12][R24.64] ;  /* 0x0000000c18187981 */ /* 0x000ee4000c1e1b00 */
[----:B------:R-:W-:-:S04]  /*4960*/  IMAD.WIDE.U32 R32, R9, 0x8, R16 ;  /* 0x0000000809207825 */ /* 0x000fc800078e0010 */
[----:B------:R-:W-:Y:S02]  /*4970*/  IMAD.IADD R27, R9, 0x1, R8 ;  /* 0x00000001091b7824 */ /* 0x000fe400078e0208 */
[----:B------:R-:W4:Y:S02]  /*4980*/  LDL.128 R8, [R3+0x10] ;  /* 0x0000100003087983 */ /* 0x000f240000100c00 */
[----:B------:R-:W-:Y:S02]  /*4990*/  IMAD.WIDE.U32 R16, R27, 0x8, R16 ;  /* 0x000000081b107825 */ /* 0x000fe400078e0010 */
[----:B------:R-:W4:Y:S04]  /*49a0*/  LDG.E.64 R32, desc[UR12][R32.64] ;  /* 0x0000000c20207981 */ /* 0x000f28000c1e1b00 */
[----:B------:R-:W5:Y:S01]  /*49b0*/  LDG.E.64 R16, desc[UR12][R16.64] ;  /* 0x0000000c10107981 */ /* 0x000f62000c1e1b00 */
[----:B------:R-:W-:Y:S01]  /*49c0*/  IADD3 R14, PT, PT, R14, 0x4, RZ ;  /* 0x000000040e0e7810 */ /* 0x000fe20007ffe0ff */
[----:B--2---:R-:W-:-:S08]  /*49d0*/  DFMA R4, R4, R20, R12 ;  /* 0x000000140404722b */ /* 0x004fd0000000000c */
[----:B---3--:R-:W-:-:S08]  /*49e0*/  DFMA R4, R24, R6, R4 ;  /* 0x000000061804722b */ /* 0x008fd00000000004 */
[----:B----4-:R-:W-:-:S08]  /*49f0*/  DFMA R4, R8, R32, R4 ;  /* 0x000000200804722b */ /* 0x010fd00000000004 */
[----:B-----5:R-:W-:-:S11]  /*4a00*/  DFMA R12, R16, R10, R4 ;  /* 0x0000000a100c722b */ /* 0x020fd60000000004 */
.L_x_47:
[----:B------:R-:W-:Y:S05]  /*4a10*/  @!P1 BRA `(.L_x_45) ;  /* 0x0000000000549947 */ /* 0x000fea0003800000 */
[----:B0-23--:R-:W0:Y:S01]  /*4a20*/  LDC R16, c[0x0][0x3b0] ;  /* 0x0000ec00ff107b82 */ /* 0x00de220000000800 */
[C---:B------:R-:W-:Y:S01]  /*4a30*/  VIADD R3, R14.reuse, UR4 ;  /* 0x000000040e037c36 */ /* 0x040fe20008000000 */
[----:B------:R-:W-:-:S05]  /*4a40*/  LEA R14, R14, R23, 0x3 ;  /* 0x000000170e0e7211 */ /* 0x000fca00078e18ff */
[----:B------:R-:W2:Y:S01]  /*4a50*/  LDL.128 R4, [R14] ;  /* 0x000000000e047983 */ /* 0x000ea20000100c00 */
[----:B------:R-:W1:Y:S01]  /*4a60*/  LDC.64 R10, c[0x0][0x380] ;  /* 0x0000e000ff0a7b82 */ /* 0x000e620000000a00 */
[----:B0-----:R-:W-:-:S04]  /*4a70*/  IMAD R3, R3, R16, R2 ;  /* 0x0000001003037224 */ /* 0x001fc800078e0202 */
[----:B-1----:R-:W-:-:S06]  /*4a80*/  IMAD.WIDE.U32 R8, R3, 0x8, R10 ;  /* 0x0000000803087825 */ /* 0x002fcc00078e000a */
[----:B------:R-:W2:Y:S01]  /*4a90*/  LDG.E.64 R8, desc[UR12][R8.64] ;  /* 0x0000000c08087981 */ /* 0x000ea2000c1e1b00 */
[----:B------:R-:W-:Y:S01]  /*4aa0*/  ISETP.NE.AND P1, PT, R0, 0x1, PT ;  /* 0x000000010000780c */ /* 0x000fe20003f25270 */
[----:B--2---:R-:W-:-:S12]  /*4ab0*/  DFMA R12, R4, R8, R12 ;  /* 0x00000008040c722b */ /* 0x004fd8000000000c */
[----:B------:R-:W-:Y:S05]  /*4ac0*/  @!P1 BRA `(.L_x_45) ;  /* 0x0000000000289947 */ /* 0x000fea0003800000 */
[----:B------:R-:W-:Y:S01]  /*4ad0*/  ISETP.NE.AND P1, PT, R0, 0x2, PT ;  /* 0x000000020000780c */ /* 0x000fe20003f25270 */
[----:B------:R-:W-:-:S04]  /*4ae0*/  IMAD.IADD R3, R3, 0x1, R16 ;  /* 0x0000000103037824 */ /* 0x000fc800078e0210 */
[----:B------:R-:W-:-:S06]  /*4af0*/  IMAD.WIDE.U32 R4, R3, 0x8, R10 ;  /* 0x0000000803047825 */ /* 0x000fcc00078e000a */
[----:B------:R-:W2:Y:S02]  /*4b00*/  LDG.E.64 R4, desc[UR12][R4.64] ;  /* 0x0000000c04047981 */ /* 0x000ea4000c1e1b00 */
[----:B------:R-:W-:Y:S02]  /*4b10*/  @P1 IADD3 R3, PT, PT, R3, R16, RZ ;  /* 0x0000001003031210 */ /* 0x000fe40007ffe0ff */
[----:B------:R-:W3:Y:S03]  /*4b20*/  @P1 LDL.64 R8, [R14+0x10] ;  /* 0x000010000e081983 */ /* 0x000ee60000100a00 */
[----:B------:R-:W-:-:S06]  /*4b30*/  @P1 IMAD.WIDE.U32 R10, R3, 0x8, R10 ;  /* 0x00000008030a1825 */ /* 0x000fcc00078e000a */
[----:B------:R-:W3:Y:S01]  /*4b40*/  @P1 LDG.E.64 R10, desc[UR12][R10.64] ;  /* 0x0000000c0a0a1981 */ /* 0x000ee2000c1e1b00 */
[----:B--2---:R-:W-:-:S08]  /*4b50*/  DFMA R12, R4, R6, R12 ;  /* 0x00000006040c722b */ /* 0x004fd0000000000c */
[----:B---3--:R-:W-:-:S11]  /*4b60*/  @P1 DFMA R12, R8, R10, R12 ;  /* 0x0000000a080c122b */ /* 0x008fd6000000000c */
.L_x_45:
[----:B------:R-:W-:Y:S01]  /*4b70*/  ISETP.GE.U32.AND P1, PT, R18, 0x7, PT ;  /* 0x000000071200780c */ /* 0x000fe20003f26070 */
[----:B------:R-:W-:-:S12]  /*4b80*/  IMAD.MOV.U32 R10, RZ, RZ, RZ ;  /* 0x000000ffff0a7224 */ /* 0x000fd800078e00ff */
[----:B------:R-:W-:Y:S05]  /*4b90*/  @!P1 BRA `(.L_x_48) ;  /* 0x0000000000f49947 */ /* 0x000fea0003800000 */
[----:B------:R-:W-:Y:S01]  /*4ba0*/  MOV R10, RZ ;  /* 0x000000ff000a7202 */ /* 0x000fe20000000f00 */
[----:B------:R-:W1:Y:S06]  /*4bb0*/  LDCU UR10, c[0x0][0x3b0] ;  /* 0x00007600ff0a77ac */ /* 0x000e6c0008000800 */
.L_x_49:
[----:B----4-:R-:W0:Y:S01]  /*4bc0*/  LDC.64 R8, c[0x0][0x380] ;  /* 0x0000e000ff087b82 */ /* 0x010e220000000a00 */
[C---:B--2---:R-:W-:Y:S01]  /*4bd0*/  VIADD R5, R10.reuse, UR4 ;  /* 0x000000040a057c36 */ /* 0x044fe20008000000 */
[----:B---3--:R-:W-:-:S03]  /*4be0*/  LEA R3, R10, R23, 0x3 ;  /* 0x000000170a037211 */ /* 0x008fc600078e18ff */
[----:B-1----:R-:W-:Y:S02]  /*4bf0*/  IMAD R11, R5, UR10, R2 ;  /* 0x0000000a050b7c24 */ /* 0x002fe4000f8e0202 */
[----:B------:R-:W2:Y:S02]  /*4c00*/  LDL.128 R4, [R3] ;  /* 0x0000000003047983 */ /* 0x000ea40000100c00 */
[----:B0-----:R-:W-:-:S05]  /*4c10*/  IMAD.WIDE.U32 R16, R11, 0x8, R8 ;  /* 0x000000080b107825 */ /* 0x001fca00078e0008 */
[----:B------:R-:W3:Y:S01]  /*4c20*/  LDG.E.64 R20, desc[UR12][R16.64] ;  /* 0x0000000c10147981 */ /* 0x000ee2000c1e1b00 */
[----:B------:R-:W-:-:S04]  /*4c30*/  VIADD R11, R11, UR10 ;  /* 0x0000000a0b0b7c36 */ /* 0x000fc80008000000 */
[----:B------:R-:W-:Y:S01]  /*4c40*/  IMAD.WIDE.U32 R32, R11, 0x8, R8 ;  /* 0x000000080b207825 */ /* 0x000fe200078e0008 */
[----:B--2---:R-:W-:-:S08]  /*4c50*/  DADD R4, R4, R4 ;  /* 0x0000000004047229 */ /* 0x004fd00000000004 */
[----:B---3--:R-:W-:-:S07]  /*4c60*/  DFMA R20, R4, -R12, R20 ;  /* 0x8000000c0414722b */ /* 0x008fce0000000014 */
[----:B------:R0:W-:Y:S04]  /*4c70*/  STG.E.64 desc[UR12][R16.64], R20 ;  /* 0x0000001410007986 */ /* 0x0001e8000c101b0c */
[----:B------:R-:W2:Y:S01]  /*4c80*/  LDG.E.64 R34, desc[UR12][R32.64] ;  /* 0x0000000c20227981 */ /* 0x000ea2000c1e1b00 */
[----:B------:R-:W-:Y:S01]  /*4c90*/  DADD R24, R6, R6 ;  /* 0x0000000006187229 */ /* 0x000fe20000000006 */
[----:B------:R-:W-:Y:S02]  /*4ca0*/  IADD3 R11, PT, PT, R11, UR10, RZ ;  /* 0x0000000a0b0b7c10 */ /* 0x000fe4000fffe0ff */
[----:B------:R-:W3:Y:S05]  /*4cb0*/  LDL.128 R4, [R3+0x10] ;  /* 0x0000100003047983 */ /* 0x000eea0000100c00 */
[----:B--2---:R-:W-:Y:S01]  /*4cc0*/  DFMA R24, R24, -R12, R34 ;  /* 0x8000000c1818722b */ /* 0x004fe20000000022 */
[----:B------:R-:W-:-:S06]  /*4cd0*/  IMAD.WIDE.U32 R34, R11, 0x8, R8 ;  /* 0x000000080b227825 */ /* 0x000fcc00078e0008 */
[----:B------:R1:W-:Y:S04]  /*4ce0*/  STG.E.64 desc[UR12][R32.64], R24 ;  /* 0x0000001820007986 */ /* 0x0003e8000c101b0c */
[----:B------:R-:W2:Y:S01]  /*4cf0*/  LDG.E.64 R36, desc[UR12][R34.64] ;  /* 0x0000000c22247981 */ /* 0x000ea2000c1e1b00 */
[----:B---3--:R-:W-:Y:S01]  /*4d00*/  DADD R4, R4, R4 ;  /* 0x0000000004047229 */ /* 0x008fe20000000004 */
[----:B------:R-:W-:-:S04]  /*4d10*/  VIADD R11, R11, UR10 ;  /* 0x0000000a0b0b7c36 */ /* 0x000fc80008000000 */
[----:B0-----:R-:W-:-:S03]  /*4d20*/  IMAD.WIDE.U32 R20, R11, 0x8, R8 ;  /* 0x000000080b147825 */ /* 0x001fc600078e0008 */
[----:B--2---:R-:W-:-:S07]  /*4d30*/  DFMA R36, R4, -R12, R36 ;  /* 0x8000000c0424722b */ /* 0x004fce0000000024 */
[----:B------:R0:W-:Y:S04]  /*4d40*/  STG.E.64 desc[UR12][R34.64], R36 ;  /* 0x0000002422007986 */ /* 0x0001e8000c101b0c */
[----:B------:R-:W2:Y:S01]  /*4d50*/  LDG.E.64 R38, desc[UR12][R20.64] ;  /* 0x0000000c14267981 */ /* 0x000ea2000c1e1b00 */
[----:B------:R-:W-:Y:S01]  /*4d60*/  DADD R16, R6, R6 ;  /* 0x0000000006107229 */ /* 0x000fe20000000006 */
[----:B------:R-:W-:Y:S02]  /*4d70*/  IADD3 R11, PT, PT, R11, UR10, RZ ;  /* 0x0000000a0b0b7c10 */ /* 0x000fe4000fffe0ff */
[----:B------:R-:W3:Y:S03]  /*4d80*/  LDL.128 R4, [R3+0x20] ;  /* 0x0000200003047983 */ /* 0x000ee60000100c00 */
[----:B-1----:R-:W-:-:S02]  /*4d90*/  IMAD.WIDE.U32 R24, R11, 0x8, R8 ;  /* 0x000000080b187825 */ /* 0x002fc400078e0008 */
[----:B--2---:R-:W-:-:S07]  /*4da0*/  DFMA R16, R16, -R12, R38 ;  /* 0x8000000c1010722b */ /* 0x004fce0000000026 */
        /* <DEDUP_REMOVED lines=17> */
[----:B------:R-:W-:-:S03]  /*4ec0*/  IMAD.WIDE.U32 R8, R11, 0x8, R8 ;  /* 0x000000080b087825 */ /* 0x000fc600078e0008 */
[----:B--2---:R-:W-:-:S07]  /*4ed0*/  DFMA R4, R4, -R12, R20 ;  /* 0x8000000c0404722b */ /* 0x004fce0000000014 */
[----:B------:R4:W-:Y:S04]  /*4ee0*/  STG.E.64 desc[UR12][R16.64], R4 ;  /* 0x0000000410007986 */ /* 0x0009e8000c101b0c */
[----:B------:R-:W2:Y:S01]  /*4ef0*/  LDG.E.64 R20, desc[UR12][R8.64] ;  /* 0x0000000c08147981 */ /* 0x000ea2000c1e1b00 */
[----:B------:R-:W-:Y:S01]  /*4f00*/  DADD R6, R6, R6 ;  /* 0x0000000006067229 */ /* 0x000fe20000000006 */
[----:B------:R-:W-:-:S04]  /*4f10*/  IADD3 R10, PT, PT, R10, 0x8, RZ ;  /* 0x000000080a0a7810 */ /* 0x000fc80007ffe0ff */
[----:B------:R-:W-:-:S03]  /*4f20*/  ISETP.NE.AND P1, PT, R10, UR8, PT ;  /* 0x000000080a007c0c */ /* 0x000fc6000bf25270 */
[----:B--2---:R-:W-:-:S07]  /*4f30*/  DFMA R6, R6, -R12, R20 ;  /* 0x8000000c0606722b */ /* 0x004fce0000000014 */
[----:B------:R4:W-:Y:S03]  /*4f40*/  STG.E.64 desc[UR12][R8.64], R6 ;  /* 0x0000000608007986 */ /* 0x0009e6000c101b0c */
[----:B------:R-:W-:Y:S05]  /*4f50*/  @P1 BRA `(.L_x_49) ;  /* 0xfffffffc00181947 */ /* 0x000fea000383ffff */
[----:B------:R-:W-:-:S07]  /*4f60*/  IMAD.U32 R10, RZ, RZ, UR8 ;  /* 0x00000008ff0a7e24 */ /* 0x000fce000f8e00ff */
.L_x_48:
[----:B------:R-:W-:Y:S05]  /*4f70*/  BRA.U !UP2, `(.L_x_50) ;  /* 0x000000050a0c7547 */ /* 0x000fea000b800000 */
[----:B------:R-:W-:Y:S02]  /*4f80*/  ISETP.GE.U32.AND P1, PT, R19, 0x3, PT ;  /* 0x000000031300780c */ /* 0x000fe40003f26070 */
[----:B------:R-:W-:-:S11]  /*4f90*/  ISETP.NE.AND P2, PT, R0, RZ, PT ;  /* 0x000000ff0000720c */ /* 0x000fd60003f45270 */
[----:B------:R-:W-:Y:S05]  /*4fa0*/  @!P1 BRA `(.L_x_51) ;  /* 0x00000000007c9947 */ /* 0x000fea0003800000 */
[----:B----4-:R-:W0:Y:S01]  /*4fb0*/  LDC.64 R8, c[0x0][0x380] ;  /* 0x0000e000ff087b82 */ /* 0x010e220000000a00 */
[----:B------:R-:W1:Y:S01]  /*4fc0*/  LDCU UR10, c[0x0][0x3b0] ;  /* 0x00007600ff0a77ac */ /* 0x000e620008000800 */
[C---:B--2---:R-:W-:Y:S01]  /*4fd0*/  IADD3 R5, PT, PT, R10.reuse, UR4, RZ ;  /* 0x000000040a057c10 */ /* 0x044fe2000fffe0ff */
[----:B---3--:R-:W-:-:S04]  /*4fe0*/  IMAD R3, R10, 0x8, R23 ;  /* 0x000000080a037824 */ /* 0x008fc800078e0217 */
[----:B-1----:R-:W-:Y:S02]  /*4ff0*/  IMAD R11, R5, UR10, R2 ;  /* 0x0000000a050b7c24 */ /* 0x002fe4000f8e0202 */
[----:B------:R-:W2:Y:S02]  /*5000*/  LDL.128 R4, [R3] ;  /* 0x0000000003047983 */ /* 0x000ea40000100c00 */
[----:B0-----:R-:W-:-:S05]  /*5010*/  IMAD.WIDE.U32 R16, R11, 0x8, R8 ;  /* 0x000000080b107825 */ /* 0x001fca00078e0008 */
[----:B------:R-:W3:Y:S01]  /*5020*/  LDG.E.64 R20, desc[UR12][R16.64] ;  /* 0x0000000c10147981 */ /* 0x000ee2000c1e1b00 */
[----:B------:R-:W-:-:S05]  /*5030*/  IADD3 R11, PT, PT, R11, UR10, RZ ;  /* 0x0000000a0b0b7c10 */ /* 0x000fca000fffe0ff */
[----:B------:R-:W-:Y:S01]  /*5040*/  IMAD.WIDE.U32 R32, R11, 0x8, R8 ;  /* 0x000000080b207825 */ /* 0x000fe200078e0008 */
[----:B--2---:R-:W-:-:S08]  /*5050*/  DADD R4, R4, R4 ;  /* 0x0000000004047229 */ /* 0x004fd00000000004 */
[----:B---3--:R-:W-:-:S07]  /*5060*/  DFMA R20, R4, -R12, R20 ;  /* 0x8000000c0414722b */ /* 0x008fce0000000014 */
[----:B------:R0:W-:Y:S04]  /*5070*/  STG.E.64 desc[UR12][R16.64], R20 ;  /* 0x0000001410007986 */ /* 0x0001e8000c101b0c */
[----:B------:R-:W2:Y:S01]  /*5080*/  LDG.E.64 R34, desc[UR12][R32.64] ;  /* 0x0000000c20227981 */ /* 0x000ea2000c1e1b00 */
[----:B------:R-:W-:Y:S01]  /*5090*/  DADD R24, R6, R6 ;  /* 0x0000000006187229 */ /* 0x000fe20000000006 */
[----:B------:R-:W-:Y:S02]  /*50a0*/  VIADD R11, R11, UR10 ;  /* 0x0000000a0b0b7c36 */ /* 0x000fe40008000000 */
[----:B------:R-:W3:Y:S05]  /*50b0*/  LDL.128 R4, [R3+0x10] ;  /* 0x0000100003047983 */ /* 0x000eea0000100c00 */
[----:B--2---:R-:W-:Y:S01]  /*50c0*/  DFMA R24, R24, -R12, R34 ;  /* 0x8000000c1818722b */ /* 0x004fe20000000022 */
[----:B------:R-:W-:-:S06]  /*50d0*/  IMAD.WIDE.U32 R34, R11, 0x8, R8 ;  /* 0x000000080b227825 */ /* 0x000fcc00078e0008 */
[----:B------:R1:W-:Y:S04]  /*50e0*/  STG.E.64 desc[UR12][R32.64], R24 ;  /* 0x0000001820007986 */ /* 0x0003e8000c101b0c */
[----:B------:R-:W2:Y:S01]  /*50f0*/  LDG.E.64 R36, desc[UR12][R34.64] ;  /* 0x0000000c22247981 */ /* 0x000ea2000c1e1b00 */
[----:B---3--:R-:W-:Y:S01]  /*5100*/  DADD R4, R4, R4 ;  /* 0x0000000004047229 */ /* 0x008fe20000000004 */
[----:B------:R-:W-:-:S05]  /*5110*/  IADD3 R11, PT, PT, R11, UR10, RZ ;  /* 0x0000000a0b0b7c10 */ /* 0x000fca000fffe0ff */
[----:B------:R-:W-:Y:S02]  /*5120*/  IMAD.WIDE.U32 R8, R11, 0x8, R8 ;  /* 0x000000080b087825 */ /* 0x000fe400078e0008 */
[----:B--2---:R-:W-:-:S07]  /*5130*/  DFMA R4, R4, -R12, R36 ;  /* 0x8000000c0404722b */ /* 0x004fce0000000024 */
[----:B------:R1:W-:Y:S04]  /*5140*/  STG.E.64 desc[UR12][R34.64], R4 ;  /* 0x0000000422007986 */ /* 0x0003e8000c101b0c */
[----:B0-----:R-:W2:Y:S01]  /*5150*/  LDG.E.64 R16, desc[UR12][R8.64] ;  /* 0x0000000c08107981 */ /* 0x001ea2000c1e1b00 */
[----:B------:R-:W-:Y:S01]  /*5160*/  DADD R6, R6, R6 ;  /* 0x0000000006067229 */ /* 0x000fe20000000006 */
[----:B------:R-:W-:-:S07]  /*5170*/  VIADD R10, R10, 0x4 ;  /* 0x000000040a0a7836 */ /* 0x000fce0000000000 */
[----:B--2---:R-:W-:-:S07]  /*5180*/  DFMA R6, R6, -R12, R16 ;  /* 0x8000000c0606722b */ /* 0x004fce0000000010 */
[----:B------:R1:W-:Y:S04]  /*5190*/  STG.E.64 desc[UR12][R8.64], R6 ;  /* 0x0000000608007986 */ /* 0x0003e8000c101b0c */
.L_x_51:
[----:B------:R-:W-:Y:S05]  /*51a0*/  @!P2 BRA `(.L_x_50) ;  /* 0x000000000080a947 */ /* 0x000fea0003800000 */
[----:B---3--:R-:W-:-:S04]  /*51b0*/  LOP3.LUT R3, R15, 0x3, RZ, 0xc0, !PT ;  /* 0x000000030f037812 */ /* 0x008fc800078ec0ff */
[----:B------:R-:W-:-:S13]  /*51c0*/  ISETP.NE.AND P1, PT, R3, 0x1, PT ;  /* 0x000000010300780c */ /* 0x000fda0003f25270 */
[----:B------:R-:W3:Y:S01]  /*51d0*/  @P1 LDC R11, c[0x0][0x3b0] ;  /* 0x0000ec00ff0b1b82 */ /* 0x000ee20000000800 */
[C---:B------:R-:W-:Y:S01]  /*51e0*/  @P1 IADD3 R3, PT, PT, R10.reuse, UR4, RZ ;  /* 0x000000040a031c10 */ /* 0x040fe2000fffe0ff */
[----:B-1--4-:R-:W-:-:S06]  /*51f0*/  @P1 IMAD R6, R10, 0x8, R23 ;  /* 0x000000080a061824 */ /* 0x012fcc00078e0217 */
[----:B0-2---:R-:W0:Y:S01]  /*5200*/  @P1 LDC.64 R16, c[0x0][0x380] ;  /* 0x0000e000ff101b82 */ /* 0x005e220000000a00 */
[----:B------:R-:W2:Y:S01]  /*5210*/  @P1 LDL.128 R4, [R6] ;  /* 0x0000000006041983 */ /* 0x000ea20000100c00 */
[----:B---3--:R-:W-:-:S04]  /*5220*/  @P1 IMAD R3, R3, R11, R2 ;  /* 0x0000000b03031224 */ /* 0x008fc800078e0202 */
[----:B0-----:R-:W-:-:S05]  /*5230*/  @P1 IMAD.WIDE.U32 R20, R3, 0x8, R16 ;  /* 0x0000000803141825 */ /* 0x001fca00078e0010 */
[----:B------:R-:W3:Y:S01]  /*5240*/  @P1 LDG.E.64 R8, desc[UR12][R20.64] ;  /* 0x0000000c14081981 */ /* 0x000ee2000c1e1b00 */
[----:B------:R-:W-:-:S05]  /*5250*/  @P1 IADD3 R3, PT, PT, R3, R11, RZ ;  /* 0x0000000b03031210 */ /* 0x000fca0007ffe0ff */
[----:B------:R-:W-:Y:S01]  /*5260*/  @P1 IMAD.WIDE.U32 R16, R3, 0x8, R16 ;  /* 0x0000000803101825 */ /* 0x000fe200078e0010 */
[----:B--2---:R-:W-:-:S08]  /*5270*/  @P1 DADD R4, R4, R4 ;  /* 0x0000000004041229 */ /* 0x004fd00000000004 */
[----:B---3--:R-:W-:-:S07]  /*5280*/  @P1 DFMA R8, R4, -R12, R8 ;  /* 0x8000000c0408122b */ /* 0x008fce0000000008 */
[----:B------:R0:W-:Y:S04]  /*5290*/  @P1 STG.E.64 desc[UR12][R20.64], R8 ;  /* 0x0000000814001986 */ /* 0x0001e8000c101b0c */
[----:B------:R-:W2:Y:S01]  /*52a0*/  @P1 LDG.E.64 R4, desc[UR12][R16.64] ;  /* 0x0000000c10041981 */ /* 0x000ea2000c1e1b00 */
[----:B------:R-:W-:-:S13]  /*52b0*/  LOP3.LUT P2, RZ, R15, 0x1, RZ, 0xc0, !PT ;  /* 0x000000010fff7812 */ /* 0x000fda000784c0ff */
[----:B------:R-:W1:Y:S08]  /*52c0*/  @P2 LDC R14, c[0x0][0x3b0] ;  /* 0x0000ec00ff0e2b82 */ /* 0x000e700000000800 */
[----:B------:R-:W0:Y:S01]  /*52d0*/  @P2 LDC.64 R24, c[0x0][0x380] ;  /* 0x0000e000ff182b82 */ /* 0x000e220000000a00 */
[----:B------:R-:W-:Y:S01]  /*52e0*/  @P1 VIADD R10, R10, 0x2 ;  /* 0x000000020a0a1836 */ /* 0x000fe20000000000 */
[----:B------:R-:W-:-:S03]  /*52f0*/  @P1 DADD R6, R6, R6 ;  /* 0x0000000006061229 */ /* 0x000fc60000000006 */
[C---:B------:R-:W-:Y:S01]  /*5300*/  @P2 IMAD R3, R10.reuse, 0x8, R23 ;  /* 0x000000080a032824 */ /* 0x040fe200078e0217 */
[----:B------:R-:W-:-:S05]  /*5310*/  @P2 IADD3 R11, PT, PT, R10, UR4, RZ ;  /* 0x000000040a0b2c10 */ /* 0x000fca000fffe0ff */
[----:B-1----:R-:W-:-:S04]  /*5320*/  @P2 IMAD R11, R11, R14, R2 ;  /* 0x0000000e0b0b2224 */ /* 0x002fc800078e0202 */
[----:B0-----:R-:W-:Y:S01]  /*5330*/  @P2 IMAD.WIDE.U32 R8, R11, 0x8, R24 ;  /* 0x000000080b082825 */ /* 0x001fe200078e0018 */
[----:B--2---:R-:W-:Y:S01]  /*5340*/  @P1 DFMA R4, R6, -R12, R4 ;  /* 0x8000000c0604122b */ /* 0x004fe20000000004 */
[----:B------:R-:W2:Y:S06]  /*5350*/  @P2 LDL.64 R6, [R3] ;  /* 0x0000000003062983 */ /* 0x000eac0000100a00 */
[----:B------:R0:W-:Y:S04]  /*5360*/  @P1 STG.E.64 desc[UR12][R16.64], R4 ;  /* 0x0000000410001986 */ /* 0x0001e8000c101b0c */
[----:B------:R-:W3:Y:S01]  /*5370*/  @P2 LDG.E.64 R10, desc[UR12][R8.64] ;  /* 0x0000000c080a2981 */ /* 0x000ee2000c1e1b00 */
[----:B--2---:R-:W-:-:S08]  /*5380*/  @P2 DADD R6, R6, R6 ;  /* 0x0000000006062229 */ /* 0x004fd00000000006 */
[----:B---3--:R-:W-:-:S07]  /*5390*/  @P2 DFMA R6, R6, -R12, R10 ;  /* 0x8000000c0606222b */ /* 0x008fce000000000a */
[----:B------:R0:W-:Y:S04]  /*53a0*/  @P2 STG.E.64 desc[UR12][R8.64], R6 ;  /* 0x0000000608002986 */ /* 0x0001e8000c101b0c */
.L_x_50:
[----:B------:R-:W5:Y:S01]  /*53b0*/  LDCU UR10, c[0x0][0x3b0] ;  /* 0x00007600ff0a77ac */ /* 0x000f620008000800 */
[----:B------:R-:W-:-:S04]  /*53c0*/  IADD3 R2, PT, PT, R2, 0x1, RZ ;  /* 0x0000000102027810 */ /* 0x000fc80007ffe0ff */
[----:B-----5:R-:W-:-:S13]  /*53d0*/  ISETP.NE.AND P1, PT, R2, UR10, PT ;  /* 0x0000000a02007c0c */ /* 0x020fda000bf25270 */
[----:B------:R-:W-:Y:S05]  /*53e0*/  @P1 BRA `(.L_x_52) ;  /* 0xffffffec000c1947 */ /* 0x000fea000383ffff */
[----:B---3--:R-:W-:-:S07]  /*53f0*/  IMAD.MOV.U32 R3, RZ, RZ, RZ ;  /* 0x000000ffff037224 */ /* 0x008fce00078e00ff */
.L_x_63:
[----:B01-34-:R-:W0:Y:S01]  /*5400*/  LDC R4, c[0x0][0x3b0] ;  /* 0x0000ec00ff047b82 */ /* 0x01be220000000800 */
[----:B------:R-:W-:Y:S01]  /*5410*/  IMAD.MOV.U32 R27, RZ, RZ, RZ ;  /* 0x000000ffff1b7224 */ /* 0x000fe200078e00ff */
[----:B------:R-:W-:Y:S01]  /*5420*/  CS2R R38, SRZ ;  /* 0x0000000000267805 */ /* 0x000fe2000001ff00 */
[C---:B0-----:R-:W-:Y:S01]  /*5430*/  IMAD R2, R3.reuse, R4, UR4 ;  /* 0x0000000403027e24 */ /* 0x041fe2000f8e0204 */
[----:B------:R-:W-:-:S04]  /*5440*/  IADD3 R3, PT, PT, R3, 0x1, RZ ;  /* 0x0000000103037810 */ /* 0x000fc80007ffe0ff */
[----:B------:R-:W-:Y:S01]  /*5450*/  ISETP.NE.AND P1, PT, R3, R4, PT ;  /* 0x000000040300720c */ /* 0x000fe20003f25270 */
[----:B------:R-:W-:-:S12]  /*5460*/  @!P0 BRA `(.L_x_53) ;  /* 0x0000000400408947 */ /* 0x000fd80003800000 */
[----:B------:R-:W-:Y:S02]  /*5470*/  MOV R27, RZ ;  /* 0x000000ff001b7202 */ /* 0x000fe40000000f00 */
[----:B------:R-:W-:-:S07]  /*5480*/  CS2R R38, SRZ ;  /* 0x0000000000267805 */ /* 0x000fce000001ff00 */
.L_x_54:
[----:B--2---:R-:W0:Y:S01]  /*5490*/  LDC.64 R16, c[0x0][0x380] ;  /* 0x0000e000ff107b82 */ /* 0x004e220000000a00 */
[----:B------:R-:W-:Y:S01]  /*54a0*/  IMAD.IADD R31, R2, 0x1, R27 ;  /* 0x00000001021f7824 */ /* 0x000fe200078e021b */
[----:B------:R-:W-:-:S03]  /*54b0*/  LEA R29, R27, R23, 0x3 ;  /* 0x000000171b1d7211 */ /* 0x000fc600078e18ff */
[C---:B------:R-:W-:Y:S02]  /*54c0*/  VIADD R21, R31.reuse, 0x1 ;  /* 0x000000011f157836 */ /* 0x040fe40000000000 */
[----:B------:R-:W2:Y:S01]  /*54d0*/  LDL.128 R8, [R29] ;  /* 0x000000001d087983 */ /* 0x000ea20000100c00 */
[C---:B------:R-:W-:Y:S01]  /*54e0*/  IADD3 R25, PT, PT, R31.reuse, 0x2, RZ ;  /* 0x000000021f197810 */ /* 0x040fe20007ffe0ff */
[C---:B------:R-:W-:Y:S02]  /*54f0*/  VIADD R43, R31.reuse, 0x3 ;  /* 0x000000031f2b7836 */ /* 0x040fe40000000000 */
[----:B------:R-:W3:Y:S01]  /*5500*/  LDL.128 R12, [R29+0x10] ;  /* 0x000010001d0c7983 */ /* 0x000ee20000100c00 */
[C---:B------:R-:W-:Y:S01]  /*5510*/  IADD3 R45, PT, PT, R31.reuse, 0x4, RZ ;  /* 0x000000041f2d7810 */ /* 0x040fe20007ffe0ff */
[C---:B------:R-:W-:Y:S02]  /*5520*/  VIADD R41, R31.reuse, 0x5 ;  /* 0x000000051f297836 */ /* 0x040fe40000000000 */
[----:B------:R-:W4:Y:S01]  /*5530*/  LDL.128 R32, [R29+0x20] ;  /* 0x000020001d207983 */ /* 0x000f220000100c00 */
[----:B------:R-:W-:-:S03]  /*5540*/  IADD3 R37, PT, PT, R31, 0x6, RZ ;  /* 0x000000061f257810 */ /* 0x000fc60007ffe0ff */
[----:B------:R-:W5:Y:S01]  /*5550*/  LDL.128 R4, [R29+0x30] ;  /* 0x000030001d047983 */ /* 0x000f620000100c00 */
[----:B0-----:R-:W-:-:S04]  /*5560*/  IMAD.WIDE.U32 R46, R31, 0x8, R16 ;  /* 0x000000081f2e7825 */ /* 0x001fc800078e0010 */
[--C-:B------:R-:W-:Y:S02]  /*5570*/  IMAD.WIDE.U32 R20, R21, 0x8, R16.reuse ;  /* 0x0000000815147825 */ /* 0x100fe400078e0010 */
[----:B------:R-:W2:Y:S02]  /*5580*/  LDG.E.64 R46, desc[UR12][R46.64] ;  /* 0x0000000c2e2e7981 */ /* 0x000ea4000c1e1b00 */
[--C-:B------:R-:W-:Y:S02]  /*5590*/  IMAD.WIDE.U32 R24, R25, 0x8, R16.reuse ;  /* 0x0000000819187825 */ /* 0x100fe400078e0010 */
[----:B------:R-:W3:Y:S02]  /*55a0*/  LDG.E.64 R20, desc[UR12][R20.64] ;  /* 0x0000000c14147981 */ /* 0x000ee4000c1e1b00 */
[--C-:B------:R-:W-:Y:S02]  /*55b0*/  IMAD.WIDE.U32 R42, R43, 0x8, R16.reuse ;  /* 0x000000082b2a7825 */ /* 0x100fe400078e0010 */
[----:B------:R-:W4:Y:S02]  /*55c0*/  LDG.E.64 R24, desc[UR12][R24.64] ;  /* 0x0000000c18187981 */ /* 0x000f24000c1e1b00 */
[----:B------:R-:W-:-:S02]  /*55d0*/  IMAD.WIDE.U32 R44, R45, 0x8, R16 ;  /* 0x000000082d2c7825 */ /* 0x000fc400078e0010 */
[----:B------:R-:W5:Y:S02]  /*55e0*/  LDG.E.64 R42, desc[UR12][R42.64] ;  /* 0x0000000c2a2a7981 */ /* 0x000f64000c1e1b00 */
[--C-:B------:R-:W-:Y:S02]  /*55f0*/  IMAD.WIDE.U32 R40, R41, 0x8, R16.reuse ;  /* 0x0000000829287825 */ /* 0x100fe400078e0010 */
[----:B------:R-:W5:Y:S02]  /*5600*/  LDG.E.64 R44, desc[UR12][R44.64] ;  /* 0x0000000c2c2c7981 */ /* 0x000f64000c1e1b00 */
[----:B------:R-:W-:Y:S02]  /*5610*/  IMAD.WIDE.U32 R36, R37, 0x8, R16 ;  /* 0x0000000825247825 */ /* 0x000fe400078e0010 */
[----:B------:R-:W5:Y:S04]  /*5620*/  LDG.E.64 R40, desc[UR12][R40.64] ;  /* 0x0000000c28287981 */ /* 0x000f68000c1e1b00 */
[----:B------:R-:W5:Y:S01]  /*5630*/  LDG.E.64 R36, desc[UR12][R36.64] ;  /* 0x0000000c24247981 */ /* 0x000f62000c1e1b00 */
[----:B------:R-:W-:-:S04]  /*5640*/  VIADD R51, R31, 0x7 ;  /* 0x000000071f337836 */ /* 0x000fc80000000000 */
[----:B------:R-:W-:-:S04]  /*5650*/  IMAD.WIDE.U32 R50, R51, 0x8, R16 ;  /* 0x0000000833327825 */ /* 0x000fc800078e0010 */
[----:B------:R-:W-:-:S04]  /*5660*/  VIADD R49, R31, 0x9 ;  /* 0x000000091f317836 */ /* 0x000fc80000000000 */
[----:B------:R-:W-:-:S04]  /*5670*/  IMAD.WIDE.U32 R48, R49, 0x8, R16 ;  /* 0x0000000831307825 */ /* 0x000fc800078e0010 */
[----:B------:R-:W-:-:S04]  /*5680*/  VIADD R53, R31, 0xb ;  /* 0x0000000b1f357836 */ /* 0x000fc80000000000 */
[----:B------:R-:W-:Y:S01]  /*5690*/  IMAD.WIDE.U32 R52, R53, 0x8, R16 ;  /* 0x0000000835347825 */ /* 0x000fe200078e0010 */
[----:B--2---:R-:W-:Y:S01]  /*56a0*/  DFMA R8, R46, R8, R38 ;  /* 0x000000082e08722b */ /* 0x004fe20000000026 */
[----:B------:R-:W-:-:S07]  /*56b0*/  IADD3 R47, PT, PT, R31, 0x8, RZ ;  /* 0x000000081f2f7810 */ /* 0x000fce0007ffe0ff */
[----:B---3--:R-:W-:Y:S01]  /*56c0*/  DFMA R10, R10, R20, R8 ;  /* 0x000000140a0a722b */ /* 0x008fe20000000008 */
[----:B------:R-:W2:Y:S01]  /*56d0*/  LDG.E.64 R20, desc[UR12][R50.64] ;  /* 0x0000000c32147981 */ /* 0x000ea2000c1e1b00 */
[----:B------:R-:W-:-:S06]  /*56e0*/  IMAD.WIDE.U32 R46, R47, 0x8, R16 ;  /* 0x000000082f2e7825 */ /* 0x000fcc00078e0010 */
[----:B----4-:R-:W-:Y:S02]  /*56f0*/  DFMA R12, R24, R12, R10 ;  /* 0x0000000c180c722b */ /* 0x010fe4000000000a */
[----:B------:R-:W3:Y:S04]  /*5700*/  LDL.128 R8, [R29+0x40] ;  /* 0x000040001d087983 */ /* 0x000ee80000100c00 */
[----:B------:R0:W3:Y:S01]  /*5710*/  LDG.E.64 R24, desc[UR12][R46.64] ;  /* 0x0000000c2e187981 */ /* 0x0000e2000c1e1b00 */
[----:B------:R-:W-:Y:S01]  /*5720*/  IADD3 R39, PT, PT, R31, 0xa, RZ ;  /* 0x0000000a1f277810 */ /* 0x000fe20007ffe0ff */
[----:B-----5:R-:W-:Y:S02]  /*5730*/  DFMA R12, R14, R42, R12 ;  /* 0x0000002a0e0c722b */ /* 0x020fe4000000000c */
[----:B------:R1:W4:Y:S02]  /*5740*/  LDG.E.64 R42, desc[UR12][R48.64] ;  /* 0x0000000c302a7981 */ /* 0x000324000c1e1b00 */
[----:B------:R-:W-:-:S04]  /*5750*/  IMAD.WIDE.U32 R38, R39, 0x8, R16 ;  /* 0x0000000827267825 */ /* 0x000fc800078e0010 */
[----:B------:R-:W-:Y:S02]  /*5760*/  DFMA R32, R44, R32, R12 ;  /* 0x000000202c20722b */ /* 0x000fe4000000000c */
[----:B------:R-:W5:Y:S04]  /*5770*/  LDL.128 R12, [R29+0x50] ;  /* 0x000050001d0c7983 */ /* 0x000f680000100c00 */
[----:B------:R-:W5:Y:S01]  /*5780*/  LDG.E.64 R44, desc[UR12][R38.64] ;  /* 0x0000000c262c7981 */ /* 0x000f62000c1e1b00 */
[----:B0-----:R-:W-:Y:S01]  /*5790*/  IADD3 R47, PT, PT, R31, 0xc, RZ ;  /* 0x0000000c1f2f7810 */ /* 0x001fe20007ffe0ff */
[----:B------:R-:W-:Y:S02]  /*57a0*/  DFMA R32, R34, R40, R32 ;  /* 0x000000282220722b */ /* 0x000fe40000000020 */
[----:B------:R-:W5:Y:S02]  /*57b0*/  LDG.E.64 R40, desc[UR12][R52.64] ;  /* 0x0000000c34287981 */ /* 0x000f64000c1e1b00 */
[----:B------:R-:W-:-:S04]  /*57c0*/  IMAD.WIDE.U32 R46, R47, 0x8, R16 ;  /* 0x000000082f2e7825 */ /* 0x000fc800078e0010 */
[----:B-1----:R-:W-:Y:S01]  /*57d0*/  DFMA R48, R36, R4, R32 ;  /* 0x000000042430722b */ /* 0x002fe20000000020 */
[----:B------:R-:W-:Y:S01]  /*57e0*/  VIADD R5, R31, 0xd ;  /* 0x0000000d1f057836 */ /* 0x000fe20000000000 */
[----:B------:R-:W5:Y:S04]  /*57f0*/  LDL.128 R32, [R29+0x60] ;  /* 0x000060001d207983 */ /* 0x000f680000100c00 */
[----:B------:R-:W5:Y:S01]  /*5800*/  LDG.E.64 R46, desc[UR12][R46.64] ;  /* 0x0000000c2e2e7981 */ /* 0x000f62000c1e1b00 */
[--C-:B------:R-:W-:Y:S01]  /*5810*/  IMAD.WIDE.U32 R4, R5, 0x8, R16.reuse ;  /* 0x0000000805047825 */ /* 0x100fe200078e0010 */
[----:B------:R-:W-:Y:S02]  /*5820*/  IADD3 R51, PT, PT, R31, 0xe, RZ ;  /* 0x0000000e1f337810 */ /* 0x000fe40007ffe0ff */
[----:B------:R-:W5:Y:S04]  /*5830*/  LDL.128 R36, [R29+0x70] ;  /* 0x000070001d247983 */ /* 0x000f680000100c00 */
[----:B------:R-:W5:Y:S01]  /*5840*/  LDG.E.64 R4, desc[UR12][R4.64] ;  /* 0x0000000c04047981 */ /* 0x000f62000c1e1b00 */
[----:B------:R-:W-:-:S04]  /*5850*/  IMAD.WIDE.U32 R50, R51, 0x8, R16 ;  /* 0x0000000833327825 */ /* 0x000fc800078e0010 */
[----:B------:R-:W-:Y:S02]  /*5860*/  VIADD R31, R31, 0xf ;  /* 0x0000000f1f1f7836 */ /* 0x000fe40000000000 */
[----:B------:R-:W5:Y:S02]  /*5870*/  LDG.E.64 R50, desc[UR12][R50.64] ;  /* 0x0000000c32327981 */ /* 0x000f64000c1e1b00 */
[----:B------:R-:W-:-:S06]  /*5880*/  IMAD.WIDE.U32 R16, R31, 0x8, R16 ;  /* 0x000000081f107825 */ /* 0x000fcc00078e0010 */
[----:B------:R-:W5:Y:S01]  /*5890*/  LDG.E.64 R16, desc[UR12][R16.64] ;  /* 0x0000000c10107981 */ /* 0x000f62000c1e1b00 */
[----:B------:R-:W-:-:S04]  /*58a0*/  IADD3 R27, PT, PT, R27, 0x10, RZ ;  /* 0x000000101b1b7810 */ /* 0x000fc80007ffe0ff */
        /* <DEDUP_REMOVED lines=9> */
[----:B------:R-:W-:Y:S01]  /*5940*/  DFMA R38, R38, R16, R4 ;  /* 0x000000102626722b */ /* 0x000fe20000000004 */
[----:B------:R-:W-:Y:S10]  /*5950*/  @P2 BRA `(.L_x_54) ;  /* 0xfffffff800cc2947 */ /* 0x000ff4000383ffff */
[----:B------:R-:W-:-:S07]  /*5960*/  IMAD.U32 R27, RZ, RZ, UR9 ;  /* 0x00000009ff1b7e24 */ /* 0x000fce000f8e00ff */
.L_x_53:
[----:B------:R-:W-:Y:S05]  /*5970*/  BRA.U !UP0, `(.L_x_55) ;  /* 0x00000005085c7547 */ /* 0x000fea000b800000 */
[----:B------:R-:W-:Y:S02]  /*5980*/  UISETP.GE.U32.AND UP1, UPT, UR22, 0x7, UPT ;  /* 0x000000071600788c */ /* 0x000fe4000bf26070 */
[----:B------:R-:W-:-:S07]  /*5990*/  UISETP.NE.AND UP2, UPT, UR6, URZ, UPT ;  /* 0x000000ff0600728c */ /* 0x000fce000bf45270 */
[----:B------:R-:W-:Y:S05]  /*59a0*/  BRA.U !UP1, `(.L_x_56) ;  /* 0x00000001099c7547 */ /* 0x000fea000b800000 */
[----:B--2---:R-:W0:Y:S01]  /*59b0*/  LDC.64 R16, c[0x0][0x380] ;  /* 0x0000e000ff107b82 */ /* 0x004e220000000a00 */
[----:B------:R-:W-:Y:S01]  /*59c0*/  IADD3 R31, PT, PT, R2, R27, RZ ;  /* 0x0000001b021f7210 */ /* 0x000fe20007ffe0ff */
[----:B------:R-:W-:-:S03]  /*59d0*/  IMAD R29, R27, 0x8, R23 ;  /* 0x000000081b1d7824 */ /* 0x000fc600078e0217 */
[C---:B------:R-:W-:Y:S02]  /*59e0*/  IADD3 R21, PT, PT, R31.reuse, 0x1, RZ ;  /* 0x000000011f157810 */ /* 0x040fe40007ffe0ff */
[----:B------:R-:W2:Y:S01]  /*59f0*/  LDL.128 R4, [R29] ;  /* 0x000000001d047983 */ /* 0x000ea20000100c00 */
[C---:B------:R-:W-:Y:S01]  /*5a00*/  VIADD R25, R31.reuse, 0x2 ;  /* 0x000000021f197836 */ /* 0x040fe20000000000 */
[C---:B------:R-:W-:Y:S02]  /*5a10*/  IADD3 R37, PT, PT, R31.reuse, 0x3, RZ ;  /* 0x000000031f257810 */ /* 0x040fe40007ffe0ff */
[----:B------:R-:W3:Y:S01]  /*5a20*/  LDL.128 R8, [R29+0x10] ;  /* 0x000010001d087983 */ /* 0x000ee20000100c00 */
[C---:B------:R-:W-:Y:S01]  /*5a30*/  VIADD R41, R31.reuse, 0x4 ;  /* 0x000000041f297836 */ /* 0x040fe20000000000 */
[C---:B------:R-:W-:Y:S02]  /*5a40*/  IADD3 R43, PT, PT, R31.reuse, 0x5, RZ ;  /* 0x000000051f2b7810 */ /* 0x040fe40007ffe0ff */
[----:B------:R-:W4:Y:S01]  /*5a50*/  LDL.128 R12, [R29+0x20] ;  /* 0x000020001d0c7983 */ /* 0x000f220000100c00 */
[----:B------:R-:W-:-:S03]  /*5a60*/  VIADD R45, R31, 0x6 ;  /* 0x000000061f2d7836 */ /* 0x000fc60000000000 */
        /* <DEDUP_REMOVED lines=13> */
[----:B------:R-:W5:Y:S01]  /*5b40*/  LDG.E.64 R42, desc[UR12][R42.64] ;  /* 0x0000000c2a2a7981 */ /* 0x000f62000c1e1b00 */
[----:B------:R-:W-:-:S03]  /*5b50*/  IADD3 R31, PT, PT, R31, 0x7, RZ ;  /* 0x000000071f1f7810 */ /* 0x000fc60007ffe0ff */
[----:B------:R-:W5:Y:S02]  /*5b60*/  LDG.E.64 R44, desc[UR12][R44.64] ;  /* 0x0000000c2c2c7981 */ /* 0x000f64000c1e1b00 */
        /* <DEDUP_REMOVED lines=11> */
.L_x_56:
[----:B------:R-:W-:Y:S05]  /*5c20*/  BRA.U !UP2, `(.L_x_55) ;  /* 0x000000010ab07547 */ /* 0x000fea000b800000 */
[----:B------:R-:W-:Y:S02]  /*5c30*/  ISETP.GE.U32.AND P2, PT, R19, 0x3, PT ;  /* 0x000000031300780c */ /* 0x000fe40003f46070 */
[----:B------:R-:W-:-:S11]  /*5c40*/  ISETP.NE.AND P4, PT, R0, RZ, PT ;  /* 0x000000ff0000720c */ /* 0x000fd60003f85270 */
[----:B------:R-:W-:Y:S05]  /*5c50*/  @!P2 BRA `(.L_x_57) ;  /* 0x000000000054a947 */ /* 0x000fea0003800000 */
[----:B------:R-:W0:Y:S01]  /*5c60*/  LDC.64 R14, c[0x0][0x380] ;  /* 0x0000e000ff0e7b82 */ /* 0x000e220000000a00 */
[----:B------:R-:W-:Y:S01]  /*5c70*/  IADD3 R9, PT, PT, R2, R27, RZ ;  /* 0x0000001b02097210 */ /* 0x000fe20007ffe0ff */
[----:B------:R-:W-:-:S03]  /*5c80*/  IMAD R24, R27, 0x8, R23 ;  /* 0x000000081b187824 */ /* 0x000fc600078e0217 */
[C---:B--2---:R-:W-:Y:S02]  /*5c90*/  IADD3 R17, PT, PT, R9.reuse, 0x1, RZ ;  /* 0x0000000109117810 */ /* 0x044fe40007ffe0ff */
[----:B------:R-:W2:Y:S01]  /*5ca0*/  LDL.128 R4, [R24] ;  /* 0x0000000018047983 */ /* 0x000ea20000100c00 */
[C---:B------:R-:W-:Y:S02]  /*5cb0*/  VIADD R21, R9.reuse, 0x2 ;  /* 0x0000000209157836 */ /* 0x040fe40000000000 */
[----:B0-----:R-:W-:-:S04]  /*5cc0*/  IMAD.WIDE.U32 R12, R9, 0x8, R14 ;  /* 0x00000008090c7825 */ /* 0x001fc800078e000e */
[--C-:B------:R-:W-:Y:S02]  /*5cd0*/  IMAD.WIDE.U32 R16, R17, 0x8, R14.reuse ;  /* 0x0000000811107825 */ /* 0x100fe400078e000e */
[----:B------:R-:W2:Y:S02]  /*5ce0*/  LDG.E.64 R12, desc[UR12][R12.64] ;  /* 0x0000000c0c0c7981 */ /* 0x000ea4000c1e1b00 */
[----:B------:R-:W-:Y:S02]  /*5cf0*/  IMAD.WIDE.U32 R20, R21, 0x8, R14 ;  /* 0x0000000815147825 */ /* 0x000fe400078e000e */
[----:B------:R-:W3:Y:S01]  /*5d00*/  LDG.E.64 R16, desc[UR12][R16.64] ;  /* 0x0000000c10107981 */ /* 0x000ee2000c1e1b00 */
[----:B------:R-:W-:-:S03]  /*5d10*/  IADD3 R25, PT, PT, R9, 0x3, RZ ;  /* 0x0000000309197810 */ /* 0x000fc60007ffe0ff */
[----:B------:R-:W4:Y:S02]  /*5d20*/  LDL.128 R8, [R24+0x10] ;  /* 0x0000100018087983 */ /* 0x000f240000100c00 */
[----:B------:R-:W-:Y:S02]  /*5d30*/  IMAD.WIDE.U32 R14, R25, 0x8, R14 ;  /* 0x00000008190e7825 */ /* 0x000fe400078e000e */
[----:B------:R-:W4:Y:S04]  /*5d40*/  LDG.E.64 R20, desc[UR12][R20.64] ;  /* 0x0000000c14147981 */ /* 0x000f28000c1e1b00 */
[----:B------:R-:W5:Y:S01]  /*5d50*/  LDG.E.64 R14, desc[UR12][R14.64] ;  /* 0x0000000c0e0e7981 */ /* 0x000f62000c1e1b00 */
[----:B------:R-:W-:Y:S01]  /*5d60*/  VIADD R27, R27, 0x4 ;  /* 0x000000041b1b7836 */ /* 0x000fe20000000000 */
[----:B--2---:R-:W-:-:S08]  /*5d70*/  DFMA R4, R12, R4, R38 ;  /* 0x000000040c04722b */ /* 0x004fd00000000026 */
[----:B---3--:R-:W-:-:S08]  /*5d80*/  DFMA R4, R16, R6, R4 ;  /* 0x000000061004722b */ /* 0x008fd00000000004 */
[----:B----4-:R-:W-:-:S08]  /*5d90*/  DFMA R4, R20, R8, R4 ;  /* 0x000000081404722b */ /* 0x010fd00000000004 */
[----:B-----5:R-:W-:-:S11]  /*5da0*/  DFMA R38, R14, R10, R4 ;  /* 0x0000000a0e26722b */ /* 0x020fd60000000004 */
.L_x_57:
[----:B------:R-:W-:Y:S05]  /*5db0*/  @!P4 BRA `(.L_x_55) ;  /* 0x00000000004cc947 */ /* 0x000fea0003800000 */
[----:B------:R-:W0:Y:S01]  /*5dc0*/  LDC.64 R10, c[0x0][0x380] ;  /* 0x0000e000ff0a7b82 */ /* 0x000e220000000a00 */
[----:B------:R-:W-:Y:S01]  /*5dd0*/  IADD3 R13, PT, PT, R2, R27, RZ ;  /* 0x0000001b020d7210 */ /* 0x000fe20007ffe0ff */
[----:B------:R-:W-:-:S05]  /*5de0*/  IMAD R27, R27, 0x8, R23 ;  /* 0x000000081b1b7824 */ /* 0x000fca00078e0217 */
[----:B--2---:R-:W2:Y:S01]  /*5df0*/  LDL.128 R4, [R27] ;  /* 0x000000001b047983 */ /* 0x004ea20000100c00 */
[----:B0-----:R-:W-:-:S06]  /*5e00*/  IMAD.WIDE.U32 R8, R13, 0x8, R10 ;  /* 0x000000080d087825 */ /* 0x001fcc00078e000a */
[----:B------:R-:W2:Y:S01]  /*5e10*/  LDG.E.64 R8, desc[UR12][R8.64] ;  /* 0x0000000c08087981 */ /* 0x000ea2000c1e1b00 */
[----:B------:R-:W-:Y:S01]  /*5e20*/  ISETP.NE.AND P2, PT, R0, 0x1, PT ;  /* 0x000000010000780c */ /* 0x000fe20003f45270 */
[----:B--2---:R-:W-:-:S12]  /*5e30*/  DFMA R38, R8, R4, R38 ;  /* 0x000000040826722b */ /* 0x004fd80000000026 */
[----:B------:R-:W-:Y:S05]  /*5e40*/  @!P2 BRA `(.L_x_55) ;  /* 0x000000000028a947 */ /* 0x000fea0003800000 */
[----:B------:R-:W-:Y:S02]  /*5e50*/  ISETP.NE.AND P2, PT, R0, 0x2, PT ;  /* 0x000000020000780c */ /* 0x000fe40003f45270 */
[----:B------:R-:W-:-:S05]  /*5e60*/  IADD3 R5, PT, PT, R13, 0x1, RZ ;  /* 0x000000010d057810 */ /* 0x000fca0007ffe0ff */
[----:B------:R-:W-:-:S06]  /*5e70*/  IMAD.WIDE.U32 R4, R5, 0x8, R10 ;  /* 0x0000000805047825 */ /* 0x000fcc00078e000a */
[----:B------:R-:W-:Y:S01]  /*5e80*/  @P2 VIADD R9, R13, 0x2 ;  /* 0x000000020d092836 */ /* 0x000fe20000000000 */
[----:B------:R-:W2:Y:S03]  /*5e90*/  LDG.E.64 R4, desc[UR12][R4.64] ;  /* 0x0000000c04047981 */ /* 0x000ea6000c1e1b00 */
[----:B------:R-:W-:Y:S02]  /*5ea0*/  @P2 IMAD.WIDE.U32 R8, R9, 0x8, R10 ;  /* 0x0000000809082825 */ /* 0x000fe400078e000a */
[----:B------:R-:W3:Y:S04]  /*5eb0*/  @P2 LDL.64 R10, [R27+0x10] ;  /* 0x000010001b0a2983 */ /* 0x000ee80000100a00 */
[----:B------:R-:W3:Y:S01]  /*5ec0*/  @P2 LDG.E.64 R8, desc[UR12][R8.64] ;  /* 0x0000000c08082981 */ /* 0x000ee2000c1e1b00 */
[----:B--2---:R-:W-:-:S08]  /*5ed0*/  DFMA R38, R4, R6, R38 ;  /* 0x000000060426722b */ /* 0x004fd00000000026 */
[----:B---3--:R-:W-:-:S11]  /*5ee0*/  @P2 DFMA R38, R8, R10, R38 ;  /* 0x0000000a0826222b */ /* 0x008fd60000000026 */
.L_x_55:
[----:B------:R-:W-:Y:S01]  /*5ef0*/  DADD R38, R38, R38 ;  /* 0x0000000026267229 */ /* 0x000fe20000000026 */
[----:B------:R-:W-:Y:S01]  /*5f00*/  MOV R10, RZ ;  /* 0x000000ff000a7202 */ /* 0x000fe20000000f00 */
[----:B------:R-:W-:Y:S09]  /*5f10*/  @!P0 BRA `(.L_x_58) ;  /* 0x00000004007c8947 */ /* 0x000ff20003800000 */
[----:B------:R-:W-:-:S07]  /*5f20*/  IMAD.MOV.U32 R6, RZ, RZ, RZ ;  /* 0x000000ffff067224 */ /* 0x000fce00078e00ff */
.L_x_59:
[----:B-12---:R-:W0:Y:S01]  /*5f30*/  LDC.64 R4, c[0x0][0x380] ;  /* 0x0000e000ff047b82 */ /* 0x006e220000000a00 */
[----:B------:R-:W-:Y:S01]  /*5f40*/  IADD3 R7, PT, PT, R2, R6, RZ ;  /* 0x0000000602077210 */ /* 0x000fe20007ffe0ff */
[----:B------:R-:W-:-:S05]  /*5f50*/  IMAD R12, R6, 0x8, R23 ;  /* 0x00000008060c7824 */ /* 0x000fca00078e0217 */
[----:B------:R-:W2:Y:S01]  /*5f60*/  LDL.128 R8, [R12] ;  /* 0x000000000c087983 */ /* 0x000ea20000100c00 */
[----:B0-----:R-:W-:-:S05]  /*5f70*/  IMAD.WIDE.U32 R14, R7, 0x8, R4 ;  /* 0x00000008070e7825 */ /* 0x001fca00078e0004 */
[----:B------:R-:W2:Y:S01]  /*5f80*/  LDG.E.64 R16, desc[UR12][R14.64] ;  /* 0x0000000c0e107981 */ /* 0x000ea2000c1e1b00 */
[----:B------:R-:W-:-:S05]  /*5f90*/  IADD3 R21, PT, PT, R7, 0x1, RZ ;  /* 0x0000000107157810 */ /* 0x000fca0007ffe0ff */
[----:B------:R-:W-:Y:S01]  /*5fa0*/  IMAD.WIDE.U32 R20, R21, 0x8, R4 ;  /* 0x0000000815147825 */ /* 0x000fe200078e0004 */
[----:B--2---:R-:W-:-:S07]  /*5fb0*/  DFMA R16, -R38, R8, R16 ;  /* 0x000000082610722b */ /* 0x004fce0000000110 */
[----:B------:R0:W-:Y:S04]  /*5fc0*/  STG.E.64 desc[UR12][R14.64], R16 ;  /* 0x000000100e007986 */ /* 0x0001e8000c101b0c */
[----:B------:R-:W2:Y:S01]  /*5fd0*/  LDG.E.64 R8, desc[UR12][R20.64] ;  /* 0x0000000c14087981 */ /* 0x000ea2000c1e1b00 */
[----:B------:R-:W-:-:S04]  /*5fe0*/  VIADD R33, R7, 0x2 ;  /* 0x0000000207217836 */ /* 0x000fc80000000000 */
[----:B------:R-:W-:Y:S01]  /*5ff0*/  IMAD.WIDE.U32 R32, R33, 0x8, R4 ;  /* 0x0000000821207825 */ /* 0x000fe200078e0004 */
[----:B--2---:R-:W-:Y:S01]  /*6000*/  DFMA R24, -R38, R10, R8 ;  /* 0x0000000a2618722b */ /* 0x004fe20000000108 */
[----:B------:R-:W2:Y:S06]  /*6010*/  LDL.128 R8, [R12+0x10] ;  /* 0x000010000c087983 */ /* 0x000eac0000100c00 */
[----:B------:R1:W-:Y:S04]  /*6020*/  STG.E.64 desc[UR12][R20.64], R24 ;  /* 0x0000001814007986 */ /* 0x0003e8000c101b0c */
[----:B------:R-:W2:Y:S01]  /*6030*/  LDG.E.64 R34, desc[UR12][R32.64] ;  /* 0x0000000c20227981 */ /* 0x000ea2000c1e1b00 */
[----:B------:R-:W-:-:S05]  /*6040*/  IADD3 R37, PT, PT, R7, 0x3, RZ ;  /* 0x0000000307257810 */ /* 0x000fca0007ffe0ff */
[----:B------:R-:W-:Y:S01]  /*6050*/  IMAD.WIDE.U32 R36, R37, 0x8, R4 ;  /* 0x0000000825247825 */ /* 0x000fe200078e0004 */
[----:B--2---:R-:W-:-:S07]  /*6060*/  DFMA R34, -R38, R8, R34 ;  /* 0x000000082622722b */ /* 0x004fce0000000122 */
[----:B------:R2:W-:Y:S04]  /*6070*/  STG.E.64 desc[UR12][R32.64], R34 ;  /* 0x0000002220007986 */ /* 0x0005e8000c101b0c */
[----:B------:R-:W3:Y:S01]  /*6080*/  LDG.E.64 R8, desc[UR12][R36.64] ;  /* 0x0000000c24087981 */ /* 0x000ee2000c1e1b00 */
[----:B0-----:R-:W-:-:S04]  /*6090*/  VIADD R17, R7, 0x4 ;  /* 0x0000000407117836 */ /* 0x001fc80000000000 */
[----:B------:R-:W-:Y:S01]  /*60a0*/  IMAD.WIDE.U32 R16, R17, 0x8, R4 ;  /* 0x0000000811107825 */ /* 0x000fe200078e0004 */
[----:B---3--:R-:W-:Y:S01]  /*60b0*/  DFMA R14, -R38, R10, R8 ;  /* 0x0000000a260e722b */ /* 0x008fe20000000108 */
[----:B------:R-:W3:Y:S06]  /*60c0*/  LDL.128 R8, [R12+0x20] ;  /* 0x000020000c087983 */ /* 0x000eec0000100c00 */
[----:B------:R0:W-:Y:S04]  /*60d0*/  STG.E.64 desc[UR12][R36.64], R14 ;  /* 0x0000000e24007986 */ /* 0x0001e8000c101b0c */
[----:B-1----:R-:W3:Y:S01]  /*60e0*/  LDG.E.64 R20, desc[UR12][R16.64] ;  /* 0x0000000c10147981 */ /* 0x002ee2000c1e1b00 */
[----:B------:R-:W-:-:S05]  /*60f0*/  IADD3 R25, PT, PT, R7, 0x5, RZ ;  /* 0x0000000507197810 */ /* 0x000fca0007ffe0ff */
[----:B------:R-:W-:Y:S01]  /*6100*/  IMAD.WIDE.U32 R24, R25, 0x8, R4 ;  /* 0x0000000819187825 */ /* 0x000fe200078e0004 */
[----:B---3--:R-:W-:-:S07]  /*6110*/  DFMA R20, -R38, R8, R20 ;  /* 0x000000082614722b */ /* 0x008fce0000000114 */
[----:B------:R1:W-:Y:S04]  /*6120*/  STG.E.64 desc[UR12][R16.64], R20 ;  /* 0x0000001410007986 */ /* 0x0003e8000c101b0c */
[----:B------:R-:W3:Y:S01]  /*6130*/  LDG.E.64 R8, desc[UR12][R24.64] ;  /* 0x0000000c18087981 */ /* 0x000ee2000c1e1b00 */
[----:B--2---:R-:W-:-:S04]  /*6140*/  VIADD R35, R7, 0x6 ;  /* 0x0000000607237836 */ /* 0x004fc80000000000 */
[----:B------:R-:W-:Y:S01]  /*6150*/  IMAD.WIDE.U32 R34, R35, 0x8, R4 ;  /* 0x0000000823227825 */ /* 0x000fe200078e0004 */
[----:B---3--:R-:W-:Y:S01]  /*6160*/  DFMA R32, -R38, R10, R8 ;  /* 0x0000000a2620722b */ /* 0x008fe20000000108 */
[----:B------:R-:W2:Y:S06]  /*6170*/  LDL.128 R8, [R12+0x30] ;  /* 0x000030000c087983 */ /* 0x000eac0000100c00 */
[----:B------:R3:W-:Y:S04]  /*6180*/  STG.E.64 desc[UR12][R24.64], R32 ;  /* 0x0000002018007986 */ /* 0x0007e8000c101b0c */
[----:B0-----:R-:W2:Y:S01]  /*6190*/  LDG.E.64 R14, desc[UR12][R34.64] ;  /* 0x0000000c220e7981 */ /* 0x001ea2000c1e1b00 */
[----:B------:R-:W-:-:S05]  /*61a0*/  IADD3 R37, PT, PT, R7, 0x7, RZ ;  /* 0x0000000707257810 */ /* 0x000fca0007ffe0ff */
[----:B------:R-:W-:Y:S01]  /*61b0*/  IMAD.WIDE.U32 R36, R37, 0x8, R4 ;  /* 0x0000000825247825 */ /* 0x000fe200078e0004 */
[----:B--2---:R-:W-:-:S07]  /*61c0*/  DFMA R14, -R38, R8, R14 ;  /* 0x00000008260e722b */ /* 0x004fce000000010e */
[----:B------:R0:W-:Y:S04]  /*61d0*/  STG.E.64 desc[UR12][R34.64], R14 ;  /* 0x0000000e22007986 */ /* 0x0001e8000c101b0c */
[----:B------:R-:W2:Y:S01]  /*61e0*/  LDG.E.64 R8, desc[UR12][R36.64] ;  /* 0x0000000c24087981 */ /* 0x000ea2000c1e1b00 */
[----:B-1----:R-:W-:-:S04]  /*61f0*/  VIADD R21, R7, 0x8 ;  /* 0x0000000807157836 */ /* 0x002fc80000000000 */
[----:B------:R-:W-:Y:S01]  /*6200*/  IMAD.WIDE.U32 R20, R21, 0x8, R4 ;  /* 0x0000000815147825 */ /* 0x000fe200078e0004 */
[----:B--2---:R-:W-:Y:S01]  /*6210*/  DFMA R16, -R38, R10, R8 ;  /* 0x0000000a2610722b */ /* 0x004fe20000000108 */
[----:B------:R-:W2:Y:S06]  /*6220*/  LDL.128 R8, [R12+0x40] ;  /* 0x000040000c087983 */ /* 0x000eac0000100c00 */
[----:B------:R1:W-:Y:S04]  /*6230*/  STG.E.64 desc[UR12][R36.64], R16 ;  /* 0x0000001024007986 */ /* 0x0003e8000c101b0c */
[----:B---3--:R-:W2:Y:S01]  /*6240*/  LDG.E.64 R24, desc[UR12][R20.64] ;  /* 0x0000000c14187981 */ /* 0x008ea2000c1e1b00 */
        /* <DEDUP_REMOVED lines=37> */
[----:B0-----:R-:W2:Y:S01]  /*64a0*/  LDG.E.64 R14, desc[UR12][R4.64] ;  /* 0x0000000c040e7981 */ /* 0x001ea2000c1e1b00 */
[----:B------:R-:W-:-:S05]  /*64b0*/  VIADD R6, R6, 0x10 ;  /* 0x0000001006067836 */ /* 0x000fca0000000000 */
[----:B------:R-:W-:Y:S01]  /*64c0*/  ISETP.NE.AND P2, PT, R6, UR9, PT ;  /* 0x0000000906007c0c */ /* 0x000fe2000bf45270 */
[----:B--2---:R-:W-:-:S07]  /*64d0*/  DFMA R10, -R38, R10, R14 ;  /* 0x0000000a260a722b */ /* 0x004fce000000010e */
[----:B------:R1:W-:Y:S05]  /*64e0*/  STG.E.64 desc[UR12][R4.64], R10 ;  /* 0x0000000a04007986 */ /* 0x0003ea000c101b0c */
[----:B------:R-:W-:Y:S05]  /*64f0*/  @P2 BRA `(.L_x_59) ;  /* 0xfffffff8008c2947 */ /* 0x000fea000383ffff */
[----:B-1----:R-:W-:-:S07]  /*6500*/  MOV R10, UR9 ;  /* 0x00000009000a7c02 */ /* 0x002fce0008000f00 */
.L_x_58:
[----:B------:R-:W-:Y:S05]  /*6510*/  BRA.U !UP0, `(.L_x_60) ;  /* 0x00000005089c7547 */ /* 0x000fea000b800000 */
[----:B------:R-:W-:Y:S02]  /*6520*/  UISETP.GE.U32.AND UP1, UPT, UR22, 0x7, UPT ;  /* 0x000000071600788c */ /* 0x000fe4000bf26070 */
[----:B------:R-:W-:-:S07]  /*6530*/  UISETP.NE.AND UP2, UPT, UR6, URZ, UPT ;  /* 0x000000ff0600728c */ /* 0x000fce000bf45270 */
[----:B------:R-:W-:Y:S05]  /*6540*/  BRA.U !UP1, `(.L_x_61) ;  /* 0x0000000109bc7547 */ /* 0x000fea000b800000 */
[----:B------:R-:W0:Y:S01]  /*6550*/  LDC.64 R8, c[0x0][0x380] ;  /* 0x0000e000ff087b82 */ /* 0x000e220000000a00 */
[----:B------:R-:W-:Y:S01]  /*6560*/  IMAD.IADD R11, R2, 0x1, R10 ;  /* 0x00000001020b7824 */ /* 0x000fe200078e020a */
[----:B------:R-:W-:-:S05]  /*6570*/  LEA R12, R10, R23, 0x3 ;  /* 0x000000170a0c7211 */ /* 0x000fca00078e18ff */
[----:B--2---:R-:W2:Y:S01]  /*6580*/  LDL.128 R4, [R12] ;  /* 0x000000000c047983 */ /* 0x004ea20000100c00 */
[----:B0-----:R-:W-:-:S05]  /*6590*/  IMAD.WIDE.U32 R14, R11, 0x8, R8 ;  /* 0x000000080b0e7825 */ /* 0x001fca00078e0008 */
[----:B------:R-:W2:Y:S01]  /*65a0*/  LDG.E.64 R16, desc[UR12][R14.64] ;  /* 0x0000000c0e107981 */ /* 0x000ea2000c1e1b00 */
[----:B------:R-:W-:-:S04]  /*65b0*/  VIADD R21, R11, 0x1 ;  /* 0x000000010b157836 */ /* 0x000fc80000000000 */
[----:B------:R-:W-:Y:S01]  /*65c0*/  IMAD.WIDE.U32 R20, R21, 0x8, R8 ;  /* 0x0000000815147825 */ /* 0x000fe200078e0008 */
[----:B--2---:R-:W-:-:S07]  /*65d0*/  DFMA R16, -R38, R4, R16 ;  /* 0x000000042610722b */ /* 0x004fce0000000110 */
[----:B------:R0:W-:Y:S04]  /*65e0*/  STG.E.64 desc[UR12][R14.64], R16 ;  /* 0x000000100e007986 */ /* 0x0001e8000c101b0c */
[----:B------:R-:W2:Y:S01]  /*65f0*/  LDG.E.64 R4, desc[UR12][R20.64] ;  /* 0x0000000c14047981 */ /* 0x000ea2000c1e1b00 */
[----:B------:R-:W-:-:S05]  /*6600*/  IADD3 R33, PT, PT, R11, 0x2, RZ ;  /* 0x000000020b217810 */ /* 0x000fca0007ffe0ff */
[----:B------:R-:W-:Y:S01]  /*6610*/  IMAD.WIDE.U32 R32, R33, 0x8, R8 ;  /* 0x0000000821207825 */ /* 0x000fe200078e0008 */
[----:B--2---:R-:W-:Y:S01]  /*6620*/  DFMA R24, -R38, R6, R4 ;  /* 0x000000062618722b */ /* 0x004fe20000000104 */
[----:B------:R-:W2:Y:S06]  /*6630*/  LDL.128 R4, [R12+0x10] ;  /* 0x000010000c047983 */ /* 0x000eac0000100c00 */
[----:B------:R1:W-:Y:S04]  /*6640*/  STG.E.64 desc[UR12][R20.64], R24 ;  /* 0x0000001814007986 */ /* 0x0003e8000c101b0c */
[----:B------:R-:W2:Y:S01]  /*6650*/  LDG.E.64 R34, desc[UR12][R32.64] ;  /* 0x0000000c20227981 */ /* 0x000ea2000c1e1b00 */
[----:B------:R-:W-:-:S04]  /*6660*/  VIADD R37, R11, 0x3 ;  /* 0x000000030b257836 */ /* 0x000fc80000000000 */
[----:B------:R-:W-:Y:S01]  /*6670*/  IMAD.WIDE.U32 R36, R37, 0x8, R8 ;  /* 0x0000000825247825 */ /* 0x000fe200078e0008 */
[----:B--2---:R-:W-:-:S07]  /*6680*/  DFMA R34, -R38, R4, R34 ;  /* 0x000000042622722b */ /* 0x004fce0000000122 */
[----:B------:R2:W-:Y:S04]  /*6690*/  STG.E.64 desc[UR12][R32.64], R34 ;  /* 0x0000002220007986 */ /* 0x0005e8000c101b0c */
[----:B------:R-:W3:Y:S01]  /*66a0*/  LDG.E.64 R4, desc[UR12][R36.64] ;  /* 0x0000000c24047981 */ /* 0x000ee2000c1e1b00 */
[----:B0-----:R-:W-:-:S05]  /*66b0*/  IADD3 R17, PT, PT, R11, 0x4, RZ ;  /* 0x000000040b117810 */ /* 0x001fca0007ffe0ff */
[----:B------:R-:W-:Y:S01]  /*66c0*/  IMAD.WIDE.U32 R16, R17, 0x8, R8 ;  /* 0x0000000811107825 */ /* 0x000fe200078e0008 */
[----:B---3--:R-:W-:Y:S01]  /*66d0*/  DFMA R14, -R38, R6, R4 ;  /* 0x00000006260e722b */ /* 0x008fe20000000104 */
[----:B------:R-:W3:Y:S06]  /*66e0*/  LDL.128 R4, [R12+0x20] ;  /* 0x000020000c047983 */ /* 0x000eec0000100c00 */
[----:B------:R0:W-:Y:S04]  /*66f0*/  STG.E.64 desc[UR12][R36.64], R14 ;  /* 0x0000000e24007986 */ /* 0x0001e8000c101b0c */
[----:B-1----:R-:W3:Y:S01]  /*6700*/  LDG.E.64 R20, desc[UR12][R16.64] ;  /* 0x0000000c10147981 */ /* 0x002ee2000c1e1b00 */
[----:B------:R-:W-:-:S04]  /*6710*/  VIADD R25, R11, 0x5 ;  /* 0x000000050b197836 */ /* 0x000fc80000000000 */
[----:B------:R-:W-:Y:S01]  /*6720*/  IMAD.WIDE.U32 R24, R25, 0x8, R8 ;  /* 0x0000000819187825 */ /* 0x000fe200078e0008 */
[----:B---3--:R-:W-:-:S07]  /*6730*/  DFMA R20, -R38, R4, R20 ;  /* 0x000000042614722b */ /* 0x008fce0000000114 */
[----:B------:R1:W-:Y:S04]  /*6740*/  STG.E.64 desc[UR12][R16.64], R20 ;  /* 0x0000001410007986 */ /* 0x0003e8000c101b0c */
[----:B------:R-:W3:Y:S01]  /*6750*/  LDG.E.64 R4, desc[UR12][R24.64] ;  /* 0x0000000c18047981 */ /* 0x000ee2000c1e1b00 */
[----:B--2---:R-:W-:-:S05]  /*6760*/  IADD3 R35, PT, PT, R11, 0x6, RZ ;  /* 0x000000060b237810 */ /* 0x004fca0007ffe0ff */
[----:B------:R-:W-:Y:S01]  /*6770*/  IMAD.WIDE.U32 R34, R35, 0x8, R8 ;  /* 0x0000000823227825 */ /* 0x000fe200078e0008 */
[----:B---3--:R-:W-:Y:S01]  /*6780*/  DFMA R32, -R38, R6, R4 ;  /* 0x000000062620722b */ /* 0x008fe20000000104 */
[----:B------:R-:W2:Y:S06]  /*6790*/  LDL.128 R4, [R12+0x30] ;  /* 0x000030000c047983 */ /* 0x000eac0000100c00 */
[----:B------:R1:W-:Y:S04]  /*67a0*/  STG.E.64 desc[UR12][R24.64], R32 ;  /* 0x0000002018007986 */ /* 0x0003e8000c101b0c */
[----:B0-----:R-:W2:Y:S01]  /*67b0*/  LDG.E.64 R14, desc[UR12][R34.64] ;  /* 0x0000000c220e7981 */ /* 0x001ea2000c1e1b00 */
[----:B------:R-:W-:-:S04]  /*67c0*/  VIADD R11, R11, 0x7 ;  /* 0x000000070b0b7836 */ /* 0x000fc80000000000 */
[----:B------:R-:W-:Y:S01]  /*67d0*/  IMAD.WIDE.U32 R8, R11, 0x8, R8 ;  /* 0x000000080b087825 */ /* 0x000fe200078e0008 */
[----:B--2---:R-:W-:-:S07]  /*67e0*/  DFMA R4, -R38, R4, R14 ;  /* 0x000000042604722b */ /* 0x004fce000000010e */
[----:B------:R1:W-:Y:S04]  /*67f0*/  STG.E.64 desc[UR12][R34.64], R4 ;  /* 0x0000000422007986 */ /* 0x0003e8000c101b0c */
[----:B------:R-:W2:Y:S01]  /*6800*/  LDG.E.64 R14, desc[UR12][R8.64] ;  /* 0x0000000c080e7981 */ /* 0x000ea2000c1e1b00 */
[----:B------:R-:W-:Y:S01]  /*6810*/  IADD3 R10, PT, PT, R10, 0x8, RZ ;  /* 0x000000080a0a7810 */ /* 0x000fe20007ffe0ff */
[----:B--2---:R-:W-:-:S07]  /*6820*/  DFMA R6, -R38, R6, R14 ;  /* 0x000000062606722b */ /* 0x004fce000000010e */
[----:B------:R1:W-:Y:S04]  /*6830*/  STG.E.64 desc[UR12][R8.64], R6 ;  /* 0x0000000608007986 */ /* 0x0003e8000c101b0c */
.L_x_61:
[----:B------:R-:W-:Y:S05]  /*6840*/  BRA.U !UP2, `(.L_x_60) ;  /* 0x000000010ad07547 */ /* 0x000fea000b800000 */
[----:B------:R-:W-:Y:S02]  /*6850*/  ISETP.GE.U32.AND P2, PT, R19, 0x3, PT ;  /* 0x000000031300780c */ /* 0x000fe40003f46070 */
[----:B------:R-:W-:-:S11]  /*6860*/  ISETP.NE.AND P4, PT, R0, RZ, PT ;  /* 0x000000ff0000720c */ /* 0x000fd60003f85270 */
[----:B------:R-:W-:Y:S05]  /*6870*/  @!P2 BRA `(.L_x_62) ;  /* 0x000000000064a947 */ /* 0x000fea0003800000 */
[----:B-1----:R-:W0:Y:S01]  /*6880*/  LDC.64 R8, c[0x0][0x380] ;  /* 0x0000e000ff087b82 */ /* 0x002e220000000a00 */
        /* <DEDUP_REMOVED lines=12> */
[C---:B--2---:R-:W-:Y:S01]  /*6950*/  DFMA R14, -R38.reuse, R6, R4 ;  /* 0x00000006260e722b */ /* 0x044fe20000000104 */
[----:B------:R-:W2:Y:S06]  /*6960*/  LDL.128 R4, [R11+0x10] ;  /* 0x000010000b047983 */ /* 0x000eac0000100c00 */
[----:B------:R0:W-:Y:S04]  /*6970*/  STG.E.64 desc[UR12][R24.64], R14 ;  /* 0x0000000e18007986 */ /* 0x0001e8000c101b0c */
[----:B------:R-:W2:Y:S01]  /*6980*/  LDG.E.64 R16, desc[UR12][R32.64] ;  /* 0x0000000c20107981 */ /* 0x000ea2000c1e1b00 */
[----:B------:R-:W-:Y:S01]  /*6990*/  VIADD R27, R27, 0x3 ;  /* 0x000000031b1b7836 */ /* 0x000fe20000000000 */
[----:B--2---:R-:W-:-:S03]  /*69a0*/  DFMA R4, -R38, R4, R16 ;  /* 0x000000042604722b */ /* 0x004fc60000000110 */
[----:B------:R-:W-:-:S04]  /*69b0*/  IMAD.WIDE.U32 R16, R27, 0x8, R8 ;  /* 0x000000081b107825 */ /* 0x000fc800078e0008 */
[----:B------:R0:W-:Y:S04]  /*69c0*/  STG.E.64 desc[UR12][R32.64], R4 ;  /* 0x0000000420007986 */ /* 0x0001e8000c101b0c */
[----:B------:R-:W2:Y:S01]  /*69d0*/  LDG.E.64 R8, desc[UR12][R16.64] ;  /* 0x0000000c10087981 */ /* 0x000ea2000c1e1b00 */
[----:B------:R-:W-:Y:S01]  /*69e0*/  IADD3 R10, PT, PT, R10, 0x4, RZ ;  /* 0x000000040a0a7810 */ /* 0x000fe20007ffe0ff */
[----:B--2---:R-:W-:-:S07]  /*69f0*/  DFMA R6, -R38, R6, R8 ;  /* 0x000000062606722b */ /* 0x004fce0000000108 */
[----:B------:R0:W-:Y:S04]  /*6a00*/  STG.E.64 desc[UR12][R16.64], R6 ;  /* 0x0000000610007986 */ /* 0x0001e8000c101b0c */
.L_x_62:
[----:B------:R-:W-:Y:S05]  /*6a10*/  @!P4 BRA `(.L_x_60) ;  /* 0x00000000005cc947 */ /* 0x000fea0003800000 */
[----:B0-----:R-:W0:Y:S01]  /*6a20*/  LDC.64 R12, c[0x0][0x380] ;  /* 0x0000e000ff0c7b82 */ /* 0x001e220000000a00 */
[----:B------:R-:W-:Y:S01]  /*6a30*/  IMAD.IADD R15, R2, 0x1, R10 ;  /* 0x00000001020f7824 */ /* 0x000fe200078e020a */
[----:B------:R-:W-:-:S05]  /*6a40*/  LEA R2, R10, R23, 0x3 ;  /* 0x000000170a027211 */ /* 0x000fca00078e18ff */
[----:B-12---:R-:W2:Y:S01]  /*6a50*/  LDL.128 R4, [R2] ;  /* 0x0000000002047983 */ /* 0x006ea20000100c00 */
[----:B0-----:R-:W-:-:S05]  /*6a60*/  IMAD.WIDE.U32 R8, R15, 0x8, R12 ;  /* 0x000000080f087825 */ /* 0x001fca00078e000c */
[----:B------:R-:W2:Y:S01]  /*6a70*/  LDG.E.64 R10, desc[UR12][R8.64] ;  /* 0x0000000c080a7981 */ /* 0x000ea2000c1e1b00 */
[----:B------:R-:W-:Y:S01]  /*6a80*/  ISETP.NE.AND P2, PT, R0, 0x1, PT ;  /* 0x000000010000780c */ /* 0x000fe20003f45270 */
[----:B--2---:R-:W-:-:S07]  /*6a90*/  DFMA R4, -R38, R4, R10 ;  /* 0x000000042604722b */ /* 0x004fce000000010a */
[----:B------:R3:W-:Y:S05]  /*6aa0*/  STG.E.64 desc[UR12][R8.64], R4 ;  /* 0x0000000408007986 */ /* 0x0007ea000c101b0c */
[----:B------:R-:W-:Y:S05]  /*6ab0*/  @!P2 BRA `(.L_x_60) ;  /* 0x000000000034a947 */ /* 0x000fea0003800000 */
[----:B---3--:R-:W-:-:S04]  /*6ac0*/  VIADD R5, R15, 0x1 ;  /* 0x000000010f057836 */ /* 0x008fc80000000000 */
[----:B------:R-:W-:-:S05]  /*6ad0*/  IMAD.WIDE.U32 R4, R5, 0x8, R12 ;  /* 0x0000000805047825 */ /* 0x000fca00078e000c */
[----:B------:R-:W2:Y:S01]  /*6ae0*/  LDG.E.64 R8, desc[UR12][R4.64] ;  /* 0x0000000c04087981 */ /* 0x000ea2000c1e1b00 */
[----:B------:R-:W-:Y:S01]  /*6af0*/  ISETP.NE.AND P2, PT, R0, 0x2, PT ;  /* 0x000000020000780c */ /* 0x000fe20003f45270 */
[----:B--2---:R-:W-:-:S07]  /*6b00*/  DFMA R6, -R38, R6, R8 ;  /* 0x000000062606722b */ /* 0x004fce0000000108 */
[----:B------:R4:W-:Y:S05]  /*6b10*/  STG.E.64 desc[UR12][R4.64], R6 ;  /* 0x0000000604007986 */ /* 0x0009ea000c101b0c */
[----:B------:R-:W-:Y:S05]  /*6b20*/  @!P2 BRA `(.L_x_60) ;  /* 0x000000000018a947 */ /* 0x000fea0003800000 */
[----:B----4-:R-:W-:Y:S01]  /*6b30*/  IADD3 R7, PT, PT, R15, 0x2, RZ ;  /* 0x000000020f077810 */ /* 0x010fe20007ffe0ff */
[----:B------:R-:W2:Y:S04]  /*6b40*/  LDL.64 R4, [R2+0x10] ;  /* 0x0000100002047983 */ /* 0x000ea80000100a00 */
[----:B------:R-:W-:-:S05]  /*6b50*/  IMAD.WIDE.U32 R6, R7, 0x8, R12 ;  /* 0x0000000807067825 */ /* 0x000fca00078e000c */
[----:B------:R-:W2:Y:S02]  /*6b60*/  LDG.E.64 R8, desc[UR12][R6.64] ;  /* 0x0000000c06087981 */ /* 0x000ea4000c1e1b00 */
[----:B--2---:R-:W-:-:S07]  /*6b70*/  DFMA R4, -R38, R4, R8 ;  /* 0x000000042604722b */ /* 0x004fce0000000108 */
[----:B------:R0:W-:Y:S04]  /*6b80*/  STG.E.64 desc[UR12][R6.64], R4 ;  /* 0x0000000406007986 */ /* 0x0001e8000c101b0c */
.L_x_60:
[----:B------:R-:W-:Y:S05]  /*6b90*/  @P1 BRA `(.L_x_63) ;  /* 0xffffffe800181947 */ /* 0x000fea000383ffff */
.L_x_42:
[----:B------:R-:W-:Y:S01]  /*6ba0*/  LOP3.LUT R22, R22, 0x3, RZ, 0xc0, !PT ;  /* 0x0000000316167812 */ /* 0x000fe200078ec0ff */
[----:B-1----:R-:W-:Y:S01]  /*6bb0*/  IMAD.MOV.U32 R2, RZ, RZ, RZ ;  /* 0x000000ffff027224 */ /* 0x002fe200078e00ff */
[----:B------:R-:W-:Y:S02]  /*6bc0*/  ULOP3.LUT UR23, UR21, 0xf, URZ, 0xc0, !UPT ;  /* 0x0000000f15177892 */ /* 0x000fe4000f8ec0ff */
[----:B------:R-:W-:Y:S02]  /*6bd0*/  ULOP3.LUT UR14, UR21, 0xfffffff0, URZ, 0xc0, !UPT ;  /* 0xfffffff0150e7892 */ /* 0x000fe4000f8ec0ff */
[----:B------:R-:W-:-:S12]  /*6be0*/  ULOP3.LUT UR15, UR7, 0x7, URZ, 0xc0, !UPT ;  /* 0x00000007070f7892 */ /* 0x000fd8000f8ec0ff */
.L_x_75:
[----:B-1----:R-:W1:Y:S01]  /*6bf0*/  LDCU UR10, c[0x0][0x3b0] ;  /* 0x00007600ff0a77ac */ /* 0x002e620008000800 */
[----:B------:R-:W-:Y:S02]  /*6c00*/  MOV R0, UR4 ;  /* 0x0000000400007c02 */ /* 0x000fe40008000f00 */
[----:B------:R-:W-:Y:S02]  /*6c10*/  CS2R R38, SRZ ;  /* 0x0000000000267805 */ /* 0x000fe4000001ff00 */
[----:B-1----:R-:W-:-:S13]  /*6c20*/  ISETP.NE.AND P0, PT, R0, UR10, PT ;  /* 0x0000000a00007c0c */ /* 0x002fda000bf05270 */
[----:B0--3--:R-:W-:Y:S05]  /*6c30*/  @!P0 BRA `(.L_x_64) ;  /* 0x0000000800c08947 */ /* 0x009fea0003800000 */
[----:B------:R-:W-:Y:S01]  /*6c40*/  ISETP.GE.U32.AND P1, PT, R18, 0xf, PT ;  /* 0x0000000f1200780c */ /* 0x000fe20003f26070 */
[----:B0-234-:R-:W-:Y:S01]  /*6c50*/  IMAD.U32 R5, RZ, RZ, UR10 ;  /* 0x0000000aff057e24 */ /* 0x01dfe2000f8e00ff */
[----:B------:R-:W-:Y:S02]  /*6c60*/  MOV R3, RZ ;  /* 0x000000ff00037202 */ /* 0x000fe40000000f00 */
[----:B------:R-:W-:Y:S01]  /*6c70*/  CS2R R38, SRZ ;  /* 0x0000000000267805 */ /* 0x000fe2000001ff00 */
[----:B------:R-:W-:-:S08]  /*6c80*/  IMAD R0, R2, R5, UR4 ;  /* 0x0000000402007e24 */ /* 0x000fd0000f8e0205 */
[----:B------:R-:W-:Y:S05]  /*6c90*/  @!P1 BRA `(.L_x_65) ;  /* 0x0000000400409947 */ /* 0x000fea0003800000 */
[----:B------:R-:W-:Y:S01]  /*6ca0*/  IMAD.MOV.U32 R3, RZ, RZ, RZ ;  /* 0x000000ffff037224 */ /* 0x000fe200078e00ff */
[----:B------:R-:W-:-:S07]  /*6cb0*/  CS2R R38, SRZ ;  /* 0x0000000000267805 */ /* 0x000fce000001ff00 */
.L_x_66:
[----:B------:R-:W0:Y:S01]  /*6cc0*/  LDC.64 R16, c[0x0][0x388] ;  /* 0x0000e200ff107b82 */ /* 0x000e220000000a00 */
        /* <DEDUP_REMOVED lines=26> */
[C---:B------:R-:W-:Y:S01]  /*6e70*/  IADD3 R31, PT, PT, R29.reuse, 0x7, RZ ;  /* 0x000000071d1f7810 */ /* 0x040fe20007ffe0ff */
[----:B------:R-:W-:-:S04]  /*6e80*/  VIADD R49, R29, 0xc ;  /* 0x0000000c1d317836 */ /* 0x000fc80000000000 */
[----:B------:R-:W-:-:S06]  /*6e90*/  IMAD.WIDE.U32 R48, R49, 0x8, R16 ;  /* 0x0000000831307825 */ /* 0x000fcc00078e0010 */
[----:B------:R-:W5:Y:S01]  /*6ea0*/  LDG.E.64 R48, desc[UR12][R48.64] ;  /* 0x0000000c30307981 */ /* 0x000f62000c1e1b00 */
[----:B------:R-:W-:-:S04]  /*6eb0*/  VIADD R51, R29, 0xe ;  /* 0x0000000e1d337836 */ /* 0x000fc80000000000 */
[----:B------:R-:W-:-:S06]  /*6ec0*/  IMAD.WIDE.U32 R50, R51, 0x8, R16 ;  /* 0x0000000833327825 */ /* 0x000fcc00078e0010 */
[----:B------:R-:W5:Y:S01]  /*6ed0*/  LDG.E.64 R50, desc[UR12][R50.64] ;  /* 0x0000000c32327981 */ /* 0x000f62000c1e1b00 */
[----:B--2---:R-:W-:Y:S01]  /*6ee0*/  DFMA R38, R20, R8, R38 ;  /* 0x000000081426722b */ /* 0x004fe20000000026 */
[----:B------:R-:W-:-:S04]  /*6ef0*/  IMAD.WIDE.U32 R20, R31, 0x8, R16 ;  /* 0x000000081f147825 */ /* 0x000fc800078e0010 */
[----:B------:R-:W-:Y:S02]  /*6f00*/  VIADD R9, R29, 0x8 ;  /* 0x000000081d097836 */ /* 0x000fe40000000000 */
[----:B------:R-:W2:Y:S01]  /*6f10*/  LDG.E.64 R20, desc[UR12][R20.64] ;  /* 0x0000000c14147981 */ /* 0x000ea2000c1e1b00 */
[----:B---3--:R-:W-:Y:S01]  /*6f20*/  DFMA R38, R10, R40, R38 ;  /* 0x000000280a26722b */ /* 0x008fe20000000026 */
[--C-:B------:R-:W-:Y:S01]  /*6f30*/  IMAD.WIDE.U32 R40, R9, 0x8, R16.reuse ;  /* 0x0000000809287825 */ /* 0x100fe200078e0010 */
[----:B------:R-:W-:Y:S01]  /*6f40*/  IADD3 R31, PT, PT, R29, 0x9, RZ ;  /* 0x000000091d1f7810 */ /* 0x000fe20007ffe0ff */
[----:B------:R-:W3:Y:S04]  /*6f50*/  LDL.128 R8, [R27+0x40] ;  /* 0x000040001b087983 */ /* 0x000ee80000100c00 */
[----:B------:R-:W3:Y:S01]  /*6f60*/  LDG.E.64 R40, desc[UR12][R40.64] ;  /* 0x0000000c28287981 */ /* 0x000ee2000c1e1b00 */
[----:B----4-:R-:W-:Y:S01]  /*6f70*/  DFMA R38, R42, R12, R38 ;  /* 0x0000000c2a26722b */ /* 0x010fe20000000026 */
[----:B------:R-:W-:-:S04]  /*6f80*/  IMAD.WIDE.U32 R42, R31, 0x8, R16 ;  /* 0x000000081f2a7825 */ /* 0x000fc800078e0010 */
[----:B------:R-:W-:Y:S02]  /*6f90*/  VIADD R13, R29, 0xa ;  /* 0x0000000a1d0d7836 */ /* 0x000fe40000000000 */
[----:B------:R-:W4:Y:S01]  /*6fa0*/  LDG.E.64 R42, desc[UR12][R42.64] ;  /* 0x0000000c2a2a7981 */ /* 0x000f22000c1e1b00 */
[----:B-----5:R-:W-:Y:S01]  /*6fb0*/  DFMA R38, R14, R46, R38 ;  /* 0x0000002e0e26722b */ /* 0x020fe20000000026 */
[--C-:B------:R-:W-:Y:S01]  /*6fc0*/  IMAD.WIDE.U32 R46, R13, 0x8, R16.reuse ;  /* 0x000000080d2e7825 */ /* 0x100fe200078e0010 */
[----:B------:R-:W-:Y:S01]  /*6fd0*/  IADD3 R31, PT, PT, R29, 0xb, RZ ;  /* 0x0000000b1d1f7810 */ /* 0x000fe20007ffe0ff */
[----:B------:R-:W5:Y:S04]  /*6fe0*/  LDL.128 R12, [R27+0x50] ;  /* 0x000050001b0c7983 */ /* 0x000f680000100c00 */
[----:B------:R-:W5:Y:S01]  /*6ff0*/  LDG.E.64 R46, desc[UR12][R46.64] ;  /* 0x0000000c2e2e7981 */ /* 0x000f62000c1e1b00 */
[----:B------:R-:W-:Y:S01]  /*7000*/  DFMA R32, R44, R32, R38 ;  /* 0x000000202c20722b */ /* 0x000fe20000000026 */
[----:B------:R-:W-:Y:S01]  /*7010*/  IMAD.WIDE.U32 R44, R31, 0x8, R16 ;  /* 0x000000081f2c7825 */ /* 0x000fe200078e0010 */
[----:B------:R-:W-:-:S05]  /*7020*/  IADD3 R31, PT, PT, R29, 0xd, RZ ;  /* 0x0000000d1d1f7810 */ /* 0x000fca0007ffe0ff */
[----:B------:R-:W5:Y:S01]  /*7030*/  LDG.E.64 R44, desc[UR12][R44.64] ;  /* 0x0000000c2c2c7981 */ /* 0x000f62000c1e1b00 */
[----:B------:R-:W-:-:S03]  /*7040*/  DFMA R36, R34, R36, R32 ;  /* 0x000000242224722b */ /* 0x000fc60000000020 */
[----:B------:R-:W5:Y:S05]  /*7050*/  LDL.128 R32, [R27+0x60] ;  /* 0x000060001b207983 */ /* 0x000f6a0000100c00 */
[----:B------:R-:W-:Y:S01]  /*7060*/  DFMA R24, R24, R4, R36 ;  /* 0x000000041818722b */ /* 0x000fe20000000024 */
[--C-:B------:R-:W-:Y:S01]  /*7070*/  IMAD.WIDE.U32 R4, R31, 0x8, R16.reuse ;  /* 0x000000081f047825 */ /* 0x100fe200078e0010 */
[----:B------:R-:W-:Y:S01]  /*7080*/  IADD3 R29, PT, PT, R29, 0xf, RZ ;  /* 0x0000000f1d1d7810 */ /* 0x000fe20007ffe0ff */
[----:B------:R-:W5:Y:S04]  /*7090*/  LDL.128 R36, [R27+0x70] ;  /* 0x000070001b247983 */ /* 0x000f680000100c00 */
[----:B------:R-:W5:Y:S01]  /*70a0*/  LDG.E.64 R4, desc[UR12][R4.64] ;  /* 0x0000000c04047981 */ /* 0x000f62000c1e1b00 */
[----:B------:R-:W-:-:S06]  /*70b0*/  IMAD.WIDE.U32 R16, R29, 0x8, R16 ;  /* 0x000000081d107825 */ /* 0x000fcc00078e0010 */
        /* <DEDUP_REMOVED lines=13> */
[----:B------:R-:W-:-:S07]  /*7190*/  MOV R3, UR14 ;  /* 0x0000000e00037c02 */ /* 0x000fce0008000f00 */
.L_x_65:
[----:B------:R-:W-:-:S09]  /*71a0*/  UISETP.NE.AND UP0, UPT, UR23, URZ, UPT ;  /* 0x000000ff1700728c */ /* 0x000fd2000bf05270 */
[----:B------:R-:W-:Y:S05]  /*71b0*/  BRA.U !UP0, `(.L_x_67) ;  /* 0x00000005085c7547 */ /* 0x000fea000b800000 */
[----:B------:R-:W-:Y:S02]  /*71c0*/  UISETP.GE.U32.AND UP1, UPT, UR22, 0x7, UPT ;  /* 0x000000071600788c */ /* 0x000fe4000bf26070 */
[----:B------:R-:W-:-:S07]  /*71d0*/  UISETP.NE.AND UP0, UPT, UR15, URZ, UPT ;  /* 0x000000ff0f00728c */ /* 0x000fce000bf05270 */
[----:B------:R-:W-:Y:S05]  /*71e0*/  BRA.U !UP1, `(.L_x_68) ;  /* 0x00000001099c7547 */ /* 0x000fea000b800000 */
[----:B------:R-:W0:Y:S01]  /*71f0*/  LDC.64 R16, c[0x0][0x388] ;  /* 0x0000e200ff107b82 */ /* 0x000e220000000a00 */
        /* <DEDUP_REMOVED lines=24> */
[----:B------:R-:W5:Y:S02]  /*7380*/  LDG.E.64 R44, desc[UR12][R44.64] ;  /* 0x0000000c2c2c7981 */ /* 0x000f64000c1e1b00 */
[----:B------:R-:W-:-:S02]  /*7390*/  VIADD R29, R29, 0x7 ;  /* 0x000000071d1d7836 */ /* 0x000fc40000000000 */
        /* <DEDUP_REMOVED lines=12> */
.L_x_68:
[----:B------:R-:W-:Y:S05]  /*7460*/  BRA.U !UP0, `(.L_x_67) ;  /* 0x0000000108b07547 */ /* 0x000fea000b800000 */
[----:B------:R-:W-:Y:S02]  /*7470*/  ISETP.GE.U32.AND P2, PT, R19, 0x3, PT ;  /* 0x000000031300780c */ /* 0x000fe40003f46070 */
[----:B------:R-:W-:-:S11]  /*7480*/  ISETP.NE.AND P1, PT, R22, RZ, PT ;  /* 0x000000ff1600720c */ /* 0x000fd60003f25270 */
[----:B------:R-:W-:Y:S05]  /*7490*/  @!P2 BRA `(.L_x_69) ;  /* 0x000000000054a947 */ /* 0x000fea0003800000 */
[----:B------:R-:W0:Y:S01]  /*74a0*/  LDC.64 R14, c[0x0][0x388] ;  /* 0x0000e200ff0e7b82 */ /* 0x000e220000000a00 */
[----:B------:R-:W-:Y:S01]  /*74b0*/  IMAD.IADD R9, R0, 0x1, R3 ;  /* 0x0000000100097824 */ /* 0x000fe200078e0203 */
[----:B------:R-:W-:-:S03]  /*74c0*/  LEA R24, R3, R23, 0x3 ;  /* 0x0000001703187211 */ /* 0x000fc600078e18ff */
[C---:B------:R-:W-:Y:S02]  /*74d0*/  VIADD R17, R9.reuse, 0x1 ;  /* 0x0000000109117836 */ /* 0x040fe40000000000 */
[----:B------:R-:W2:Y:S01]  /*74e0*/  LDL.128 R4, [R24] ;  /* 0x0000000018047983 */ /* 0x000ea20000100c00 */
[C---:B------:R-:W-:Y:S01]  /*74f0*/  IADD3 R21, PT, PT, R9.reuse, 0x2, RZ ;  /* 0x0000000209157810 */ /* 0x040fe20007ffe0ff */
[----:B0-----:R-:W-:-:S04]  /*7500*/  IMAD.WIDE.U32 R12, R9, 0x8, R14 ;  /* 0x00000008090c7825 */ /* 0x001fc800078e000e */
[--C-:B------:R-:W-:Y:S02]  /*7510*/  IMAD.WIDE.U32 R16, R17, 0x8, R14.reuse ;  /* 0x0000000811107825 */ /* 0x100fe400078e000e */
[----:B------:R-:W2:Y:S02]  /*7520*/  LDG.E.64 R12, desc[UR12][R12.64] ;  /* 0x0000000c0c0c7981 */ /* 0x000ea4000c1e1b00 */
[--C-:B------:R-:W-:Y:S02]  /*7530*/  IMAD.WIDE.U32 R20, R21, 0x8, R14.reuse ;  /* 0x0000000815147825 */ /* 0x100fe400078e000e */
[----:B------:R-:W3:Y:S02]  /*7540*/  LDG.E.64 R16, desc[UR12][R16.64] ;  /* 0x0000000c10107981 */ /* 0x000ee4000c1e1b00 */
[----:B------:R-:W-:Y:S02]  /*7550*/  VIADD R25, R9, 0x3 ;  /* 0x0000000309197836 */ /* 0x000fe40000000000 */
[----:B------:R-:W4:Y:S02]  /*7560*/  LDL.128 R8, [R24+0x10] ;  /* 0x0000100018087983 */ /* 0x000f240000100c00 */
[----:B------:R-:W-:-:S02]  /*7570*/  IMAD.WIDE.U32 R14, R25, 0x8, R14 ;  /* 0x00000008190e7825 */ /* 0x000fc400078e000e */
[----:B------:R-:W4:Y:S04]  /*7580*/  LDG.E.64 R20, desc[UR12][R20.64] ;  /* 0x0000000c14147981 */ /* 0x000f28000c1e1b00 */
[----:B------:R-:W5:Y:S01]  /*7590*/  LDG.E.64 R14, desc[UR12][R14.64] ;  /* 0x0000000c0e0e7981 */ /* 0x000f62000c1e1b00 */
[----:B------:R-:W-:Y:S01]  /*75a0*/  IADD3 R3, PT, PT, R3, 0x4, RZ ;  /* 0x0000000403037810 */ /* 0x000fe20007ffe0ff */
[----:B--2---:R-:W-:-:S08]  /*75b0*/  DFMA R4, R12, R4, R38 ;  /* 0x000000040c04722b */ /* 0x004fd00000000026 */
[----:B---3--:R-:W-:-:S08]  /*75c0*/  DFMA R4, R16, R6, R4 ;  /* 0x000000061004722b */ /* 0x008fd00000000004 */
[----:B----4-:R-:W-:-:S08]  /*75d0*/  DFMA R4, R20, R8, R4 ;  /* 0x000000081404722b */ /* 0x010fd00000000004 */
[----:B-----5:R-:W-:-:S11]  /*75e0*/  DFMA R38, R14, R10, R4 ;  /* 0x0000000a0e26722b */ /* 0x020fd60000000004 */
.L_x_69:
[----:B------:R-:W-:Y:S05]  /*75f0*/  @!P1 BRA `(.L_x_67) ;  /* 0x00000000004c9947 */ /* 0x000fea0003800000 */
[----:B------:R-:W0:Y:S01]  /*7600*/  LDC.64 R10, c[0x0][0x388] ;  /* 0x0000e200ff0a7b82 */ /* 0x000e220000000a00 */
[----:B------:R-:W-:Y:S01]  /*7610*/  IMAD.IADD R13, R0, 0x1, R3 ;  /* 0x00000001000d7824 */ /* 0x000fe200078e0203 */
[----:B------:R-:W-:-:S05]  /*7620*/  LEA R3, R3, R23, 0x3 ;  /* 0x0000001703037211 */ /* 0x000fca00078e18ff */
[----:B------:R-:W2:Y:S01]  /*7630*/  LDL.128 R4, [R3] ;  /* 0x0000000003047983 */ /* 0x000ea20000100c00 */
[----:B0-----:R-:W-:-:S06]  /*7640*/  IMAD.WIDE.U32 R8, R13, 0x8, R10 ;  /* 0x000000080d087825 */ /* 0x001fcc00078e000a */
[----:B------:R-:W2:Y:S01]  /*7650*/  LDG.E.64 R8, desc[UR12][R8.64] ;  /* 0x0000000c08087981 */ /* 0x000ea2000c1e1b00 */
[----:B------:R-:W-:Y:S01]  /*7660*/  ISETP.NE.AND P1, PT, R22, 0x1, PT ;  /* 0x000000011600780c */ /* 0x000fe20003f25270 */
[----:B--2---:R-:W-:-:S12]  /*7670*/  DFMA R38, R8, R4, R38 ;  /* 0x000000040826722b */ /* 0x004fd80000000026 */
[----:B------:R-:W-:Y:S05]  /*7680*/  @!P1 BRA `(.L_x_67) ;  /* 0x0000000000289947 */ /* 0x000fea0003800000 */
[----:B------:R-:W-:Y:S01]  /*7690*/  ISETP.NE.AND P1, PT, R22, 0x2, PT ;  /* 0x000000021600780c */ /* 0x000fe20003f25270 */
[----:B------:R-:W-:-:S04]  /*76a0*/  VIADD R5, R13, 0x1 ;  /* 0x000000010d057836 */ /* 0x000fc80000000000 */
[----:B------:R-:W-:-:S06]  /*76b0*/  IMAD.WIDE.U32 R4, R5, 0x8, R10 ;  /* 0x0000000805047825 */ /* 0x000fcc00078e000a */
[----:B------:R-:W2:Y:S02]  /*76c0*/  LDG.E.64 R4, desc[UR12][R4.64] ;  /* 0x0000000c04047981 */ /* 0x000ea4000c1e1b00 */
[----:B------:R-:W-:-:S05]  /*76d0*/  @P1 IADD3 R9, PT, PT, R13, 0x2, RZ ;  /* 0x000000020d091810 */ /* 0x000fca0007ffe0ff */
[----:B------:R-:W-:Y:S02]  /*76e0*/  @P1 IMAD.WIDE.U32 R8, R9, 0x8, R10 ;  /* 0x0000000809081825 */ /* 0x000fe400078e000a */
[----:B------:R-:W3:Y:S04]  /*76f0*/  @P1 LDL.64 R10, [R3+0x10] ;  /* 0x00001000030a1983 */ /* 0x000ee80000100a00 */
[----:B------:R-:W3:Y:S01]  /*7700*/  @P1 LDG.E.64 R8, desc[UR12][R8.64] ;  /* 0x0000000c08081981 */ /* 0x000ee2000c1e1b00 */
[----:B--2---:R-:W-:-:S08]  /*7710*/  DFMA R38, R4, R6, R38 ;  /* 0x000000060426722b */ /* 0x004fd00000000026 */
[----:B---3--:R-:W-:-:S11]  /*7720*/  @P1 DFMA R38, R8, R10, R38 ;  /* 0x0000000a0826122b */ /* 0x008fd60000000026 */
.L_x_67:
[----:B------:R-:W-:-:S11]  /*7730*/  DADD R38, R38, R38 ;  /* 0x0000000026267229 */ /* 0x000fd60000000026 */
.L_x_64:
[----:B------:R-:W-:Y:S05]  /*7740*/  @!P0 BRA `(.L_x_70) ;  /* 0x0000000c00648947 */ /* 0x000fea0003800000 */
[----:B------:R-:W-:Y:S01]  /*7750*/  ISETP.GE.U32.AND P0, PT, R18, 0xf, PT ;  /* 0x0000000f1200780c */ /* 0x000fe20003f06070 */
[----:B---3--:R-:W-:Y:S01]  /*7760*/  IMAD.U32 R3, RZ, RZ, UR10 ;  /* 0x0000000aff037e24 */ /* 0x008fe2000f8e00ff */
[----:B------:R-:W-:-:S03]  /*7770*/  UMOV UR5, URZ ;  /* 0x000000ff00057c82 */ /* 0x000fc60008000000 */
[----:B------:R-:W-:-:S08]  /*7780*/  IMAD R0, R2, R3, UR4 ;  /* 0x0000000402007e24 */ /* 0x000fd0000f8e0203 */
[----:B------:R-:W-:Y:S05]  /*7790*/  @!P0 BRA `(.L_x_71) ;  /* 0x00000004007c8947 */ /* 0x000fea0003800000 */
[----:B------:R-:W-:-:S07]  /*77a0*/  HFMA2 R3, -RZ, RZ, 0, 0 ;  /* 0x00000000ff037431 */ /* 0x000fce00000001ff */
.L_x_72:
[----:B012-4-:R-:W0:Y:S01]  /*77b0*/  LDC.64 R4, c[0x0][0x388] ;  /* 0x0000e200ff047b82 */ /* 0x017e220000000a00 */
[----:B------:R-:W-:Y:S01]  /*77c0*/  IMAD.IADD R7, R0, 0x1, R3 ;  /* 0x0000000100077824 */ /* 0x000fe200078e0203 */
[----:B------:R-:W-:-:S05]  /*77d0*/  LEA R6, R3, R23, 0x3 ;  /* 0x0000001703067211 */ /* 0x000fca00078e18ff */
[----:B------:R-:W2:Y:S01]  /*77e0*/  LDL.128 R8, [R6] ;  /* 0x0000000006087983 */ /* 0x000ea20000100c00 */
[----:B0-----:R-:W-:-:S05]  /*77f0*/  IMAD.WIDE.U32 R12, R7, 0x8, R4 ;  /* 0x00000008070c7825 */ /* 0x001fca00078e0004 */
[----:B------:R-:W2:Y:S01]  /*7800*/  LDG.E.64 R14, desc[UR12][R12.64] ;  /* 0x0000000c0c0e7981 */ /* 0x000ea2000c1e1b00 */
[----:B------:R-:W-:-:S04]  /*7810*/  VIADD R17, R7, 0x1 ;  /* 0x0000000107117836 */ /* 0x000fc80000000000 */
[----:B------:R-:W-:Y:S01]  /*7820*/  IMAD.WIDE.U32 R16, R17, 0x8, R4 ;  /* 0x0000000811107825 */ /* 0x000fe200078e0004 */
[----:B--2---:R-:W-:-:S07]  /*7830*/  DFMA R14, R8, -R38, R14 ;  /* 0x80000026080e722b */ /* 0x004fce000000000e */
[----:B------:R0:W-:Y:S04]  /*7840*/  STG.E.64 desc[UR12][R12.64], R14 ;  /* 0x0000000e0c007986 */ /* 0x0001e8000c101b0c */
[----:B------:R-:W2:Y:S01]  /*7850*/  LDG.E.64 R8, desc[UR12][R16.64] ;  /* 0x0000000c10087981 */ /* 0x000ea2000c1e1b00 */
[----:B------:R-:W-:-:S05]  /*7860*/  IADD3 R25, PT, PT, R7, 0x2, RZ ;  /* 0x0000000207197810 */ /* 0x000fca0007ffe0ff */
[----:B------:R-:W-:Y:S01]  /*7870*/  IMAD.WIDE.U32 R24, R25, 0x8, R4 ;  /* 0x0000000819187825 */ /* 0x000fe200078e0004 */
[----:B--2---:R-:W-:Y:S01]  /*7880*/  DFMA R20, R10, -R38, R8 ;  /* 0x800000260a14722b */ /* 0x004fe20000000008 */
[----:B------:R-:W2:Y:S06]  /*7890*/  LDL.128 R8, [R6+0x10] ;  /* 0x0000100006087983 */ /* 0x000eac0000100c00 */
[----:B------:R1:W-:Y:S04]  /*78a0*/  STG.E.64 desc[UR12][R16.64], R20 ;  /* 0x0000001410007986 */ /* 0x0003e8000c101b0c */
[----:B------:R-:W2:Y:S01]  /*78b0*/  LDG.E.64 R32, desc[UR12][R24.64] ;  /* 0x0000000c18207981 */ /* 0x000ea2000c1e1b00 */
[----:B------:R-:W-:-:S04]  /*78c0*/  VIADD R35, R7, 0x3 ;  /* 0x0000000307237836 */ /* 0x000fc80000000000 */
[----:B------:R-:W-:Y:S01]  /*78d0*/  IMAD.WIDE.U32 R34, R35, 0x8, R4 ;  /* 0x0000000823227825 */ /* 0x000fe200078e0004 */
[----:B--2---:R-:W-:-:S07]  /*78e0*/  DFMA R32, R8, -R38, R32 ;  /* 0x800000260820722b */ /* 0x004fce0000000020 */
[----:B------:R2:W-:Y:S04]  /*78f0*/  STG.E.64 desc[UR12][R24.64], R32 ;  /* 0x0000002018007986 */ /* 0x0005e8000c101b0c */
[----:B------:R-:W3:Y:S01]  /*7900*/  LDG.E.64 R8, desc[UR12][R34.64] ;  /* 0x0000000c22087981 */ /* 0x000ee2000c1e1b00 */
[----:B0-----:R-:W-:-:S05]  /*7910*/  IADD3 R15, PT, PT, R7, 0x4, RZ ;  /* 0x00000004070f7810 */ /* 0x001fca0007ffe0ff */
[----:B------:R-:W-:Y:S01]  /*7920*/  IMAD.WIDE.U32 R14, R15, 0x8, R4 ;  /* 0x000000080f0e7825 */ /* 0x000fe200078e0004 */
[----:B---3--:R-:W-:Y:S01]  /*7930*/  DFMA R12, R10, -R38, R8 ;  /* 0x800000260a0c722b */ /* 0x008fe20000000008 */
[----:B------:R-:W3:Y:S06]  /*7940*/  LDL.128 R8, [R6+0x20] ;  /* 0x0000200006087983 */ /* 0x000eec0000100c00 */
[----:B------:R0:W-:Y:S04]  /*7950*/  STG.E.64 desc[UR12][R34.64], R12 ;  /* 0x0000000c22007986 */ /* 0x0001e8000c101b0c */
[----:B-1----:R-:W3:Y:S01]  /*7960*/  LDG.E.64 R16, desc[UR12][R14.64] ;  /* 0x0000000c0e107981 */ /* 0x002ee2000c1e1b00 */
[----:B------:R-:W-:-:S04]  /*7970*/  VIADD R21, R7, 0x5 ;  /* 0x0000000507157836 */ /* 0x000fc80000000000 */
[----:B------:R-:W-:Y:S01]  /*7980*/  IMAD.WIDE.U32 R20, R21, 0x8, R4 ;  /* 0x0000000815147825 */ /* 0x000fe200078e0004 */
[----:B---3--:R-:W-:-:S07]  /*7990*/  DFMA R16, R8, -R38, R16 ;  /* 0x800000260810722b */ /* 0x008fce0000000010 */
[----:B------:R1:W-:Y:S04]  /*79a0*/  STG.E.64 desc[UR12][R14.64], R16 ;  /* 0x000000100e007986 */ /* 0x0003e8000c101b0c */
[----:B------:R-:W3:Y:S01]  /*79b0*/  LDG.E.64 R8, desc[UR12][R20.64] ;  /* 0x0000000c14087981 */ /* 0x000ee2000c1e1b00 */
[----:B--2---:R-:W-:-:S05]  /*79c0*/  IADD3 R33, PT, PT, R7, 0x6, RZ ;  /* 0x0000000607217810 */ /* 0x004fca0007ffe0ff */
[----:B------:R-:W-:Y:S01]  /*79d0*/  IMAD.WIDE.U32 R32, R33, 0x8, R4 ;  /* 0x0000000821207825 */ /* 0x000fe200078e0004 */
[----:B---3--:R-:W-:Y:S01]  /*79e0*/  DFMA R24, R10, -R38, R8 ;  /* 0x800000260a18722b */ /* 0x008fe20000000008 */
[----:B------:R-:W2:Y:S06]  /*79f0*/  LDL.128 R8, [R6+0x30] ;  /* 0x0000300006087983 */ /* 0x000eac0000100c00 */
[----:B------:R3:W-:Y:S04]  /*7a00*/  STG.E.64 desc[UR12][R20.64], R24 ;  /* 0x0000001814007986 */ /* 0x0007e8000c101b0c */
[----:B0-----:R-:W2:Y:S01]  /*7a10*/  LDG.E.64 R12, desc[UR12][R32.64] ;  /* 0x0000000c200c7981 */ /* 0x001ea2000c1e1b00 */
[----:B------:R-:W-:-:S04]  /*7a20*/  VIADD R35, R7, 0x7 ;  /* 0x0000000707237836 */ /* 0x000fc80000000000 */
[----:B------:R-:W-:Y:S01]  /*7a30*/  IMAD.WIDE.U32 R34, R35, 0x8, R4 ;  /* 0x0000000823227825 */ /* 0x000fe200078e0004 */
[----:B--2---:R-:W-:-:S07]  /*7a40*/  DFMA R12, R8, -R38, R12 ;  /* 0x80000026080c722b */ /* 0x004fce000000000c */
[----:B------:R0:W-:Y:S04]  /*7a50*/  STG.E.64 desc[UR12][R32.64], R12 ;  /* 0x0000000c20007986 */ /* 0x0001e8000c101b0c */
[----:B------:R-:W2:Y:S01]  /*7a60*/  LDG.E.64 R8, desc[UR12][R34.64] ;  /* 0x0000000c22087981 */ /* 0x000ea2000c1e1b00 */
[----:B-1----:R-:W-:-:S05]  /*7a70*/  IADD3 R17, PT, PT, R7, 0x8, RZ ;  /* 0x0000000807117810 */ /* 0x002fca0007ffe0ff */
[----:B------:R-:W-:Y:S01]  /*7a80*/  IMAD.WIDE.U32 R16, R17, 0x8, R4 ;  /* 0x0000000811107825 */ /* 0x000fe200078e0004 */
[----:B--2---:R-:W-:Y:S01]  /*7a90*/  DFMA R14, R10, -R38, R8 ;  /* 0x800000260a0e722b */ /* 0x004fe20000000008 */
[----:B------:R-:W2:Y:S06]  /*7aa0*/  LDL.128 R8, [R6+0x40] ;  /* 0x0000400006087983 */ /* 0x000eac0000100c00 */
[----:B------:R1:W-:Y:S04]  /*7ab0*/  STG.E.64 desc[UR12][R34.64], R14 ;  /* 0x0000000e22007986 */ /* 0x0003e8000c101b0c */
[----:B---3--:R-:W2:Y:S01]  /*7ac0*/  LDG.E.64 R20, desc[UR12][R16.64] ;  /* 0x0000000c10147981 */ /* 0x008ea2000c1e1b00 */
        /* <DEDUP_REMOVED lines=37> */
[----:B0-----:R-:W2:Y:S01]  /*7d20*/  LDG.E.64 R12, desc[UR12][R4.64] ;  /* 0x0000000c040c7981 */ /* 0x001ea2000c1e1b00 */
[----:B------:R-:W-:-:S04]  /*7d30*/  IADD3 R3, PT, PT, R3, 0x10, RZ ;  /* 0x0000001003037810 */ /* 0x000fc80007ffe0ff */
[----:B------:R-:W-:Y:S01]  /*7d40*/  ISETP.NE.AND P0, PT, R3, UR14, PT ;  /* 0x0000000e03007c0c */ /* 0x000fe2000bf05270 */
[----:B--2---:R-:W-:-:S07]  /*7d50*/  DFMA R10, R10, -R38, R12 ;  /* 0x800000260a0a722b */ /* 0x004fce000000000c */
[----:B------:R1:W-:Y:S05]  /*7d60*/  STG.E.64 desc[UR12][R4.64], R10 ;  /* 0x0000000a04007986 */ /* 0x0003ea000c101b0c */
[----:B------:R-:W-:Y:S05]  /*7d70*/  @P0 BRA `(.L_x_72) ;  /* 0xfffffff8008c0947 */ /* 0x000fea000383ffff */
[----:B------:R-:W-:-:S05]  /*7d80*/  UMOV UR5, UR14 ;  /* 0x0000000e00057c82 */ /* 0x000fca0008000000 */
.L_x_71:
[----:B------:R-:W-:-:S09]  /*7d90*/  UISETP.NE.AND UP0, UPT, UR23, URZ, UPT ;  /* 0x000000ff1700728c */ /* 0x000fd2000bf05270 */
[----:B------:R-:W-:Y:S05]  /*7da0*/  BRA.U !UP0, `(.L_x_70) ;  /* 0x0000000508cc7547 */ /* 0x000fea000b800000 */
[----:B------:R-:W-:Y:S02]  /*7db0*/  UISETP.GE.U32.AND UP0, UPT, UR22, 0x7, UPT ;  /* 0x000000071600788c */ /* 0x000fe4000bf06070 */
[----:B------:R-:W-:-:S07]  /*7dc0*/  UISETP.NE.AND UP1, UPT, UR15, URZ, UPT ;  /* 0x000000ff0f00728c */ /* 0x000fce000bf25270 */
[----:B------:R-:W-:Y:S05]  /*7dd0*/  BRA.U !UP0, `(.L_x_73) ;  /* 0x0000000108c07547 */ /* 0x000fea000b800000 */
[----:B-1----:R-:W1:Y:S01]  /*7de0*/  LDC.64 R8, c[0x0][0x388] ;  /* 0x0000e200ff087b82 */ /* 0x002e620000000a00 */
[----:B------:R-:W-:Y:S01]  /*7df0*/  MOV R10, UR5 ;  /* 0x00000005000a7c02 */ /* 0x000fe20008000f00 */
[----:B------:R-:W-:-:S04]  /*7e00*/  VIADD R3, R0, UR5 ;  /* 0x0000000500037c36 */ /* 0x000fc80008000000 */
[----:B------:R-:W-:-:S05]  /*7e10*/  IMAD R10, R10, 0x8, R23 ;  /* 0x000000080a0a7824 */ /* 0x000fca00078e0217 */
[----:B0-2-4-:R-:W2:Y:S01]  /*7e20*/  LDL.128 R4, [R10] ;  /* 0x000000000a047983 */ /* 0x015ea20000100c00 */
[----:B-1----:R-:W-:-:S05]  /*7e30*/  IMAD.WIDE.U32 R12, R3, 0x8, R8 ;  /* 0x00000008030c7825 */ /* 0x002fca00078e0008 */
[----:B------:R-:W2:Y:S01]  /*7e40*/  LDG.E.64 R14, desc[UR12][R12.64] ;  /* 0x0000000c0c0e7981 */ /* 0x000ea2000c1e1b00 */
[----:B------:R-:W-:-:S05]  /*7e50*/  IADD3 R17, PT, PT, R3, 0x1, RZ ;  /* 0x0000000103117810 */ /* 0x000fca0007ffe0ff */
[----:B------:R-:W-:Y:S01]  /*7e60*/  IMAD.WIDE.U32 R16, R17, 0x8, R8 ;  /* 0x0000000811107825 */ /* 0x000fe200078e0008 */
[----:B--2---:R-:W-:-:S07]  /*7e70*/  DFMA R14, R4, -R38, R14 ;  /* 0x80000026040e722b */ /* 0x004fce000000000e */
        /* <DEDUP_REMOVED lines=10> */
[----:B--2---:R-:W-:-:S07]  /*7f20*/  DFMA R32, R4, -R38, R32 ;  /* 0x800000260420722b */ /* 0x004fce0000000020 */
        /* <DEDUP_REMOVED lines=10> */
[----:B---3--:R-:W-:-:S07]  /*7fd0*/  DFMA R16, R4, -R38, R16 ;  /* 0x800000260410722b */ /* 0x008fce0000000010 */
[----:B------:R3:W-:Y:S04]  /*7fe0*/  STG.E.64 desc[UR12][R14.64], R16 ;  /* 0x000000100e007986 */ /* 0x0007e8000c101b0c */
[----:B------:R-:W4:Y:S01]  /*7ff0*/  LDG.E.64 R4, desc[UR12][R20.64] ;  /* 0x0000000c14047981 */ /* 0x000f22000c1e1b00 */
[----:B--2---:R-:W-:-:S04]  /*8000*/  VIADD R33, R3, 0x6 ;  /* 0x0000000603217836 */ /* 0x004fc80000000000 */
[----:B------:R-:W-:Y:S01]  /*8010*/  IMAD.WIDE.U32 R32, R33, 0x8, R8 ;  /* 0x0000000821207825 */ /* 0x000fe200078e0008 */
[----:B----4-:R-:W-:Y:S01]  /*8020*/  DFMA R24, -R38, R6, R4 ;  /* 0x000000062618722b */ /* 0x010fe20000000104 */
[----:B------:R-:W2:Y:S06]  /*8030*/  LDL.128 R4, [R10+0x30] ;  /* 0x000030000a047983 */ /* 0x000eac0000100c00 */
[----:B------:R3:W-:Y:S04]  /*8040*/  STG.E.64 desc[UR12][R20.64], R24 ;  /* 0x0000001814007986 */ /* 0x0007e8000c101b0c */
[----:B0-----:R-:W2:Y:S01]  /*8050*/  LDG.E.64 R12, desc[UR12][R32.64] ;  /* 0x0000000c200c7981 */ /* 0x001ea2000c1e1b00 */
[----:B------:R-:W-:-:S05]  /*8060*/  IADD3 R3, PT, PT, R3, 0x7, RZ ;  /* 0x0000000703037810 */ /* 0x000fca0007ffe0ff */
[----:B------:R-:W-:Y:S01]  /*8070*/  IMAD.WIDE.U32 R8, R3, 0x8, R8 ;  /* 0x0000000803087825 */ /* 0x000fe200078e0008 */
[----:B--2---:R-:W-:-:S07]  /*8080*/  DFMA R4, R4, -R38, R12 ;  /* 0x800000260404722b */ /* 0x004fce000000000c */
[----:B------:R3:W-:Y:S04]  /*8090*/  STG.E.64 desc[UR12][R32.64], R4 ;  /* 0x0000000420007986 */ /* 0x0007e8000c101b0c */
[----:B------:R-:W2:Y:S01]  /*80a0*/  LDG.E.64 R12, desc[UR12][R8.64] ;  /* 0x0000000c080c7981 */ /* 0x000ea2000c1e1b00 */
[----:B------:R-:W-:Y:S01]  /*80b0*/  UIADD3 UR5, UPT, UPT, UR5, 0x8, URZ ;  /* 0x0000000805057890 */ /* 0x000fe2000fffe0ff */
[----:B--2---:R-:W-:-:S07]  /*80c0*/  DFMA R6, -R38, R6, R12 ;  /* 0x000000062606722b */ /* 0x004fce000000010c */
[----:B------:R3:W-:Y:S04]  /*80d0*/  STG.E.64 desc[UR12][R8.64], R6 ;  /* 0x0000000608007986 */ /* 0x0007e8000c101b0c */
.L_x_73:
[----:B------:R-:W-:Y:S05]  /*80e0*/  BRA.U !UP1, `(.L_x_70) ;  /* 0x0000000109fc7547 */ /* 0x000fea000b800000 */
[----:B------:R-:W-:Y:S02]  /*80f0*/  ISETP.GE.U32.AND P0, PT, R19, 0x3, PT ;  /* 0x000000031300780c */ /* 0x000fe40003f06070 */
[----:B------:R-:W-:-:S11]  /*8100*/  ISETP.NE.AND P1, PT, R22, RZ, PT ;  /* 0x000000ff1600720c */ /* 0x000fd60003f25270 */
[----:B------:R-:W-:Y:S05]  /*8110*/  @!P0 BRA `(.L_x_74) ;  /* 0x0000000000688947 */ /* 0x000fea0003800000 */
[----:B-1-3--:R-:W1:Y:S01]  /*8120*/  LDC.64 R8, c[0x0][0x388] ;  /* 0x0000e200ff087b82 */ /* 0x00ae620000000a00 */
[----:B0---4-:R-:W-:Y:S01]  /*8130*/  MOV R4, UR5 ;  /* 0x0000000500047c02 */ /* 0x011fe20008000f00 */
[----:B------:R-:W-:-:S04]  /*8140*/  VIADD R27, R0, UR5 ;  /* 0x00000005001b7c36 */ /* 0x000fc80008000000 */
[----:B------:R-:W-:-:S05]  /*8150*/  IMAD R3, R4, 0x8, R23 ;  /* 0x0000000804037824 */ /* 0x000fca00078e0217 */
[----:B--2---:R-:W2:Y:S01]  /*8160*/  LDL.128 R4, [R3] ;  /* 0x0000000003047983 */ /* 0x004ea20000100c00 */
        /* <DEDUP_REMOVED lines=13> */
[----:B------:R-:W-:Y:S01]  /*8240*/  IADD3 R27, PT, PT, R27, 0x3, RZ ;  /* 0x000000031b1b7810 */ /* 0x000fe20007ffe0ff */
[----:B--2---:R-:W-:-:S04]  /*8250*/  DFMA R4, R4, -R38, R14 ;  /* 0x800000260404722b */ /* 0x004fc8000000000e */
[----:B------:R-:W-:-:S03]  /*8260*/  IMAD.WIDE.U32 R14, R27, 0x8, R8 ;  /* 0x000000081b0e7825 */ /* 0x000fc600078e0008 */
[----:B------:R0:W-:Y:S04]  /*8270*/  STG.E.64 desc[UR12][R24.64], R4 ;  /* 0x0000000418007986 */ /* 0x0001e8000c101b0c */
[----:B------:R-:W2:Y:S01]  /*8280*/  LDG.E.64 R8, desc[UR12][R14.64] ;  /* 0x0000000c0e087981 */ /* 0x000ea2000c1e1b00 */
[----:B------:R-:W-:Y:S01]  /*8290*/  UIADD3 UR5, UPT, UPT, UR5, 0x4, URZ ;  /* 0x0000000405057890 */ /* 0x000fe2000fffe0ff */
[----:B--2---:R-:W-:-:S07]  /*82a0*/  DFMA R6, -R38, R6, R8 ;  /* 0x000000062606722b */ /* 0x004fce0000000108 */
[----:B------:R0:W-:Y:S04]  /*82b0*/  STG.E.64 desc[UR12][R14.64], R6 ;  /* 0x000000060e007986 */ /* 0x0001e8000c101b0c */
.L_x_74:
[----:B------:R-:W-:Y:S05]  /*82c0*/  @!P1 BRA `(.L_x_70) ;  /* 0x0000000000849947 */ /* 0x000fea0003800000 */
[----:B------:R-:W5:Y:S01]  /*82d0*/  LDCU.64 UR8, c[0x0][0x388] ;  /* 0x00007100ff0877ac */ /* 0x000f620008000a00 */
[----:B------:R-:W-:Y:S01]  /*82e0*/  R2UR UR11, R0 ;  /* 0x00000000000b72ca */ /* 0x000fe200000e0000 */
[----:B------:R-:W-:-:S05]  /*82f0*/  IMAD.U32 R0, RZ, RZ, UR5 ;  /* 0x00000005ff007e24 */ /* 0x000fca000f8e00ff */
[----:B------:R-:W-:-:S05]  /*8300*/  LEA R0, R0, R23, 0x3 ;  /* 0x0000001700007211 */ /* 0x000fca00078e18ff */
[----:B01234-:R-:W2:Y:S02]  /*8310*/  LDL.128 R4, [R0] ;  /* 0x0000000000047983 */ /* 0x01fea40000100c00 */
[----:B------:R-:W-:-:S04]  /*8320*/  UIADD3 UR11, UPT, UPT, UR11, UR5, URZ ;  /* 0x000000050b0b7290 */ /* 0x000fc8000fffe0ff */
[----:B-----5:R-:W-:-:S06]  /*8330*/  UIMAD.WIDE.U32 UR6, UR11, 0x8, UR8 ;  /* 0x000000080b0678a5 */ /* 0x020fcc000f8e0008 */
[----:B------:R-:W-:Y:S01]  /*8340*/  IMAD.U32 R8, RZ, RZ, UR6 ;  /* 0x00000006ff087e24 */ /* 0x000fe2000f8e00ff */
[----:B------:R-:W-:-:S06]  /*8350*/  MOV R9, UR7 ;  /* 0x0000000700097c02 */ /* 0x000fcc0008000f00 */
[----:B------:R-:W2:Y:S01]  /*8360*/  LDG.E.64 R8, desc[UR12][R8.64] ;  /* 0x0000000c08087981 */ /* 0x000ea2000c1e1b00 */
[----:B------:R-:W-:Y:S01]  /*8370*/  IMAD.U32 R10, RZ, RZ, UR6 ;  /* 0x00000006ff0a7e24 */ /* 0x000fe2000f8e00ff */
[----:B------:R-:W-:Y:S02]  /*8380*/  MOV R11, UR7 ;  /* 0x00000007000b7c02 */ /* 0x000fe40008000f00 */
[----:B------:R-:W-:Y:S01]  /*8390*/  ISETP.NE.AND P0, PT, R22, 0x1, PT ;  /* 0x000000011600780c */ /* 0x000fe20003f05270 */
[----:B--2---:R-:W-:-:S07]  /*83a0*/  DFMA R4, R4, -R38, R8 ;  /* 0x800000260404722b */ /* 0x004fce0000000008 */
[----:B------:R0:W-:Y:S05]  /*83b0*/  STG.E.64 desc[UR12][R10.64], R4 ;  /* 0x000000040a007986 */ /* 0x0001ea000c101b0c */
[----:B------:R-:W-:Y:S05]  /*83c0*/  @!P0 BRA `(.L_x_70) ;  /* 0x0000000000448947 */ /* 0x000fea0003800000 */
[----:B------:R-:W-:-:S04]  /*83d0*/  UIADD3 UR6, UPT, UPT, UR11, 0x1, URZ ;  /* 0x000000010b067890 */ /* 0x000fc8000fffe0ff */
[----:B------:R-:W-:-:S06]  /*83e0*/  UIMAD.WIDE.U32 UR6, UR6, 0x8, UR8 ;  /* 0x00000008060678a5 */ /* 0x000fcc000f8e0008 */
[----:B------:R-:W-:Y:S01]  /*83f0*/  IMAD.U32 R8, RZ, RZ, UR6 ;  /* 0x00000006ff087e24 */ /* 0x000fe2000f8e00ff */
[----:B------:R-:W-:-:S05]  /*8400*/  MOV R9, UR7 ;  /* 0x0000000700097c02 */ /* 0x000fca0008000f00 */
[----:B0-----:R-:W2:Y:S01]  /*8410*/  LDG.E.64 R4, desc[UR12][R8.64] ;  /* 0x0000000c08047981 */ /* 0x001ea2000c1e1b00 */
[----:B------:R-:W-:Y:S01]  /*8420*/  ISETP.NE.AND P0, PT, R22, 0x2, PT ;  /* 0x000000021600780c */ /* 0x000fe20003f05270 */
[----:B--2---:R-:W-:-:S07]  /*8430*/  DFMA R4, -R38, R6, R4 ;  /* 0x000000062604722b */ /* 0x004fce0000000104 */
[----:B------:R0:W-:Y:S05]  /*8440*/  STG.E.64 desc[UR12][R8.64], R4 ;  /* 0x0000000408007986 */ /* 0x0001ea000c101b0c */
[----:B------:R-:W-:Y:S05]  /*8450*/  @!P0 BRA `(.L_x_70) ;  /* 0x0000000000208947 */ /* 0x000fea0003800000 */
[----:B------:R-:W-:Y:S01]  /*8460*/  UIADD3 UR6, UPT, UPT, UR11, 0x2, URZ ;  /* 0x000000020b067890 */ /* 0x000fe2000fffe0ff */
[----:B0-----:R-:W2:Y:S03]  /*8470*/  LDL.64 R4, [R0+0x10] ;  /* 0x0000100000047983 */ /* 0x001ea60000100a00 */
[----:B------:R-:W-:-:S06]  /*8480*/  UIMAD.WIDE.U32 UR6, UR6, 0x8, UR8 ;  /* 0x00000008060678a5 */ /* 0x000fcc000f8e0008 */
[----:B------:R-:W-:Y:S01]  /*8490*/  IMAD.U32 R8, RZ, RZ, UR6 ;  /* 0x00000006ff087e24 */ /* 0x000fe2000f8e00ff */
[----:B------:R-:W-:-:S05]  /*84a0*/  MOV R9, UR7 ;  /* 0x0000000700097c02 */ /* 0x000fca0008000f00 */
[----:B------:R-:W2:Y:S02]  /*84b0*/  LDG.E.64 R6, desc[UR12][R8.64] ;  /* 0x0000000c08067981 */ /* 0x000ea4000c1e1b00 */
[----:B--2---:R-:W-:-:S07]  /*84c0*/  DFMA R4, R4, -R38, R6 ;  /* 0x800000260404722b */ /* 0x004fce0000000006 */
[----:B------:R0:W-:Y:S04]  /*84d0*/  STG.E.64 desc[UR12][R8.64], R4 ;  /* 0x0000000408007986 */ /* 0x0001e8000c101b0c */
.L_x_70:
[----:B------:R-:W-:-:S05]  /*84e0*/  VIADD R2, R2, 0x1 ;  /* 0x0000000102027836 */ /* 0x000fca0000000000 */
[----:B------:R-:W-:-:S13]  /*84f0*/  ISETP.NE.AND P0, PT, R2, UR10, PT ;  /* 0x0000000a02007c0c */ /* 0x000fda000bf05270 */
[----:B------:R-:W-:Y:S05]  /*8500*/  @P0 BRA `(.L_x_75) ;  /* 0xffffffe400b80947 */ /* 0x000fea000383ffff */
.L_x_13:
[----:B------:R-:W-:Y:S01]  /*8510*/  IADD3 R26, PT, PT, R26, 0x1, RZ ;  /* 0x000000011a1a7810 */ /* 0x000fe20007ffe0ff */
[----:B------:R-:W-:Y:S01]  /*8520*/  VIADD R28, R28, 0x1 ;  /* 0x000000011c1c7836 */ /* 0x000fe20000000000 */
[----:B------:R-:W-:Y:S01]  /*8530*/  IADD3 R30, PT, PT, R30, 0x1, RZ ;  /* 0x000000011e1e7810 */ /* 0x000fe20007ffe0ff */
[----:B------:R-:W-:Y:S06]  /*8540*/  @P3 BRA `(.L_x_76) ;  /* 0xffffff84002c3947 */ /* 0x000fec000383ffff */
.L_x_7:
[----:B------:R-:W-:-:S09]  /*8550*/  UISETP.GE.AND UP0, UPT, UR10, 0x1, UPT ;  /* 0x000000010a00788c */ /* 0x000fd2000bf06270 */
[----:B------:R-:W-:Y:S05]  /*8560*/  BRA.U !UP0, `(.L_x_77) ;  /* 0x0000004d08a47547 */ /* 0x000fea000b800000 */
[----:B012---:R-:W0:Y:S01]  /*8570*/  LDC.64 R10, c[0x0][0x380] ;  /* 0x0000e000ff0a7b82 */ /* 0x007e220000000a00 */
[----:B------:R-:W-:Y:S02]  /*8580*/  UIMAD UR4, UR16, UR10, UR16 ;  /* 0x0000000a100472a4 */ /* 0x000fe4000f8e0210 */
[----:B------:R-:W-:Y:S02]  /*8590*/  UIMAD UR5, UR10, 0x1e, URZ ;  /* 0x0000001e0a0578a4 */ /* 0x000fe4000f8e02ff */
[----:B------:R-:W-:Y:S02]  /*85a0*/  UIADD3 UR19, UPT, UPT, UR10, -0x1, URZ ;  /* 0xffffffff0a137890 */ /* 0x000fe4000fffe0ff */
[----:B---3--:R-:W-:Y:S01]  /*85b0*/  IMAD.U32 R15, RZ, RZ, UR4 ;  /* 0x00000004ff0f7e24 */ /* 0x008fe2000f8e00ff */
[----:B------:R-:W-:Y:S01]  /*85c0*/  ULOP3.LUT UR20, UR10, 0x7, URZ, 0xc0, !UPT ;  /* 0x000000070a147892 */ /* 0x000fe2000f8ec0ff */
[----:B------:R-:W-:Y:S01]  /*85d0*/  IMAD.U32 R19, RZ, RZ, UR4 ;  /* 0x00000004ff137e24 */ /* 0x000fe2000f8e00ff */
[----:B------:R-:W-:Y:S01]  /*85e0*/  ULOP3.LUT UR21, UR10, 0x3, URZ, 0xc0, !UPT ;  /* 0x000000030a157892 */ /* 0x000fe2000f8ec0ff */
[----:B----4-:R-:W-:Y:S01]  /*85f0*/  IMAD.U32 R4, RZ, RZ, UR5 ;  /* 0x00000005ff047e24 */ /* 0x010fe2000f8e00ff */
[C---:B------:R-:W-:Y:S01]  /*8600*/  IADD3 R13, PT, PT, R15.reuse, UR10, RZ ;  /* 0x0000000a0f0d7c10 */ /* 0x040fe2000fffe0ff */
[----:B------:R-:W-:Y:S01]  /*8610*/  ULOP3.LUT UR11, UR10, 0xf, URZ, 0xc0, !UPT ;  /* 0x0000000f0a0b7892 */ /* 0x000fe2000f8ec0ff */
[----:B------:R-:W-:Y:S01]  /*8620*/  IADD3 R15, PT, PT, R15, 0x1, RZ ;  /* 0x000000010f0f7810 */ /* 0x000fe20007ffe0ff */
[----:B------:R-:W-:Y:S01]  /*8630*/  ULOP3.LUT UR17, UR10, 0x7ffffff0, URZ, 0xc0, !UPT ;  /* 0x7ffffff00a117892 */ /* 0x000fe2000f8ec0ff */
[----:B------:R-:W-:Y:S01]  /*8640*/  MOV R5, UR19 ;  /* 0x0000001300057c02 */ /* 0x000fe20008000f00 */
[----:B------:R-:W-:Y:S01]  /*8650*/  VIADD R3, R13, 0x1 ;  /* 0x000000010d037836 */ /* 0x000fe20000000000 */
[----:B------:R-:W-:Y:S01]  /*8660*/  MOV R2, UR20 ;  /* 0x0000001400027c02 */ /* 0x000fe20008000f00 */
[----:B------:R-:W-:Y:S01]  /*8670*/  ULOP3.LUT UR18, UR10, 0x7ffffff8, URZ, 0xc0, !UPT ;  /* 0x7ffffff80a127892 */ /* 0x000fe2000f8ec0ff */
[----:B------:R-:W-:Y:S01]  /*8680*/  VIMNMX.U32 R5, PT, PT, R5, 0x1, !PT ;  /* 0x0000000105057848 */ /* 0x000fe20007fe0000 */
[----:B------:R-:W-:Y:S01]  /*8690*/  ULOP3.LUT UR10, UR10, 0x1, URZ, 0xc0, !UPT ;  /* 0x000000010a0a7892 */ /* 0x000fe2000f8ec0ff */
[----:B------:R-:W-:Y:S01]  /*86a0*/  VIMNMX R4, PT, PT, R4, 0x1, !PT ;  /* 0x0000000104047848 */ /* 0x000fe20007fe0100 */
[----:B------:R-:W-:Y:S01]  /*86b0*/  UMOV UR4, URZ ;  /* 0x000000ff00047c82 */ /* 0x000fe20008000000 */
[----:B0-----:R-:W-:Y:S01]  /*86c0*/  IMAD.WIDE.U32 R18, R19, 0x8, R10 ;  /* 0x0000000813127825 */ /* 0x001fe200078e000a */
[----:B------:R-:W-:-:S03]  /*86d0*/  IADD3 R2, PT, PT, R2, -0x1, RZ ;  /* 0xffffffff02027810 */ /* 0x000fc60007ffe0ff */
[----:B------:R-:W-:-:S04]  /*86e0*/  IMAD.WIDE.U32 R14, R15, 0x8, R10 ;  /* 0x000000080f0e7825 */ /* 0x000fc800078e000a */
[----:B------:R-:W-:-:S04]  /*86f0*/  IMAD.WIDE.U32 R12, R13, 0x8, R10 ;  /* 0x000000080d0c7825 */ /* 0x000fc800078e000a */
[----:B------:R-:W-:-:S04]  /*8700*/  IMAD.WIDE.U32 R10, R3, 0x8, R10 ;  /* 0x00000008030a7825 */ /* 0x000fc800078e000a */
[----:B------:R-:W-:-:S04]  /*8710*/  IMAD.U32 R3, RZ, RZ, UR21 ;  /* 0x00000015ff037e24 */ /* 0x000fc8000f8e00ff */
[----:B------:R-:W-:-:S07]  /*8720*/  VIADD R3, R3, 0xffffffff ;  /* 0xffffffff03037836 */ /* 0x000fce0000000000 */
.L_x_112:
[----:B01234-:R-:W0:Y:S01]  /*8730*/  LDC R25, c[0x0][0x3b0] ;  /* 0x0000ec00ff197b82 */ /* 0x01fe220000000800 */
[----:B------:R-:W-:-:S07]  /*8740*/  HFMA2 R0, -RZ, RZ, 0, 0 ;  /* 0x00000000ff007431 */ /* 0x000fce00000001ff */
[----:B------:R-:W1:Y:S02]  /*8750*/  LDC.64 R6, c[0x0][0x380] ;  /* 0x0000e000ff067b82 */ /* 0x000e640000000a00 */
.L_x_79:
[----:B------:R-:W-:-:S13]  /*8760*/  ISETP.NE.AND P0, PT, R0, UR19, PT ;  /* 0x0000001300007c0c */ /* 0x000fda000bf05270 */
[----:B------:R-:W-:Y:S05]  /*8770*/  @!P0 BRA `(.L_x_78) ;  /* 0x0000004c00148947 */ /* 0x000fea0003800000 */
[CC--:B0-----:R-:W-:Y:S02]  /*8780*/  IMAD R21, R0.reuse, R25.reuse, R25 ;  /* 0x0000001900157224 */ /* 0x0c1fe400078e0219 */
[C---:B------:R-:W-:Y:S02]  /*8790*/  VIADD R24, R0.reuse, 0x1 ;  /* 0x0000000100187836 */ /* 0x040fe40000000000 */
[----:B------:R-:W-:-:S03]  /*87a0*/  IMAD R9, R0, R25, R0 ;  /* 0x0000001900097224 */ /* 0x000fc600078e0200 */
[----:B------:R-:W-:Y:S01]  /*87b0*/  IADD3 R17, PT, PT, R24, R21, RZ ;  /* 0x0000001518117210 */ /* 0x000fe20007ffe0ff */
[----:B-1----:R-:W-:-:S04]  /*87c0*/  IMAD.WIDE.U32 R8, R9, 0x8, R6 ;  /* 0x0000000809087825 */ /* 0x002fc800078e0006 */
[----:B------:R-:W-:Y:S02]  /*87d0*/  IMAD.WIDE.U32 R16, R17, 0x8, R6 ;  /* 0x0000000811107825 */ /* 0x000fe400078e0006 */
[----:B------:R-:W2:Y:S04]  /*87e0*/  LDG.E.64 R8, desc[UR12][R8.64] ;  /* 0x0000000c08087981 */ /* 0x000ea8000c1e1b00 */
[----:B------:R-:W2:Y:S01]  /*87f0*/  LDG.E.64 R16, desc[UR12][R16.64] ;  /* 0x0000000c10107981 */ /* 0x000ea2000c1e1b00 */
[----:B------:R-:W-:-:S04]  /*8800*/  IMAD.IADD R23, R21, 0x1, R0 ;  /* 0x0000000115177824 */ /* 0x000fc800078e0200 */
[----:B------:R-:W-:-:S06]  /*8810*/  IMAD.WIDE.U32 R22, R23, 0x8, R6 ;  /* 0x0000000817167825 */ /* 0x000fcc00078e0006 */
[----:B------:R-:W3:Y:S01]  /*8820*/  LDG.E.64 R22, desc[UR12][R22.64] ;  /* 0x0000000c16167981 */ /* 0x000ee2000c1e1b00 */
[----:B------:R-:W-:Y:S01]  /*8830*/  MOV R26, 0x80000 ;  /* 0x00080000001a7802 */ /* 0x000fe20000000f00 */
[----:B--2---:R-:W-:-:S08]  /*8840*/  DADD R20, |R8|, |R16| ;  /* 0x0000000008147229 */ /* 0x004fd00000000610 */
[----:B------:R-:W-:Y:S02]  /*8850*/  DSETP.MAX.AND P0, P1, R20, 1, PT ;  /* 0x3ff000001400742a */ /* 0x000fe4000390f000 */
[----:B------:R-:W-:-:S04]  /*8860*/  IMAD.MOV.U32 R0, RZ, RZ, R21 ;  /* 0x000000ffff007224 */ /* 0x000fc800078e0015 */
[----:B------:R-:W-:Y:S02]  /*8870*/  SEL R8, R20, RZ, P0 ;  /* 0x000000ff14087207 */ /* 0x000fe40000000000 */
[----:B------:R-:W-:Y:S02]  /*8880*/  FSEL R9, R0, 1.875, P0 ;  /* 0x3ff0000000097808 */ /* 0x000fe40000000000 */
[----:B------:R-:W-:-:S04]  /*8890*/  MOV R0, R24 ;  /* 0x0000001800007202 */ /* 0x000fc80000000f00 */
[----:B------:R-:W-:-:S06]  /*88a0*/  @P1 LOP3.LUT R9, R26, 0x3ff00000, RZ, 0xfc, !PT ;  /* 0x3ff000001a091812 */ /* 0x000fcc00078efcff */
[----:B------:R-:W-:-:S08]  /*88b0*/  DMUL R8, R8, 2.2204460492503130808e-16 ;  /* 0x3cb0000008087828 */ /* 0x000fd00000000000 */
[----:B---3--:R-:W-:-:S14]  /*88c0*/  DSETP.GT.AND P0, PT, |R22|, R8, PT ;  /* 0x000000081600722a */ /* 0x008fdc0003f04200 */
[----:B------:R-:W-:Y:S05]  /*88d0*/  @!P0 BRA `(.L_x_79) ;  /* 0xfffffffc00a08947 */ /* 0x000fea000383ffff */
[----:B------:R-:W2:Y:S04]  /*88e0*/  LDG.E.64 R8, desc[UR12][R14.64] ;  /* 0x0000000c0e087981 */ /* 0x000ea8000c1e1b00 */
[----:B------:R-:W2:Y:S04]  /*88f0*/  LDG.E.64 R16, desc[UR12][R12.64] ;  /* 0x0000000c0c107981 */ /* 0x000ea8000c1e1b00 */
[----:B------:R-:W3:Y:S04]  /*8900*/  LDG.E.64 R6, desc[UR12][R18.64] ;  /* 0x0000000c12067981 */ /* 0x000ee8000c1e1b00 */
[----:B------:R-:W3:Y:S01]  /*8910*/  LDG.E.64 R22, desc[UR12][R10.64] ;  /* 0x0000000c0a167981 */ /* 0x000ee2000c1e1b00 */
[----:B--2---:R-:W-:-:S08]  /*8920*/  DMUL R8, R8, R16 ;  /* 0x0000001008087228 */ /* 0x004fd00000000000 */
[C---:B---3--:R-:W-:Y:S02]  /*8930*/  DFMA R8, R6.reuse, R22, -R8 ;  /* 0x000000160608722b */ /* 0x048fe40000000808 */
[----:B------:R-:W-:-:S06]  /*8940*/  DADD R6, R6, R22 ;  /* 0x0000000006067229 */ /* 0x000fcc0000000016 */
[----:B------:R-:W-:-:S08]  /*8950*/  DMUL R8, R8, -4 ;  /* 0xc010000008087828 */ /* 0x000fd00000000000 */
[----:B------:R-:W-:-:S08]  /*8960*/  DFMA R24, R6, R6, R8 ;  /* 0x000000060618722b */ /* 0x000fd00000000008 */
[----:B------:R-:W-:-:S14]  /*8970*/  DSETP.GE.AND P0, PT, R24, RZ, PT ;  /* 0x000000ff1800722a */ /* 0x000fdc0003f06000 */
[----:B------:R-:W-:Y:S05]  /*8980*/  @!P0 BRA `(.L_x_80) ;  /* 0x0000000000848947 */ /* 0x000fea0003800000 */
[----:B------:R-:W0:Y:S01]  /*8990*/  MUFU.RSQ64H R37, R25 ;  /* 0x0000001900257308 */ /* 0x000e220000001c00 */
[----:B------:R-:W-:Y:S01]  /*89a0*/  VIADD R36, R25, 0xfcb00000 ;  /* 0xfcb0000019247836 */ /* 0x000fe20000000000 */
[----:B------:R-:W-:Y:S01]  /*89b0*/  MOV R16, 0x0 ;  /* 0x0000000000107802 */ /* 0x000fe20000000f00 */
[----:B------:R-:W-:-:S03]  /*89c0*/  IMAD.MOV.U32 R17, RZ, RZ, 0x3fd80000 ;  /* 0x3fd80000ff117424 */ /* 0x000fc600078e00ff */
[----:B------:R-:W-:Y:S01]  /*89d0*/  ISETP.GE.U32.AND P0, PT, R36, 0x7ca00000, PT ;  /* 0x7ca000002400780c */ /* 0x000fe20003f06070 */
[----:B0-----:R-:W-:-:S08]  /*89e0*/  DMUL R8, R36, R36 ;  /* 0x0000002424087228 */ /* 0x001fd00000000000 */
[----:B------:R-:W-:-:S08]  /*89f0*/  DFMA R8, R24, -R8, 1 ;  /* 0x3ff000001808742b */ /* 0x000fd00000000808 */
        /* <DEDUP_REMOVED lines=9> */
[----:B------:R-:W-:Y:S02]  /*8a90*/  MOV R17, R29 ;  /* 0x0000001d00117202 */ /* 0x000fe40000000f00 */
[----:B------:R-:W-:-:S07]  /*8aa0*/  MOV R34, 0x8ac0 ;  /* 0x00008ac000227802 */ /* 0x000fce0000000f00 */
[----:B------:R-:W-:Y:S05]  /*8ab0*/  CALL.REL.NOINC `($__internal_1_$__cuda_sm20_dsqrt_rn_f64_mediumpath_v1) ;  /* 0x0000011800247944 */ /* 0x000fea0003c00000 */
[----:B------:R-:W-:Y:S01]  /*8ac0*/  IMAD.MOV.U32 R26, RZ, RZ, R8 ;  /* 0x000000ffff1a7224 */ /* 0x000fe200078e0008 */
[----:B------:R-:W-:-:S07]  /*8ad0*/  MOV R27, R9 ;  /* 0x00000009001b7202 */ /* 0x000fce0000000f00 */
.L_x_81:
[C-C-:B------:R-:W-:Y:S02]  /*8ae0*/  DADD R8, R6.reuse, R26.reuse ;  /* 0x0000000006087229 */ /* 0x140fe4000000001a */
[----:B------:R-:W-:-:S06]  /*8af0*/  DADD R6, R6, -R26 ;  /* 0x0000000006067229 */ /* 0x000fcc000000081a */
[----:B------:R-:W-:Y:S02]  /*8b00*/  DMUL R8, R8, 0.5 ;  /* 0x3fe0000008087828 */ /* 0x000fe40000000000 */
[----:B------:R-:W-:-:S06]  /*8b10*/  DMUL R6, R6, 0.5 ;  /* 0x3fe0000006067828 */ /* 0x000fcc0000000000 */
[C---:B------:R-:W-:Y:S02]  /*8b20*/  DADD R16, -R22.reuse, R8 ;  /* 0x0000000016107229 */ /* 0x040fe40000000108 */
[----:B------:R-:W-:-:S08]  /*8b30*/  DADD R22, -R22, R6 ;  /* 0x0000000016167229 */ /* 0x000fd00000000106 */
[----:B------:R-:W-:-:S06]  /*8b40*/  DSETP.GEU.AND P0, PT, |R16|, |R22|, PT ;  /* 0x400000161000722a */ /* 0x000fcc0003f0e200 */
[----:B------:R-:W-:Y:S02]  /*8b50*/  FSEL R0, R8, R6, !P0 ;  /* 0x0000000608007208 */ /* 0x000fe40004000000 */
[----:B------:R-:W-:Y:S02]  /*8b60*/  FSEL R6, R9, R7, !P0 ;  /* 0x0000000709067208 */ /* 0x000fe40004000000 */
[----:B------:R-:W-:Y:S02]  /*8b70*/  R2UR UR14, R0 ;  /* 0x00000000000e72ca */ /* 0x000fe400000e0000 */
[----:B------:R-:W-:Y:S01]  /*8b80*/  R2UR UR15, R6 ;  /* 0x00000000060f72ca */ /* 0x000fe200000e0000 */
[----:B------:R-:W-:-:S14]  /*8b90*/  BRA `(.L_x_82) ;  /* 0x00000000000c7947 */ /* 0x000fdc0003800000 */
.L_x_80:
[----:B------:R-:W-:-:S10]  /*8ba0*/  DMUL R6, R6, 0.5 ;  /* 0x3fe0000006067828 */ /* 0x000fd40000000000 */
[----:B------:R-:W-:Y:S02]  /*8bb0*/  R2UR UR14, R6 ;  /* 0x00000000060e72ca */ /* 0x000fe400000e0000 */
[----:B------:R-:W-:-:S15]  /*8bc0*/  R2UR UR15, R7 ;  /* 0x00000000070f72ca */ /* 0x000fde00000e0000 */
.L_x_82:
[----:B------:R-:W-:-:S05]  /*8bd0*/  IMAD.U32 R0, RZ, RZ, UR19 ;  /* 0x00000013ff007e24 */ /* 0x000fca000f8e00ff */
[----:B------:R-:W-:Y:S02]  /*8be0*/  ISETP.GE.U32.AND P2, PT, R0, 0xf, PT ;  /* 0x0000000f0000780c */ /* 0x000fe40003f46070 */
[----:B------:R-:W-:-:S11]  /*8bf0*/  MOV R0, RZ ;  /* 0x000000ff00007202 */ /* 0x000fd60000000f00 */
[----:B------:R-:W-:Y:S05]  /*8c00*/  @!P2 BRA `(.L_x_83) ;  /* 0x000000040098a947 */ /* 0x000fea0003800000 */
[----:B------:R-:W0:Y:S01]  /*8c10*/  LDC R0, c[0x0][0x3b0] ;  /* 0x0000ec00ff007b82 */ /* 0x000e220000000800 */
[----:B------:R-:W-:-:S07]  /*8c20*/  IMAD.MOV.U32 R9, RZ, RZ, RZ ;  /* 0x000000ffff097224 */ /* 0x000fce00078e00ff */
[----:B------:R-:W1:Y:S02]  /*8c30*/  LDC.64 R6, c[0x0][0x380] ;  /* 0x0000e000ff067b82 */ /* 0x000e640000000a00 */
.L_x_84:
[----:B0-2---:R-:W-:-:S04]  /*8c40*/  IMAD R17, R9, R0, R9 ;  /* 0x0000000009117224 */ /* 0x005fc800078e0209 */
[----:B-1----:R-:W-:-:S05]  /*8c50*/  IMAD.WIDE.U32 R16, R17, 0x8, R6 ;  /* 0x0000000811107825 */ /* 0x002fca00078e0006 */
[----:B------:R-:W2:Y:S01]  /*8c60*/  LDG.E.64 R20, desc[UR12][R16.64] ;  /* 0x0000000c10147981 */ /* 0x000ea2000c1e1b00 */
[----:B------:R-:W-:-:S05]  /*8c70*/  IMAD R8, R9, R0, R0 ;  /* 0x0000000009087224 */ /* 0x000fca00078e0200 */
[----:B------:R-:W-:-:S05]  /*8c80*/  IADD3 R23, PT, PT, R9, 0x1, R8 ;  /* 0x0000000109177810 */ /* 0x000fca0007ffe008 */
[----:B------:R-:W-:Y:S01]  /*8c90*/  IMAD.WIDE.U32 R22, R23, 0x8, R6 ;  /* 0x0000000817167825 */ /* 0x000fe200078e0006 */
[----:B--2---:R-:W-:-:S07]  /*8ca0*/  DADD R20, R20, -UR14 ;  /* 0x8000000e14147e29 */ /* 0x004fce0008000000 */
[----:B------:R0:W-:Y:S04]  /*8cb0*/  STG.E.64 desc[UR12][R16.64], R20 ;  /* 0x0000001410007986 */ /* 0x0001e8000c101b0c */
[----:B------:R-:W2:Y:S01]  /*8cc0*/  LDG.E.64 R24, desc[UR12][R22.64] ;  /* 0x0000000c16187981 */ /* 0x000ea2000c1e1b00 */
[----:B------:R-:W-:-:S04]  /*8cd0*/  IADD3 R8, PT, PT, R8, R0, RZ ;  /* 0x0000000008087210 */ /* 0x000fc80007ffe0ff */
[----:B------:R-:W-:-:S05]  /*8ce0*/  IADD3 R27, PT, PT, R9, 0x2, R8 ;  /* 0x00000002091b7810 */ /* 0x000fca0007ffe008 */
[----:B------:R-:W-:Y:S01]  /*8cf0*/  IMAD.WIDE.U32 R26, R27, 0x8, R6 ;  /* 0x000000081b1a7825 */ /* 0x000fe200078e0006 */
[----:B--2---:R-:W-:-:S07]  /*8d00*/  DADD R24, R24, -UR14 ;  /* 0x8000000e18187e29 */ /* 0x004fce0008000000 */
[----:B------:R1:W-:Y:S04]  /*8d10*/  STG.E.64 desc[UR12][R22.64], R24 ;  /* 0x0000001816007986 */ /* 0x0003e8000c101b0c */
[----:B------:R-:W2:Y:S01]  /*8d20*/  LDG.E.64 R28, desc[UR12][R26.64] ;  /* 0x0000000c1a1c7981 */ /* 0x000ea2000c1e1b00 */
[----:B------:R-:W-:-:S05]  /*8d30*/  IMAD.IADD R8, R8, 0x1, R0 ;  /* 0x0000000108087824 */ /* 0x000fca00078e0200 */
[----:B------:R-:W-:-:S05]  /*8d40*/  IADD3 R31, PT, PT, R9, 0x3, R8 ;  /* 0x00000003091f7810 */ /* 0x000fca0007ffe008 */
[----:B0-----:R-:W-:Y:S01]  /*8d50*/  IMAD.WIDE.U32 R16, R31, 0x8, R6 ;  /* 0x000000081f107825 */ /* 0x001fe200078e0006 */
[----:B--2---:R-:W-:-:S07]  /*8d60*/  DADD R28, R28, -UR14 ;  /* 0x8000000e1c1c7e29 */ /* 0x004fce0008000000 */
[----:B------:R0:W-:Y:S04]  /*8d70*/  STG.E.64 desc[UR12][R26.64], R28 ;  /* 0x0000001c1a007986 */ /* 0x0001e8000c101b0c */
[----:B------:R-:W2:Y:S01]  /*8d80*/  LDG.E.64 R20, desc[UR12][R16.64] ;  /* 0x0000000c10147981 */ /* 0x000ea2000c1e1b00 */
[----:B------:R-:W-:-:S04]  /*8d90*/  IADD3 R8, PT, PT, R8, R0, RZ ;  /* 0x0000000008087210 */ /* 0x000fc80007ffe0ff */
[----:B------:R-:W-:-:S05]  /*8da0*/  IADD3 R31, PT, PT, R9, 0x4, R8 ;  /* 0x00000004091f7810 */ /* 0x000fca0007ffe008 */
[----:B-1----:R-:W-:Y:S01]  /*8db0*/  IMAD.WIDE.U32 R22, R31, 0x8, R6 ;  /* 0x000000081f167825 */ /* 0x002fe200078e0006 */
        /* <DEDUP_REMOVED lines=62> */
[----:B------:R-:W3:Y:S01]  /*91a0*/  LDG.E.64 R28, desc[UR12][R26.64] ;  /* 0x0000000c1a1c7981 */ /* 0x000ee2000c1e1b00 */
[----:B------:R-:W-:-:S05]  /*91b0*/  IADD3 R8, PT, PT, R9, R0, R8 ;  /* 0x0000000009087210 */ /* 0x000fca0007ffe008 */
[----:B------:R-:W-:-:S04]  /*91c0*/  VIADD R31, R8, 0xf ;  /* 0x0000000f081f7836 */ /* 0x000fc80000000000 */
[----:B0-----:R-:W-:Y:S01]  /*91d0*/  IMAD.WIDE.U32 R16, R31, 0x8, R6 ;  /* 0x000000081f107825 */ /* 0x001fe200078e0006 */
[----:B---3--:R-:W-:-:S07]  /*91e0*/  DADD R28, R28, -UR14 ;  /* 0x8000000e1c1c7e29 */ /* 0x008fce0008000000 */
[----:B------:R2:W-:Y:S04]  /*91f0*/  STG.E.64 desc[UR12][R26.64], R28 ;  /* 0x0000001c1a007986 */ /* 0x0005e8000c101b0c */
[----:B------:R-:W3:Y:S01]  /*9200*/  LDG.E.64 R20, desc[UR12][R16.64] ;  /* 0x0000000c10147981 */ /* 0x000ee2000c1e1b00 */
[----:B------:R-:W-:-:S04]  /*9210*/  IADD3 R9, PT, PT, R9, 0x10, RZ ;  /* 0x0000001009097810 */ /* 0x000fc80007ffe0ff */
[----:B------:R-:W-:Y:S01]  /*9220*/  ISETP.NE.AND P0, PT, R9, UR17, PT ;  /* 0x0000001109007c0c */ /* 0x000fe2000bf05270 */
[----:B---3--:R-:W-:-:S07]  /*9230*/  DADD R20, R20, -UR14 ;  /* 0x8000000e14147e29 */ /* 0x008fce0008000000 */
[----:B------:R2:W-:Y:S05]  /*9240*/  STG.E.64 desc[UR12][R16.64], R20 ;  /* 0x0000001410007986 */ /* 0x0005ea000c101b0c */
[----:B------:R-:W-:Y:S05]  /*9250*/  @P0 BRA `(.L_x_84) ;  /* 0xfffffff800780947 */ /* 0x000fea000383ffff */
[----:B------:R-:W-:-:S07]  /*9260*/  IMAD.U32 R0, RZ, RZ, UR17 ;  /* 0x00000011ff007e24 */ /* 0x000fce000f8e00ff */
.L_x_83:
[----:B------:R-:W-:-:S09]  /*9270*/  UISETP.NE.AND UP0, UPT, UR11, URZ, UPT ;  /* 0x000000ff0b00728c */ /* 0x000fd2000bf05270 */
[----:B------:R-:W-:Y:S05]  /*9280*/  BRA.U !UP0, `(.L_x_85) ;  /* 0x0000000508b87547 */ /* 0x000fea000b800000 */
[----:B------:R-:W-:Y:S02]  /*9290*/  UIADD3 UR5, UPT, UPT, UR11, -0x1, URZ ;  /* 0xffffffff0b057890 */ /* 0x000fe4000fffe0ff */
[----:B------:R-:W-:Y:S02]  /*92a0*/  UISETP.NE.AND UP2, UPT, UR20, URZ, UPT ;  /* 0x000000ff1400728c */ /* 0x000fe4000bf45270 */
[----:B------:R-:W-:-:S09]  /*92b0*/  UISETP.GE.U32.AND UP1, UPT, UR5, 0x7, UPT ;  /* 0x000000070500788c */ /* 0x000fd2000bf26070 */
[----:B------:R-:W-:Y:S05]  /*92c0*/  BRA.U !UP1, `(.L_x_86) ;  /* 0x0000000109c87547 */ /* 0x000fea000b800000 */
[----:B------:R-:W2:Y:S08]  /*92d0*/  LDC R9, c[0x0][0x3b0] ;  /* 0x0000ec00ff097b82 */ /* 0x000eb00000000800 */
[----:B------:R-:W0:Y:S01]  /*92e0*/  LDC.64 R6, c[0x0][0x380] ;  /* 0x0000e000ff067b82 */ /* 0x000e220000000a00 */
[----:B--2---:R-:W-:-:S04]  /*92f0*/  IMAD R17, R0, R9, R0 ;  /* 0x0000000900117224 */ /* 0x004fc800078e0200 */
[----:B0-----:R-:W-:-:S05]  /*9300*/  IMAD.WIDE.U32 R16, R17, 0x8, R6 ;  /* 0x0000000811107825 */ /* 0x001fca00078e0006 */
        /* <DEDUP_REMOVED lines=37> */
[----:B------:R-:W-:-:S05]  /*9560*/  IADD3 R9, PT, PT, R0, R9, R31 ;  /* 0x0000000900097210 */ /* 0x000fca0007ffe01f */
[----:B------:R-:W-:-:S04]  /*9570*/  VIADD R9, R9, 0x7 ;  /* 0x0000000709097836 */ /* 0x000fc80000000000 */
[----:B------:R-:W-:Y:S01]  /*9580*/  IMAD.WIDE.U32 R6, R9, 0x8, R6 ;  /* 0x0000000809067825 */ /* 0x000fe200078e0006 */
[----:B--2---:R-:W-:-:S07]  /*9590*/  DADD R20, R20, -UR14 ;  /* 0x8000000e14147e29 */ /* 0x004fce0008000000 */
[----:B------:R0:W-:Y:S04]  /*95a0*/  STG.E.64 desc[UR12][R16.64], R20 ;  /* 0x0000001410007986 */ /* 0x0001e8000c101b0c */
[----:B------:R-:W2:Y:S01]  /*95b0*/  LDG.E.64 R8, desc[UR12][R6.64] ;  /* 0x0000000c06087981 */ /* 0x000ea2000c1e1b00 */
[----:B------:R-:W-:Y:S01]  /*95c0*/  IADD3 R0, PT, PT, R0, 0x8, RZ ;  /* 0x0000000800007810 */ /* 0x000fe20007ffe0ff */
[----:B--2---:R-:W-:-:S07]  /*95d0*/  DADD R8, R8, -UR14 ;  /* 0x8000000e08087e29 */ /* 0x004fce0008000000 */
[----:B------:R0:W-:Y:S04]  /*95e0*/  STG.E.64 desc[UR12][R6.64], R8 ;  /* 0x0000000806007986 */ /* 0x0001e8000c101b0c */
.L_x_86:
[----:B------:R-:W-:Y:S05]  /*95f0*/  BRA.U !UP2, `(.L_x_85) ;  /* 0x000000010adc7547 */ /* 0x000fea000b800000 */
[----:B------:R-:W-:Y:S01]  /*9600*/  ISETP.GE.U32.AND P0, PT, R2, 0x3, PT ;  /* 0x000000030200780c */ /* 0x000fe20003f06070 */
[----:B------:R-:W-:-:S12]  /*9610*/  UISETP.NE.AND UP1, UPT, UR21, URZ, UPT ;  /* 0x000000ff1500728c */ /* 0x000fd8000bf25270 */
[----:B------:R-:W-:Y:S05]  /*9620*/  @!P0 BRA `(.L_x_87) ;  /* 0x0000000000688947 */ /* 0x000fea0003800000 */
[----:B0-2---:R-:W0:Y:S08]  /*9630*/  LDC R29, c[0x0][0x3b0] ;  /* 0x0000ec00ff1d7b82 */ /* 0x005e300000000800 */
[----:B------:R-:W1:Y:S01]  /*9640*/  LDC.64 R6, c[0x0][0x380] ;  /* 0x0000e000ff067b82 */ /* 0x000e620000000a00 */
[----:B0-----:R-:W-:-:S04]  /*9650*/  IMAD R23, R0, R29, R0 ;  /* 0x0000001d00177224 */ /* 0x001fc800078e0200 */
        /* <DEDUP_REMOVED lines=8> */
[----:B------:R-:W-:-:S05]  /*96e0*/  IMAD.IADD R31, R20, 0x1, R29 ;  /* 0x00000001141f7824 */ /* 0x000fca00078e021d */
[----:B------:R-:W-:-:S05]  /*96f0*/  IADD3 R27, PT, PT, R0, 0x2, R31 ;  /* 0x00000002001b7810 */ /* 0x000fca0007ffe01f */
[----:B------:R-:W-:Y:S01]  /*9700*/  IMAD.WIDE.U32 R26, R27, 0x8, R6 ;  /* 0x000000081b1a7825 */ /* 0x000fe200078e0006 */
[----:B--2---:R-:W-:-:S07]  /*9710*/  DADD R16, R16, -UR14 ;  /* 0x8000000e10107e29 */ /* 0x004fce0008000000 */
[----:B------:R1:W-:Y:S04]  /*9720*/  STG.E.64 desc[UR12][R24.64], R16 ;  /* 0x0000001018007986 */ /* 0x0003e8000c101b0c */
[----:B------:R-:W2:Y:S01]  /*9730*/  LDG.E.64 R20, desc[UR12][R26.64] ;  /* 0x0000000c1a147981 */ /* 0x000ea2000c1e1b00 */
[----:B------:R-:W-:-:S04]  /*9740*/  IADD3 R28, PT, PT, R0, R29, R31 ;  /* 0x0000001d001c7210 */ /* 0x000fc80007ffe01f */
[----:B------:R-:W-:-:S05]  /*9750*/  IADD3 R29, PT, PT, R28, 0x3, RZ ;  /* 0x000000031c1d7810 */ /* 0x000fca0007ffe0ff */
[----:B------:R-:W-:Y:S01]  /*9760*/  IMAD.WIDE.U32 R6, R29, 0x8, R6 ;  /* 0x000000081d067825 */ /* 0x000fe200078e0006 */
[----:B--2---:R-:W-:-:S07]  /*9770*/  DADD R20, R20, -UR14 ;  /* 0x8000000e14147e29 */ /* 0x004fce0008000000 */
[----:B------:R1:W-:Y:S04]  /*9780*/  STG.E.64 desc[UR12][R26.64], R20 ;  /* 0x000000141a007986 */ /* 0x0003e8000c101b0c */
[----:B0-----:R-:W2:Y:S01]  /*9790*/  LDG.E.64 R8, desc[UR12][R6.64] ;  /* 0x0000000c06087981 */ /* 0x001ea2000c1e1b00 */
[----:B------:R-:W-:Y:S01]  /*97a0*/  VIADD R0, R0, 0x4 ;  /* 0x0000000400007836 */ /* 0x000fe20000000000 */
[----:B--2---:R-:W-:-:S07]  /*97b0*/  DADD R8, R8, -UR14 ;  /* 0x8000000e08087e29 */ /* 0x004fce0008000000 */
[----:B------:R1:W-:Y:S04]  /*97c0*/  STG.E.64 desc[UR12][R6.64], R8 ;  /* 0x0000000806007986 */ /* 0x0003e8000c101b0c */
.L_x_87:
[----:B------:R-:W-:Y:S05]  /*97d0*/  BRA.U !UP1, `(.L_x_85) ;  /* 0x0000000109647547 */ /* 0x000fea000b800000 */
[----:B0-2---:R-:W0:Y:S08]  /*97e0*/  LDC R23, c[0x0][0x3b0] ;  /* 0x0000ec00ff177b82 */ /* 0x005e300000000800 */
[----:B-1----:R-:W1:Y:S01]  /*97f0*/  LDC.64 R16, c[0x0][0x380] ;  /* 0x0000e000ff107b82 */ /* 0x002e620000000a00 */
[----:B0-----:R-:W-:-:S04]  /*9800*/  IMAD R7, R0, R23, R0 ;  /* 0x0000001700077224 */ /* 0x001fc800078e0200 */
[----:B-1----:R-:W-:-:S05]  /*9810*/  IMAD.WIDE.U32 R6, R7, 0x8, R16 ;  /* 0x0000000807067825 */ /* 0x002fca00078e0010 */
[----:B------:R-:W2:Y:S01]  /*9820*/  LDG.E.64 R8, desc[UR12][R6.64] ;  /* 0x0000000c06087981 */ /* 0x000ea2000c1e1b00 */
[----:B------:R-:W-:-:S04]  /*9830*/  MOV R20, UR21 ;  /* 0x0000001500147c02 */ /* 0x000fc80008000f00 */
[----:B------:R-:W-:Y:S01]  /*9840*/  ISETP.NE.AND P0, PT, R20, 0x1, PT ;  /* 0x000000011400780c */ /* 0x000fe20003f05270 */
[----:B--2---:R-:W-:-:S07]  /*9850*/  DADD R8, R8, -UR14 ;  /* 0x8000000e08087e29 */ /* 0x004fce0008000000 */
[----:B------:R3:W-:Y:S05]  /*9860*/  STG.E.64 desc[UR12][R6.64], R8 ;  /* 0x0000000806007986 */ /* 0x0007ea000c101b0c */
[----:B------:R-:W-:Y:S05]  /*9870*/  @!P0 BRA `(.L_x_85) ;  /* 0x00000000003c8947 */ /* 0x000fea0003800000 */
[----:B------:R-:W-:-:S05]  /*9880*/  IMAD R21, R0, R23, R23 ;  /* 0x0000001700157224 */ /* 0x000fca00078e0217 */
[----:B---3--:R-:W-:-:S05]  /*9890*/  IADD3 R7, PT, PT, R0, 0x1, R21 ;  /* 0x0000000100077810 */ /* 0x008fca0007ffe015 */
[----:B------:R-:W-:-:S05]  /*98a0*/  IMAD.WIDE.U32 R6, R7, 0x8, R16 ;  /* 0x0000000807067825 */ /* 0x000fca00078e0010 */
[----:B------:R-:W2:Y:S01]  /*98b0*/  LDG.E.64 R8, desc[UR12][R6.64] ;  /* 0x0000000c06087981 */ /* 0x000ea2000c1e1b00 */
[----:B------:R-:W-:-:S05]  /*98c0*/  IMAD.U32 R20, RZ, RZ, UR21 ;  /* 0x00000015ff147e24 */ /* 0x000fca000f8e00ff */
[----:B------:R-:W-:Y:S01]  /*98d0*/  ISETP.NE.AND P0, PT, R20, 0x2, PT ;  /* 0x000000021400780c */ /* 0x000fe20003f05270 */
[----:B--2---:R-:W-:-:S07]  /*98e0*/  DADD R8, R8, -UR14 ;  /* 0x8000000e08087e29 */ /* 0x004fce0008000000 */
[----:B------:R4:W-:Y:S05]  /*98f0*/  STG.E.64 desc[UR12][R6.64], R8 ;  /* 0x0000000806007986 */ /* 0x0009ea000c101b0c */
[----:B------:R-:W-:Y:S05]  /*9900*/  @!P0 BRA `(.L_x_85) ;  /* 0x0000000000188947 */ /* 0x000fea0003800000 */
[----:B------:R-:W-:-:S04]  /*9910*/  IADD3 R0, PT, PT, R0, R23, R21 ;  /* 0x0000001700007210 */ /* 0x000fc80007ffe015 */
[----:B----4-:R-:W-:-:S05]  /*9920*/  IADD3 R7, PT, PT, R0, 0x2, RZ ;  /* 0x0000000200077810 */ /* 0x010fca0007ffe0ff */
[----:B------:R-:W-:-:S05]  /*9930*/  IMAD.WIDE.U32 R6, R7, 0x8, R16 ;  /* 0x0000000807067825 */ /* 0x000fca00078e0010 */
[----:B------:R-:W2:Y:S02]  /*9940*/  LDG.E.64 R8, desc[UR12][R6.64] ;  /* 0x0000000c06087981 */ /* 0x000ea4000c1e1b00 */
[----:B--2---:R-:W-:-:S07]  /*9950*/  DADD R8, R8, -UR14 ;  /* 0x8000000e08087e29 */ /* 0x004fce0008000000 */
[----:B------:R0:W-:Y:S04]  /*9960*/  STG.E.64 desc[UR12][R6.64], R8 ;  /* 0x0000000806007986 */ /* 0x0001e8000c101b0c */
.L_x_85:
[----:B------:R-:W-:-:S05]  /*9970*/  UMOV UR5, URZ ;  /* 0x000000ff00057c82 */ /* 0x000fca0008000000 */
.L_x_106:
[----:B------:R-:W5:Y:S01]  /*9980*/  LDCU UR8, c[0x0][0x3b0] ;  /* 0x00007600ff0877ac */ /* 0x000f620008000800 */
[----:B-1----:R-:W1:Y:S01]  /*9990*/  LDCU.64 UR6, c[0x0][0x380] ;  /* 0x00007000ff0677ac */ /* 0x002e620008000a00 */
[----:B-----5:R-:W-:-:S04]  /*99a0*/  UIMAD UR9, UR5, UR8, UR5 ;  /* 0x00000008050972a4 */ /* 0x020fc8000f8e0205 */
[----:B------:R-:W-:-:S04]  /*99b0*/  UIADD3 UR8, UPT, UPT, UR9, UR8, URZ ;  /* 0x0000000809087290 */ /* 0x000fc8000fffe0ff */
[----:B-1----:R-:W-:-:S06]  /*99c0*/  UIMAD.WIDE.U32 UR6, UR8, 0x8, UR6 ;  /* 0x00000008080678a5 */ /* 0x002fcc000f8e0006 */
[----:B0-234-:R-:W-:Y:S01]  /*99d0*/  IMAD.U32 R6, RZ, RZ, UR6 ;  /* 0x00000006ff067e24 */ /* 0x01dfe2000f8e00ff */
[----:B------:R-:W-:-:S06]  /*99e0*/  MOV R7, UR7 ;  /* 0x0000000700077c02 */ /* 0x000fcc0008000f00 */
[----:B------:R-:W3:Y:S01]  /*99f0*/  LDG.E.64 R6, desc[UR12][R6.64] ;  /* 0x0000000c06067981 */ /* 0x000ee2000c1e1b00 */
[----:B------:R-:W-:Y:S01]  /*9a00*/  R2UR UR6, R5 ;  /* 0x00000000050672ca */ /* 0x000fe200000e0000 */
[----:B------:R-:W-:Y:S01]  /*9a10*/  IMAD.U32 R0, RZ, RZ, UR5 ;  /* 0x00000005ff007e24 */ /* 0x000fe2000f8e00ff */
[----:B------:R-:W-:-:S11]  /*9a20*/  UIADD3 UR5, UPT, UPT, UR5, 0x1, URZ ;  /* 0x0000000105057890 */ /* 0x000fd6000fffe0ff */
[----:B------:R-:W-:Y:S01]  /*9a30*/  UISETP.NE.AND UP1, UPT, UR5, UR6, UPT ;  /* 0x000000060500728c */ /* 0x000fe2000bf25270 */
[----:B---3--:R-:W-:-:S14]  /*9a40*/  DSETP.GEU.AND P0, PT, |R6|, 2.2204460492503130808e-16, PT ;  /* 0x3cb000000600742a */ /* 0x008fdc0003f0e200 */
[----:B------:R-:W-:Y:S05]  /*9a50*/  @!P0 BRA `(.L_x_88) ;  /* 0x0000002800ec8947 */ /* 0x000fea0003800000 */
[----:B------:R-:W0:Y:S02]  /*9a60*/  LDCU.64 UR6, c[0x0][0x380] ;  /* 0x00007000ff0677ac */ /* 0x000e240008000a00 */
[----:B0-----:R-:W-:-:S04]  /*9a70*/  ULEA UR6, UP2, UR9, UR6, 0x3 ;  /* 0x0000000609067291 */ /* 0x001fc8000f8418ff */
[----:B------:R-:W-:Y:S02]  /*9a80*/  ULEA.HI.X UR7, UR9, UR7, URZ, 0x3, UP2 ;  /* 0x0000000709077291 */ /* 0x000fe400090f1cff */
[----:B--2---:R-:W-:-:S04]  /*9a90*/  MOV R22, UR6 ;  /* 0x0000000600167c02 */ /* 0x004fc80008000f00 */
[----:B------:R-:W-:-:S06]  /*9aa0*/  IMAD.U32 R23, RZ, RZ, UR7 ;  /* 0x00000007ff177e24 */ /* 0x000fcc000f8e00ff */
[----:B------:R-:W2:Y:S01]  /*9ab0*/  LDG.E.64 R22, desc[UR12][R22.64] ;  /* 0x0000000c16167981 */ /* 0x000ea2000c1e1b00 */
[----:B------:R-:W-:Y:S01]  /*9ac0*/  IMAD.MOV.U32 R16, RZ, RZ, 0x0 ;  /* 0x00000000ff107424 */ /* 0x000fe200078e00ff */
[----:B------:R-:W-:Y:S01]  /*9ad0*/  MOV R17, 0x3fd80000 ;  /* 0x3fd8000000117802 */ /* 0x000fe20000000f00 */
[----:B--2---:R-:W-:-:S08]  /*9ae0*/  DMUL R8, R22, R22 ;  /* 0x0000001616087228 */ /* 0x004fd00000000000 */
[----:B------:R-:W-:-:S06]  /*9af0*/  DFMA R24, R6, R6, R8 ;  /* 0x000000060618722b */ /* 0x000fcc0000000008 */
[----:B------:R-:W0:Y:S04]  /*9b00*/  MUFU.RSQ64H R37, R25 ;  /* 0x0000001900257308 */ /* 0x000e280000001c00 */
[----:B------:R-:W-:-:S04]  /*9b10*/  IADD3 R36, PT, PT, R25, -0x3500000, RZ ;  /* 0xfcb0000019247810 */ /* 0x000fc80007ffe0ff */
[----:B------:R-:W-:Y:S02]  /*9b20*/  ISETP.GE.U32.AND P0, PT, R36, 0x7ca00000, PT ;  /* 0x7ca000002400780c */ /* 0x000fe40003f06070 */
[----:B0-----:R-:W-:-:S08]  /*9b30*/  DMUL R8, R36, R36 ;  /* 0x0000002424087228 */ /* 0x001fd00000000000 */
[----:B------:R-:W-:-:S08]  /*9b40*/  DFMA R8, R24, -R8, 1 ;  /* 0x3ff000001808742b */ /* 0x000fd00000000808 */
[----:B------:R-:W-:Y:S02]  /*9b50*/  DFMA R16, R8, R16, 0.5 ;  /* 0x3fe000000810742b */ /* 0x000fe40000000010 */
[----:B------:R-:W-:-:S08]  /*9b60*/  DMUL R8, R36, R8 ;  /* 0x0000000824087228 */ /* 0x000fd00000000000 */
[----:B------:R-:W-:Y:S01]  /*9b70*/  DFMA R20, R16, R8, R36 ;  /* 0x000000081014722b */ /* 0x000fe20000000024 */
[----:B------:R-:W-:-:S05]  /*9b80*/  IMAD.U32 R8, RZ, RZ, UR19 ;  /* 0x00000013ff087e24 */ /* 0x000fca000f8e00ff */
[----:B------:R-:W-:Y:S02]  /*9b90*/  ISETP.GE.U32.AND P3, PT, R8, 0x7, PT ;  /* 0x000000070800780c */ /* 0x000fe40003f66070 */
        /* <DEDUP_REMOVED lines=8> */
[----:B------:R-:W-:Y:S01]  /*9c20*/  MOV R21, R29 ;  /* 0x0000001d00157202 */ /* 0x000fe20000000f00 */
[----:B------:R-:W-:Y:S01]  /*9c30*/  IMAD.MOV.U32 R8, RZ, RZ, R26 ;  /* 0x000000ffff087224 */ /* 0x000fe200078e001a */
[----:B------:R-:W-:Y:S02]  /*9c40*/  MOV R9, R27 ;  /* 0x0000001b00097202 */ /* 0x000fe40000000f00 */
[----:B------:R-:W-:-:S07]  /*9c50*/  MOV R34, 0x9c70 ;  /* 0x00009c7000227802 */ /* 0x000fce0000000f00 */
[----:B------:R-:W-:Y:S05]  /*9c60*/  CALL.REL.NOINC `($__internal_1_$__cuda_sm20_dsqrt_rn_f64_mediumpath_v1) ;  /* 0x0000010400b87944 */ /* 0x000fea0003c00000 */
.L_x_89:
        /* <DEDUP_REMOVED lines=11> */
[----:B------:R-:W-:Y:S02]  /*9d20*/  R2UR UR9, R25 ;  /* 0x00000000190972ca */ /* 0x000fe400000e0000 */
[----:B------:R-:W-:-:S11]  /*9d30*/  R2UR UR8, R24 ;  /* 0x00000000180872ca */ /* 0x000fd600000e0000 */
[----:B------:R-:W-:-:S05]  /*9d40*/  FFMA R16, RZ, R9, UR9 ;  /* 0x00000009ff107e23 */ /* 0x000fca0008000009 */
        /* <DEDUP_REMOVED lines=8> */
[----:B------:R-:W-:Y:S02]  /*9dd0*/  R2UR UR8, R16 ;  /* 0x00000000100872ca */ /* 0x000fe400000e0000 */
[----:B------:R-:W-:-:S15]  /*9de0*/  R2UR UR9, R17 ;  /* 0x00000000110972ca */ /* 0x000fde00000e0000 */
.L_x_90:
[----:B------:R-:W0:Y:S01]  /*9df0*/  MUFU.RCP64H R17, R9 ;  /* 0x0000000900117308 */ /* 0x000e220000001800 */
[----:B------:R-:W-:-:S06]  /*9e00*/  MOV R16, 0x1 ;  /* 0x0000000100107802 */ /* 0x000fcc0000000f00 */
[----:B0-----:R-:W-:-:S08]  /*9e10*/  DFMA R20, R16, -R8, 1 ;  /* 0x3ff000001014742b */ /* 0x001fd00000000808 */
[----:B------:R-:W-:-:S08]  /*9e20*/  DFMA R20, R20, R20, R20 ;  /* 0x000000141414722b */ /* 0x000fd00000000014 */
[----:B------:R-:W-:-:S08]  /*9e30*/  DFMA R20, R16, R20, R16 ;  /* 0x000000141014722b */ /* 0x000fd00000000010 */
[----:B------:R-:W-:-:S08]  /*9e40*/  DFMA R16, R20, -R8, 1 ;  /* 0x3ff000001410742b */ /* 0x000fd00000000808 */
[----:B------:R-:W-:-:S08]  /*9e50*/  DFMA R22, R20, R16, R20 ;  /* 0x000000101416722b */ /* 0x000fd00000000014 */
[----:B------:R-:W-:-:S08]  /*9e60*/  DMUL R16, R6, -R22 ;  /* 0x8000001606107228 */ /* 0x000fd00000000000 */
[----:B------:R-:W-:-:S08]  /*9e70*/  DFMA R20, R16, -R8, -R6 ;  /* 0x800000081014722b */ /* 0x000fd00000000806 */
[----:B------:R-:W-:Y:S02]  /*9e80*/  DFMA R16, R22, R20, R16 ;  /* 0x000000141610722b */ /* 0x000fe40000000010 */
[----:B------:R-:W-:-:S08]  /*9e90*/  DADD R20, -RZ, -R6 ;  /* 0x00000000ff147229 */ /* 0x000fd00000000906 */
[----:B------:R-:W-:Y:S02]  /*9ea0*/  FFMA R6, RZ, R9, R17 ;  /* 0x00000009ff067223 */ /* 0x000fe40000000011 */
[----:B------:R-:W-:-:S03]  /*9eb0*/  FSETP.GEU.AND P1, PT, |R21|, 6.5827683646048100446e-37, PT ;  /* 0x036000001500780b */ /* 0x000fc60003f2e200 */
[----:B------:R-:W-:-:S13]  /*9ec0*/  FSETP.GT.AND P0, PT, |R6|, 1.469367938527859385e-39, PT ;  /* 0x001000000600780b */ /* 0x000fda0003f04200 */
[----:B------:R-:W-:Y:S05]  /*9ed0*/  @P0 BRA P1, `(.L_x_91) ;  /* 0x0000000000140947 */ /* 0x000fea0000800000 */
[----:B------:R-:W-:Y:S01]  /*9ee0*/  IMAD.MOV.U32 R16, RZ, RZ, R20 ;  /* 0x000000ffff107224 */ /* 0x000fe200078e0014 */
[----:B------:R-:W-:Y:S01]  /*9ef0*/  MOV R24, R8 ;  /* 0x0000000800187202 */ /* 0x000fe20000000f00 */
[----:B------:R-:W-:Y:S01]  /*9f00*/  IMAD.MOV.U32 R17, RZ, RZ, R9 ;  /* 0x000000ffff117224 */ /* 0x000fe200078e0009 */
[----:B------:R-:W-:-:S07]  /*9f10*/  MOV R20, 0x9f30 ;  /* 0x00009f3000147802 */ /* 0x000fce0000000f00 */
[----:B------:R-:W-:Y:S05]  /*9f20*/  CALL.REL.NOINC `($__internal_0_$__cuda_sm20_div_rn_f64_full) ;  /* 0x000000fc00787944 */ /* 0x000fea0003c00000 */
.L_x_91:
[----:B------:R-:W-:Y:S01]  /*9f30*/  MOV R9, RZ ;  /* 0x000000ff00097202 */ /* 0x000fe20000000f00 */
[----:B------:R-:W-:Y:S06]  /*9f40*/  @!P3 BRA `(.L_x_92) ;  /* 0x0000000400a0b947 */ /* 0x000fec0003800000 */
[----:B------:R-:W-:-:S05]  /*9f50*/  UMOV UR6, URZ ;  /* 0x000000ff00067c82 */ /* 0x000fca0008000000 */
.L_x_93:
[----:B------:R-:W0:Y:S08]  /*9f60*/  LDC R9, c[0x0][0x3b0] ;  /* 0x0000ec00ff097b82 */ /* 0x000e300000000800 */
[----:B-1----:R-:W1:Y:S01]  /*9f70*/  LDC.64 R6, c[0x0][0x380] ;  /* 0x0000e000ff067b82 */ /* 0x002e620000000a00 */
[----:B0-----:R-:W-:-:S04]  /*9f80*/  IMAD R21, R0, R9, UR6 ;  /* 0x0000000600157e24 */ /* 0x001fc8000f8e0209 */
[----:B------:R-:W-:-:S04]  /*9f90*/  IMAD.IADD R9, R21, 0x1, R9 ;  /* 0x0000000115097824 */ /* 0x000fc800078e0209 */
[----:B-1----:R-:W-:-:S05]  /*9fa0*/  IMAD.WIDE.U32 R26, R9, 0x8, R6 ;  /* 0x00000008091a7825 */ /* 0x002fca00078e0006 */
[----:B------:R-:W2:Y:S01]  /*9fb0*/  LDG.E.64 R28, desc[UR12][R26.64] ;  /* 0x0000000c1a1c7981 */ /* 0x000ea2000c1e1b00 */
[----:B------:R-:W-:-:S05]  /*9fc0*/  IMAD.WIDE.U32 R24, R21, 0x8, R6 ;  /* 0x0000000815187825 */ /* 0x000fca00078e0006 */
[----:B------:R-:W3:Y:S01]  /*9fd0*/  LDG.E.64 R22, desc[UR12][R24.64] ;  /* 0x0000000c18167981 */ /* 0x000ee2000c1e1b00 */
[----:B------:R-:W-:Y:S01]  /*9fe0*/  IADD3 R33, PT, PT, R9, 0x1, RZ ;  /* 0x0000000109217810 */ /* 0x000fe20007ffe0ff */
[C---:B--2---:R-:W-:Y:S02]  /*9ff0*/  DMUL R30, R28.reuse, R16 ;  /* 0x000000101c1e7228 */ /* 0x044fe40000000000 */
[----:B------:R-:W-:-:S06]  /*a000*/  DMUL R28, R28, UR8 ;  /* 0x000000081c1c7c28 */ /* 0x000fcc0008000000 */
[C---:B---3--:R-:W-:Y:S02]  /*a010*/  DFMA R30, R22.reuse, UR8, -R30 ;  /* 0x00000008161e7c2b */ /* 0x048fe4000800081e */
[----:B------:R-:W-:Y:S01]  /*a020*/  DFMA R28, R22, R16, R28 ;  /* 0x00000010161c722b */ /* 0x000fe2000000001c */
[----:B------:R-:W-:-:S04]  /*a030*/  IMAD.WIDE.U32 R22, R33, 0x8, R6 ;  /* 0x0000000821167825 */ /* 0x000fc800078e0006 */
[----:B------:R0:W-:Y:S01]  /*a040*/  STG.E.64 desc[UR12][R24.64], R30 ;  /* 0x0000001e18007986 */ /* 0x0001e2000c101b0c */
[----:B------:R-:W-:-:S03]  /*a050*/  VIADD R33, R21, 0x1 ;  /* 0x0000000115217836 */ /* 0x000fc60000000000 */
[----:B------:R1:W-:Y:S01]  /*a060*/  STG.E.64 desc[UR12][R26.64], R28 ;  /* 0x0000001c1a007986 */ /* 0x0003e2000c101b0c */
[----:B------:R-:W-:-:S03]  /*a070*/  IMAD.WIDE.U32 R32, R33, 0x8, R6 ;  /* 0x0000000821207825 */ /* 0x000fc600078e0006 */
[----:B------:R-:W2:Y:S04]  /*a080*/  LDG.E.64 R36, desc[UR12][R22.64] ;  /* 0x0000000c16247981 */ /* 0x000ea8000c1e1b00 */
[----:B------:R-:W3:Y:S01]  /*a090*/  LDG.E.64 R34, desc[UR12][R32.64] ;  /* 0x0000000c20227981 */ /* 0x000ee2000c1e1b00 */
[----:B------:R-:W-:-:S05]  /*a0a0*/  IADD3 R41, PT, PT, R9, 0x2, RZ ;  /* 0x0000000209297810 */ /* 0x000fca0007ffe0ff */
[----:B0-----:R-:W-:-:S04]  /*a0b0*/  IMAD.WIDE.U32 R24, R41, 0x8, R6 ;  /* 0x0000000829187825 */ /* 0x001fc800078e0006 */
[----:B-1----:R-:W-:-:S04]  /*a0c0*/  VIADD R29, R21, 0x2 ;  /* 0x00000002151d7836 */ /* 0x002fc80000000000 */
[----:B------:R-:W-:Y:S01]  /*a0d0*/  IMAD.WIDE.U32 R28, R29, 0x8, R6 ;  /* 0x000000081d1c7825 */ /* 0x000fe200078e0006 */
[C---:B--2---:R-:W-:Y:S02]  /*a0e0*/  DMUL R38, R36.reuse, R16 ;  /* 0x0000001024267228 */ /* 0x044fe40000000000 */
[----:B------:R-:W-:-:S06]  /*a0f0*/  DMUL R36, R36, UR8 ;  /* 0x0000000824247c28 */ /* 0x000fcc0008000000 */
[C---:B---3--:R-:W-:Y:S02]  /*a100*/  DFMA R38, R34.reuse, UR8, -R38 ;  /* 0x0000000822267c2b */ /* 0x048fe40008000826 */
[----:B------:R-:W-:-:S05]  /*a110*/  DFMA R36, R34, R16, R36 ;  /* 0x000000102224722b */ /* 0x000fca0000000024 */
[----:B------:R0:W-:Y:S04]  /*a120*/  STG.E.64 desc[UR12][R32.64], R38 ;  /* 0x0000002620007986 */ /* 0x0001e8000c101b0c */
[----:B------:R1:W-:Y:S04]  /*a130*/  STG.E.64 desc[UR12][R22.64], R36 ;  /* 0x0000002416007986 */ /* 0x0003e8000c101b0c */
[----:B------:R-:W2:Y:S04]  /*a140*/  LDG.E.64 R30, desc[UR12][R24.64] ;  /* 0x0000000c181e7981 */ /* 0x000ea8000c1e1b00 */
[----:B------:R-:W3:Y:S01]  /*a150*/  LDG.E.64 R26, desc[UR12][R28.64] ;  /* 0x0000000c1c1a7981 */ /* 0x000ee2000c1e1b00 */
[----:B------:R-:W-:Y:S01]  /*a160*/  IADD3 R41, PT, PT, R9, 0x3, RZ ;  /* 0x0000000309297810 */ /* 0x000fe20007ffe0ff */
[----:B0-----:R-:W-:-:S04]  /*a170*/  VIADD R33, R21, 0x3 ;  /* 0x0000000315217836 */ /* 0x001fc80000000000 */
[----:B------:R-:W-:Y:S01]  /*a180*/  IMAD.WIDE.U32 R32, R33, 0x8, R6 ;  /* 0x0000000821207825 */ /* 0x000fe200078e0006 */
[C---:B--2---:R-:W-:Y:S02]  /*a190*/  DMUL R34, R30.reuse, R16 ;  /* 0x000000101e227228 */ /* 0x044fe40000000000 */
[----:B------:R-:W-:-:S06]  /*a1a0*/  DMUL R30, R30, UR8 ;  /* 0x000000081e1e7c28 */ /* 0x000fcc0008000000 */
[C---:B---3--:R-:W-:Y:S02]  /*a1b0*/  DFMA R34, R26.reuse, UR8, -R34 ;  /* 0x000000081a227c2b */ /* 0x048fe40008000822 */
[----:B------:R-:W-:Y:S01]  /*a1c0*/  DFMA R30, R26, R16, R30 ;  /* 0x000000101a1e722b */ /* 0x000fe2000000001e */
[----:B------:R-:W-:-:S04]  /*a1d0*/  IMAD.WIDE.U32 R26, R41, 0x8, R6 ;  /* 0x00000008291a7825 */ /* 0x000fc800078e0006 */
[----:B------:R0:W-:Y:S04]  /*a1e0*/  STG.E.64 desc[UR12][R28.64], R34 ;  /* 0x000000221c007986 */ /* 0x0001e8000c101b0c */
[----:B------:R2:W-:Y:S04]  /*a1f0*/  STG.E.64 desc[UR12][R24.64], R30 ;  /* 0x0000001e18007986 */ /* 0x0005e8000c101b0c */
[----:B-1----:R-:W3:Y:S04]  /*a200*/  LDG.E.64 R36, desc[UR12][R26.64] ;  /* 0x0000000c1a247981 */ /* 0x002ee8000c1e1b00 */
[----:B------:R-:W4:Y:S01]  /*a210*/  LDG.E.64 R22, desc[UR12][R32.64] ;  /* 0x0000000c20167981 */ /* 0x000f22000c1e1b00 */
[----:B------:R-:W-:Y:S01]  /*a220*/  IADD3 R41, PT, PT, R9, 0x4, RZ ;  /* 0x0000000409297810 */ /* 0x000fe20007ffe0ff */
[----:B0-----:R-:W-:-:S04]  /*a230*/  VIADD R29, R21, 0x4 ;  /* 0x00000004151d7836 */ /* 0x001fc80000000000 */
[----:B------:R-:W-:Y:S01]  /*a240*/  IMAD.WIDE.U32 R28, R29, 0x8, R6 ;  /* 0x000000081d1c7825 */ /* 0x000fe200078e0006 */
[C---:B---3--:R-:W-:Y:S02]  /*a250*/  DMUL R38, R36.reuse, R16 ;  /* 0x0000001024267228 */ /* 0x048fe40000000000 */
[----:B------:R-:W-:-:S06]  /*a260*/  DMUL R36, R36, UR8 ;  /* 0x0000000824247c28 */ /* 0x000fcc0008000000 */
[C---:B----4-:R-:W-:Y:S02]  /*a270*/  DFMA R38, R22.reuse, UR8, -R38 ;  /* 0x0000000816267c2b */ /* 0x050fe40008000826 */
[----:B------:R-:W-:Y:S01]  /*a280*/  DFMA R36, R22, R16, R36 ;  /* 0x000000101624722b */ /* 0x000fe20000000024 */
[----:B------:R-:W-:-:S04]  /*a290*/  IMAD.WIDE.U32 R22, R41, 0x8, R6 ;  /* 0x0000000829167825 */ /* 0x000fc800078e0006 */
[----:B------:R0:W-:Y:S04]  /*a2a0*/  STG.E.64 desc[UR12][R32.64], R38 ;  /* 0x0000002620007986 */ /* 0x0001e8000c101b0c */
[----:B------:R1:W-:Y:S04]  /*a2b0*/  STG.E.64 desc[UR12][R26.64], R36 ;  /* 0x000000241a007986 */ /* 0x0003e8000c101b0c */
[----:B--2---:R-:W2:Y:S04]  /*a2c0*/  LDG.E.64 R30, desc[UR12][R22.64] ;  /* 0x0000000c161e7981 */ /* 0x004ea8000c1e1b00 */
        /* <DEDUP_REMOVED lines=9> */
[----:B------:R-:W-:Y:S04]  /*a360*/  STG.E.64 desc[UR12][R28.64], R34 ;  /* 0x000000221c007986 */ /* 0x000fe8000c101b0c */
[----:B------:R0:W-:Y:S04]  /*a370*/  STG.E.64 desc[UR12][R22.64], R30 ;  /* 0x0000001e16007986 */ /* 0x0001e8000c101b0c */
[----:B-1----:R-:W2:Y:S04]  /*a380*/  LDG.E.64 R36, desc[UR12][R24.64] ;  /* 0x0000000c18247981 */ /* 0x002ea8000c1e1b00 */
        /* <DEDUP_REMOVED lines=11> */
[----:B------:R-:W2:Y:S04]  /*a440*/  LDG.E.64 R30, desc[UR12][R26.64] ;  /* 0x0000000c1a1e7981 */ /* 0x000ea8000c1e1b00 */
[----:B------:R-:W3:Y:S01]  /*a450*/  LDG.E.64 R28, desc[UR12][R22.64] ;  /* 0x0000000c161c7981 */ /* 0x000ee2000c1e1b00 */
[----:B------:R-:W-:Y:S01]  /*a460*/  IADD3 R9, PT, PT, R9, 0x7, RZ ;  /* 0x0000000709097810 */ /* 0x000fe20007ffe0ff */
[----:B--2---:R-:W-:-:S02]  /*a470*/  DMUL R34, R30, R16 ;  /* 0x000000101e227228 */ /* 0x004fc40000000000 */
        /* <DEDUP_REMOVED lines=8> */
[----:B------:R-:W0:Y:S04]  /*a500*/  LDG.E.64 R20, desc[UR12][R28.64] ;  /* 0x0000000c1c147981 */ /* 0x000e28000c1e1b00 */
[----:B------:R-:W2:Y:S01]  /*a510*/  LDG.E.64 R8, desc[UR12][R6.64] ;  /* 0x0000000c06087981 */ /* 0x000ea2000c1e1b00 */
[----:B------:R-:W-:Y:S01]  /*a520*/  UIADD3 UR6, UPT, UPT, UR6, 0x8, URZ ;  /* 0x0000000806067890 */ /* 0x000fe2000fffe0ff */
[C---:B0-----:R-:W-:Y:S02]  /*a530*/  DMUL R24, R20.reuse, R16 ;  /* 0x0000001014187228 */ /* 0x041fe40000000000 */
[----:B------:R-:W-:-:S06]  /*a540*/  DMUL R20, R20, UR8 ;  /* 0x0000000814147c28 */ /* 0x000fcc0008000000 */
[C---:B--2---:R-:W-:Y:S02]  /*a550*/  DFMA R24, R8.reuse, UR8, -R24 ;  /* 0x0000000808187c2b */ /* 0x044fe40008000818 */
[----:B------:R-:W-:Y:S01]  /*a560*/  DFMA R20, R8, R16, R20 ;  /* 0x000000100814722b */ /* 0x000fe20000000014 */
[----:B------:R-:W-:-:S04]  /*a570*/  MOV R8, UR6 ;  /* 0x0000000600087c02 */ /* 0x000fc80008000f00 */
[----:B------:R1:W-:Y:S01]  /*a580*/  STG.E.64 desc[UR12][R6.64], R24 ;  /* 0x0000001806007986 */ /* 0x0003e2000c101b0c */
[----:B------:R-:W-:-:S03]  /*a590*/  ISETP.NE.AND P0, PT, R8, UR18, PT ;  /* 0x0000001208007c0c */ /* 0x000fc6000bf05270 */
[----:B------:R1:W-:Y:S10]  /*a5a0*/  STG.E.64 desc[UR12][R28.64], R20 ;  /* 0x000000141c007986 */ /* 0x0003f4000c101b0c */
[----:B------:R-:W-:Y:S05]  /*a5b0*/  @P0 BRA `(.L_x_93) ;  /* 0xfffffff800680947 */ /* 0x000fea000383ffff */
[----:B------:R-:W-:-:S07]  /*a5c0*/  IMAD.U32 R9, RZ, RZ, UR18 ;  /* 0x00000012ff097e24 */ /* 0x000fce000f8e00ff */
.L_x_92:
[----:B------:R-:W-:-:S09]  /*a5d0*/  UISETP.NE.AND UP2, UPT, UR20, URZ, UPT ;  /* 0x000000ff1400728c */ /* 0x000fd2000bf45270 */
[----:B------:R-:W-:Y:S05]  /*a5e0*/  BRA.U !UP2, `(.L_x_94) ;  /* 0x000000050a907547 */ /* 0x000fea000b800000 */
[----:B------:R-:W-:Y:S01]  /*a5f0*/  ISETP.GE.U32.AND P0, PT, R2, 0x3, PT ;  /* 0x000000030200780c */ /* 0x000fe20003f06070 */
[----:B------:R-:W-:-:S12]  /*a600*/  UISETP.NE.AND UP3, UPT, UR21, URZ, UPT ;  /* 0x000000ff1500728c */ /* 0x000fd8000bf65270 */
[----:B------:R-:W-:Y:S05]  /*a610*/  @!P0 BRA `(.L_x_95) ;  /* 0x0000000000cc8947 */ /* 0x000fea0003800000 */
[----:B------:R-:W0:Y:S01]  /*a620*/  LDCU UR6, c[0x0][0x3b0] ;  /* 0x00007600ff0677ac */ /* 0x000e220008000800 */
[----:B-1----:R-:W1:Y:S01]  /*a630*/  LDC.64 R6, c[0x0][0x380] ;  /* 0x0000e000ff067b82 */ /* 0x002e620000000a00 */
[----:B0-----:R-:W-:-:S05]  /*a640*/  IMAD R25, R0, UR6, R9 ;  /* 0x0000000600197c24 */ /* 0x001fca000f8e0209 */
[----:B------:R-:W-:-:S05]  /*a650*/  IADD3 R21, PT, PT, R25, UR6, RZ ;  /* 0x0000000619157c10 */ /* 0x000fca000fffe0ff */
[----:B-1----:R-:W-:-:S05]  /*a660*/  IMAD.WIDE.U32 R28, R21, 0x8, R6 ;  /* 0x00000008151c7825 */ /* 0x002fca00078e0006 */
[----:B------:R-:W2:Y:S01]  /*a670*/  LDG.E.64 R30, desc[UR12][R28.64] ;  /* 0x0000000c1c1e7981 */ /* 0x000ea2000c1e1b00 */
[----:B------:R-:W-:-:S05]  /*a680*/  IMAD.WIDE.U32 R26, R25, 0x8, R6 ;  /* 0x00000008191a7825 */ /* 0x000fca00078e0006 */
[----:B------:R-:W3:Y:S01]  /*a690*/  LDG.E.64 R22, desc[UR12][R26.64] ;  /* 0x0000000c1a167981 */ /* 0x000ee2000c1e1b00 */
[----:B------:R-:W-:Y:S01]  /*a6a0*/  VIADD R35, R21, 0x1 ;  /* 0x0000000115237836 */ /* 0x000fe20000000000 */
[C---:B--2---:R-:W-:Y:S02]  /*a6b0*/  DMUL R32, R30.reuse, R16 ;  /* 0x000000101e207228 */ /* 0x044fe40000000000 */
[----:B------:R-:W-:-:S06]  /*a6c0*/  DMUL R30, R30, UR8 ;  /* 0x000000081e1e7c28 */ /* 0x000fcc0008000000 */
[C---:B---3--:R-:W-:Y:S02]  /*a6d0*/  DFMA R32, R22.reuse, UR8, -R32 ;  /* 0x0000000816207c2b */ /* 0x048fe40008000820 */
[----:B------:R-:W-:Y:S01]  /*a6e0*/  DFMA R30, R22, R16, R30 ;  /* 0x00000010161e722b */ /* 0x000fe2000000001e */
[----:B------:R-:W-:Y:S01]  /*a6f0*/  IMAD.WIDE.U32 R22, R35, 0x8, R6 ;  /* 0x0000000823167825 */ /* 0x000fe200078e0006 */
[----:B------:R-:W-:-:S03]  /*a700*/  IADD3 R35, PT, PT, R25, 0x1, RZ ;  /* 0x0000000119237810 */ /* 0x000fc60007ffe0ff */
[----:B------:R0:W-:Y:S04]  /*a710*/  STG.E.64 desc[UR12][R26.64], R32 ;  /* 0x000000201a007986 */ /* 0x0001e8000c101b0c */
[----:B------:R1:W-:Y:S01]  /*a720*/  STG.E.64 desc[UR12][R28.64], R30 ;  /* 0x0000001e1c007986 */ /* 0x0003e2000c101b0c */
[----:B------:R-:W-:-:S03]  /*a730*/  IMAD.WIDE.U32 R34, R35, 0x8, R6 ;  /* 0x0000000823227825 */ /* 0x000fc600078e0006 */
[----:B------:R-:W2:Y:S04]  /*a740*/  LDG.E.64 R38, desc[UR12][R22.64] ;  /* 0x0000000c16267981 */ /* 0x000ea8000c1e1b00 */
[----:B------:R-:W3:Y:S01]  /*a750*/  LDG.E.64 R36, desc[UR12][R34.64] ;  /* 0x0000000c22247981 */ /* 0x000ee2000c1e1b00 */
[----:B------:R-:W-:-:S04]  /*a760*/  VIADD R43, R21, 0x2 ;  /* 0x00000002152b7836 */ /* 0x000fc80000000000 */
[----:B0-----:R-:W-:Y:S01]  /*a770*/  IMAD.WIDE.U32 R26, R43, 0x8, R6 ;  /* 0x000000082b1a7825 */ /* 0x001fe200078e0006 */
[----:B-1----:R-:W-:-:S05]  /*a780*/  IADD3 R29, PT, PT, R25, 0x2, RZ ;  /* 0x00000002191d7810 */ /* 0x002fca0007ffe0ff */
[----:B------:R-:W-:Y:S01]  /*a790*/  IMAD.WIDE.U32 R28, R29, 0x8, R6 ;  /* 0x000000081d1c7825 */ /* 0x000fe200078e0006 */
[C---:B--2---:R-:W-:Y:S02]  /*a7a0*/  DMUL R40, R38.reuse, R16 ;  /* 0x0000001026287228 */ /* 0x044fe40000000000 */
[----:B------:R-:W-:-:S06]  /*a7b0*/  DMUL R38, R38, UR8 ;  /* 0x0000000826267c28 */ /* 0x000fcc0008000000 */
[C---:B---3--:R-:W-:Y:S02]  /*a7c0*/  DFMA R40, R36.reuse, UR8, -R40 ;  /* 0x0000000824287c2b */ /* 0x048fe40008000828 */
[----:B------:R-:W-:-:S05]  /*a7d0*/  DFMA R38, R36, R16, R38 ;  /* 0x000000102426722b */ /* 0x000fca0000000026 */
[----:B------:R-:W-:Y:S04]  /*a7e0*/  STG.E.64 desc[UR12][R34.64], R40 ;  /* 0x0000002822007986 */ /* 0x000fe8000c101b0c */
[----:B------:R0:W-:Y:S04]  /*a7f0*/  STG.E.64 desc[UR12][R22.64], R38 ;  /* 0x0000002616007986 */ /* 0x0001e8000c101b0c */
[----:B------:R-:W2:Y:S04]  /*a800*/  LDG.E.64 R32, desc[UR12][R26.64] ;  /* 0x0000000c1a207981 */ /* 0x000ea8000c1e1b00 */
[----:B------:R-:W3:Y:S01]  /*a810*/  LDG.E.64 R30, desc[UR12][R28.64] ;  /* 0x0000000c1c1e7981 */ /* 0x000ee2000c1e1b00 */
[----:B------:R-:W-:Y:S01]  /*a820*/  VIADD R21, R21, 0x3 ;  /* 0x0000000315157836 */ /* 0x000fe20000000000 */
[----:B------:R-:W-:Y:S01]  /*a830*/  IADD3 R25, PT, PT, R25, 0x3, RZ ;  /* 0x0000000319197810 */ /* 0x000fe20007ffe0ff */
[----:B--2---:R-:W-:-:S02]  /*a840*/  DMUL R36, R32, R16 ;  /* 0x0000001020247228 */ /* 0x004fc40000000000 */
[----:B------:R-:W-:-:S06]  /*a850*/  DMUL R32, R32, UR8 ;  /* 0x0000000820207c28 */ /* 0x000fcc0008000000 */
[C---:B---3--:R-:W-:Y:S02]  /*a860*/  DFMA R36, R30.reuse, UR8, -R36 ;  /* 0x000000081e247c2b */ /* 0x048fe40008000824 */
[----:B------:R-:W-:Y:S01]  /*a870*/  DFMA R32, R30, R16, R32 ;  /* 0x000000101e20722b */ /* 0x000fe20000000020 */
[----:B------:R-:W-:-:S04]  /*a880*/  IMAD.WIDE.U32 R30, R21, 0x8, R6 ;  /* 0x00000008151e7825 */ /* 0x000fc800078e0006 */
[----:B------:R2:W-:Y:S04]  /*a890*/  STG.E.64 desc[UR12][R28.64], R36 ;  /* 0x000000241c007986 */ /* 0x0005e8000c101b0c */
[----:B------:R2:W-:Y:S01]  /*a8a0*/  STG.E.64 desc[UR12][R26.64], R32 ;  /* 0x000000201a007986 */ /* 0x0005e2000c101b0c */
[----:B------:R-:W-:-:S03]  /*a8b0*/  IMAD.WIDE.U32 R6, R25, 0x8, R6 ;  /* 0x0000000819067825 */ /* 0x000fc600078e0006 */
[----:B0-----:R-:W3:Y:S04]  /*a8c0*/  LDG.E.64 R22, desc[UR12][R30.64] ;  /* 0x0000000c1e167981 */ /* 0x001ee8000c1e1b00 */
[----:B------:R-:W4:Y:S01]  /*a8d0*/  LDG.E.64 R20, desc[UR12][R6.64] ;  /* 0x0000000c06147981 */ /* 0x000f22000c1e1b00 */
[----:B------:R-:W-:Y:S01]  /*a8e0*/  VIADD R9, R9, 0x4 ;  /* 0x0000000409097836 */ /* 0x000fe20000000000 */
[C---:B---3--:R-:W-:Y:S02]  /*a8f0*/  DMUL R24, R22.reuse, R16 ;  /* 0x0000001016187228 */ /* 0x048fe40000000000 */
[----:B------:R-:W-:-:S06]  /*a900*/  DMUL R22, R22, UR8 ;  /* 0x0000000816167c28 */ /* 0x000fcc0008000000 */
[C---:B----4-:R-:W-:Y:S02]  /*a910*/  DFMA R24, R20.reuse, UR8, -R24 ;  /* 0x0000000814187c2b */ /* 0x050fe40008000818 */
[----:B------:R-:W-:-:S05]  /*a920*/  DFMA R22, R20, R16, R22 ;  /* 0x000000101416722b */ /* 0x000fca0000000016 */
[----:B------:R2:W-:Y:S04]  /*a930*/  STG.E.64 desc[UR12][R6.64], R24 ;  /* 0x0000001806007986 */ /* 0x0005e8000c101b0c */
[----:B------:R2:W-:Y:S02]  /*a940*/  STG.E.64 desc[UR12][R30.64], R22 ;  /* 0x000000161e007986 */ /* 0x0005e4000c101b0c */
.L_x_95:
[----:B------:R-:W-:Y:S05]  /*a950*/  BRA.U !UP3, `(.L_x_94) ;  /* 0x000000010bb47547 */ /* 0x000fea000b800000 */
[----:B------:R-:W-:Y:S01]  /*a960*/  ISETP.NE.AND P0, PT, R3, RZ, PT ;  /* 0x000000ff0300720c */ /* 0x000fe20003f05270 */
[----:B------:R-:W-:-:S12]  /*a970*/  UISETP.NE.AND UP3, UPT, UR10, URZ, UPT ;  /* 0x000000ff0a00728c */ /* 0x000fd8000bf65270 */
[----:B------:R-:W-:Y:S05]  /*a980*/  @!P0 BRA `(.L_x_96) ;  /* 0x00000000006c8947 */ /* 0x000fea0003800000 */
[----:B------:R-:W0:Y:S01]  /*a990*/  LDCU UR6, c[0x0][0x3b0] ;  /* 0x00007600ff0677ac */ /* 0x000e220008000800 */
[----:B-12---:R-:W1:Y:S01]  /*a9a0*/  LDC.64 R26, c[0x0][0x380] ;  /* 0x0000e000ff1a7b82 */ /* 0x006e620000000a00 */
[----:B0-----:R-:W-:-:S05]  /*a9b0*/  IMAD R25, R0, UR6, R9 ;  /* 0x0000000600197c24 */ /* 0x001fca000f8e0209 */
[----:B------:R-:W-:-:S05]  /*a9c0*/  IADD3 R33, PT, PT, R25, UR6, RZ ;  /* 0x0000000619217c10 */ /* 0x000fca000fffe0ff */
[----:B-1----:R-:W-:-:S05]  /*a9d0*/  IMAD.WIDE.U32 R30, R33, 0x8, R26 ;  /* 0x00000008211e7825 */ /* 0x002fca00078e001a */
[----:B------:R-:W2:Y:S01]  /*a9e0*/  LDG.E.64 R20, desc[UR12][R30.64] ;  /* 0x0000000c1e147981 */ /* 0x000ea2000c1e1b00 */
[----:B------:R-:W-:-:S05]  /*a9f0*/  IMAD.WIDE.U32 R28, R25, 0x8, R26 ;  /* 0x00000008191c7825 */ /* 0x000fca00078e001a */
[----:B------:R-:W3:Y:S01]  /*aa00*/  LDG.E.64 R6, desc[UR12][R28.64] ;  /* 0x0000000c1c067981 */ /* 0x000ee2000c1e1b00 */
[----:B------:R-:W-:Y:S01]  /*aa10*/  VIADD R35, R33, 0x1 ;  /* 0x0000000121237836 */ /* 0x000fe20000000000 */
[----:B------:R-:W-:-:S03]  /*aa20*/  IADD3 R33, PT, PT, R25, 0x1, RZ ;  /* 0x0000000119217810 */ /* 0x000fc60007ffe0ff */
[----:B------:R-:W-:-:S04]  /*aa30*/  IMAD.WIDE.U32 R34, R35, 0x8, R26 ;  /* 0x0000000823227825 */ /* 0x000fc800078e001a */
        /* <DEDUP_REMOVED lines=9> */
[----:B------:R-:W-:Y:S01]  /*aad0*/  VIADD R9, R9, 0x2 ;  /* 0x0000000209097836 */ /* 0x000fe20000000000 */
[----:B--2---:R-:W-:-:S02]  /*aae0*/  DMUL R26, R24, R16 ;  /* 0x00000010181a7228 */ /* 0x004fc40000000000 */
[----:B------:R-:W-:-:S06]  /*aaf0*/  DMUL R24, R24, UR8 ;  /* 0x0000000818187c28 */ /* 0x000fcc0008000000 */
[C---:B---3--:R-:W-:Y:S02]  /*ab00*/  DFMA R26, R6.reuse, UR8, -R26 ;  /* 0x00000008061a7c2b */ /* 0x048fe4000800081a */
[----:B------:R-:W-:-:S05]  /*ab10*/  DFMA R24, R6, R16, R24 ;  /* 0x000000100618722b */ /* 0x000fca0000000018 */
[----:B------:R0:W-:Y:S04]  /*ab20*/  STG.E.64 desc[UR12][R32.64], R26 ;  /* 0x0000001a20007986 */ /* 0x0001e8000c101b0c */
[----:B------:R0:W-:Y:S02]  /*ab30*/  STG.E.64 desc[UR12][R34.64], R24 ;  /* 0x0000001822007986 */ /* 0x0001e4000c101b0c */
.L_x_96:
[----:B------:R-:W-:Y:S05]  /*ab40*/  BRA.U !UP3, `(.L_x_94) ;  /* 0x000000010b387547 */ /* 0x000fea000b800000 */
[----:B------:R-:W3:Y:S01]  /*ab50*/  LDCU UR6, c[0x0][0x3b0] ;  /* 0x00007600ff0677ac */ /* 0x000ee20008000800 */
[----:B-12---:R-:W1:Y:S01]  /*ab60*/  LDC.64 R6, c[0x0][0x380] ;  /* 0x0000e000ff067b82 */ /* 0x006e620000000a00 */
[----:B---3--:R-:W-:-:S05]  /*ab70*/  IMAD R9, R0, UR6, R9 ;  /* 0x0000000600097c24 */ /* 0x008fca000f8e0209 */
[----:B0-----:R-:W-:-:S05]  /*ab80*/  IADD3 R21, PT, PT, R9, UR6, RZ ;  /* 0x0000000609157c10 */ /* 0x001fca000fffe0ff */
[----:B-1----:R-:W-:-:S05]  /*ab90*/  IMAD.WIDE.U32 R20, R21, 0x8, R6 ;  /* 0x0000000815147825 */ /* 0x002fca00078e0006 */
[----:B------:R-:W2:Y:S01]  /*aba0*/  LDG.E.64 R22, desc[UR12][R20.64] ;  /* 0x0000000c14167981 */ /* 0x000ea2000c1e1b00 */
[----:B------:R-:W-:-:S05]  /*abb0*/  IMAD.WIDE.U32 R6, R9, 0x8, R6 ;  /* 0x0000000809067825 */ /* 0x000fca00078e0006 */
[----:B------:R-:W3:Y:S01]  /*abc0*/  LDG.E.64 R8, desc[UR12][R6.64] ;  /* 0x0000000c06087981 */ /* 0x000ee2000c1e1b00 */
[C---:B--2---:R-:W-:Y:S02]  /*abd0*/  DMUL R24, R22.reuse, R16 ;  /* 0x0000001016187228 */ /* 0x044fe40000000000 */
[----:B------:R-:W-:-:S06]  /*abe0*/  DMUL R22, R22, UR8 ;  /* 0x0000000816167c28 */ /* 0x000fcc0008000000 */
[C---:B---3--:R-:W-:Y:S02]  /*abf0*/  DFMA R24, R8.reuse, UR8, -R24 ;  /* 0x0000000808187c2b */ /* 0x048fe40008000818 */
[----:B------:R-:W-:-:S05]  /*ac00*/  DFMA R22, R8, R16, R22 ;  /* 0x000000100816722b */ /* 0x000fca0000000016 */
[----:B------:R3:W-:Y:S04]  /*ac10*/  STG.E.64 desc[UR12][R6.64], R24 ;  /* 0x0000001806007986 */ /* 0x0007e8000c101b0c */
[----:B------:R3:W-:Y:S02]  /*ac20*/  STG.E.64 desc[UR12][R20.64], R22 ;  /* 0x0000001614007986 */ /* 0x0007e4000c101b0c */
.L_x_94:
[----:B------:R-:W-:Y:S01]  /*ac30*/  IMAD.MOV.U32 R9, RZ, RZ, RZ ;  /* 0x000000ffff097224 */ /* 0x000fe200078e00ff */
[----:B------:R-:W-:Y:S06]  /*ac40*/  @!P3 BRA `(.L_x_97) ;  /* 0x0000000400a0b947 */ /* 0x000fec0003800000 */
[----:B------:R-:W-:-:S05]  /*ac50*/  UMOV UR6, URZ ;  /* 0x000000ff00067c82 */ /* 0x000fca0008000000 */
.L_x_98:
[----:B----4-:R-:W4:Y:S08]  /*ac60*/  LDC R9, c[0x0][0x3b0] ;  /* 0x0000ec00ff097b82 */ /* 0x010f300000000800 */
[----:B-123--:R-:W1:Y:S01]  /*ac70*/  LDC.64 R6, c[0x0][0x380] ;  /* 0x0000e000ff067b82 */ /* 0x00ee620000000a00 */
[----:B----4-:R-:W-:-:S05]  /*ac80*/  IMAD R8, R9, UR6, R0 ;  /* 0x0000000609087c24 */ /* 0x010fca000f8e0200 */
[----:B0-----:R-:W-:-:S05]  /*ac90*/  IADD3 R25, PT, PT, R8, 0x1, RZ ;  /* 0x0000000108197810 */ /* 0x001fca0007ffe0ff */
[----:B-1----:R-:W-:-:S05]  /*aca0*/  IMAD.WIDE.U32 R24, R25, 0x8, R6 ;  /* 0x0000000819187825 */ /* 0x002fca00078e0006 */
[----:B------:R-:W2:Y:S01]  /*acb0*/  LDG.E.64 R26, desc[UR12][R24.64] ;  /* 0x0000000c181a7981 */ /* 0x000ea2000c1e1b00 */
[----:B------:R-:W-:-:S05]  /*acc0*/  IMAD.WIDE.U32 R22, R8, 0x8, R6 ;  /* 0x0000000808167825 */ /* 0x000fca00078e0006 */
[----:B------:R-:W3:Y:S01]  /*acd0*/  LDG.E.64 R20, desc[UR12][R22.64] ;  /* 0x0000000c16147981 */ /* 0x000ee2000c1e1b00 */
[----:B------:R-:W-:-:S05]  /*ace0*/  IMAD.IADD R8, R8, 0x1, R9 ;  /* 0x0000000108087824 */ /* 0x000fca00078e0209 */
[----:B------:R-:W-:Y:S01]  /*acf0*/  IADD3 R31, PT, PT, R8, 0x1, RZ ;  /* 0x00000001081f7810 */ /* 0x000fe20007ffe0ff */
[C---:B--2---:R-:W-:Y:S02]  /*ad00*/  DMUL R28, R26.reuse, R16 ;  /* 0x000000101a1c7228 */ /* 0x044fe40000000000 */
[----:B------:R-:W-:-:S06]  /*ad10*/  DMUL R26, R26, UR8 ;  /* 0x000000081a1a7c28 */ /* 0x000fcc0008000000 */
[C---:B---3--:R-:W-:Y:S02]  /*ad20*/  DFMA R28, R20.reuse, UR8, -R28 ;  /* 0x00000008141c7c2b */ /* 0x048fe4000800081c */
[----:B------:R-:W-:Y:S01]  /*ad30*/  DFMA R26, R20, R16, R26 ;  /* 0x00000010141a722b */ /* 0x000fe2000000001a */
[----:B------:R-:W-:-:S04]  /*ad40*/  IMAD.WIDE.U32 R20, R31, 0x8, R6 ;  /* 0x000000081f147825 */ /* 0x000fc800078e0006 */
[----:B------:R0:W-:Y:S04]  /*ad50*/  STG.E.64 desc[UR12][R22.64], R28 ;  /* 0x0000001c16007986 */ /* 0x0001e8000c101b0c */
[----:B------:R1:W-:Y:S01]  /*ad60*/  STG.E.64 desc[UR12][R24.64], R26 ;  /* 0x0000001a18007986 */ /* 0x0003e2000c101b0c */
[----:B------:R-:W-:-:S03]  /*ad70*/  IMAD.WIDE.U32 R30, R8, 0x8, R6 ;  /* 0x00000008081e7825 */ /* 0x000fc600078e0006 */
[----:B------:R-:W2:Y:S04]  /*ad80*/  LDG.E.64 R34, desc[UR12][R20.64] ;  /* 0x0000000c14227981 */ /* 0x000ea8000c1e1b00 */
[----:B------:R-:W3:Y:S01]  /*ad90*/  LDG.E.64 R32, desc[UR12][R30.64] ;  /* 0x0000000c1e207981 */ /* 0x000ee2000c1e1b00 */
[----:B------:R-:W-:-:S05]  /*ada0*/  IMAD.IADD R8, R8, 0x1, R9 ;  /* 0x0000000108087824 */ /* 0x000fca00078e0209 */
[----:B------:R-:W-:-:S05]  /*adb0*/  IADD3 R39, PT, PT, R8, 0x1, RZ ;  /* 0x0000000108277810 */ /* 0x000fca0007ffe0ff */
[----:B0-----:R-:W-:-:S04]  /*adc0*/  IMAD.WIDE.U32 R22, R39, 0x8, R6 ;  /* 0x0000000827167825 */ /* 0x001fc800078e0006 */
[----:B-1----:R-:W-:Y:S01]  /*add0*/  IMAD.WIDE.U32 R26, R8, 0x8, R6 ;  /* 0x00000008081a7825 */ /* 0x002fe200078e0006 */
        /* <DEDUP_REMOVED lines=8> */
[----:B------:R-:W-:-:S05]  /*ae60*/  IMAD.IADD R8, R8, 0x1, R9 ;  /* 0x0000000108087824 */ /* 0x000fca00078e0209 */
[C---:B------:R-:W-:Y:S01]  /*ae70*/  IADD3 R39, PT, PT, R8.reuse, 0x1, RZ ;  /* 0x0000000108277810 */ /* 0x040fe20007ffe0ff */
[----:B0-----:R-:W-:Y:S01]  /*ae80*/  IMAD.WIDE.U32 R30, R8, 0x8, R6 ;  /* 0x00000008081e7825 */ /* 0x001fe200078e0006 */
        /* <DEDUP_REMOVED lines=9> */
[----:B------:R-:W-:-:S05]  /*af20*/  IMAD.IADD R8, R8, 0x1, R9 ;  /* 0x0000000108087824 */ /* 0x000fca00078e0209 */
[C---:B------:R-:W-:Y:S01]  /*af30*/  IADD3 R39, PT, PT, R8.reuse, 0x1, RZ ;  /* 0x0000000108277810 */ /* 0x040fe20007ffe0ff */
[----:B0-----:R-:W-:Y:S01]  /*af40*/  IMAD.WIDE.U32 R26, R8, 0x8, R6 ;  /* 0x00000008081a7825 */ /* 0x001fe200078e0006 */
        /* <DEDUP_REMOVED lines=43> */
[----:B0-----:R-:W2:Y:S04]  /*b200*/  LDG.E.64 R22, desc[UR12][R26.64] ;  /* 0x0000000c1a167981 */ /* 0x001ea8000c1e1b00 */
[----:B------:R-:W3:Y:S01]  /*b210*/  LDG.E.64 R8, desc[UR12][R6.64] ;  /* 0x0000000c06087981 */ /* 0x000ee2000c1e1b00 */
[----:B------:R-:W-:Y:S01]  /*b220*/  UIADD3 UR6, UPT, UPT, UR6, 0x8, URZ ;  /* 0x0000000806067890 */ /* 0x000fe2000fffe0ff */
[C---:B--2---:R-:W-:Y:S02]  /*b230*/  DMUL R30, R22.reuse, R16 ;  /* 0x00000010161e7228 */ /* 0x044fe40000000000 */
[----:B------:R-:W-:-:S06]  /*b240*/  DMUL R22, R22, UR8 ;  /* 0x0000000816167c28 */ /* 0x000fcc0008000000 */
[C---:B---3--:R-:W-:Y:S02]  /*b250*/  DFMA R30, R8.reuse, UR8, -R30 ;  /* 0x00000008081e7c2b */ /* 0x048fe4000800081e */
[----:B------:R-:W-:Y:S01]  /*b260*/  DFMA R22, R8, R16, R22 ;  /* 0x000000100816722b */ /* 0x000fe20000000016 */
[----:B------:R-:W-:-:S04]  /*b270*/  IMAD.U32 R8, RZ, RZ, UR6 ;  /* 0x00000006ff087e24 */ /* 0x000fc8000f8e00ff */
[----:B------:R4:W-:Y:S01]  /*b280*/  STG.E.64 desc[UR12][R6.64], R30 ;  /* 0x0000001e06007986 */ /* 0x0009e2000c101b0c */
[----:B------:R-:W-:-:S03]  /*b290*/  ISETP.NE.AND P0, PT, R8, UR18, PT ;  /* 0x0000001208007c0c */ /* 0x000fc6000bf05270 */
[----:B------:R4:W-:Y:S10]  /*b2a0*/  STG.E.64 desc[UR12][R26.64], R22 ;  /* 0x000000161a007986 */ /* 0x0009f4000c101b0c */
[----:B------:R-:W-:Y:S05]  /*b2b0*/  @P0 BRA `(.L_x_98) ;  /* 0xfffffff800680947 */ /* 0x000fea000383ffff */
[----:B------:R-:W-:-:S07]  /*b2c0*/  MOV R9, UR18 ;  /* 0x0000001200097c02 */ /* 0x000fce0008000f00 */
.L_x_97:
[----:B------:R-:W-:Y:S05]  /*b2d0*/  BRA.U !UP2, `(.L_x_99) ;  /* 0x000000050a907547 */ /* 0x000fea000b800000 */
[----:B------:R-:W-:Y:S01]  /*b2e0*/  ISETP.GE.U32.AND P0, PT, R2, 0x3, PT ;  /* 0x000000030200780c */ /* 0x000fe20003f06070 */
[----:B------:R-:W-:-:S12]  /*b2f0*/  UISETP.NE.AND UP3, UPT, UR21, URZ, UPT ;  /* 0x000000ff1500728c */ /* 0x000fd8000bf65270 */
[----:B------:R-:W-:Y:S05]  /*b300*/  @!P0 BRA `(.L_x_100) ;  /* 0x0000000000cc8947 */ /* 0x000fea0003800000 */
[----:B------:R-:W0:Y:S01]  /*b310*/  LDCU UR6, c[0x0][0x3b0] ;  /* 0x00007600ff0677ac */ /* 0x000e220008000800 */
[----:B-1234-:R-:W1:Y:S01]  /*b320*/  LDC.64 R6, c[0x0][0x380] ;  /* 0x0000e000ff067b82 */ /* 0x01ee620000000a00 */
[----:B0-----:R-:W-:-:S04]  /*b330*/  IMAD R31, R9, UR6, R0 ;  /* 0x00000006091f7c24 */ /* 0x001fc8000f8e0200 */
[----:B------:R-:W-:-:S04]  /*b340*/  VIADD R25, R31, 0x1 ;  /* 0x000000011f197836 */ /* 0x000fc80000000000 */
[----:B-1----:R-:W-:-:S05]  /*b350*/  IMAD.WIDE.U32 R24, R25, 0x8, R6 ;  /* 0x0000000819187825 */ /* 0x002fca00078e0006 */
[----:B------:R-:W2:Y:S01]  /*b360*/  LDG.E.64 R26, desc[UR12][R24.64] ;  /* 0x0000000c181a7981 */ /* 0x000ea2000c1e1b00 */
[----:B------:R-:W-:-:S05]  /*b370*/  IMAD.WIDE.U32 R22, R31, 0x8, R6 ;  /* 0x000000081f167825 */ /* 0x000fca00078e0006 */
[----:B------:R-:W3:Y:S01]  /*b380*/  LDG.E.64 R20, desc[UR12][R22.64] ;  /* 0x0000000c16147981 */ /* 0x000ee2000c1e1b00 */
[----:B------:R-:W-:-:S05]  /*b390*/  IADD3 R39, PT, PT, R31, UR6, RZ ;  /* 0x000000061f277c10 */ /* 0x000fca000fffe0ff */
[----:B------:R-:W-:Y:S01]  /*b3a0*/  VIADD R31, R39, 0x1 ;  /* 0x00000001271f7836 */ /* 0x000fe20000000000 */
        /* <DEDUP_REMOVED lines=10> */
[----:B------:R-:W-:-:S05]  /*b450*/  IADD3 R39, PT, PT, R39, UR6, RZ ;  /* 0x0000000627277c10 */ /* 0x000fca000fffe0ff */
[----:B------:R-:W-:-:S04]  /*b460*/  VIADD R41, R39, 0x1 ;  /* 0x0000000127297836 */ /* 0x000fc80000000000 */
        /* <DEDUP_REMOVED lines=21> */
[----:B-1----:R-:W4:Y:S01]  /*b5c0*/  LDG.E.64 R20, desc[UR12][R6.64] ;  /* 0x0000000c06147981 */ /* 0x002f22000c1e1b00 */
[----:B------:R-:W-:Y:S01]  /*b5d0*/  IADD3 R9, PT, PT, R9, 0x4, RZ ;  /* 0x0000000409097810 */ /* 0x000fe20007ffe0ff */
[C---:B---3--:R-:W-:Y:S02]  /*b5e0*/  DMUL R34, R30.reuse, R16 ;  /* 0x000000101e227228 */ /* 0x048fe40000000000 */
[----:B------:R-:W-:-:S06]  /*b5f0*/  DMUL R30, R30, UR8 ;  /* 0x000000081e1e7c28 */ /* 0x000fcc0008000000 */
[C---:B----4-:R-:W-:Y:S02]  /*b600*/  DFMA R34, R20.reuse, UR8, -R34 ;  /* 0x0000000814227c2b */ /* 0x050fe40008000822 */
[----:B------:R-:W-:-:S05]  /*b610*/  DFMA R30, R20, R16, R30 ;  /* 0x00000010141e722b */ /* 0x000fca000000001e */
[----:B------:R2:W-:Y:S04]  /*b620*/  STG.E.64 desc[UR12][R6.64], R34 ;  /* 0x0000002206007986 */ /* 0x0005e8000c101b0c */
[----:B------:R2:W-:Y:S02]  /*b630*/  STG.E.64 desc[UR12][R26.64], R30 ;  /* 0x0000001e1a007986 */ /* 0x0005e4000c101b0c */
.L_x_100:
[----:B------:R-:W-:Y:S05]  /*b640*/  BRA.U !UP3, `(.L_x_99) ;  /* 0x000000010bb47547 */ /* 0x000fea000b800000 */
[----:B------:R-:W-:Y:S01]  /*b650*/  ISETP.NE.AND P0, PT, R3, RZ, PT ;  /* 0x000000ff0300720c */ /* 0x000fe20003f05270 */
[----:B------:R-:W-:-:S12]  /*b660*/  UISETP.NE.AND UP3, UPT, UR10, URZ, UPT ;  /* 0x000000ff0a00728c */ /* 0x000fd8000bf65270 */
[----:B------:R-:W-:Y:S05]  /*b670*/  @!P0 BRA `(.L_x_101) ;  /* 0x00000000006c8947 */ /* 0x000fea0003800000 */
[----:B------:R-:W3:Y:S01]  /*b680*/  LDCU UR6, c[0x0][0x3b0] ;  /* 0x00007600ff0677ac */ /* 0x000ee20008000800 */
[----:B012-4-:R-:W0:Y:S01]  /*b690*/  LDC.64 R26, c[0x0][0x380] ;  /* 0x0000e000ff1a7b82 */ /* 0x017e220000000a00 */
[----:B---3--:R-:W-:-:S04]  /*b6a0*/  IMAD R25, R9, UR6, R0 ;  /* 0x0000000609197c24 */ /* 0x008fc8000f8e0200 */
[----:B------:R-:W-:-:S04]  /*b6b0*/  VIADD R31, R25, 0x1 ;  /* 0x00000001191f7836 */ /* 0x000fc80000000000 */
[----:B0-----:R-:W-:-:S05]  /*b6c0*/  IMAD.WIDE.U32 R30, R31, 0x8, R26 ;  /* 0x000000081f1e7825 */ /* 0x001fca00078e001a */
[----:B------:R-:W2:Y:S01]  /*b6d0*/  LDG.E.64 R20, desc[UR12][R30.64] ;  /* 0x0000000c1e147981 */ /* 0x000ea2000c1e1b00 */
[----:B------:R-:W-:-:S05]  /*b6e0*/  IMAD.WIDE.U32 R28, R25, 0x8, R26 ;  /* 0x00000008191c7825 */ /* 0x000fca00078e001a */
[----:B------:R-:W3:Y:S01]  /*b6f0*/  LDG.E.64 R6, desc[UR12][R28.64] ;  /* 0x0000000c1c067981 */ /* 0x000ee2000c1e1b00 */
[----:B------:R-:W-:-:S05]  /*b700*/  IADD3 R33, PT, PT, R25, UR6, RZ ;  /* 0x0000000619217c10 */ /* 0x000fca000fffe0ff */
[----:B------:R-:W-:-:S04]  /*b710*/  VIADD R35, R33, 0x1 ;  /* 0x0000000121237836 */ /* 0x000fc80000000000 */
        /* <DEDUP_REMOVED lines=11> */
[----:B--2---:R-:W-:-:S02]  /*b7d0*/  DMUL R26, R24, R16 ;  /* 0x00000010181a7228 */ /* 0x004fc40000000000 */
[----:B------:R-:W-:-:S06]  /*b7e0*/  DMUL R24, R24, UR8 ;  /* 0x0000000818187c28 */ /* 0x000fcc0008000000 */
[C---:B---3--:R-:W-:Y:S02]  /*b7f0*/  DFMA R26, R6.reuse, UR8, -R26 ;  /* 0x00000008061a7c2b */ /* 0x048fe4000800081a */
[----:B------:R-:W-:-:S05]  /*b800*/  DFMA R24, R6, R16, R24 ;  /* 0x000000100618722b */ /* 0x000fca0000000018 */
[----:B------:R0:W-:Y:S04]  /*b810*/  STG.E.64 desc[UR12][R32.64], R26 ;  /* 0x0000001a20007986 */ /* 0x0001e8000c101b0c */
[----:B------:R0:W-:Y:S02]  /*b820*/  STG.E.64 desc[UR12][R34.64], R24 ;  /* 0x0000001822007986 */ /* 0x0001e4000c101b0c */
.L_x_101:
[----:B------:R-:W-:Y:S05]  /*b830*/  BRA.U !UP3, `(.L_x_99) ;  /* 0x000000010b387547 */ /* 0x000fea000b800000 */
[----:B------:R-:W5:Y:S01]  /*b840*/  LDCU UR6, c[0x0][0x3b0] ;  /* 0x00007600ff0677ac */ /* 0x000f620008000800 */
[----:B-1234-:R-:W1:Y:S01]  /*b850*/  LDC.64 R6, c[0x0][0x380] ;  /* 0x0000e000ff067b82 */ /* 0x01ee620000000a00 */
[----:B-----5:R-:W-:-:S04]  /*b860*/  IMAD R9, R9, UR6, R0 ;  /* 0x0000000609097c24 */ /* 0x020fc8000f8e0200 */
[----:B0-----:R-:W-:-:S04]  /*b870*/  VIADD R21, R9, 0x1 ;  /* 0x0000000109157836 */ /* 0x001fc80000000000 */
        /* <DEDUP_REMOVED lines=10> */
.L_x_99:
[----:B------:R-:W-:Y:S01]  /*b920*/  MOV R9, RZ ;  /* 0x000000ff00097202 */ /* 0x000fe20000000f00 */
[----:B------:R-:W-:Y:S06]  /*b930*/  @!P3 BRA `(.L_x_102) ;  /* 0x0000000400a0b947 */ /* 0x000fec0003800000 */
[----:B------:R-:W-:-:S05]  /*b940*/  UMOV UR6, URZ ;  /* 0x000000ff00067c82 */ /* 0x000fca0008000000 */
.L_x_103:
[----:B------:R-:W5:Y:S08]  /*b950*/  LDC R9, c[0x0][0x3b0] ;  /* 0x0000ec00ff097b82 */ /* 0x000f700000000800 */
[----:B01234-:R-:W0:Y:S01]  /*b960*/  LDC.64 R6, c[0x0][0x388] ;  /* 0x0000e200ff067b82 */ /* 0x01fe220000000a00 */
[----:B-----5:R-:W-:-:S04]  /*b970*/  IMAD R8, R9, UR6, R0 ;  /* 0x0000000609087c24 */ /* 0x020fc8000f8e0200 */
[----:B------:R-:W-:-:S04]  /*b980*/  VIADD R25, R8, 0x1 ;  /* 0x0000000108197836 */ /* 0x000fc80000000000 */
[----:B0-----:R-:W-:-:S05]  /*b990*/  IMAD.WIDE.U32 R24, R25, 0x8, R6 ;  /* 0x0000000819187825 */ /* 0x001fca00078e0006 */
[----:B------:R-:W2:Y:S01]  /*b9a0*/  LDG.E.64 R26, desc[UR12][R24.64] ;  /* 0x0000000c181a7981 */ /* 0x000ea2000c1e1b00 */
[----:B------:R-:W-:-:S05]  /*b9b0*/  IMAD.WIDE.U32 R22, R8, 0x8, R6 ;  /* 0x0000000808167825 */ /* 0x000fca00078e0006 */
[----:B------:R-:W3:Y:S01]  /*b9c0*/  LDG.E.64 R20, desc[UR12][R22.64] ;  /* 0x0000000c16147981 */ /* 0x000ee2000c1e1b00 */
[----:B------:R-:W-:-:S05]  /*b9d0*/  IADD3 R8, PT, PT, R8, R9, RZ ;  /* 0x0000000908087210 */ /* 0x000fca0007ffe0ff */
        /* <DEDUP_REMOVED lines=11> */
[----:B------:R-:W-:-:S05]  /*ba90*/  IADD3 R8, PT, PT, R8, R9, RZ ;  /* 0x0000000908087210 */ /* 0x000fca0007ffe0ff */
        /* <DEDUP_REMOVED lines=11> */
[----:B------:R-:W-:-:S05]  /*bb50*/  IADD3 R8, PT, PT, R8, R9, RZ ;  /* 0x0000000908087210 */ /* 0x000fca0007ffe0ff */
[C---:B------:R-:W-:Y:S02]  /*bb60*/  VIADD R39, R8.reuse, 0x1 ;  /* 0x0000000108277836 */ /* 0x040fe40000000000 */
        /* <DEDUP_REMOVED lines=10> */
[----:B------:R-:W-:-:S05]  /*bc10*/  IADD3 R8, PT, PT, R8, R9, RZ ;  /* 0x0000000908087210 */ /* 0x000fca0007ffe0ff */
[C---:B------:R-:W-:Y:S02]  /*bc20*/  VIADD R39, R8.reuse, 0x1 ;  /* 0x0000000108277836 */ /* 0x040fe40000000000 */
        /* <DEDUP_REMOVED lines=51> */
[----:B------:R-:W-:-:S04]  /*bf60*/  MOV R8, UR6 ;  /* 0x0000000600087c02 */ /* 0x000fc80008000f00 */
[----:B------:R1:W-:Y:S01]  /*bf70*/  STG.E.64 desc[UR12][R6.64], R30 ;  /* 0x0000001e06007986 */ /* 0x0003e2000c101b0c */
[----:B------:R-:W-:-:S03]  /*bf80*/  ISETP.NE.AND P0, PT, R8, UR18, PT ;  /* 0x0000001208007c0c */ /* 0x000fc6000bf05270 */
[----:B------:R1:W-:Y:S10]  /*bf90*/  STG.E.64 desc[UR12][R26.64], R22 ;  /* 0x000000161a007986 */ /* 0x0003f4000c101b0c */
[----:B------:R-:W-:Y:S05]  /*bfa0*/  @P0 BRA `(.L_x_103) ;  /* 0xfffffff800680947 */ /* 0x000fea000383ffff */
[----:B------:R-:W-:-:S07]  /*bfb0*/  IMAD.U32 R9, RZ, RZ, UR18 ;  /* 0x00000012ff097e24 */ /* 0x000fce000f8e00ff */
.L_x_102:
[----:B------:R-:W-:Y:S05]  /*bfc0*/  BRA.U !UP2, `(.L_x_88) ;  /* 0x000000050a907547 */ /* 0x000fea000b800000 */
[----:B------:R-:W-:Y:S01]  /*bfd0*/  ISETP.GE.U32.AND P0, PT, R2, 0x3, PT ;  /* 0x000000030200780c */ /* 0x000fe20003f06070 */
[----:B------:R-:W-:-:S12]  /*bfe0*/  UISETP.NE.AND UP2, UPT, UR21, URZ, UPT ;  /* 0x000000ff1500728c */ /* 0x000fd8000bf45270 */
[----:B------:R-:W-:Y:S05]  /*bff0*/  @!P0 BRA `(.L_x_104) ;  /* 0x0000000000cc8947 */ /* 0x000fea0003800000 */
[----:B------:R-:W5:Y:S01]  /*c000*/  LDCU UR6, c[0x0][0x3b0] ;  /* 0x00007600ff0677ac */ /* 0x000f620008000800 */
[----:B01234-:R-:W0:Y:S01]  /*c010*/  LDC.64 R6, c[0x0][0x388] ;  /* 0x0000e200ff067b82 */ /* 0x01fe220000000a00 */
[----:B-----5:R-:W-:-:S05]  /*c020*/  IMAD R31, R9, UR6, R0 ;  /* 0x00000006091f7c24 */ /* 0x020fca000f8e0200 */
[----:B------:R-:W-:-:S05]  /*c030*/  IADD3 R25, PT, PT, R31, 0x1, RZ ;  /* 0x000000011f197810 */ /* 0x000fca0007ffe0ff */
[----:B0-----:R-:W-:-:S05]  /*c040*/  IMAD.WIDE.U32 R24, R25, 0x8, R6 ;  /* 0x0000000819187825 */ /* 0x001fca00078e0006 */
[----:B------:R-:W2:Y:S01]  /*c050*/  LDG.E.64 R26, desc[UR12][R24.64] ;  /* 0x0000000c181a7981 */ /* 0x000ea2000c1e1b00 */
[----:B------:R-:W-:-:S05]  /*c060*/  IMAD.WIDE.U32 R22, R31, 0x8, R6 ;  /* 0x000000081f167825 */ /* 0x000fca00078e0006 */
[----:B------:R-:W3:Y:S01]  /*c070*/  LDG.E.64 R20, desc[UR12][R22.64] ;  /* 0x0000000c16147981 */ /* 0x000ee2000c1e1b00 */
[----:B------:R-:W-:-:S05]  /*c080*/  VIADD R39, R31, UR6 ;  /* 0x000000061f277c36 */ /* 0x000fca0008000000 */
        /* <DEDUP_REMOVED lines=11> */
[----:B------:R-:W-:-:S05]  /*c140*/  VIADD R39, R39, UR6 ;  /* 0x0000000627277c36 */ /* 0x000fca0008000000 */
        /* <DEDUP_REMOVED lines=23> */
[----:B------:R-:W-:Y:S01]  /*c2c0*/  VIADD R9, R9, 0x4 ;  /* 0x0000000409097836 */ /* 0x000fe20000000000 */
[C---:B---3--:R-:W-:Y:S02]  /*c2d0*/  DMUL R34, R30.reuse, R16 ;  /* 0x000000101e227228 */ /* 0x048fe40000000000 */
[----:B------:R-:W-:-:S06]  /*c2e0*/  DMUL R30, R30, UR8 ;  /* 0x000000081e1e7c28 */ /* 0x000fcc0008000000 */
[C---:B----4-:R-:W-:Y:S02]  /*c2f0*/  DFMA R34, R20.reuse, UR8, -R34 ;  /* 0x0000000814227c2b */ /* 0x050fe40008000822 */
[----:B------:R-:W-:-:S05]  /*c300*/  DFMA R30, R20, R16, R30 ;  /* 0x00000010141e722b */ /* 0x000fca000000001e */
[----:B------:R2:W-:Y:S04]  /*c310*/  STG.E.64 desc[UR12][R6.64], R34 ;  /* 0x0000002206007986 */ /* 0x0005e8000c101b0c */
[----:B------:R2:W-:Y:S02]  /*c320*/  STG.E.64 desc[UR12][R26.64], R30 ;  /* 0x0000001e1a007986 */ /* 0x0005e4000c101b0c */
.L_x_104:
[----:B------:R-:W-:Y:S05]  /*c330*/  BRA.U !UP2, `(.L_x_88) ;  /* 0x000000010ab47547 */ /* 0x000fea000b800000 */
[----:B------:R-:W-:Y:S01]  /*c340*/  ISETP.NE.AND P0, PT, R3, RZ, PT ;  /* 0x000000ff0300720c */ /* 0x000fe20003f05270 */
[----:B------:R-:W-:-:S12]  /*c350*/  UISETP.NE.AND UP2, UPT, UR10, URZ, UPT ;  /* 0x000000ff0a00728c */ /* 0x000fd8000bf45270 */
[----:B------:R-:W-:Y:S05]  /*c360*/  @!P0 BRA `(.L_x_105) ;  /* 0x00000000006c8947 */ /* 0x000fea0003800000 */
[----:B------:R-:W3:Y:S01]  /*c370*/  LDCU UR6, c[0x0][0x3b0] ;  /* 0x00007600ff0677ac */ /* 0x000ee20008000800 */
[----:B012-4-:R-:W0:Y:S01]  /*c380*/  LDC.64 R26, c[0x0][0x388] ;  /* 0x0000e200ff1a7b82 */ /* 0x017e220000000a00 */
[----:B---3--:R-:W-:-:S05]  /*c390*/  IMAD R25, R9, UR6, R0 ;  /* 0x0000000609197c24 */ /* 0x008fca000f8e0200 */
[----:B------:R-:W-:-:S05]  /*c3a0*/  IADD3 R31, PT, PT, R25, 0x1, RZ ;  /* 0x00000001191f7810 */ /* 0x000fca0007ffe0ff */
[----:B0-----:R-:W-:-:S05]  /*c3b0*/  IMAD.WIDE.U32 R30, R31, 0x8, R26 ;  /* 0x000000081f1e7825 */ /* 0x001fca00078e001a */
[----:B------:R-:W2:Y:S01]  /*c3c0*/  LDG.E.64 R20, desc[UR12][R30.64] ;  /* 0x0000000c1e147981 */ /* 0x000ea2000c1e1b00 */
[----:B------:R-:W-:-:S05]  /*c3d0*/  IMAD.WIDE.U32 R28, R25, 0x8, R26 ;  /* 0x00000008191c7825 */ /* 0x000fca00078e001a */
[----:B------:R-:W3:Y:S01]  /*c3e0*/  LDG.E.64 R6, desc[UR12][R28.64] ;  /* 0x0000000c1c067981 */ /* 0x000ee2000c1e1b00 */
[----:B------:R-:W-:-:S05]  /*c3f0*/  VIADD R33, R25, UR6 ;  /* 0x0000000619217c36 */ /* 0x000fca0008000000 */
[----:B------:R-:W-:-:S05]  /*c400*/  IADD3 R35, PT, PT, R33, 0x1, RZ ;  /* 0x0000000121237810 */ /* 0x000fca0007ffe0ff */
        /* <DEDUP_REMOVED lines=17> */
.L_x_105:
[----:B------:R-:W-:Y:S05]  /*c520*/  BRA.U !UP2, `(.L_x_88) ;  /* 0x000000010a387547 */ /* 0x000fea000b800000 */
        /* <DEDUP_REMOVED lines=14> */
.L_x_88:
[----:B------:R-:W-:Y:S05]  /*c610*/  BRA.U UP1, `(.L_x_106) ;  /* 0xffffffd101d87547 */ /* 0x000fea000b83ffff */
[----:B------:R-:W-:Y:S01]  /*c620*/  IMAD.MOV.U32 R0, RZ, RZ, RZ ;  /* 0x000000ffff007224 */ /* 0x000fe200078e00ff */
[----:B------:R-:W-:Y:S06]  /*c630*/  @!P2 BRA `(.L_x_107) ;  /* 0x000000040098a947 */ /* 0x000fec0003800000 */
[----:B------:R-:W0:Y:S01]  /*c640*/  LDC R0, c[0x0][0x3b0] ;  /* 0x0000ec00ff007b82 */ /* 0x000e220000000800 */
[----:B------:R-:W-:-:S07]  /*c650*/  MOV R9, RZ ;  /* 0x000000ff00097202 */ /* 0x000fce0000000f00 */
[----:B01234-:R-:W0:Y:S02]  /*c660*/  LDC.64 R6, c[0x0][0x380] ;  /* 0x0000e000ff067b82 */ /* 0x01fe240000000a00 */
.L_x_108:
[----:B-1----:R-:W-:-:S04]  /*c670*/  IMAD R17, R9, R0, R9 ;  /* 0x0000000009117224 */ /* 0x002fc800078e0209 */
[----:B0-----:R-:W-:-:S05]  /*c680*/  IMAD.WIDE.U32 R16, R17, 0x8, R6 ;  /* 0x0000000811107825 */ /* 0x001fca00078e0006 */
[----:B------:R-:W2:Y:S01]  /*c690*/  LDG.E.64 R20, desc[UR12][R16.64] ;  /* 0x0000000c10147981 */ /* 0x000ea2000c1e1b00 */
[----:B------:R-:W-:-:S05]  /*c6a0*/  IMAD R8, R9, R0, R0 ;  /* 0x0000000009087224 */ /* 0x000fca00078e0200 */
[----:B------:R-:W-:-:S05]  /*c6b0*/  IADD3 R23, PT, PT, R9, 0x1, R8 ;  /* 0x0000000109177810 */ /* 0x000fca0007ffe008 */
[----:B------:R-:W-:Y:S01]  /*c6c0*/  IMAD.WIDE.U32 R22, R23, 0x8, R6 ;  /* 0x0000000817167825 */ /* 0x000fe200078e0006 */
[----:B--2---:R-:W-:-:S07]  /*c6d0*/  DADD R20, R20, UR14 ;  /* 0x0000000e14147e29 */ /* 0x004fce0008000000 */
[----:B------:R0:W-:Y:S04]  /*c6e0*/  STG.E.64 desc[UR12][R16.64], R20 ;  /* 0x0000001410007986 */ /* 0x0001e8000c101b0c */
[----:B------:R-:W2:Y:S01]  /*c6f0*/  LDG.E.64 R24, desc[UR12][R22.64] ;  /* 0x0000000c16187981 */ /* 0x000ea2000c1e1b00 */
[----:B------:R-:W-:-:S05]  /*c700*/  IMAD.IADD R8, R8, 0x1, R0 ;  /* 0x0000000108087824 */ /* 0x000fca00078e0200 */
[----:B------:R-:W-:-:S05]  /*c710*/  IADD3 R27, PT, PT, R9, 0x2, R8 ;  /* 0x00000002091b7810 */ /* 0x000fca0007ffe008 */
[----:B------:R-:W-:Y:S01]  /*c720*/  IMAD.WIDE.U32 R26, R27, 0x8, R6 ;  /* 0x000000081b1a7825 */ /* 0x000fe200078e0006 */
[----:B--2---:R-:W-:-:S07]  /*c730*/  DADD R24, R24, UR14 ;  /* 0x0000000e18187e29 */ /* 0x004fce0008000000 */
[----:B------:R1:W-:Y:S04]  /*c740*/  STG.E.64 desc[UR12][R22.64], R24 ;  /* 0x0000001816007986 */ /* 0x0003e8000c101b0c */
[----:B------:R-:W2:Y:S01]  /*c750*/  LDG.E.64 R28, desc[UR12][R26.64] ;  /* 0x0000000c1a1c7981 */ /* 0x000ea2000c1e1b00 */
[----:B------:R-:W-:-:S04]  /*c760*/  IADD3 R8, PT, PT, R8, R0, RZ ;  /* 0x0000000008087210 */ /* 0x000fc80007ffe0ff */
[----:B------:R-:W-:-:S05]  /*c770*/  IADD3 R31, PT, PT, R9, 0x3, R8 ;  /* 0x00000003091f7810 */ /* 0x000fca0007ffe008 */
[----:B0-----:R-:W-:Y:S01]  /*c780*/  IMAD.WIDE.U32 R16, R31, 0x8, R6 ;  /* 0x000000081f107825 */ /* 0x001fe200078e0006 */
[----:B--2---:R-:W-:-:S07]  /*c790*/  DADD R28, R28, UR14 ;  /* 0x0000000e1c1c7e29 */ /* 0x004fce0008000000 */
[----:B------:R0:W-:Y:S04]  /*c7a0*/  STG.E.64 desc[UR12][R26.64], R28 ;  /* 0x0000001c1a007986 */ /* 0x0001e8000c101b0c */
[----:B------:R-:W2:Y:S01]  /*c7b0*/  LDG.E.64 R20, desc[UR12][R16.64] ;  /* 0x0000000c10147981 */ /* 0x000ea2000c1e1b00 */
[----:B------:R-:W-:-:S05]  /*c7c0*/  IMAD.IADD R8, R8, 0x1, R0 ;  /* 0x0000000108087824 */ /* 0x000fca00078e0200 */
[----:B------:R-:W-:-:S05]  /*c7d0*/  IADD3 R31, PT, PT, R9, 0x4, R8 ;  /* 0x00000004091f7810 */ /* 0x000fca0007ffe008 */
[----:B-1----:R-:W-:Y:S01]  /*c7e0*/  IMAD.WIDE.U32 R22, R31, 0x8, R6 ;  /* 0x000000081f167825 */ /* 0x002fe200078e0006 */
        /* <DEDUP_REMOVED lines=63> */
[----:B------:R-:W-:-:S04]  /*cbe0*/  IADD3 R8, PT, PT, R9, R0, R8 ;  /* 0x0000000009087210 */ /* 0x000fc80007ffe008 */
[----:B------:R-:W-:-:S05]  /*cbf0*/  IADD3 R31, PT, PT, R8, 0xf, RZ ;  /* 0x0000000f081f7810 */ /* 0x000fca0007ffe0ff */
[----:B0-----:R-:W-:Y:S01]  /*cc00*/  IMAD.WIDE.U32 R16, R31, 0x8, R6 ;  /* 0x000000081f107825 */ /* 0x001fe200078e0006 */
[----:B--2---:R-:W-:-:S07]  /*cc10*/  DADD R28, R28, UR14 ;  /* 0x0000000e1c1c7e29 */ /* 0x004fce0008000000 */
[----:B------:R1:W-:Y:S04]  /*cc20*/  STG.E.64 desc[UR12][R26.64], R28 ;  /* 0x0000001c1a007986 */ /* 0x0003e8000c101b0c */
[----:B------:R-:W2:Y:S01]  /*cc30*/  LDG.E.64 R20, desc[UR12][R16.64] ;  /* 0x0000000c10147981 */ /* 0x000ea2000c1e1b00 */
[----:B------:R-:W-:-:S05]  /*cc40*/  VIADD R9, R9, 0x10 ;  /* 0x0000001009097836 */ /* 0x000fca0000000000 */
[----:B------:R-:W-:Y:S01]  /*cc50*/  ISETP.NE.AND P0, PT, R9, UR17, PT ;  /* 0x0000001109007c0c */ /* 0x000fe2000bf05270 */
[----:B--2---:R-:W-:-:S07]  /*cc60*/  DADD R20, R20, UR14 ;  /* 0x0000000e14147e29 */ /* 0x004fce0008000000 */
[----:B------:R1:W-:Y:S05]  /*cc70*/  STG.E.64 desc[UR12][R16.64], R20 ;  /* 0x0000001410007986 */ /* 0x0003ea000c101b0c */
[----:B------:R-:W-:Y:S05]  /*cc80*/  @P0 BRA `(.L_x_108) ;  /* 0xfffffff800780947 */ /* 0x000fea000383ffff */
[----:B------:R-:W-:-:S07]  /*cc90*/  MOV R0, UR17 ;  /* 0x0000001100007c02 */ /* 0x000fce0008000f00 */
.L_x_107:
[----:B------:R-:W-:Y:S05]  /*cca0*/  BRA.U !UP0, `(.L_x_109) ;  /* 0x0000000508b87547 */ /* 0x000fea000b800000 */
[----:B------:R-:W-:Y:S02]  /*ccb0*/  UIADD3 UR5, UPT, UPT, UR11, -0x1, URZ ;  /* 0xffffffff0b057890 */ /* 0x000fe4000fffe0ff */
[----:B------:R-:W-:Y:S02]  /*ccc0*/  UISETP.NE.AND UP1, UPT, UR20, URZ, UPT ;  /* 0x000000ff1400728c */ /* 0x000fe4000bf25270 */
[----:B------:R-:W-:-:S09]  /*ccd0*/  UISETP.GE.U32.AND UP0, UPT, UR5, 0x7, UPT ;  /* 0x000000070500788c */ /* 0x000fd2000bf06070 */
[----:B------:R-:W-:Y:S05]  /*cce0*/  BRA.U !UP0, `(.L_x_110) ;  /* 0x0000000108c87547 */ /* 0x000fea000b800000 */
[----:B------:R-:W5:Y:S08]  /*ccf0*/  LDC R9, c[0x0][0x3b0] ;  /* 0x0000ec00ff097b82 */ /* 0x000f700000000800 */
[----:B01234-:R-:W0:Y:S01]  /*cd00*/  LDC.64 R6, c[0x0][0x380] ;  /* 0x0000e000ff067b82 */ /* 0x01fe220000000a00 */
[----:B-----5:R-:W-:-:S04]  /*cd10*/  IMAD R17, R0, R9, R0 ;  /* 0x0000000900117224 */ /* 0x020fc800078e0200 */
        /* <DEDUP_REMOVED lines=40> */
[----:B------:R-:W-:Y:S01]  /*cfa0*/  IMAD.WIDE.U32 R6, R9, 0x8, R6 ;  /* 0x0000000809067825 */ /* 0x000fe200078e0006 */
[----:B--2---:R-:W-:-:S07]  /*cfb0*/  DADD R20, R20, UR14 ;  /* 0x0000000e14147e29 */ /* 0x004fce0008000000 */
[----:B------:R0:W-:Y:S04]  /*cfc0*/  STG.E.64 desc[UR12][R16.64], R20 ;  /* 0x0000001410007986 */ /* 0x0001e8000c101b0c */
[----:B------:R-:W2:Y:S01]  /*cfd0*/  LDG.E.64 R8, desc[UR12][R6.64] ;  /* 0x0000000c06087981 */ /* 0x000ea2000c1e1b00 */
[----:B------:R-:W-:Y:S01]  /*cfe0*/  VIADD R0, R0, 0x8 ;  /* 0x0000000800007836 */ /* 0x000fe20000000000 */
[----:B--2---:R-:W-:-:S07]  /*cff0*/  DADD R8, R8, UR14 ;  /* 0x0000000e08087e29 */ /* 0x004fce0008000000 */
[----:B------:R0:W-:Y:S04]  /*d000*/  STG.E.64 desc[UR12][R6.64], R8 ;  /* 0x0000000806007986 */ /* 0x0001e8000c101b0c */
.L_x_110:
[----:B------:R-:W-:Y:S05]  /*d010*/  BRA.U !UP1, `(.L_x_109) ;  /* 0x0000000109dc7547 */ /* 0x000fea000b800000 */
[----:B------:R-:W-:Y:S01]  /*d020*/  ISETP.GE.U32.AND P0, PT, R2, 0x3, PT ;  /* 0x000000030200780c */ /* 0x000fe20003f06070 */
[----:B------:R-:W-:-:S12]  /*d030*/  UISETP.NE.AND UP0, UPT, UR21, URZ, UPT ;  /* 0x000000ff1500728c */ /* 0x000fd8000bf05270 */
[----:B------:R-:W-:Y:S05]  /*d040*/  @!P0 BRA `(.L_x_111) ;  /* 0x0000000000688947 */ /* 0x000fea0003800000 */
[----:B012-4-:R-:W0:Y:S08]  /*d050*/  LDC R29, c[0x0][0x3b0] ;  /* 0x0000ec00ff1d7b82 */ /* 0x017e300000000800 */
[----:B---3--:R-:W1:Y:S01]  /*d060*/  LDC.64 R6, c[0x0][0x380] ;  /* 0x0000e000ff067b82 */ /* 0x008e620000000a00 */
[----:B0-----:R-:W-:-:S04]  /*d070*/  IMAD R23, R0, R29, R0 ;  /* 0x0000001d00177224 */ /* 0x001fc800078e0200 */
[----:B-1----:R-:W-:-:S05]  /*d080*/  IMAD.WIDE.U32 R22, R23, 0x8, R6 ;  /* 0x0000000817167825 */ /* 0x002fca00078e0006 */
[----:B------:R-:W2:Y:S01]  /*d090*/  LDG.E.64 R8, desc[UR12][R22.64] ;  /* 0x0000000c16087981 */ /* 0x000ea2000c1e1b00 */
[----:B------:R-:W-:-:S05]  /*d0a0*/  IMAD R20, R0, R29, R29 ;  /* 0x0000001d00147224 */ /* 0x000fca00078e021d */
[----:B------:R-:W-:-:S05]  /*d0b0*/  IADD3 R25, PT, PT, R0, 0x1, R20 ;  /* 0x0000000100197810 */ /* 0x000fca0007ffe014 */
[----:B------:R-:W-:Y:S01]  /*d0c0*/  IMAD.WIDE.U32 R24, R25, 0x8, R6 ;  /* 0x0000000819187825 */ /* 0x000fe200078e0006 */
[----:B--2---:R-:W-:-:S07]  /*d0d0*/  DADD R8, R8, UR14 ;  /* 0x0000000e08087e29 */ /* 0x004fce0008000000 */
[----:B------:R0:W-:Y:S04]  /*d0e0*/  STG.E.64 desc[UR12][R22.64], R8 ;  /* 0x0000000816007986 */ /* 0x0001e8000c101b0c */
[----:B------:R-:W2:Y:S01]  /*d0f0*/  LDG.E.64 R16, desc[UR12][R24.64] ;  /* 0x0000000c18107981 */ /* 0x000ea2000c1e1b00 */
[----:B------:R-:W-:-:S04]  /*d100*/  IADD3 R31, PT, PT, R20, R29, RZ ;  /* 0x0000001d141f7210 */ /* 0x000fc80007ffe0ff */
[----:B------:R-:W-:-:S05]  /*d110*/  IADD3 R27, PT, PT, R0, 0x2, R31 ;  /* 0x00000002001b7810 */ /* 0x000fca0007ffe01f */
[----:B------:R-:W-:Y:S01]  /*d120*/  IMAD.WIDE.U32 R26, R27, 0x8, R6 ;  /* 0x000000081b1a7825 */ /* 0x000fe200078e0006 */
[----:B--2---:R-:W-:-:S07]  /*d130*/  DADD R16, R16, UR14 ;  /* 0x0000000e10107e29 */ /* 0x004fce0008000000 */
[----:B------:R1:W-:Y:S04]  /*d140*/  STG.E.64 desc[UR12][R24.64], R16 ;  /* 0x0000001018007986 */ /* 0x0003e8000c101b0c */
[----:B------:R-:W2:Y:S01]  /*d150*/  LDG.E.64 R20, desc[UR12][R26.64] ;  /* 0x0000000c1a147981 */ /* 0x000ea2000c1e1b00 */
[----:B------:R-:W-:-:S05]  /*d160*/  IADD3 R28, PT, PT, R0, R29, R31 ;  /* 0x0000001d001c7210 */ /* 0x000fca0007ffe01f */
[----:B------:R-:W-:-:S04]  /*d170*/  VIADD R29, R28, 0x3 ;  /* 0x000000031c1d7836 */ /* 0x000fc80000000000 */
[----:B------:R-:W-:Y:S01]  /*d180*/  IMAD.WIDE.U32 R6, R29, 0x8, R6 ;  /* 0x000000081d067825 */ /* 0x000fe200078e0006 */
[----:B--2---:R-:W-:-:S07]  /*d190*/  DADD R20, R20, UR14 ;  /* 0x0000000e14147e29 */ /* 0x004fce0008000000 */
[----:B------:R1:W-:Y:S04]  /*d1a0*/  STG.E.64 desc[UR12][R26.64], R20 ;  /* 0x000000141a007986 */ /* 0x0003e8000c101b0c */
[----:B0-----:R-:W2:Y:S01]  /*d1b0*/  LDG.E.64 R8, desc[UR12][R6.64] ;  /* 0x0000000c06087981 */ /* 0x001ea2000c1e1b00 */
[----:B------:R-:W-:Y:S01]  /*d1c0*/  IADD3 R0, PT, PT, R0, 0x4, RZ ;  /* 0x0000000400007810 */ /* 0x000fe20007ffe0ff */
[----:B--2---:R-:W-:-:S07]  /*d1d0*/  DADD R8, R8, UR14 ;  /* 0x0000000e08087e29 */ /* 0x004fce0008000000 */
[----:B------:R1:W-:Y:S04]  /*d1e0*/  STG.E.64 desc[UR12][R6.64], R8 ;  /* 0x0000000806007986 */ /* 0x0003e8000c101b0c */
.L_x_111:
[----:B------:R-:W-:Y:S05]  /*d1f0*/  BRA.U !UP0, `(.L_x_109) ;  /* 0x0000000108647547 */ /* 0x000fea000b800000 */
[----:B01234-:R-:W0:Y:S08]  /*d200*/  LDC R23, c[0x0][0x3b0] ;  /* 0x0000ec00ff177b82 */ /* 0x01fe300000000800 */
[----:B------:R-:W1:Y:S01]  /*d210*/  LDC.64 R16, c[0x0][0x380] ;  /* 0x0000e000ff107b82 */ /* 0x000e620000000a00 */
[----:B0-----:R-:W-:-:S04]  /*d220*/  IMAD R7, R0, R23, R0 ;  /* 0x0000001700077224 */ /* 0x001fc800078e0200 */
[----:B-1----:R-:W-:-:S05]  /*d230*/  IMAD.WIDE.U32 R6, R7, 0x8, R16 ;  /* 0x0000000807067825 */ /* 0x002fca00078e0010 */
[----:B------:R-:W2:Y:S01]  /*d240*/  LDG.E.64 R8, desc[UR12][R6.64] ;  /* 0x0000000c06087981 */ /* 0x000ea2000c1e1b00 */
[----:B------:R-:W-:-:S05]  /*d250*/  IMAD.U32 R20, RZ, RZ, UR21 ;  /* 0x00000015ff147e24 */ /* 0x000fca000f8e00ff */
[----:B------:R-:W-:Y:S01]  /*d260*/  ISETP.NE.AND P0, PT, R20, 0x1, PT ;  /* 0x000000011400780c */ /* 0x000fe20003f05270 */
[----:B--2---:R-:W-:-:S07]  /*d270*/  DADD R8, R8, UR14 ;  /* 0x0000000e08087e29 */ /* 0x004fce0008000000 */
[----:B------:R0:W-:Y:S05]  /*d280*/  STG.E.64 desc[UR12][R6.64], R8 ;  /* 0x0000000806007986 */ /* 0x0001ea000c101b0c */
[----:B------:R-:W-:Y:S05]  /*d290*/  @!P0 BRA `(.L_x_109) ;  /* 0x00000000003c8947 */ /* 0x000fea0003800000 */
[----:B------:R-:W-:-:S05]  /*d2a0*/  IMAD R21, R0, R23, R23 ;  /* 0x0000001700157224 */ /* 0x000fca00078e0217 */
[----:B0-----:R-:W-:-:S05]  /*d2b0*/  IADD3 R7, PT, PT, R0, 0x1, R21 ;  /* 0x0000000100077810 */ /* 0x001fca0007ffe015 */
[----:B------:R-:W-:-:S05]  /*d2c0*/  IMAD.WIDE.U32 R6, R7, 0x8, R16 ;  /* 0x0000000807067825 */ /* 0x000fca00078e0010 */
[----:B------:R-:W2:Y:S01]  /*d2d0*/  LDG.E.64 R8, desc[UR12][R6.64] ;  /* 0x0000000c06087981 */ /* 0x000ea2000c1e1b00 */
[----:B------:R-:W-:-:S04]  /*d2e0*/  MOV R20, UR21 ;  /* 0x0000001500147c02 */ /* 0x000fc80008000f00 */
[----:B------:R-:W-:Y:S01]  /*d2f0*/  ISETP.NE.AND P0, PT, R20, 0x2, PT ;  /* 0x000000021400780c */ /* 0x000fe20003f05270 */
[----:B--2---:R-:W-:-:S07]  /*d300*/  DADD R8, R8, UR14 ;  /* 0x0000000e08087e29 */ /* 0x004fce0008000000 */
[----:B------:R0:W-:Y:S05]  /*d310*/  STG.E.64 desc[UR12][R6.64], R8 ;  /* 0x0000000806007986 */ /* 0x0001ea000c101b0c */
[----:B------:R-:W-:Y:S05]  /*d320*/  @!P0 BRA `(.L_x_109) ;  /* 0x0000000000188947 */ /* 0x000fea0003800000 */
[----:B------:R-:W-:-:S05]  /*d330*/  IADD3 R0, PT, PT, R0, R23, R21 ;  /* 0x0000001700007210 */ /* 0x000fca0007ffe015 */
[----:B0-----:R-:W-:-:S04]  /*d340*/  VIADD R7, R0, 0x2 ;  /* 0x0000000200077836 */ /* 0x001fc80000000000 */
[----:B------:R-:W-:-:S05]  /*d350*/  IMAD.WIDE.U32 R6, R7, 0x8, R16 ;  /* 0x0000000807067825 */ /* 0x000fca00078e0010 */
[----:B------:R-:W2:Y:S02]  /*d360*/  LDG.E.64 R8, desc[UR12][R6.64] ;  /* 0x0000000c06087981 */ /* 0x000ea4000c1e1b00 */
[----:B--2---:R-:W-:-:S07]  /*d370*/  DADD R8, R8, UR14 ;  /* 0x0000000e08087e29 */ /* 0x004fce0008000000 */
[----:B------:R0:W-:Y:S04]  /*d380*/  STG.E.64 desc[UR12][R6.64], R8 ;  /* 0x0000000806007986 */ /* 0x0001e8000c101b0c */
.L_x_109:
[----:B------:R-:W-:-:S06]  /*d390*/  UIADD3 UR4, UPT, UPT, UR4, 0x1, URZ ;  /* 0x0000000104047890 */ /* 0x000fcc000fffe0ff */
[----:B------:R-:W-:-:S13]  /*d3a0*/  ISETP.NE.AND P0, PT, R4, UR4, PT ;  /* 0x0000000404007c0c */ /* 0x000fda000bf05270 */
[----:B------:R-:W-:Y:S05]  /*d3b0*/  @P0 BRA `(.L_x_112) ;  /* 0xffffffb000dc0947 */ /* 0x000fea000383ffff */
[----:B------:R-:W-:Y:S05]  /*d3c0*/  BRA `(.L_x_77) ;  /* 0x00000000000c7947 */ /* 0x000fea0003800000 */
.L_x_78:
[----:B------:R-:W2:Y:S01]  /*d3d0*/  LDC.64 R2, c[0x0][0x3b8] ;  /* 0x0000ee00ff027b82 */ /* 0x000ea20000000a00 */
[----:B------:R-:W-:-:S05]  /*d3e0*/  HFMA2 R5, -RZ, RZ, 0, 5.9604644775390625e-08 ;  /* 0x00000001ff057431 */ /* 0x000fca00000001ff */
[----:B--2---:R2:W-:Y:S02]  /*d3f0*/  STG.E desc[UR12][R2.64], R5 ;  /* 0x0000000502007986 */ /* 0x0045e4000c10190c */
.L_x_77:
[----:B------:R-:W5:Y:S02]  /*d400*/  LDCU UR4, c[0x0][0x3b0] ;  /* 0x00007600ff0477ac */ /* 0x000f640008000800 */
[----:B-----5:R-:W-:-:S05]  /*d410*/  IMAD.U32 R0, RZ, RZ, UR4 ;  /* 0x00000004ff007e24 */ /* 0x020fca000f8e00ff */
[----:B------:R-:W-:-:S04]  /*d420*/  IADD3 R40, PT, PT, R0, -0x1, RZ ;  /* 0xffffffff00287810 */ /* 0x000fc80007ffe0ff */
[----:B------:R-:W-:-:S13]  /*d430*/  ISETP.NE.AND P0, PT, R40, RZ, PT ;  /* 0x000000ff2800720c */ /* 0x000fda0003f05270 */
[----:B------:R-:W-:Y:S05]  /*d440*/  @!P0 BRA `(.L_x_113) ;  /* 0x0000001000cc8947 */ /* 0x000fea0003800000 */
[----:B------:R-:W-:Y:S01]  /*d450*/  UISETP.GE.U32.AND UP0, UPT, UR16, 0x7, UPT ;  /* 0x000000071000788c */ /* 0x000fe2000bf06070 */
[----:B01234-:R-:W-:Y:S01]  /*d460*/  LOP3.LUT R4, R40, 0x7, RZ, 0xc0, !PT ;  /* 0x0000000728047812 */ /* 0x01ffe200078ec0ff */
[----:B------:R-:W-:-:S03]  /*d470*/  IMAD.MOV.U32 R5, RZ, RZ, RZ ;  /* 0x000000ffff057224 */ /* 0x000fc600078e00ff */
[----:B------:R-:W-:-:S04]  /*d480*/  ISETP.NE.AND P0, PT, R4, RZ, PT ;  /* 0x000000ff0400720c */ /* 0x000fc80003f05270 */
[----:B------:R-:W-:Y:S09]  /*d490*/  BRA.U !UP0, `(.L_x_114) ;  /* 0x0000000908647547 */ /* 0x000ff2000b800000 */
[----:B------:R-:W0:Y:S01]  /*d4a0*/  LDC R0, c[0x0][0x3b0] ;  /* 0x0000ec00ff007b82 */ /* 0x000e220000000800 */
[----:B------:R-:W-:Y:S02]  /*d4b0*/  LOP3.LUT R5, R40, 0xfffffff8, RZ, 0xc0, !PT ;  /* 0xfffffff828057812 */ /* 0x000fe400078ec0ff */
[----:B------:R-:W-:-:S05]  /*d4c0*/  MOV R7, RZ ;  /* 0x000000ff00077202 */ /* 0x000fca0000000f00 */
[----:B------:R-:W1:Y:S02]  /*d4d0*/  LDC.64 R2, c[0x0][0x380] ;  /* 0x0000e000ff027b82 */ /* 0x000e640000000a00 */
.L_x_115:
[CC--:B0-----:R-:W-:Y:S02]  /*d4e0*/  IMAD R6, R7.reuse, R0.reuse, R0 ;  /* 0x0000000007067224 */ /* 0x0c1fe400078e0200 */
[--C-:B------:R-:W-:Y:S02]  /*d4f0*/  IMAD R11, R7, R0, R7.reuse ;  /* 0x00000000070b7224 */ /* 0x100fe400078e0207 */
[----:B------:R-:W-:Y:S02]  /*d500*/  IMAD.IADD R17, R6, 0x1, R7 ;  /* 0x0000000106117824 */ /* 0x000fe400078e0207 */
[----:B-1----:R-:W-:-:S03]  /*d510*/  IMAD.WIDE.U32 R10, R11, 0x8, R2 ;  /* 0x000000080b0a7825 */ /* 0x002fc600078e0002 */
[----:B------:R-:W-:-:S03]  /*d520*/  IADD3 R9, PT, PT, R17, 0x1, RZ ;  /* 0x0000000111097810 */ /* 0x000fc60007ffe0ff */
[----:B------:R-:W2:Y:S02]  /*d530*/  LDG.E.64 R10, desc[UR12][R10.64] ;  /* 0x0000000c0a0a7981 */ /* 0x000ea4000c1e1b00 */
[----:B------:R-:W-:-:S06]  /*d540*/  IMAD.WIDE.U32 R8, R9, 0x8, R2 ;  /* 0x0000000809087825 */ /* 0x000fcc00078e0002 */
[----:B------:R-:W2:Y:S01]  /*d550*/  LDG.E.64 R8, desc[UR12][R8.64] ;  /* 0x0000000c08087981 */ /* 0x000ea2000c1e1b00 */
[----:B------:R-:W-:-:S05]  /*d560*/  IMAD.WIDE.U32 R16, R17, 0x8, R2 ;  /* 0x0000000811107825 */ /* 0x000fca00078e0002 */
[----:B------:R-:W3:Y:S01]  /*d570*/  LDG.E.64 R14, desc[UR12][R16.64] ;  /* 0x0000000c100e7981 */ /* 0x000ee2000c1e1b00 */
[----:B------:R-:W-:Y:S01]  /*d580*/  IMAD.MOV.U32 R20, RZ, RZ, 0x80000 ;  /* 0x00080000ff147424 */ /* 0x000fe200078e00ff */
[----:B--2---:R-:W-:-:S08]  /*d590*/  DADD R12, |R10|, |R8| ;  /* 0x000000000a0c7229 */ /* 0x004fd00000000608 */
[----:B------:R-:W-:Y:S02]  /*d5a0*/  DSETP.MAX.AND P1, P2, R12, 1, PT ;  /* 0x3ff000000c00742a */ /* 0x000fe40003a2f000 */
[----:B------:R-:W-:-:S04]  /*d5b0*/  MOV R18, R13 ;  /* 0x0000000d00127202 */ /* 0x000fc80000000f00 */
[----:B------:R-:W-:Y:S02]  /*d5c0*/  FSEL R19, R18, 1.875, P1 ;  /* 0x3ff0000012137808 */ /* 0x000fe40000800000 */
[----:B------:R-:W-:-:S06]  /*d5d0*/  SEL R12, R12, RZ, P1 ;  /* 0x000000ff0c0c7207 */ /* 0x000fcc0000800000 */
[----:B------:R-:W-:-:S05]  /*d5e0*/  @P2 LOP3.LUT R19, R20, 0x3ff00000, RZ, 0xfc, !PT ;  /* 0x3ff0000014132812 */ /* 0x000fca00078efcff */
[----:B------:R-:W-:Y:S01]  /*d5f0*/  IMAD.MOV.U32 R13, RZ, RZ, R19 ;  /* 0x000000ffff0d7224 */ /* 0x000fe200078e0013 */
[----:B------:R-:W-:-:S05]  /*d600*/  IADD3 R18, PT, PT, R6, R0, RZ ;  /* 0x0000000006127210 */ /* 0x000fca0007ffe0ff */
[----:B------:R-:W-:Y:S01]  /*d610*/  DMUL R12, R12, 2.2204460492503130808e-16 ;  /* 0x3cb000000c0c7828 */ /* 0x000fe20000000000 */
[----:B------:R-:W-:-:S07]  /*d620*/  IMAD.IADD R6, R18, 0x1, R7 ;  /* 0x0000000112067824 */ /* 0x000fce00078e0207 */
[----:B---3--:R-:W-:Y:S01]  /*d630*/  DSETP.GTU.AND P1, PT, |R14|, R12, PT ;  /* 0x0000000c0e00722a */ /* 0x008fe20003f2c200 */
[----:B------:R-:W-:-:S05]  /*d640*/  IADD3 R11, PT, PT, R6, 0x2, RZ ;  /* 0x00000002060b7810 */ /* 0x000fca0007ffe0ff */
[----:B------:R-:W-:-:S08]  /*d650*/  IMAD.WIDE.U32 R10, R11, 0x8, R2 ;  /* 0x000000080b0a7825 */ /* 0x000fd000078e0002 */
[----:B------:R0:W-:Y:S04]  /*d660*/  @!P1 STG.E.64 desc[UR12][R16.64], RZ ;  /* 0x000000ff10009986 */ /* 0x0001e8000c101b0c */
[----:B------:R-:W2:Y:S01]  /*d670*/  LDG.E.64 R10, desc[UR12][R10.64] ;  /* 0x0000000c0a0a7981 */ /* 0x000ea2000c1e1b00 */
[----:B------:R-:W-:-:S04]  /*d680*/  VIADD R15, R6, 0x1 ;  /* 0x00000001060f7836 */ /* 0x000fc80000000000 */
[----:B------:R-:W-:-:S05]  /*d690*/  IMAD.WIDE.U32 R14, R15, 0x8, R2 ;  /* 0x000000080f0e7825 */ /* 0x000fca00078e0002 */
[----:B------:R-:W3:Y:S01]  /*d6a0*/  LDG.E.64 R12, desc[UR12][R14.64] ;  /* 0x0000000c0e0c7981 */ /* 0x000ee2000c1e1b00 */
[----:B------:R-:W-:Y:S01]  /*d6b0*/  IADD3 R18, PT, PT, R18, R0, RZ ;  /* 0x0000000012127210 */ /* 0x000fe20007ffe0ff */
[----:B--2---:R-:W-:-:S08]  /*d6c0*/  DADD R8, |R8|, |R10| ;  /* 0x0000000008087229 */ /* 0x004fd0000000060a */
[----:B------:R-:W-:Y:S02]  /*d6d0*/  DSETP.MAX.AND P1, P2, R8, 1, PT ;  /* 0x3ff000000800742a */ /* 0x000fe40003a2f000 */
[----:B------:R-:W-:-:S04]  /*d6e0*/  MOV R6, R9 ;  /* 0x0000000900067202 */ /* 0x000fc80000000f00 */
[----:B------:R-:W-:Y:S02]  /*d6f0*/  FSEL R19, R6, 1.875, P1 ;  /* 0x3ff0000006137808 */ /* 0x000fe40000800000 */
[----:B------:R-:W-:-:S06]  /*d700*/  SEL R8, R8, RZ, P1 ;  /* 0x000000ff08087207 */ /* 0x000fcc0000800000 */
[----:B------:R-:W-:-:S05]  /*d710*/  @P2 LOP3.LUT R19, R20, 0x3ff00000, RZ, 0xfc, !PT ;  /* 0x3ff0000014132812 */ /* 0x000fca00078efcff */
[----:B------:R-:W-:-:S06]  /*d720*/  IMAD.MOV.U32 R9, RZ, RZ, R19 ;  /* 0x000000ffff097224 */ /* 0x000fcc00078e0013 */
[----:B------:R-:W-:Y:S01]  /*d730*/  DMUL R8, R8, 2.2204460492503130808e-16 ;  /* 0x3cb0000008087828 */ /* 0x000fe20000000000 */
[----:B------:R-:W-:-:S07]  /*d740*/  IMAD.IADD R6, R18, 0x1, R7 ;  /* 0x0000000112067824 */ /* 0x000fce00078e0207 */
[----:B---3--:R-:W-:Y:S01]  /*d750*/  DSETP.GTU.AND P1, PT, |R12|, R8, PT ;  /* 0x000000080c00722a */ /* 0x008fe20003f2c200 */
[----:B------:R-:W-:-:S05]  /*d760*/  IADD3 R9, PT, PT, R6, 0x3, RZ ;  /* 0x0000000306097810 */ /* 0x000fca0007ffe0ff */
[----:B------:R-:W-:-:S08]  /*d770*/  IMAD.WIDE.U32 R8, R9, 0x8, R2 ;  /* 0x0000000809087825 */ /* 0x000fd000078e0002 */
[----:B------:R1:W-:Y:S04]  /*d780*/  @!P1 STG.E.64 desc[UR12][R14.64], RZ ;  /* 0x000000ff0e009986 */ /* 0x0003e8000c101b0c */
[----:B------:R-:W2:Y:S01]  /*d790*/  LDG.E.64 R8, desc[UR12][R8.64] ;  /* 0x0000000c08087981 */ /* 0x000ea2000c1e1b00 */
[----:B0-----:R-:W-:-:S04]  /*d7a0*/  VIADD R17, R6, 0x2 ;  /* 0x0000000206117836 */ /* 0x001fc80000000000 */
        /* <DEDUP_REMOVED lines=17> */
[----:B-1----:R-:W-:-:S04]  /*d8c0*/  VIADD R15, R6, 0x3 ;  /* 0x00000003060f7836 */ /* 0x002fc80000000000 */
        /* <DEDUP_REMOVED lines=56> */
[----:B------:R-:W-:Y:S01]  /*dc50*/  IADD3 R7, PT, PT, R7, 0x8, RZ ;  /* 0x0000000807077810 */ /* 0x000fe20007ffe0ff */
[----:B--2---:R-:W-:-:S08]  /*dc60*/  DADD R10, |R10|, |R8| ;  /* 0x000000000a0a7229 */ /* 0x004fd00000000608 */
[----:B------:R-:W-:Y:S02]  /*dc70*/  DSETP.MAX.AND P1, P2, R10, 1, PT ;  /* 0x3ff000000a00742a */ /* 0x000fe40003a2f000 */
[----:B------:R-:W-:-:S04]  /*dc80*/  MOV R6, R11 ;  /* 0x0000000b00067202 */ /* 0x000fc80000000f00 */
[----:B------:R-:W-:Y:S02]  /*dc90*/  FSEL R19, R6, 1.875, P1 ;  /* 0x3ff0000006137808 */ /* 0x000fe40000800000 */
[----:B------:R-:W-:-:S06]  /*dca0*/  SEL R10, R10, RZ, P1 ;  /* 0x000000ff0a0a7207 */ /* 0x000fcc0000800000 */
[----:B------:R-:W-:-:S05]  /*dcb0*/  @P2 LOP3.LUT R19, R20, 0x3ff00000, RZ, 0xfc, !PT ;  /* 0x3ff0000014132812 */ /* 0x000fca00078efcff */
[----:B------:R-:W-:-:S06]  /*dcc0*/  IMAD.MOV.U32 R11, RZ, RZ, R19 ;  /* 0x000000ffff0b7224 */ /* 0x000fcc00078e0013 */
[----:B------:R-:W-:-:S08]  /*dcd0*/  DMUL R10, R10, 2.2204460492503130808e-16 ;  /* 0x3cb000000a0a7828 */ /* 0x000fd00000000000 */
[----:B---3--:R-:W-:Y:S01]  /*dce0*/  DSETP.GTU.AND P1, PT, |R12|, R10, PT ;  /* 0x0000000a0c00722a */ /* 0x008fe20003f2c200 */
[----:B------:R-:W-:-:S05]  /*dcf0*/  IADD3 R13, PT, PT, R7, R0, R18 ;  /* 0x00000000070d7210 */ /* 0x000fca0007ffe012 */
[----:B------:R-:W-:-:S08]  /*dd00*/  IMAD.WIDE.U32 R10, R13, 0x8, R2 ;  /* 0x000000080d0a7825 */ /* 0x000fd000078e0002 */
[----:B------:R2:W-:Y:S04]  /*dd10*/  @!P1 STG.E.64 desc[UR12][R16.64], RZ ;  /* 0x000000ff10009986 */ /* 0x0005e8000c101b0c */
[----:B------:R-:W3:Y:S01]  /*dd20*/  LDG.E.64 R10, desc[UR12][R10.64] ;  /* 0x0000000c0a0a7981 */ /* 0x000ee2000c1e1b00 */
[----:B-1----:R-:W-:-:S04]  /*dd30*/  VIADD R15, R13, 0xffffffff ;  /* 0xffffffff0d0f7836 */ /* 0x002fc80000000000 */
[----:B------:R-:W-:-:S05]  /*dd40*/  IMAD.WIDE.U32 R14, R15, 0x8, R2 ;  /* 0x000000080f0e7825 */ /* 0x000fca00078e0002 */
[----:B------:R-:W4:Y:S01]  /*dd50*/  LDG.E.64 R12, desc[UR12][R14.64] ;  /* 0x0000000c0e0c7981 */ /* 0x000f22000c1e1b00 */
[----:B------:R-:W-:Y:S01]  /*dd60*/  MOV R18, 0x80000 ;  /* 0x0008000000127802 */ /* 0x000fe20000000f00 */
[----:B---3--:R-:W-:-:S08]  /*dd70*/  DADD R8, |R8|, |R10| ;  /* 0x0000000008087229 */ /* 0x008fd0000000060a */
[----:B------:R-:W-:Y:S02]  /*dd80*/  DSETP.MAX.AND P1, P2, R8, 1, PT ;  /* 0x3ff000000800742a */ /* 0x000fe40003a2f000 */
[----:B------:R-:W-:-:S05]  /*dd90*/  IMAD.MOV.U32 R6, RZ, RZ, R9 ;  /* 0x000000ffff067224 */ /* 0x000fca00078e0009 */
[----:B------:R-:W-:Y:S02]  /*dda0*/  FSEL R19, R6, 1.875, P1 ;  /* 0x3ff0000006137808 */ /* 0x000fe40000800000 */
[----:B------:R-:W-:-:S05]  /*ddb0*/  SEL R8, R8, RZ, P1 ;  /* 0x000000ff08087207 */ /* 0x000fca0000800000 */
[----:B------:R-:W-:-:S04]  /*ddc0*/  @P2 LOP3.LUT R19, R18, 0x3ff00000, RZ, 0xfc, !PT ;  /* 0x3ff0000012132812 */ /* 0x000fc800078efcff */
[----:B------:R-:W-:-:S06]  /*ddd0*/  MOV R9, R19 ;  /* 0x0000001300097202 */ /* 0x000fcc0000000f00 */
[----:B------:R-:W-:-:S08]  /*dde0*/  DMUL R8, R8, 2.2204460492503130808e-16 ;  /* 0x3cb0000008087828 */ /* 0x000fd00000000000 */
[----:B----4-:R-:W-:-:S14]  /*ddf0*/  DSETP.GTU.AND P1, PT, |R12|, R8, PT ;  /* 0x000000080c00722a */ /* 0x010fdc0003f2c200 */
[----:B------:R2:W-:Y:S01]  /*de00*/  @!P1 STG.E.64 desc[UR12][R14.64], RZ ;  /* 0x000000ff0e009986 */ /* 0x0005e2000c101b0c */
[----:B------:R-:W-:-:S13]  /*de10*/  ISETP.NE.AND P1, PT, R7, R5, PT ;  /* 0x000000050700720c */ /* 0x000fda0003f25270 */
[----:B--2---:R-:W-:Y:S05]  /*de20*/  @P1 BRA `(.L_x_115) ;  /* 0xfffffff400ac1947 */ /* 0x004fea000383ffff */
.L_x_114:
[----:B------:R-:W-:Y:S05]  /*de30*/  @!P0 BRA `(.L_x_113) ;  /* 0x0000000800508947 */ /* 0x000fea0003800000 */
[----:B------:R-:W-:Y:S02]  /*de40*/  ISETP.GE.U32.AND P1, PT, R4, 0x4, PT ;  /* 0x000000040400780c */ /* 0x000fe40003f26070 */
[----:B------:R-:W-:-:S04]  /*de50*/  LOP3.LUT R14, R40, 0x3, RZ, 0xc0, !PT ;  /* 0x00000003280e7812 */ /* 0x000fc800078ec0ff */
[----:B------:R-:W-:-:S07]  /*de60*/  ISETP.NE.AND P0, PT, R14, RZ, PT ;  /* 0x000000ff0e00720c */ /* 0x000fce0003f05270 */
[----:B------:R-:W-:Y:S06]  /*de70*/  @!P1 BRA `(.L_x_116) ;  /* 0x0000000400349947 */ /* 0x000fec0003800000 */
[----:B------:R-:W0:Y:S01]  /*de80*/  LDC.64 R2, c[0x0][0x380] ;  /* 0x0000e000ff027b82 */ /* 0x000e220000000a00 */
[CC--:B------:R-:W-:Y:S02]  /*de90*/  IMAD R4, R5.reuse, R0.reuse, R0 ;  /* 0x0000000005047224 */ /* 0x0c0fe400078e0200 */
[C---:B------:R-:W-:Y:S02]  /*dea0*/  IMAD R7, R5.reuse, R0, R5 ;  /* 0x0000000005077224 */ /* 0x040fe400078e0205 */
[----:B------:R-:W-:-:S05]  /*deb0*/  IMAD.IADD R17, R5, 0x1, R4 ;  /* 0x0000000105117824 */ /* 0x000fca00078e0204 */
[----:B------:R-:W-:Y:S01]  /*dec0*/  IADD3 R9, PT, PT, R17, 0x1, RZ ;  /* 0x0000000111097810 */ /* 0x000fe20007ffe0ff */
[----:B0-----:R-:W-:-:S04]  /*ded0*/  IMAD.WIDE.U32 R6, R7, 0x8, R2 ;  /* 0x0000000807067825 */ /* 0x001fc800078e0002 */
[--C-:B------:R-:W-:Y:S02]  /*dee0*/  IMAD.WIDE.U32 R8, R9, 0x8, R2.reuse ;  /* 0x0000000809087825 */ /* 0x100fe400078e0002 */
[----:B------:R-:W2:Y:S04]  /*def0*/  LDG.E.64 R6, desc[UR12][R6.64] ;  /* 0x0000000c06067981 */ /* 0x000ea8000c1e1b00 */
        /* <DEDUP_REMOVED lines=13> */
[----:B------:R-:W-:-:S05]  /*dfd0*/  IMAD.IADD R4, R5, 0x1, R15 ;  /* 0x0000000105047824 */ /* 0x000fca00078e020f */
[----:B------:R-:W-:Y:S02]  /*dfe0*/  IADD3 R7, PT, PT, R4, 0x2, RZ ;  /* 0x0000000204077810 */ /* 0x000fe40007ffe0ff */
[----:B---3--:R-:W-:-:S03]  /*dff0*/  DSETP.GTU.AND P1, PT, |R12|, R10, PT ;  /* 0x0000000a0c00722a */ /* 0x008fc60003f2c200 */
[----:B------:R-:W-:-:S11]  /*e000*/  IMAD.WIDE.U32 R6, R7, 0x8, R2 ;  /* 0x0000000807067825 */ /* 0x000fd600078e0002 */
        /* <DEDUP_REMOVED lines=9> */
[----:B------:R-:W-:Y:S01]  /*e0a0*/  FSEL R19, R4, 1.875, P1 ;  /* 0x3ff0000004137808 */ /* 0x000fe20000800000 */
[----:B------:R-:W-:Y:S01]  /*e0b0*/  IMAD.IADD R4, R5, 0x1, R20 ;  /* 0x0000000105047824 */ /* 0x000fe200078e0214 */
[----:B------:R-:W-:-:S06]  /*e0c0*/  SEL R8, R8, RZ, P1 ;  /* 0x000000ff08087207 */ /* 0x000fcc0000800000 */
[----:B------:R-:W-:-:S05]  /*e0d0*/  @P2 LOP3.LUT R19, R18, 0x3ff00000, RZ, 0xfc, !PT ;  /* 0x3ff0000012132812 */ /* 0x000fca00078efcff */
[----:B------:R-:W-:-:S06]  /*e0e0*/  IMAD.MOV.U32 R9, RZ, RZ, R19 ;  /* 0x000000ffff097224 */ /* 0x000fcc00078e0013 */
[----:B------:R-:W-:-:S08]  /*e0f0*/  DMUL R8, R8, 2.2204460492503130808e-16 ;  /* 0x3cb0000008087828 */ /* 0x000fd00000000000 */
[----:B---3--:R-:W-:Y:S01]  /*e100*/  DSETP.GTU.AND P1, PT, |R10|, R8, PT ;  /* 0x000000080a00722a */ /* 0x008fe20003f2c200 */
[----:B------:R-:W-:-:S05]  /*e110*/  IADD3 R9, PT, PT, R4, 0x3, RZ ;  /* 0x0000000304097810 */ /* 0x000fca0007ffe0ff */
[----:B------:R-:W-:-:S08]  /*e120*/  IMAD.WIDE.U32 R8, R9, 0x8, R2 ;  /* 0x0000000809087825 */ /* 0x000fd000078e0002 */
[----:B------:R1:W-:Y:S04]  /*e130*/  @!P1 STG.E.64 desc[UR12][R12.64], RZ ;  /* 0x000000ff0c009986 */ /* 0x0003e8000c101b0c */
[----:B0-----:R0:W2:Y:S01]  /*e140*/  LDG.E.64 R16, desc[UR12][R8.64] ;  /* 0x0000000c08107981 */ /* 0x0010a2000c1e1b00 */
[----:B------:R-:W-:-:S04]  /*e150*/  VIADD R19, R4, 0x2 ;  /* 0x0000000204137836 */ /* 0x000fc80000000000 */
[----:B------:R-:W-:-:S05]  /*e160*/  IMAD.WIDE.U32 R18, R19, 0x8, R2 ;  /* 0x0000000813127825 */ /* 0x000fca00078e0002 */
[----:B------:R-:W3:Y:S01]  /*e170*/  LDG.E.64 R10, desc[UR12][R18.64] ;  /* 0x0000000c120a7981 */ /* 0x000ee2000c1e1b00 */
[----:B------:R-:W-:Y:S01]  /*e180*/  MOV R21, 0x80000 ;  /* 0x0008000000157802 */ /* 0x000fe20000000f00 */
[----:B------:R-:W-:-:S05]  /*e190*/  VIADD R5, R5, 0x4 ;  /* 0x0000000405057836 */ /* 0x000fca0000000000 */
[----:B0-----:R-:W-:Y:S01]  /*e1a0*/  IADD3 R9, PT, PT, R5, R0, R20 ;  /* 0x0000000005097210 */ /* 0x001fe20007ffe014 */
[----:B--2---:R-:W-:-:S08]  /*e1b0*/  DADD R6, |R6|, |R16| ;  /* 0x0000000006067229 */ /* 0x004fd00000000610 */
[----:B------:R-:W-:Y:S02]  /*e1c0*/  DSETP.MAX.AND P1, P2, R6, 1, PT ;  /* 0x3ff000000600742a */ /* 0x000fe40003a2f000 */
[----:B------:R-:W-:-:S04]  /*e1d0*/  IMAD.MOV.U32 R4, RZ, RZ, R7 ;  /* 0x000000ffff047224 */ /* 0x000fc800078e0007 */
[----:B------:R-:W-:Y:S02]  /*e1e0*/  SEL R6, R6, RZ, P1 ;  /* 0x000000ff06067207 */ /* 0x000fe40000800000 */
[----:B------:R-:W-:-:S06]  /*e1f0*/  FSEL R15, R4, 1.875, P1 ;  /* 0x3ff00000040f7808 */ /* 0x000fcc0000800000 */
[----:B------:R-:W-:-:S04]  /*e200*/  @P2 LOP3.LUT R15, R21, 0x3ff00000, RZ, 0xfc, !PT ;  /* 0x3ff00000150f2812 */ /* 0x000fc800078efcff */
[----:B------:R-:W-:-:S06]  /*e210*/  MOV R7, R15 ;  /* 0x0000000f00077202 */ /* 0x000fcc0000000f00 */
[----:B------:R-:W-:-:S08]  /*e220*/  DMUL R6, R6, 2.2204460492503130808e-16 ;  /* 0x3cb0000006067828 */ /* 0x000fd00000000000 */
[----:B---3--:R-:W-:Y:S01]  /*e230*/  DSETP.GTU.AND P1, PT, |R10|, R6, PT ;  /* 0x000000060a00722a */ /* 0x008fe20003f2c200 */
[----:B------:R-:W-:-:S13]  /*e240*/  IMAD.WIDE.U32 R6, R9, 0x8, R2 ;  /* 0x0000000809067825 */ /* 0x000fda00078e0002 */
[----:B------:R0:W-:Y:S04]  /*e250*/  @!P1 STG.E.64 desc[UR12][R18.64], RZ ;  /* 0x000000ff12009986 */ /* 0x0001e8000c101b0c */
[----:B------:R-:W2:Y:S01]  /*e260*/  LDG.E.64 R6, desc[UR12][R6.64] ;  /* 0x0000000c06067981 */ /* 0x000ea2000c1e1b00 */
[----:B------:R-:W-:-:S05]  /*e270*/  IADD3 R11, PT, PT, R9, -0x1, RZ ;  /* 0xffffffff090b7810 */ /* 0x000fca0007ffe0ff */
[----:B------:R-:W-:-:S05]  /*e280*/  IMAD.WIDE.U32 R10, R11, 0x8, R2 ;  /* 0x000000080b0a7825 */ /* 0x000fca00078e0002 */
[----:B------:R-:W3:Y:S01]  /*e290*/  LDG.E.64 R8, desc[UR12][R10.64] ;  /* 0x0000000c0a087981 */ /* 0x000ee2000c1e1b00 */
[----:B-1----:R-:W-:Y:S01]  /*e2a0*/  IMAD.MOV.U32 R12, RZ, RZ, 0x80000 ;  /* 0x00080000ff0c7424 */ /* 0x002fe200078e00ff */
        /* <DEDUP_REMOVED lines=8> */
[----:B---3--:R-:W-:-:S14]  /*e330*/  DSETP.GTU.AND P1, PT, |R8|, R2, PT ;  /* 0x000000020800722a */ /* 0x008fdc0003f2c200 */
[----:B------:R0:W-:Y:S02]  /*e340*/  @!P1 STG.E.64 desc[UR12][R10.64], RZ ;  /* 0x000000ff0a009986 */ /* 0x0001e4000c101b0c */
.L_x_116:
[----:B------:R-:W-:Y:S05]  /*e350*/  @!P0 BRA `(.L_x_113) ;  /* 0x0000000400088947 */ /* 0x000fea0003800000 */
[----:B------:R-:W-:Y:S02]  /*e360*/  ISETP.NE.AND P1, PT, R14, 0x1, PT ;  /* 0x000000010e00780c */ /* 0x000fe40003f25270 */
[----:B------:R-:W-:-:S04]  /*e370*/  LOP3.LUT R2, R40, 0x1, RZ, 0xc0, !PT ;  /* 0x0000000128027812 */ /* 0x000fc800078ec0ff */
[----:B------:R-:W-:-:S07]  /*e380*/  ISETP.NE.U32.AND P0, PT, R2, 0x1, PT ;  /* 0x000000010200780c */ /* 0x000fce0003f05070 */
[----:B------:R-:W-:Y:S06]  /*e390*/  @!P1 BRA `(.L_x_117) ;  /* 0x0000000000a09947 */ /* 0x000fec0003800000 */
[----:B------:R-:W1:Y:S01]  /*e3a0*/  LDC.64 R12, c[0x0][0x380] ;  /* 0x0000e000ff0c7b82 */ /* 0x000e620000000a00 */
[CC--:B------:R-:W-:Y:S02]  /*e3b0*/  IMAD R4, R5.reuse, R0.reuse, R0 ;  /* 0x0000000005047224 */ /* 0x0c0fe400078e0200 */
[----:B------:R-:W-:-:S03]  /*e3c0*/  IMAD R15, R5, R0, R5 ;  /* 0x00000000050f7224 */ /* 0x000fc600078e0205 */
[----:B0-----:R-:W-:-:S05]  /*e3d0*/  IADD3 R11, PT, PT, R5, R4, RZ ;  /* 0x00000004050b7210 */ /* 0x001fca0007ffe0ff */
[----:B------:R-:W-:-:S04]  /*e3e0*/  VIADD R7, R11, 0x1 ;  /* 0x000000010b077836 */ /* 0x000fc80000000000 */
[----:B-1----:R-:W-:-:S04]  /*e3f0*/  IMAD.WIDE.U32 R6, R7, 0x8, R12 ;  /* 0x0000000807067825 */ /* 0x002fc800078e000c */
[--C-:B------:R-:W-:Y:S02]  /*e400*/  IMAD.WIDE.U32 R14, R15, 0x8, R12.reuse ;  /* 0x000000080f0e7825 */ /* 0x100fe400078e000c */
[----:B------:R-:W2:Y:S04]  /*e410*/  LDG.E.64 R6, desc[UR12][R6.64] ;  /* 0x0000000c06067981 */ /* 0x000ea8000c1e1b00 */
[----:B------:R-:W2:Y:S01]  /*e420*/  LDG.E.64 R2, desc[UR12][R14.64] ;  /* 0x0000000c0e027981 */ /* 0x000ea2000c1e1b00 */
[----:B------:R-:W-:-:S05]  /*e430*/  IMAD.WIDE.U32 R10, R11, 0x8, R12 ;  /* 0x000000080b0a7825 */ /* 0x000fca00078e000c */
[----:B------:R-:W3:Y:S01]  /*e440*/  LDG.E.64 R8, desc[UR12][R10.64] ;  /* 0x0000000c0a087981 */ /* 0x000ee2000c1e1b00 */
[----:B------:R-:W-:Y:S01]  /*e450*/  MOV R18, 0x80000 ;  /* 0x0008000000127802 */ /* 0x000fe20000000f00 */
[----:B------:R-:W-:Y:S01]  /*e460*/  VIADD R5, R5, 0x2 ;  /* 0x0000000205057836 */ /* 0x000fe20000000000 */
[----:B--2---:R-:W-:-:S08]  /*e470*/  DADD R2, |R2|, |R6| ;  /* 0x0000000002027229 */ /* 0x004fd00000000606 */
[----:B------:R-:W-:Y:S02]  /*e480*/  DSETP.MAX.AND P1, P2, R2, 1, PT ;  /* 0x3ff000000200742a */ /* 0x000fe40003a2f000 */
[----:B------:R-:W-:-:S05]  /*e490*/  IMAD.MOV.U32 R16, RZ, RZ, R3 ;  /* 0x000000ffff107224 */ /* 0x000fca00078e0003 */
[----:B------:R-:W-:Y:S02]  /*e4a0*/  FSEL R17, R16, 1.875, P1 ;  /* 0x3ff0000010117808 */ /* 0x000fe40000800000 */
[----:B------:R-:W-:-:S05]  /*e4b0*/  SEL R2, R2, RZ, P1 ;  /* 0x000000ff02027207 */ /* 0x000fca0000800000 */
[----:B------:R-:W-:-:S04]  /*e4c0*/  @P2 LOP3.LUT R17, R18, 0x3ff00000, RZ, 0xfc, !PT ;  /* 0x3ff0000012112812 */ /* 0x000fc800078efcff */
[----:B------:R-:W-:-:S06]  /*e4d0*/  MOV R3, R17 ;  /* 0x0000001100037202 */ /* 0x000fcc0000000f00 */
[----:B------:R-:W-:-:S08]  /*e4e0*/  DMUL R2, R2, 2.2204460492503130808e-16 ;  /* 0x3cb0000002027828 */ /* 0x000fd00000000000 */
[----:B---3--:R-:W-:Y:S01]  /*e4f0*/  DSETP.GTU.AND P1, PT, |R8|, R2, PT ;  /* 0x000000020800722a */ /* 0x008fe20003f2c200 */
[----:B------:R-:W-:-:S05]  /*e500*/  IADD3 R9, PT, PT, R5, R0, R4 ;  /* 0x0000000005097210 */ /* 0x000fca0007ffe004 */
[----:B------:R-:W-:-:S08]  /*e510*/  IMAD.WIDE.U32 R2, R9, 0x8, R12 ;  /* 0x0000000809027825 */ /* 0x000fd000078e000c */
[----:B------:R1:W-:Y:S04]  /*e520*/  @!P1 STG.E.64 desc[UR12][R10.64], RZ ;  /* 0x000000ff0a009986 */ /* 0x0003e8000c101b0c */
[----:B------:R-:W2:Y:S01]  /*e530*/  LDG.E.64 R2, desc[UR12][R2.64] ;  /* 0x0000000c02027981 */ /* 0x000ea2000c1e1b00 */
[----:B------:R-:W-:-:S05]  /*e540*/  IADD3 R9, PT, PT, R9, -0x1, RZ ;  /* 0xffffffff09097810 */ /* 0x000fca0007ffe0ff */
        /* <DEDUP_REMOVED lines=13> */
.L_x_117:
[----:B------:R-:W-:Y:S05]  /*e620*/  @P0 BRA `(.L_x_113) ;  /* 0x0000000000540947 */ /* 0x000fea0003800000 */
[----:B01----:R-:W0:Y:S01]  /*e630*/  LDC.64 R10, c[0x0][0x380] ;  /* 0x0000e000ff0a7b82 */ /* 0x003e220000000a00 */
[----:B------:R-:W-:-:S05]  /*e640*/  IMAD R3, R5, R0, R5 ;  /* 0x0000000005037224 */ /* 0x000fca00078e0205 */
[----:B------:R-:W-:-:S05]  /*e650*/  IADD3 R7, PT, PT, R3, R0, RZ ;  /* 0x0000000003077210 */ /* 0x000fca0007ffe0ff */
[----:B------:R-:W-:Y:S02]  /*e660*/  VIADD R5, R7, 0x1 ;  /* 0x0000000107057836 */ /* 0x000fe40000000000 */
[----:B0-----:R-:W-:-:S04]  /*e670*/  IMAD.WIDE.U32 R2, R3, 0x8, R10 ;  /* 0x0000000803027825 */ /* 0x001fc800078e000a */
[--C-:B------:R-:W-:Y:S02]  /*e680*/  IMAD.WIDE.U32 R4, R5, 0x8, R10.reuse ;  /* 0x0000000805047825 */ /* 0x100fe400078e000a */
[----:B------:R-:W2:Y:S04]  /*e690*/  LDG.E.64 R2, desc[UR12][R2.64] ;  /* 0x0000000c02027981 */ /* 0x000ea8000c1e1b00 */
[----:B------:R-:W2:Y:S01]  /*e6a0*/  LDG.E.64 R4, desc[UR12][R4.64] ;  /* 0x0000000c04047981 */ /* 0x000ea2000c1e1b00 */
[----:B------:R-:W-:-:S05]  /*e6b0*/  IMAD.WIDE.U32 R10, R7, 0x8, R10 ;  /* 0x00000008070a7825 */ /* 0x000fca00078e000a */
[----:B------:R-:W3:Y:S01]  /*e6c0*/  LDG.E.64 R8, desc[UR12][R10.64] ;  /* 0x0000000c0a087981 */ /* 0x000ee2000c1e1b00 */
[----:B------:R-:W-:Y:S01]  /*e6d0*/  MOV R14, 0x80000 ;  /* 0x00080000000e7802 */ /* 0x000fe20000000f00 */
        /* <DEDUP_REMOVED lines=8> */
[----:B---3--:R-:W-:-:S14]  /*e760*/  DSETP.GTU.AND P0, PT, |R8|, R6, PT ;  /* 0x000000060800722a */ /* 0x008fdc0003f0c200 */
[----:B------:R0:W-:Y:S02]  /*e770*/  @!P0 STG.E.64 desc[UR12][R10.64], RZ ;  /* 0x000000ff0a008986 */ /* 0x0001e4000c101b0c */
.L_x_113:
[----:B------:R-:W-:-:S13]  /*e780*/  ISETP.GE.U32.AND P0, PT, R0, 0x3, PT ;  /* 0x000000030000780c */ /* 0x000fda0003f06070 */
[----:B------:R-:W-:Y:S05]  /*e790*/  @!P0 BRA `(.L_x_118) ;  /* 0x0000000400648947 */ /* 0x000fea0003800000 */
[----:B------:R-:W-:Y:S01]  /*e7a0*/  PRMT R0, RZ, 0x7610, R0 ;  /* 0x00007610ff007816 */ /* 0x000fe20000000000 */
[----:B------:R-:W-:Y:S01]  /*e7b0*/  UMOV UR5, 0x2 ;  /* 0x0000000200057882 */ /* 0x000fe20000000000 */
[----:B012---:R-:W-:Y:S01]  /*e7c0*/  PRMT R12, RZ, 0x7610, R12 ;  /* 0x00007610ff0c7816 */ /* 0x007fe2000000000c */
[----:B------:R-:W-:Y:S01]  /*e7d0*/  UMOV UR6, 0x1 ;  /* 0x0000000100067882 */ /* 0x000fe20000000000 */
[----:B------:R-:W-:-:S05]  /*e7e0*/  UMOV UR4, URZ ;  /* 0x000000ff00047c82 */ /* 0x000fca0008000000 */
.L_x_124:
[----:B------:R-:W-:Y:S01]  /*e7f0*/  UISETP.GE.U32.AND UP0, UPT, UR4, 0x7, UPT ;  /* 0x000000070400788c */ /* 0x000fe2000bf06070 */
[----:B-1----:R-:W-:Y:S02]  /*e800*/  HFMA2 R2, -RZ, RZ, 0, 0 ;  /* 0x00000000ff027431 */ /* 0x002fe400000001ff */
[----:B---3--:R-:W-:Y:S01]  /*e810*/  VIADD R3, R12, 0x1 ;  /* 0x000000010c037836 */ /* 0x008fe20000000000 */
[----:B------:R-:W-:-:S05]  /*e820*/  ULOP3.LUT UP1, URZ, UR6, 0x7, URZ, 0xc0, !UPT ;  /* 0x0000000706ff7892 */ /* 0x000fca000f82c0ff */
[----:B0-2---:R-:W-:Y:S06]  /*e830*/  BRA.U !UP0, `(.L_x_119) ;  /* 0x0000000108807547 */ /* 0x005fec000b800000 */
[----:B----4-:R-:W0:Y:S01]  /*e840*/  LDC R20, c[0x0][0x3b0] ;  /* 0x0000ec00ff147b82 */ /* 0x010e220000000800 */
[----:B------:R-:W-:Y:S01]  /*e850*/  ULOP3.LUT UR4, UR6, 0xfffffff8, URZ, 0xc0, !UPT ;  /* 0xfffffff806047892 */ /* 0x000fe2000f8ec0ff */
[----:B------:R-:W-:-:S05]  /*e860*/  IMAD.MOV.U32 R21, RZ, RZ, RZ ;  /* 0x000000ffff157224 */ /* 0x000fca00078e00ff */
[----:B------:R-:W-:Y:S01]  /*e870*/  MOV R2, UR4 ;  /* 0x0000000400027c02 */ /* 0x000fe20008000f00 */
[----:B------:R-:W1:Y:S06]  /*e880*/  LDC.64 R18, c[0x0][0x380] ;  /* 0x0000e000ff127b82 */ /* 0x000e6c0000000a00 */
.L_x_120:
[----:B0-2---:R-:W-:Y:S01]  /*e890*/  IMAD R11, R20, UR5, R21 ;  /* 0x00000005140b7c24 */ /* 0x005fe2000f8e0215 */
[----:B------:R-:W-:-:S03]  /*e8a0*/  IADD3 R21, PT, PT, R21, 0x8, RZ ;  /* 0x0000000815157810 */ /* 0x000fc60007ffe0ff */
[C---:B------:R-:W-:Y:S01]  /*e8b0*/  VIADD R7, R11.reuse, 0x1 ;  /* 0x000000010b077836 */ /* 0x040fe20000000000 */
[C---:B------:R-:W-:Y:S01]  /*e8c0*/  IADD3 R9, PT, PT, R11.reuse, 0x2, RZ ;  /* 0x000000020b097810 */ /* 0x040fe20007ffe0ff */
[C---:B------:R-:W-:Y:S01]  /*e8d0*/  VIADD R13, R11.reuse, 0x3 ;  /* 0x000000030b0d7836 */ /* 0x040fe20000000000 */
[C---:B------:R-:W-:Y:S01]  /*e8e0*/  IADD3 R15, PT, PT, R11.reuse, 0x4, RZ ;  /* 0x000000040b0f7810 */ /* 0x040fe20007ffe0ff */
[C-C-:B-1----:R-:W-:Y:S01]  /*e8f0*/  IMAD.WIDE.U32 R4, R11.reuse, 0x8, R18.reuse ;  /* 0x000000080b047825 */ /* 0x142fe200078e0012 */
[----:B------:R-:W-:Y:S02]  /*e900*/  IADD3 R23, PT, PT, R11, 0x6, RZ ;  /* 0x000000060b177810 */ /* 0x000fe40007ffe0ff */
[----:B------:R-:W-:Y:S01]  /*e910*/  ISETP.NE.AND P0, PT, R21, R2, PT ;  /* 0x000000021500720c */ /* 0x000fe20003f05270 */
[--C-:B------:R-:W-:Y:S01]  /*e920*/  IMAD.WIDE.U32 R6, R7, 0x8, R18.reuse ;  /* 0x0000000807067825 */ /* 0x100fe200078e0012 */
[----:B------:R0:W-:Y:S03]  /*e930*/  STG.E.64 desc[UR12][R4.64], RZ ;  /* 0x000000ff04007986 */ /* 0x0001e6000c101b0c */
[----:B------:R-:W-:Y:S01]  /*e940*/  VIADD R17, R11, 0x5 ;  /* 0x000000050b117836 */ /* 0x000fe20000000000 */
[----:B------:R2:W-:Y:S01]  /*e950*/  STG.E.64 desc[UR12][R6.64], RZ ;  /* 0x000000ff06007986 */ /* 0x0005e2000c101b0c */
[----:B------:R-:W-:-:S04]  /*e960*/  IMAD.WIDE.U32 R8, R9, 0x8, R18 ;  /* 0x0000000809087825 */ /* 0x000fc800078e0012 */
[----:B------:R-:W-:Y:S01]  /*e970*/  VIADD R25, R11, 0x7 ;  /* 0x000000070b197836 */ /* 0x000fe20000000000 */
[----:B------:R2:W-:Y:S01]  /*e980*/  STG.E.64 desc[UR12][R8.64], RZ ;  /* 0x000000ff08007986 */ /* 0x0005e2000c101b0c */
[----:B------:R-:W-:-:S04]  /*e990*/  IMAD.WIDE.U32 R10, R13, 0x8, R18 ;  /* 0x000000080d0a7825 */ /* 0x000fc800078e0012 */
[--C-:B------:R-:W-:Y:S01]  /*e9a0*/  IMAD.WIDE.U32 R12, R15, 0x8, R18.reuse ;  /* 0x000000080f0c7825 */ /* 0x100fe200078e0012 */
[----:B------:R2:W-:Y:S03]  /*e9b0*/  STG.E.64 desc[UR12][R10.64], RZ ;  /* 0x000000ff0a007986 */ /* 0x0005e6000c101b0c */
[--C-:B------:R-:W-:Y:S01]  /*e9c0*/  IMAD.WIDE.U32 R14, R17, 0x8, R18.reuse ;  /* 0x00000008110e7825 */ /* 0x100fe200078e0012 */
[----:B------:R2:W-:Y:S03]  /*e9d0*/  STG.E.64 desc[UR12][R12.64], RZ ;  /* 0x000000ff0c007986 */ /* 0x0005e6000c101b0c */
[--C-:B0-----:R-:W-:Y:S01]  /*e9e0*/  IMAD.WIDE.U32 R4, R23, 0x8, R18.reuse ;  /* 0x0000000817047825 */ /* 0x101fe200078e0012 */
[----:B------:R2:W-:Y:S03]  /*e9f0*/  STG.E.64 desc[UR12][R14.64], RZ ;  /* 0x000000ff0e007986 */ /* 0x0005e6000c101b0c */
[----:B------:R-:W-:Y:S01]  /*ea00*/  IMAD.WIDE.U32 R16, R25, 0x8, R18 ;  /* 0x0000000819107825 */ /* 0x000fe200078e0012 */
[----:B------:R2:W-:Y:S04]  /*ea10*/  STG.E.64 desc[UR12][R4.64], RZ ;  /* 0x000000ff04007986 */ /* 0x0005e8000c101b0c */
[----:B------:R2:W-:Y:S01]  /*ea20*/  STG.E.64 desc[UR12][R16.64], RZ ;  /* 0x000000ff10007986 */ /* 0x0005e2000c101b0c */
[----:B------:R-:W-:Y:S05]  /*ea30*/  @P0 BRA `(.L_x_120) ;  /* 0xfffffffc00940947 */ /* 0x000fea000383ffff */
.L_x_119:
[----:B--2---:R-:W-:Y:S01]  /*ea40*/  PRMT R12, R3, 0x7610, R12 ;  /* 0x00007610030c7816 */ /* 0x004fe2000000000c */
[----:B------:R-:W-:Y:S01]  /*ea50*/  UMOV UR6, UR5 ;  /* 0x0000000500067c82 */ /* 0x000fe20008000000 */
[----:B------:R-:W-:Y:S05]  /*ea60*/  BRA.U !UP1, `(.L_x_121) ;  /* 0x00000001099c7547 */ /* 0x000fea000b800000 */
[----:B----4-:R-:W-:-:S04]  /*ea70*/  LOP3.LUT R4, R12, 0x7, RZ, 0xc0, !PT ;  /* 0x000000070c047812 */ /* 0x010fc800078ec0ff */
[C---:B------:R-:W-:Y:S01]  /*ea80*/  LOP3.LUT P1, RZ, R4.reuse, 0x3, RZ, 0xc0, !PT ;  /* 0x0000000304ff7812 */ /* 0x040fe2000782c0ff */
[----:B------:R-:W-:-:S05]  /*ea90*/  VIADD R3, R4, 0xffffffff ;  /* 0xffffffff04037836 */ /* 0x000fca0000000000 */
[----:B------:R-:W-:-:S13]  /*eaa0*/  ISETP.GE.U32.AND P0, PT, R3, 0x3, PT ;  /* 0x000000030300780c */ /* 0x000fda0003f06070 */
[----:B------:R-:W-:Y:S05]  /*eab0*/  @!P0 BRA `(.L_x_122) ;  /* 0x00000000003c8947 */ /* 0x000fea0003800000 */
[----:B------:R-:W0:Y:S08]  /*eac0*/  LDC R5, c[0x0][0x3b0] ;  /* 0x0000ec00ff057b82 */ /* 0x000e300000000800 */
[----:B------:R-:W1:Y:S01]  /*ead0*/  LDC.64 R10, c[0x0][0x380] ;  /* 0x0000e000ff0a7b82 */ /* 0x000e620000000a00 */
[----:B0-----:R-:W-:Y:S02]  /*eae0*/  IMAD R5, R5, UR5, R2 ;  /* 0x0000000505057c24 */ /* 0x001fe4000f8e0202 */
[----:B------:R-:W-:-:S02]  /*eaf0*/  VIADD R2, R2, 0x4 ;  /* 0x0000000402027836 */ /* 0x000fc40000000000 */
[C---:B------:R-:W-:Y:S01]  /*eb00*/  VIADD R9, R5.reuse, 0x2 ;  /* 0x0000000205097836 */ /* 0x040fe20000000000 */
[C---:B------:R-:W-:Y:S02]  /*eb10*/  IADD3 R7, PT, PT, R5.reuse, 0x1, RZ ;  /* 0x0000000105077810 */ /* 0x040fe40007ffe0ff */
[C---:B------:R-:W-:Y:S01]  /*eb20*/  IADD3 R3, PT, PT, R5.reuse, 0x3, RZ ;  /* 0x0000000305037810 */ /* 0x040fe20007ffe0ff */
[----:B-1----:R-:W-:-:S04]  /*eb30*/  IMAD.WIDE.U32 R4, R5, 0x8, R10 ;  /* 0x0000000805047825 */ /* 0x002fc800078e000a */
[--C-:B------:R-:W-:Y:S01]  /*eb40*/  IMAD.WIDE.U32 R6, R7, 0x8, R10.reuse ;  /* 0x0000000807067825 */ /* 0x100fe200078e000a */
[----:B------:R0:W-:Y:S03]  /*eb50*/  STG.E.64 desc[UR12][R4.64], RZ ;  /* 0x000000ff04007986 */ /* 0x0001e6000c101b0c */
[--C-:B------:R-:W-:Y:S01]  /*eb60*/  IMAD.WIDE.U32 R8, R9, 0x8, R10.reuse ;  /* 0x0000000809087825 */ /* 0x100fe200078e000a */
[----:B------:R0:W-:Y:S03]  /*eb70*/  STG.E.64 desc[UR12][R6.64], RZ ;  /* 0x000000ff06007986 */ /* 0x0001e6000c101b0c */
[----:B------:R-:W-:Y:S01]  /*eb80*/  IMAD.WIDE.U32 R10, R3, 0x8, R10 ;  /* 0x00000008030a7825 */ /* 0x000fe200078e000a */
[----:B------:R0:W-:Y:S04]  /*eb90*/  STG.E.64 desc[UR12][R8.64], RZ ;  /* 0x000000ff08007986 */ /* 0x0001e8000c101b0c */
[----:B------:R0:W-:Y:S02]  /*eba0*/  STG.E.64 desc[UR12][R10.64], RZ ;  /* 0x000000ff0a007986 */ /* 0x0001e4000c101b0c */
.L_x_122:
[----:B------:R-:W-:Y:S05]  /*ebb0*/  @!P1 BRA `(.L_x_121) ;  /* 0x0000000000489947 */ /* 0x000fea0003800000 */
[C---:B------:R-:W-:Y:S02]  /*ebc0*/  LOP3.LUT R3, R0.reuse, 0x1, RZ, 0xc0, !PT ;  /* 0x0000000100037812 */ /* 0x040fe400078ec0ff */
[----:B------:R-:W-:Y:S02]  /*ebd0*/  LOP3.LUT P0, RZ, R0, 0x3, RZ, 0xc0, !PT ;  /* 0x0000000300ff7812 */ /* 0x000fe4000780c0ff */
[----:B------:R-:W-:-:S13]  /*ebe0*/  ISETP.NE.U32.AND P1, PT, R3, 0x1, PT ;  /* 0x000000010300780c */ /* 0x000fda0003f25070 */
[----:B------:R-:W1:Y:S08]  /*ebf0*/  @P1 LDC R13, c[0x0][0x3b0] ;  /* 0x0000ec00ff0d1b82 */ /* 0x000e700000000800 */
[----:B0-----:R-:W0:Y:S01]  /*ec00*/  @P1 LDC.64 R8, c[0x0][0x380] ;  /* 0x0000e000ff081b82 */ /* 0x001e220000000a00 */
[----:B------:R-:W-:Y:S05]  /*ec10*/  @!P0 BRA `(.L_x_123) ;  /* 0x0000000000248947 */ /* 0x000fea0003800000 */
[----:B------:R-:W2:Y:S08]  /*ec20*/  LDC R3, c[0x0][0x3b0] ;  /* 0x0000ec00ff037b82 */ /* 0x000eb00000000800 */
[----:B------:R-:W3:Y:S01]  /*ec30*/  LDC.64 R4, c[0x0][0x380] ;  /* 0x0000e000ff047b82 */ /* 0x000ee20000000a00 */
[----:B--2---:R-:W-:Y:S02]  /*ec40*/  IMAD R3, R3, UR5, R2 ;  /* 0x0000000503037c24 */ /* 0x004fe4000f8e0202 */
[----:B------:R-:W-:-:S03]  /*ec50*/  VIADD R2, R2, 0x2 ;  /* 0x0000000202027836 */ /* 0x000fc60000000000 */
[C---:B------:R-:W-:Y:S01]  /*ec60*/  IADD3 R11, PT, PT, R3.reuse, 0x1, RZ ;  /* 0x00000001030b7810 */ /* 0x040fe20007ffe0ff */
[----:B---3--:R-:W-:-:S04]  /*ec70*/  IMAD.WIDE.U32 R6, R3, 0x8, R4 ;  /* 0x0000000803067825 */ /* 0x008fc800078e0004 */
[----:B------:R-:W-:Y:S01]  /*ec80*/  IMAD.WIDE.U32 R4, R11, 0x8, R4 ;  /* 0x000000080b047825 */ /* 0x000fe200078e0004 */
[----:B------:R2:W-:Y:S04]  /*ec90*/  STG.E.64 desc[UR12][R6.64], RZ ;  /* 0x000000ff06007986 */ /* 0x0005e8000c101b0c */
[----:B------:R2:W-:Y:S02]  /*eca0*/  STG.E.64 desc[UR12][R4.64], RZ ;  /* 0x000000ff04007986 */ /* 0x0005e4000c101b0c */
.L_x_123:
[----:B-1----:R-:W-:-:S04]  /*ecb0*/  @P1 IMAD R3, R13, UR5, R2 ;  /* 0x000000050d031c24 */ /* 0x002fc8000f8e0202 */
[----:B0-----:R-:W-:-:S05]  /*ecc0*/  @P1 IMAD.WIDE.U32 R2, R3, 0x8, R8 ;  /* 0x0000000803021825 */ /* 0x001fca00078e0008 */
[----:B------:R1:W-:Y:S02]  /*ecd0*/  @P1 STG.E.64 desc[UR12][R2.64], RZ ;  /* 0x000000ff02001986 */ /* 0x0003e4000c101b0c */
.L_x_121:
[----:B------:R-:W-:Y:S01]  /*ece0*/  ISETP.NE.AND P0, PT, R40, UR6, PT ;  /* 0x0000000628007c0c */ /* 0x000fe2000bf05270 */
[----:B------:R-:W-:Y:S01]  /*ecf0*/  UIADD3 UR5, UPT, UPT, UR6, 0x1, URZ ;  /* 0x0000000106057890 */ /* 0x000fe2000fffe0ff */
[----:B------:R-:W-:Y:S01]  /*ed00*/  IADD3 R0, PT, PT, R0, 0x1, RZ ;  /* 0x0000000100007810 */ /* 0x000fe20007ffe0ff */
[----:B------:R-:W-:-:S10]  /*ed10*/  UIADD3 UR4, UPT, UPT, UR6, -0x1, URZ ;  /* 0xffffffff06047890 */ /* 0x000fd4000fffe0ff */
[----:B------:R-:W-:Y:S05]  /*ed20*/  @P0 BRA `(.L_x_124) ;  /* 0xfffffff800b00947 */ /* 0x000fea000383ffff */
.L_x_118:
[----:B0123--:R-:W0:Y:S02]  /*ed30*/  LDC R9, c[0x0][0x3b0] ;  /* 0x0000ec00ff097b82 */ /* 0x00fe240000000800 */
[----:B0-----:R-:W-:-:S13]  /*ed40*/  ISETP.NE.AND P0, PT, R9, RZ, PT ;  /* 0x000000ff0900720c */ /* 0x001fda0003f05270 */
[----:B------:R-:W-:Y:S05]  /*ed50*/  @!P0 EXIT ;  /* 0x000000000000894d */ /* 0x000fea0003800000 */
[----:B----4-:R-:W0:Y:S01]  /*ed60*/  LDC.64 R22, c[0x0][0x380] ;  /* 0x0000e000ff167b82 */ /* 0x010e220000000a00 */
[----:B------:R-:W-:Y:S02]  /*ed70*/  IMAD R9, R40, R9, R40 ;  /* 0x0000000928097224 */ /* 0x000fe400078e0228 */
[----:B------:R-:W-:-:S05]  /*ed80*/  IMAD.MOV.U32 R0, RZ, RZ, RZ ;  /* 0x000000ffff007224 */ /* 0x000fca00078e00ff */
[----:B------:R-:W1:Y:S08]  /*ed90*/  LDC.64 R18, c[0x0][0x390] ;  /* 0x0000e400ff127b82 */ /* 0x000e700000000a00 */
[----:B------:R-:W2:Y:S08]  /*eda0*/  LDC.64 R14, c[0x0][0x398] ;  /* 0x0000e600ff0e7b82 */ /* 0x000eb00000000a00 */
[----:B------:R-:W3:Y:S01]  /*edb0*/  LDC R3, c[0x0][0x3b0] ;  /* 0x0000ec00ff037b82 */ /* 0x000ee20000000800 */
[----:B0-----:R-:W-:-:S07]  /*edc0*/  IMAD.WIDE.U32 R22, R9, 0x8, R22 ;  /* 0x0000000809167825 */ /* 0x001fce00078e0016 */
[----:B------:R-:W0:Y:S01]  /*edd0*/  LDC.64 R10, c[0x0][0x380] ;  /* 0x0000e000ff0a7b82 */ /* 0x000e220000000a00 */
[----:B-1----:R-:W-:-:S07]  /*ede0*/  IMAD.WIDE.U32 R18, R40, 0x8, R18 ;  /* 0x0000000828127825 */ /* 0x002fce00078e0012 */
[----:B------:R-:W1:Y:S01]  /*edf0*/  LDC.64 R6, c[0x0][0x390] ;  /* 0x0000e400ff067b82 */ /* 0x000e620000000a00 */
[----:B--2---:R-:W-:-:S07]  /*ee00*/  IMAD.WIDE.U32 R14, R40, 0x8, R14 ;  /* 0x00000008280e7825 */ /* 0x004fce00078e000e */
[----:B------:R-:W2:Y:S02]  /*ee10*/  LDC.64 R4, c[0x0][0x398] ;  /* 0x0000e600ff047b82 */ /* 0x000ea40000000a00 */
.L_x_131:
[----:B------:R-:W-:-:S13]  /*ee20*/  ISETP.NE.AND P0, PT, R0, R40, PT ;  /* 0x000000280000720c */ /* 0x000fda0003f05270 */
[----:B0---4-:R-:W-:Y:S05]  /*ee30*/  @P0 BRA `(.L_x_125) ;  /* 0x0000000000140947 */ /* 0x011fea0003800000 */
[----:B------:R-:W4:Y:S01]  /*ee40*/  LDG.E.64 R8, desc[UR12][R22.64] ;  /* 0x0000000c16087981 */ /* 0x000f22000c1e1b00 */
[----:B------:R-:W0:Y:S03]  /*ee50*/  LDC R0, c[0x0][0x3b0] ;  /* 0x0000ec00ff007b82 */ /* 0x000e260000000800 */
[----:B----4-:R4:W-:Y:S04]  /*ee60*/  STG.E.64 desc[UR12][R18.64], R8 ;  /* 0x0000000812007986 */ /* 0x0109e8000c101b0c */
[----:B------:R4:W-:Y:S01]  /*ee70*/  STG.E.64 desc[UR12][R14.64], RZ ;  /* 0x000000ff0e007986 */ /* 0x0009e2000c101b0c */
[----:B0-----:R-:W-:Y:S05]  /*ee80*/  BRA `(.L_x_126) ;  /* 0x0000000400a47947 */ /* 0x001fea0003800000 */
.L_x_125:
[----:B---3--:R-:W-:-:S04]  /*ee90*/  IMAD R20, R0, R3, R0 ;  /* 0x0000000300147224 */ /* 0x008fc800078e0200 */
[C---:B0-----:R-:W-:Y:S01]  /*eea0*/  IMAD.WIDE.U32 R12, R20.reuse, 0x8, R10 ;  /* 0x00000008140c7825 */ /* 0x041fe200078e000a */
[----:B------:R-:W-:-:S05]  /*eeb0*/  IADD3 R25, PT, PT, R20, R3, RZ ;  /* 0x0000000314197210 */ /* 0x000fca0007ffe0ff */
[----:B------:R-:W-:Y:S01]  /*eec0*/  VIADD R9, R25, 0x1 ;  /* 0x0000000119097836 */ /* 0x000fe20000000000 */
[----:B------:R-:W3:Y:S03]  /*eed0*/  LDG.E.64 R12, desc[UR12][R12.64] ;  /* 0x0000000c0c0c7981 */ /* 0x000ee6000c1e1b00 */
[----:B------:R-:W-:-:S06]  /*eee0*/  IMAD.WIDE.U32 R8, R9, 0x8, R10 ;  /* 0x0000000809087825 */ /* 0x000fcc00078e000a */
[----:B------:R-:W3:Y:S01]  /*eef0*/  LDG.E.64 R8, desc[UR12][R8.64] ;  /* 0x0000000c08087981 */ /* 0x000ee2000c1e1b00 */
[----:B------:R-:W-:-:S06]  /*ef00*/  IMAD.WIDE.U32 R24, R25, 0x8, R10 ;  /* 0x0000000819187825 */ /* 0x000fcc00078e000a */
        /* <DEDUP_REMOVED lines=10> */
[----:B----4-:R-:W-:Y:S01]  /*efb0*/  DSETP.GT.AND P0, PT, |R24|, R16, PT ;  /* 0x000000101800722a */ /* 0x010fe20003f04200 */
[----:B------:R-:W-:-:S13]  /*efc0*/  VIADD R2, R0, 0x1 ;  /* 0x0000000100027836 */ /* 0x000fda0000000000 */
[----:B------:R-:W-:Y:S05]  /*efd0*/  @!P0 BRA `(.L_x_127) ;  /* 0x00000004003c8947 */ /* 0x000fea0003800000 */
[----:B------:R-:W-:-:S05]  /*efe0*/  IADD3 R17, PT, PT, R20, 0x1, RZ ;  /* 0x0000000114117810 */ /* 0x000fca0007ffe0ff */
[----:B------:R-:W-:-:S06]  /*eff0*/  IMAD.WIDE.U32 R16, R17, 0x8, R10 ;  /* 0x0000000811107825 */ /* 0x000fcc00078e000a */
[----:B------:R-:W3:Y:S01]  /*f000*/  LDG.E.64 R16, desc[UR12][R16.64] ;  /* 0x0000000c10107981 */ /* 0x000ee2000c1e1b00 */
[C-C-:B------:R-:W-:Y:S02]  /*f010*/  DADD R20, R12.reuse, -R8.reuse ;  /* 0x000000000c147229 */ /* 0x140fe40000000808 */
[----:B------:R-:W-:-:S06]  /*f020*/  DADD R12, R12, R8 ;  /* 0x000000000c0c7229 */ /* 0x000fcc0000000008 */
[----:B------:R-:W-:-:S08]  /*f030*/  DMUL R20, R20, R20 ;  /* 0x0000001414147228 */ /* 0x000fd00000000000 */
[----:B------:R-:W-:-:S08]  /*f040*/  DMUL R20, R20, 0.25 ;  /* 0x3fd0000014147828 */ /* 0x000fd00000000000 */
[----:B---3--:R-:W-:-:S08]  /*f050*/  DFMA R24, R24, R16, R20 ;  /* 0x000000101818722b */ /* 0x008fd00000000014 */
[----:B------:R-:W-:-:S14]  /*f060*/  DSETP.GEU.AND P0, PT, R24, RZ, PT ;  /* 0x000000ff1800722a */ /* 0x000fdc0003f0e000 */
[----:B------:R-:W-:Y:S05]  /*f070*/  @P0 BRA `(.L_x_128) ;  /* 0x0000000000900947 */ /* 0x000fea0003800000 */
[----:B------:R-:W-:Y:S01]  /*f080*/  DADD R20, -RZ, -R24 ;  /* 0x00000000ff147229 */ /* 0x000fe20000000918 */
[----:B------:R-:W-:Y:S01]  /*f090*/  MOV R16, 0x0 ;  /* 0x0000000000107802 */ /* 0x000fe20000000f00 */
[----:B------:R-:W-:Y:S01]  /*f0a0*/  IMAD.MOV.U32 R17, RZ, RZ, 0x3fd80000 ;  /* 0x3fd80000ff117424 */ /* 0x000fe200078e00ff */
[----:B------:R-:W-:-:S03]  /*f0b0*/  DMUL R12, R12, 0.5 ;  /* 0x3fe000000c0c7828 */ /* 0x000fc60000000000 */
[----:B------:R-:W0:Y:S04]  /*f0c0*/  MUFU.RSQ64H R37, R21 ;  /* 0x0000001500257308 */ /* 0x000e280000001c00 */
[----:B------:R-:W-:-:S05]  /*f0d0*/  VIADD R36, R21, 0xfcb00000 ;  /* 0xfcb0000015247836 */ /* 0x000fca0000000000 */
[----:B------:R-:W-:Y:S01]  /*f0e0*/  ISETP.GE.U32.AND P0, PT, R36, 0x7ca00000, PT ;  /* 0x7ca000002400780c */ /* 0x000fe20003f06070 */
[----:B0-----:R-:W-:-:S08]  /*f0f0*/  DMUL R8, R36, R36 ;  /* 0x0000002424087228 */ /* 0x001fd00000000000 */
[----:B------:R-:W-:-:S08]  /*f100*/  DFMA R8, -R24, -R8, 1 ;  /* 0x3ff000001808742b */ /* 0x000fd00000000908 */
[----:B------:R-:W-:Y:S02]  /*f110*/  DFMA R16, R8, R16, 0.5 ;  /* 0x3fe000000810742b */ /* 0x000fe40000000010 */
[----:B------:R-:W-:-:S08]  /*f120*/  DMUL R8, R36, R8 ;  /* 0x0000000824087228 */ /* 0x000fd00000000000 */
[----:B------:R-:W-:-:S08]  /*f130*/  DFMA R26, R16, R8, R36 ;  /* 0x00000008101a722b */ /* 0x000fd00000000024 */
[----:B------:R-:W-:Y:S02]  /*f140*/  DMUL R28, R24, -R26 ;  /* 0x8000001a181c7228 */ /* 0x000fe40000000000 */
[----:B------:R-:W-:Y:S01]  /*f150*/  IADD3 R17, PT, PT, R27, -0x100000, RZ ;  /* 0xfff000001b117810 */ /* 0x000fe20007ffe0ff */
[----:B------:R-:W-:-:S05]  /*f160*/  IMAD.MOV.U32 R16, RZ, RZ, R26 ;  /* 0x000000ffff107224 */ /* 0x000fca00078e001a */
[----:B------:R-:W-:-:S08]  /*f170*/  DFMA R30, R28, -R28, -R24 ;  /* 0x8000001c1c1e722b */ /* 0x000fd00000000818 */
[----:B------:R-:W-:Y:S01]  /*f180*/  DFMA R8, R30, R16, R28 ;  /* 0x000000101e08722b */ /* 0x000fe2000000001c */
[----:B------:R-:W-:Y:S10]  /*f190*/  @!P0 BRA `(.L_x_129) ;  /* 0x0000000000248947 */ /* 0x000ff40003800000 */
[----:B------:R-:W-:Y:S01]  /*f1a0*/  IMAD.MOV.U32 R24, RZ, RZ, R20 ;  /* 0x000000ffff187224 */ /* 0x000fe200078e0014 */
[----:B------:R-:W-:Y:S01]  /*f1b0*/  MOV R25, R21 ;  /* 0x0000001500197202 */ /* 0x000fe20000000f00 */
[----:B------:R-:W-:Y:S01]  /*f1c0*/  IMAD.MOV.U32 R20, RZ, RZ, R30 ;  /* 0x000000ffff147224 */ /* 0x000fe200078e001e */
[----:B------:R-:W-:Y:S01]  /*f1d0*/  MOV R16, R26 ;  /* 0x0000001a00107202 */ /* 0x000fe20000000f00 */
[----:B------:R-:W-:Y:S01]  /*f1e0*/  IMAD.MOV.U32 R8, RZ, RZ, R28 ;  /* 0x000000ffff087224 */ /* 0x000fe200078e001c */
[----:B------:R-:W-:Y:S02]  /*f1f0*/  MOV R21, R31 ;  /* 0x0000001f00157202 */ /* 0x000fe40000000f00 */
[----:B------:R-:W-:Y:S02]  /*f200*/  MOV R9, R29 ;  /* 0x0000001d00097202 */ /* 0x000fe40000000f00 */
[----:B------:R-:W-:-:S07]  /*f210*/  MOV R34, 0xf230 ;  /* 0x0000f23000227802 */ /* 0x000fce0000000f00 */
[----:B-12---:R-:W-:Y:S05]  /*f220*/  CALL.REL.NOINC `($__internal_1_$__cuda_sm20_dsqrt_rn_f64_mediumpath_v1) ;  /* 0x000000b000487944 */ /* 0x006fea0003c00000 */
.L_x_129:
[----:B-1----:R-:W-:Y:S01]  /*f230*/  IMAD.WIDE.U32 R16, R0, 0x8, R6 ;  /* 0x0000000800107825 */ /* 0x002fe200078e0006 */
[----:B------:R-:W-:-:S03]  /*f240*/  DADD R24, -RZ, -R8 ;  /* 0x00000000ff187229 */ /* 0x000fc60000000908 */
[C---:B--2---:R-:W-:Y:S01]  /*f250*/  IMAD.WIDE.U32 R20, R0.reuse, 0x8, R4 ;  /* 0x0000000800147825 */ /* 0x044fe200078e0004 */
[----:B------:R0:W-:Y:S03]  /*f260*/  STG.E.64 desc[UR12][R16.64], R12 ;  /* 0x0000000c10007986 */ /* 0x0001e6000c101b0c */
[----:B------:R-:W-:Y:S01]  /*f270*/  VIADD R0, R0, 0x2 ;  /* 0x0000000200007836 */ /* 0x000fe20000000000 */
[----:B------:R0:W-:Y:S04]  /*f280*/  STG.E.64 desc[UR12][R20.64], R8 ;  /* 0x0000000814007986 */ /* 0x0001e8000c101b0c */
[----:B------:R0:W-:Y:S04]  /*f290*/  STG.E.64 desc[UR12][R16.64+0x8], R12 ;  /* 0x0000080c10007986 */ /* 0x0001e8000c101b0c */
[----:B------:R0:W-:Y:S01]  /*f2a0*/  STG.E.64 desc[UR12][R20.64+0x8], R24 ;  /* 0x0000081814007986 */ /* 0x0001e2000c101b0c */
[----:B------:R-:W-:Y:S05]  /*f2b0*/  BRA `(.L_x_126) ;  /* 0x0000000000987947 */ /* 0x000fea0003800000 */
.L_x_128:
[----:B------:R-:W0:Y:S01]  /*f2c0*/  MUFU.RSQ64H R37, R25 ;  /* 0x0000001900257308 */ /* 0x000e220000001c00 */
[----:B------:R-:W-:Y:S01]  /*f2d0*/  IADD3 R36, PT, PT, R25, -0x3500000, RZ ;  /* 0xfcb0000019247810 */ /* 0x000fe20007ffe0ff */
[----:B------:R-:W-:Y:S01]  /*f2e0*/  IMAD.MOV.U32 R16, RZ, RZ, 0x0 ;  /* 0x00000000ff107424 */ /* 0x000fe200078e00ff */
[----:B------:R-:W-:Y:S02]  /*f2f0*/  MOV R17, 0x3fd80000 ;  /* 0x3fd8000000117802 */ /* 0x000fe40000000f00 */
[----:B------:R-:W-:Y:S02]  /*f300*/  ISETP.GE.U32.AND P0, PT, R36, 0x7ca00000, PT ;  /* 0x7ca000002400780c */ /* 0x000fe40003f06070 */
[----:B0-----:R-:W-:-:S08]  /*f310*/  DMUL R8, R36, R36 ;  /* 0x0000002424087228 */ /* 0x001fd00000000000 */
[----:B------:R-:W-:-:S08]  /*f320*/  DFMA R8, R24, -R8, 1 ;  /* 0x3ff000001808742b */ /* 0x000fd00000000808 */
        /* <DEDUP_REMOVED lines=12> */
[----:B------:R-:W-:Y:S01]  /*f3f0*/  MOV R8, R26 ;  /* 0x0000001a00087202 */ /* 0x000fe20000000f00 */
[----:B------:R-:W-:Y:S01]  /*f400*/  IMAD.MOV.U32 R9, RZ, RZ, R27 ;  /* 0x000000ffff097224 */ /* 0x000fe200078e001b */
[----:B------:R-:W-:-:S07]  /*f410*/  MOV R34, 0xf430 ;  /* 0x0000f43000227802 */ /* 0x000fce0000000f00 */
[----:B-12---:R-:W-:Y:S05]  /*f420*/  CALL.REL.NOINC `($__internal_1_$__cuda_sm20_dsqrt_rn_f64_mediumpath_v1) ;  /* 0x000000ac00c87944 */ /* 0x006fea0003c00000 */
.L_x_130:
[C-C-:B------:R-:W-:Y:S01]  /*f430*/  DFMA R16, R12.reuse, 0.5, R8.reuse ;  /* 0x3fe000000c10782b */ /* 0x140fe20000000008 */
[----:B--2---:R-:W-:Y:S01]  /*f440*/  IMAD.WIDE.U32 R20, R0, 0x8, R4 ;  /* 0x0000000800147825 */ /* 0x004fe200078e0004 */
[----:B------:R-:W-:-:S03]  /*f450*/  DFMA R8, R12, 0.5, -R8 ;  /* 0x3fe000000c08782b */ /* 0x000fc60000000808 */
[C---:B-1----:R-:W-:Y:S01]  /*f460*/  IMAD.WIDE.U32 R12, R0.reuse, 0x8, R6 ;  /* 0x00000008000c7825 */ /* 0x042fe200078e0006 */
[----:B------:R-:W-:-:S04]  /*f470*/  IADD3 R0, PT, PT, R0, 0x2, RZ ;  /* 0x0000000200007810 */ /* 0x000fc80007ffe0ff */
[----:B------:R0:W-:Y:S04]  /*f480*/  STG.E.64 desc[UR12][R12.64], R16 ;  /* 0x000000100c007986 */ /* 0x0001e8000c101b0c */
[----:B------:R0:W-:Y:S04]  /*f490*/  STG.E.64 desc[UR12][R20.64], RZ ;  /* 0x000000ff14007986 */ /* 0x0001e8000c101b0c */
[----:B------:R0:W-:Y:S04]  /*f4a0*/  STG.E.64 desc[UR12][R12.64+0x8], R8 ;  /* 0x000008080c007986 */ /* 0x0001e8000c101b0c */
[----:B------:R0:W-:Y:S01]  /*f4b0*/  STG.E.64 desc[UR12][R20.64+0x8], RZ ;  /* 0x000008ff14007986 */ /* 0x0001e2000c101b0c */
[----:B------:R-:W-:Y:S05]  /*f4c0*/  BRA `(.L_x_126) ;  /* 0x0000000000147947 */ /* 0x000fea0003800000 */
.L_x_127:
[----:B-1----:R-:W-:-:S04]  /*f4d0*/  IMAD.WIDE.U32 R8, R0, 0x8, R6 ;  /* 0x0000000800087825 */ /* 0x002fc800078e0006 */
[----:B--2---:R-:W-:Y:S01]  /*f4e0*/  IMAD.WIDE.U32 R16, R0, 0x8, R4 ;  /* 0x0000000800107825 */ /* 0x004fe200078e0004 */
[----:B------:R0:W-:Y:S03]  /*f4f0*/  STG.E.64 desc[UR12][R8.64], R12 ;  /* 0x0000000c08007986 */ /* 0x0001e6000c101b0c */
[----:B------:R-:W-:Y:S01]  /*f500*/  IMAD.MOV.U32 R0, RZ, RZ, R2 ;  /* 0x000000ffff007224 */ /* 0x000fe200078e0002 */
[----:B------:R0:W-:Y:S06]  /*f510*/  STG.E.64 desc[UR12][R16.64], RZ ;  /* 0x000000ff10007986 */ /* 0x0001ec000c101b0c */
.L_x_126:
[----:B---3--:R-:W-:-:S13]  /*f520*/  ISETP.GE.U32.AND P0, PT, R0, R3, PT ;  /* 0x000000030000720c */ /* 0x008fda0003f06070 */
[----:B------:R-:W-:Y:S05]  /*f530*/  @!P0 BRA `(.L_x_131) ;  /* 0xfffffff800388947 */ /* 0x000fea000383ffff */
[C---:B-1----:R-:W-:Y:S01]  /*f540*/  LOP3.LUT R7, R3.reuse, 0xf, RZ, 0xc0, !PT ;  /* 0x0000000f03077812 */ /* 0x042fe200078ec0ff */
[----:B------:R-:W-:Y:S01]  /*f550*/  HFMA2 R42, -RZ, RZ, 0, 0 ;  /* 0x00000000ff2a7431 */ /* 0x000fe200000001ff */
[C---:B------:R-:W-:Y:S01]  /*f560*/  LOP3.LUT R43, R3.reuse, 0xfffffff0, RZ, 0xc0, !PT ;  /* 0xfffffff0032b7812 */ /* 0x040fe200078ec0ff */
[----:B------:R-:W1:Y:S01]  /*f570*/  LDCU.U16 UR6, c[0x0][0x3b0] ;  /* 0x00007600ff0677ac */ /* 0x000e620008000400 */
[----:B--2---:R-:W-:Y:S01]  /*f580*/  LOP3.LUT R5, R3, 0x7, RZ, 0xc0, !PT ;  /* 0x0000000703057812 */ /* 0x004fe200078ec0ff */
[----:B------:R-:W-:Y:S01]  /*f590*/  VIADD R6, R7, 0xffffffff ;  /* 0xffffffff07067836 */ /* 0x000fe20000000000 */
[C---:B------:R-:W-:Y:S01]  /*f5a0*/  LOP3.LUT R0, R3.reuse, 0x3, RZ, 0xc0, !PT ;  /* 0x0000000303007812 */ /* 0x040fe200078ec0ff */
[----:B------:R-:W-:Y:S01]  /*f5b0*/  IMAD.MOV R41, RZ, RZ, -R43 ;  /* 0x000000ffff297224 */ /* 0x000fe200078e0a2b */
[C---:B------:R-:W-:Y:S02]  /*f5c0*/  LOP3.LUT R2, R3.reuse, 0xfffffff8, RZ, 0xc0, !PT ;  /* 0xfffffff803027812 */ /* 0x040fe400078ec0ff */
[----:B------:R-:W-:-:S02]  /*f5d0*/  LOP3.LUT R3, R3, 0x1, RZ, 0xc0, !PT ;  /* 0x0000000103037812 */ /* 0x000fc400078ec0ff */
[----:B------:R-:W-:-:S07]  /*f5e0*/  IADD3 R4, PT, PT, R5, -0x1, RZ ;  /* 0xffffffff05047810 */ /* 0x000fce0007ffe0ff */
.L_x_258:
[----:B0---4-:R-:W2:Y:S02]  /*f5f0*/  LDC.64 R26, c[0x0][0x398] ;  /* 0x0000e600ff1a7b82 */ /* 0x011ea40000000a00 */
[----:B--2---:R-:W-:-:S06]  /*f600*/  IMAD.WIDE.U32 R26, R42, 0x8, R26 ;  /* 0x000000082a1a7825 */ /* 0x004fcc00078e001a */
[----:B------:R-:W2:Y:S02]  /*f610*/  LDG.E.64 R26, desc[UR12][R26.64] ;  /* 0x0000000c1a1a7981 */ /* 0x000ea4000c1e1b00 */
[----:B--2---:R-:W-:-:S14]  /*f620*/  DSETP.GEU.AND P0, PT, |R26|, 2.2204460492503130808e-16, PT ;  /* 0x3cb000001a00742a */ /* 0x004fdc0003f0e200 */
[----:B-----5:R-:W-:Y:S05]  /*f630*/  @P0 BRA `(.L_x_132) ;  /* 0x0000005000f00947 */ /* 0x020fea0003800000 */
[----:B------:R-:W2:Y:S02]  /*f640*/  LDC.64 R22, c[0x0][0x390] ;  /* 0x0000e400ff167b82 */ /* 0x000ea40000000a00 */
[----:B--2---:R-:W-:-:S06]  /*f650*/  IMAD.WIDE.U32 R22, R42, 0x8, R22 ;  /* 0x000000082a167825 */ /* 0x004fcc00078e0016 */
[----:B------:R-:W5:Y:S01]  /*f660*/  LDG.E.64 R22, desc[UR12][R22.64] ;  /* 0x0000000c16167981 */ /* 0x000f62000c1e1b00 */
[----:B------:R-:W-:Y:S02]  /*f670*/  ISETP.GE.U32.AND P0, PT, R40, 0xf, PT ;  /* 0x0000000f2800780c */ /* 0x000fe40003f06070 */
[----:B0---4-:R-:W-:-:S11]  /*f680*/  MOV R8, RZ ;  /* 0x000000ff00087202 */ /* 0x011fd60000000f00 */
[----:B------:R-:W-:Y:S05]  /*f690*/  @!P0 BRA `(.L_x_133) ;  /* 0x0000000000588947 */ /* 0x000fea0003800000 */
[----:B------:R-:W-:-:S07]  /*f6a0*/  IMAD.MOV.U32 R8, RZ, RZ, RZ ;  /* 0x000000ffff087224 */ /* 0x000fce00078e00ff */
.L_x_134:
[C---:B0-----:R-:W-:Y:S01]  /*f6b0*/  LEA R9, R8.reuse, R1, 0x3 ;  /* 0x0000000108097211 */ /* 0x041fe200078e18ff */
[----:B------:R-:W-:-:S04]  /*f6c0*/  VIADD R8, R8, 0x10 ;  /* 0x0000001008087836 */ /* 0x000fc80000000000 */
[----:B------:R0:W-:Y:S01]  /*f6d0*/  STL.128 [R9], RZ ;  /* 0x000000ff09007387 */ /* 0x0001e20000100c00 */
[----:B------:R-:W-:-:S03]  /*f6e0*/  ISETP.NE.AND P0, PT, R8, R43, PT ;  /* 0x0000002b0800720c */ /* 0x000fc60003f05270 */
[----:B------:R0:W-:Y:S04]  /*f6f0*/  STL.128 [R9+0x800], RZ ;  /* 0x000800ff09007387 */ /* 0x0001e80000100c00 */
        /* <DEDUP_REMOVED lines=13> */
[----:B------:R0:W-:Y:S01]  /*f7d0*/  STL.128 [R9+0x870], RZ ;  /* 0x000870ff09007387 */ /* 0x0001e20000100c00 */
[----:B------:R-:W-:Y:S05]  /*f7e0*/  @P0 BRA `(.L_x_134) ;  /* 0xfffffffc00b00947 */ /* 0x000fea000383ffff */
[----:B------:R-:W-:-:S07]  /*f7f0*/  MOV R8, R43 ;  /* 0x0000002b00087202 */ /* 0x000fce0000000f00 */
.L_x_133:
[----:B------:R-:W-:-:S13]  /*f800*/  ISETP.NE.AND P0, PT, R7, RZ, PT ;  /* 0x000000ff0700720c */ /* 0x000fda0003f05270 */
[----:B------:R-:W-:Y:S05]  /*f810*/  @!P0 BRA `(.L_x_135) ;  /* 0x0000000000b88947 */ /* 0x000fea0003800000 */
[----:B------:R-:W-:Y:S02]  /*f820*/  ISETP.GE.U32.AND P0, PT, R6, 0x7, PT ;  /* 0x000000070600780c */ /* 0x000fe40003f06070 */
[----:B------:R-:W-:-:S11]  /*f830*/  ISETP.NE.AND P1, PT, R5, RZ, PT ;  /* 0x000000ff0500720c */ /* 0x000fd60003f25270 */
[----:B------:R-:W-:Y:S05]  /*f840*/  @!P0 BRA `(.L_x_136) ;  /* 0x0000000000488947 */ /* 0x000fea0003800000 */
[C---:B0-----:R-:W-:Y:S01]  /*f850*/  IMAD R9, R8.reuse, 0x8, R1 ;  /* 0x0000000808097824 */ /* 0x041fe200078e0201 */
[----:B------:R-:W-:-:S04]  /*f860*/  IADD3 R8, PT, PT, R8, 0x8, RZ ;  /* 0x0000000808087810 */ /* 0x000fc80007ffe0ff */
[----:B------:R2:W-:Y:S04]  /*f870*/  STL.64 [R9], RZ ;  /* 0x000000ff09007387 */ /* 0x0005e80000100a00 */
[----:B------:R2:W-:Y:S04]  /*f880*/  STL.64 [R9+0x800], RZ ;  /* 0x000800ff09007387 */ /* 0x0005e80000100a00 */
        /* <DEDUP_REMOVED lines=13> */
[----:B------:R2:W-:Y:S02]  /*f960*/  STL.64 [R9+0x838], RZ ;  /* 0x000838ff09007387 */ /* 0x0005e40000100a00 */
.L_x_136:
[----:B------:R-:W-:Y:S05]  /*f970*/  @!P1 BRA `(.L_x_135) ;  /* 0x0000000000609947 */ /* 0x000fea0003800000 */
[----:B------:R-:W-:Y:S02]  /*f980*/  ISETP.GE.U32.AND P0, PT, R4, 0x3, PT ;  /* 0x000000030400780c */ /* 0x000fe40003f06070 */
[----:B------:R-:W-:-:S11]  /*f990*/  ISETP.NE.AND P1, PT, R0, RZ, PT ;  /* 0x000000ff0000720c */ /* 0x000fd60003f25270 */
[----:B------:R-:W-:Y:S05]  /*f9a0*/  @!P0 BRA `(.L_x_137) ;  /* 0x0000000000288947 */ /* 0x000fea0003800000 */
[C---:B0-2---:R-:W-:Y:S01]  /*f9b0*/  IMAD R9, R8.reuse, 0x8, R1 ;  /* 0x0000000808097824 */ /* 0x045fe200078e0201 */
        /* <DEDUP_REMOVED lines=8> */
[----:B------:R3:W-:Y:S02]  /*fa40*/  STL.64 [R9+0x818], RZ ;  /* 0x000818ff09007387 */ /* 0x0007e40000100a00 */
.L_x_137:
[----:B------:R-:W-:Y:S05]  /*fa50*/  @!P1 BRA `(.L_x_135) ;  /* 0x0000000000289947 */ /* 0x000fea0003800000 */
[----:B------:R-:W-:Y:S01]  /*fa60*/  IMAD R8, R8, 0x8, R1 ;  /* 0x0000000808087824 */ /* 0x000fe200078e0201 */
[----:B------:R-:W-:-:S04]  /*fa70*/  ISETP.NE.AND P0, PT, R0, 0x1, PT ;  /* 0x000000010000780c */ /* 0x000fc80003f05270 */
[----:B------:R4:W-:Y:S04]  /*fa80*/  STL.64 [R8], RZ ;  /* 0x000000ff08007387 */ /* 0x0009e80000100a00 */
[----:B------:R4:W-:Y:S05]  /*fa90*/  STL.64 [R8+0x800], RZ ;  /* 0x000800ff08007387 */ /* 0x0009ea0000100a00 */
[----:B------:R-:W-:Y:S05]  /*faa0*/  @!P0 BRA `(.L_x_135) ;  /* 0x0000000000148947 */ /* 0x000fea0003800000 */
[----:B------:R-:W-:Y:S01]  /*fab0*/  ISETP.NE.AND P0, PT, R0, 0x2, PT ;  /* 0x000000020000780c */ /* 0x000fe20003f05270 */
[----:B------:R0:W-:Y:S04]  /*fac0*/  STL.64 [R8+0x8], RZ ;  /* 0x000008ff08007387 */ /* 0x0001e80000100a00 */
[----:B------:R0:W-:Y:S08]  /*fad0*/  STL.64 [R8+0x808], RZ ;  /* 0x000808ff08007387 */ /* 0x0001f00000100a00 */
[----:B------:R0:W-:Y:S04]  /*fae0*/  @P0 STL.64 [R8+0x10], RZ ;  /* 0x000010ff08000387 */ /* 0x0001e80000100a00 */
[----:B------:R0:W-:Y:S02]  /*faf0*/  @P0 STL.64 [R8+0x810], RZ ;  /* 0x000810ff08000387 */ /* 0x0001e40000100a00 */
.L_x_135:
[----:B0-23--:R-:W-:Y:S01]  /*fb00*/  HFMA2 R9, -RZ, RZ, 1.984375, 0 ;  /* 0x3ff00000ff097431 */ /* 0x00dfe200000001ff */
[C---:B------:R-:W-:Y:S01]  /*fb10*/  LEA R11, R42.reuse, R1, 0x3 ;  /* 0x000000012a0b7211 */ /* 0x040fe200078e18ff */
[----:B----4-:R-:W-:Y:S01]  /*fb20*/  IMAD.MOV.U32 R8, RZ, RZ, 0x0 ;  /* 0x00000000ff087424 */ /* 0x010fe200078e00ff */
[----:B------:R-:W-:-:S04]  /*fb30*/  ISETP.GE.AND P0, PT, R42, 0x1, PT ;  /* 0x000000012a00780c */ /* 0x000fc80003f06270 */
[----:B------:R0:W-:Y:S09]  /*fb40*/  STL.64 [R11], R8 ;  /* 0x000000080b007387 */ /* 0x0001f20000100a00 */
[----:B------:R-:W-:Y:S05]  /*fb50*/  @!P0 BRA `(.L_x_138) ;  /* 0x0000000c00dc8947 */ /* 0x000fea0003800000 */
[----:B------:R-:W2:Y:S01]  /*fb60*/  LDCU UR4, c[0x0][0x3b0] ;  /* 0x00007600ff0477ac */ /* 0x000ea20008000800 */
[--C-:B0-----:R-:W-:Y:S01]  /*fb70*/  IMAD.MOV R9, RZ, RZ, -R42.reuse ;  /* 0x000000ffff097224 */ /* 0x101fe200078e0a2a */
[----:B------:R-:W-:Y:S01]  /*fb80*/  MOV R11, RZ ;  /* 0x000000ff000b7202 */ /* 0x000fe20000000f00 */
[----:B------:R-:W-:Y:S01]  /*fb90*/  IMAD.MOV.U32 R12, RZ, RZ, R42 ;  /* 0x000000ffff0c7224 */ /* 0x000fe200078e002a */
[----:B------:R-:W-:Y:S02]  /*fba0*/  PRMT R18, RZ, 0x7610, R18 ;  /* 0x00007610ff127816 */ /* 0x000fe40000000012 */
[----:B------:R-:W-:Y:S02]  /*fbb0*/  PRMT R9, R9, 0x7710, RZ ;  /* 0x0000771009097816 */ /* 0x000fe400000000ff */
[----:B------:R-:W-:Y:S02]  /*fbc0*/  PRMT R14, RZ, 0x7610, R14 ;  /* 0x00007610ff0e7816 */ /* 0x000fe4000000000e */
[----:B-1----:R-:W-:-:S02]  /*fbd0*/  IADD3 R9, PT, PT, R9, UR6, RZ ;  /* 0x0000000609097c10 */ /* 0x002fc4000fffe0ff */
[----:B--2---:R-:W-:-:S07]  /*fbe0*/  IADD3 R10, PT, PT, -R42, UR4, RZ ;  /* 0x000000042a0a7c10 */ /* 0x004fce000fffe1ff */
.L_x_147:
[----:B01----:R-:W0:Y:S01]  /*fbf0*/  LDC R13, c[0x0][0x3b0] ;  /* 0x0000ec00ff0d7b82 */ /* 0x003e220000000800 */
[----:B------:R-:W-:-:S07]  /*fc00*/  VIADD R8, R12, 0xffffffff ;  /* 0xffffffff0c087836 */ /* 0x000fce0000000000 */
[----:B------:R-:W1:Y:S01]  /*fc10*/  LDC.64 R16, c[0x0][0x380] ;  /* 0x0000e000ff107b82 */ /* 0x000e620000000a00 */
[----:B0-----:R-:W-:-:S04]  /*fc20*/  IMAD R21, R8, R13, R8 ;  /* 0x0000000d08157224 */ /* 0x001fc800078e0208 */
[----:B-1----:R-:W-:-:S06]  /*fc30*/  IMAD.WIDE.U32 R20, R21, 0x8, R16 ;  /* 0x0000000815147825 */ /* 0x002fcc00078e0010 */
[----:B------:R-:W2:Y:S01]  /*fc40*/  LDG.E.64 R20, desc[UR12][R20.64] ;  /* 0x0000000c14147981 */ /* 0x000ea2000c1e1b00 */
[----:B------:R-:W-:Y:S02]  /*fc50*/  ISETP.GE.U32.AND P0, PT, R12, R13, PT ;  /* 0x0000000d0c00720c */ /* 0x000fe40003f06070 */
[----:B------:R-:W-:Y:S01]  /*fc60*/  CS2R R32, SRZ ;  /* 0x0000000000207805 */ /* 0x000fe2000001ff00 */
[----:B--2--5:R-:W-:-:S10]  /*fc70*/  DADD R24, -R22, R20 ;  /* 0x0000000016187229 */ /* 0x024fd40000000114 */
[----:B------:R-:W-:Y:S05]  /*fc80*/  @P0 BRA `(.L_x_139) ;  /* 0x0000000c00100947 */ /* 0x000fea0003800000 */
[----:B------:R-:W-:Y:S01]  /*fc90*/  IADD3 R19, PT, PT, R42, -R13, -R11 ;  /* 0x8000000d2a137210 */ /* 0x000fe20007ffe80b */
[----:B------:R-:W-:Y:S01]  /*fca0*/  IMAD.MOV.U32 R50, RZ, RZ, R12 ;  /* 0x000000ffff327224 */ /* 0x000fe200078e000c */
[----:B------:R-:W-:Y:S02]  /*fcb0*/  IADD3 R15, PT, PT, R10, R11, RZ ;  /* 0x0000000b0a0f7210 */ /* 0x000fe40007ffe0ff */
[----:B------:R-:W-:Y:S02]  /*fcc0*/  CS2R R32, SRZ ;  /* 0x0000000000207805 */ /* 0x000fe4000001ff00 */
[----:B------:R-:W-:Y:S02]  /*fcd0*/  ISETP.GT.U32.AND P0, PT, R19, -0x10, PT ;  /* 0xfffffff01300780c */ /* 0x000fe40003f04070 */
[----:B------:R-:W-:-:S11]  /*fce0*/  LOP3.LUT P1, RZ, R15, 0xf, RZ, 0xc0, !PT ;  /* 0x0000000f0fff7812 */ /* 0x000fd6000782c0ff */
[----:B------:R-:W-:Y:S05]  /*fcf0*/  @P0 BRA `(.L_x_140) ;  /* 0x0000000400640947 */ /* 0x000fea0003800000 */
[----:B------:R-:W-:Y:S02]  /*fd00*/  LOP3.LUT R15, R15, 0xfffffff0, RZ, 0xc0, !PT ;  /* 0xfffffff00f0f7812 */ /* 0x000fe400078ec0ff */
[----:B------:R-:W-:Y:S02]  /*fd10*/  CS2R R32, SRZ ;  /* 0x0000000000207805 */ /* 0x000fe4000001ff00 */
[----:B------:R-:W-:Y:S01]  /*fd20*/  MOV R50, R12 ;  /* 0x0000000c00327202 */ /* 0x000fe20000000f00 */
[----:B------:R-:W-:-:S06]  /*fd30*/  UMOV UR4, URZ ;  /* 0x000000ff00047c82 */ /* 0x000fcc0008000000 */
.L_x_141:
[----:B------:R-:W-:Y:S02]  /*fd40*/  IMAD R29, R8, R13, R50 ;  /* 0x0000000d081d7224 */ /* 0x000fe400078e0232 */
[----:B------:R-:W-:Y:S02]  /*fd50*/  IMAD R19, R50, 0x8, R1 ;  /* 0x0000000832137824 */ /* 0x000fe400078e0201 */
[C-C-:B------:R-:W-:Y:S01]  /*fd60*/  IMAD.WIDE.U32 R36, R29.reuse, 0x8, R16.reuse ;  /* 0x000000081d247825 */ /* 0x140fe200078e0010 */
[----:B------:R-:W-:Y:S02]  /*fd70*/  IADD3 R31, PT, PT, R29, 0x1, RZ ;  /* 0x000000011d1f7810 */ /* 0x000fe40007ffe0ff */
[----:B------:R-:W2:Y:S04]  /*fd80*/  LDL.64 R34, [R19] ;  /* 0x0000000013227983 */ /* 0x000ea80000100a00 */
[----:B------:R-:W2:Y:S01]  /*fd90*/  LDG.E.64 R36, desc[UR12][R36.64] ;  /* 0x0000000c24247981 */ /* 0x000ea2000c1e1b00 */
[----:B------:R-:W-:-:S03]  /*fda0*/  IMAD.WIDE.U32 R30, R31, 0x8, R16 ;  /* 0x000000081f1e7825 */ /* 0x000fc600078e0010 */
[----:B------:R-:W3:Y:S01]  /*fdb0*/  LDL.64 R26, [R19+0x8] ;  /* 0x00000800131a7983 */ /* 0x000ee20000100a00 */
[----:B------:R-:W-:-:S03]  /*fdc0*/  VIADD R21, R29, 0x2 ;  /* 0x000000021d157836 */ /* 0x000fc60000000000 */
[----:B------:R-:W3:Y:S01]  /*fdd0*/  LDG.E.64 R30, desc[UR12][R30.64] ;  /* 0x0000000c1e1e7981 */ /* 0x000ee2000c1e1b00 */
[----:B------:R-:W-:-:S03]  /*fde0*/  IMAD.WIDE.U32 R20, R21, 0x8, R16 ;  /* 0x0000000815147825 */ /* 0x000fc600078e0010 */
[----:B------:R-:W4:Y:S04]  /*fdf0*/  LDL.64 R46, [R19+0x10] ;  /* 0x00001000132e7983 */ /* 0x000f280000100a00 */
[----:B------:R-:W4:Y:S01]  /*fe00*/  LDG.E.64 R20, desc[UR12][R20.64] ;  /* 0x0000000c14147981 */ /* 0x000f22000c1e1b00 */
[----:B------:R-:W-:-:S03]  /*fe10*/  IADD3 R39, PT, PT, R29, 0x3, RZ ;  /* 0x000000031d277810 */ /* 0x000fc60007ffe0ff */
[----:B------:R-:W5:Y:S02]  /*fe20*/  LDL.64 R44, [R19+0x30] ;  /* 0x00003000132c7983 */ /* 0x000f640000100a00 */
[----:B------:R-:W-:Y:S02]  /*fe30*/  IMAD.WIDE.U32 R38, R39, 0x8, R16 ;  /* 0x0000000827267825 */ /* 0x000fe400078e0010 */
[----:B------:R-:W5:Y:S04]  /*fe40*/  LDL.64 R48, [R19+0x50] ;  /* 0x0000500013307983 */ /* 0x000f680000100a00 */
[----:B------:R-:W5:Y:S01]  /*fe50*/  LDG.E.64 R38, desc[UR12][R38.64] ;  /* 0x0000000c26267981 */ /* 0x000f62000c1e1b00 */
[----:B--2---:R-:W-:Y:S01]  /*fe60*/  DFMA R32, -R36, R34, R32 ;  /* 0x000000222420722b */ /* 0x004fe20000000120 */
[----:B------:R-:W-:-:S02]  /*fe70*/  VIADD R35, R29, 0x4 ;  /* 0x000000041d237836 */ /* 0x000fc40000000000 */
[----:B------:R-:W5:Y:S02]  /*fe80*/  LDL.64 R36, [R19+0x18] ;  /* 0x0000180013247983 */ /* 0x000f640000100a00 */
[----:B------:R-:W-:-:S03]  /*fe90*/  IMAD.WIDE.U32 R34, R35, 0x8, R16 ;  /* 0x0000000823227825 */ /* 0x000fc600078e0010 */
[----:B---3--:R-:W-:Y:S01]  /*fea0*/  DFMA R26, -R30, R26, R32 ;  /* 0x0000001a1e1a722b */ /* 0x008fe20000000120 */
[----:B------:R-:W-:Y:S01]  /*feb0*/  IADD3 R31, PT, PT, R29, 0x5, RZ ;  /* 0x000000051d1f7810 */ /* 0x000fe20007ffe0ff */
[----:B------:R-:W2:Y:S04]  /*fec0*/  LDL.64 R32, [R19+0x20] ;  /* 0x0000200013207983 */ /* 0x000ea80000100a00 */
[----:B------:R-:W2:Y:S01]  /*fed0*/  LDG.E.64 R34, desc[UR12][R34.64] ;  /* 0x0000000c22227981 */ /* 0x000ea2000c1e1b00 */
[----:B------:R-:W-:Y:S01]  /*fee0*/  IMAD.WIDE.U32 R30, R31, 0x8, R16 ;  /* 0x000000081f1e7825 */ /* 0x000fe200078e0010 */
[----:B----4-:R-:W-:Y:S02]  /*fef0*/  DFMA R46, -R20, R46, R26 ;  /* 0x0000002e142e722b */ /* 0x010fe4000000011a */
[----:B------:R-:W3:Y:S01]  /*ff00*/  LDL.64 R26, [R19+0x28] ;  /* 0x00002800131a7983 */ /* 0x000ee20000100a00 */
[----:B------:R-:W-:-:S03]  /*ff10*/  VIADD R21, R29, 0x6 ;  /* 0x000000061d157836 */ /* 0x000fc60000000000 */
[----:B------:R-:W3:Y:S01]  /*ff20*/  LDG.E.64 R30, desc[UR12][R30.64] ;  /* 0x0000000c1e1e7981 */ /* 0x000ee2000c1e1b00 */
[----:B------:R-:W-:-:S06]  /*ff30*/  IMAD.WIDE.U32 R20, R21, 0x8, R16 ;  /* 0x0000000815147825 */ /* 0x000fcc00078e0010 */
[----:B------:R-:W4:Y:S01]  /*ff40*/  LDG.E.64 R20, desc[UR12][R20.64] ;  /* 0x0000000c14147981 */ /* 0x000f22000c1e1b00 */
[----:B-----5:R-:W-:Y:S01]  /*ff50*/  DFMA R36, -R38, R36, R46 ;  /* 0x000000242624722b */ /* 0x020fe2000000012e */
[----:B------:R-:W-:-:S05]  /*ff60*/  IADD3 R39, PT, PT, R29, 0x7, RZ ;  /* 0x000000071d277810 */ /* 0x000fca0007ffe0ff */
[----:B------:R-:W-:Y:S02]  /*ff70*/  IMAD.WIDE.U32 R38, R39, 0x8, R16 ;  /* 0x0000000827267825 */ /* 0x000fe400078e0010 */
[----:B--2---:R-:W-:-:S04]  /*ff80*/  DFMA R32, -R34, R32, R36 ;  /* 0x000000202220722b */ /* 0x004fc80000000124 */
[----:B------:R-:W2:Y:S01]  /*ff90*/  LDG.E.64 R38, desc[UR12][R38.64] ;  /* 0x0000000c26267981 */ /* 0x000ea2000c1e1b00 */
[----:B------:R-:W-:-:S03]  /*ffa0*/  VIADD R35, R29, 0x8 ;  /* 0x000000081d237836 */ /* 0x000fc60000000000 */
[----:B------:R-:W2:Y:S01]  /*ffb0*/  LDL.64 R36, [R19+0x38] ;  /* 0x0000380013247983 */ /* 0x000ea20000100a00 */
[--C-:B------:R-:W-:Y:S01]  /*ffc0*/  IMAD.WIDE.U32 R34, R35, 0x8, R16.reuse ;  /* 0x0000000823227825 */ /* 0x100fe200078e0010 */
[----:B---3--:R-:W-:Y:S01]  /*ffd0*/  DFMA R26, -R30, R26, R32 ;  /* 0x0000001a1e1a722b */ /* 0x008fe20000000120 */
[----:B------:R-:W-:Y:S01]  /*ffe0*/  IADD3 R31, PT, PT, R29, 0x9, RZ ;  /* 0x000000091d1f7810 */ /* 0x000fe20007ffe0ff */
[----:B------:R-:W3:Y:S04]  /*fff0*/  LDL.64 R32, [R19+0x40] ;  /* 0x0000400013207983 */ /* 0x000ee80000100a00 */
[----:B------:R-:W3:Y:S01]  /*10000*/  LDG.E.64 R34, desc[UR12][R34.64] ;  /* 0x0000000c22227981 */ /* 0x000ee2000c1e1b00 */
[----:B------:R-:W-:Y:S01]  /*10010*/  IMAD.WIDE.U32 R30, R31, 0x8, R16 ;  /* 0x000000081f1e7825 */ /* 0x000fe200078e0010 */
[----:B----4-:R-:W-:-:S02]  /*10020*/  DFMA R44, -R20, R44, R26 ;  /* 0x0000002c142c722b */ /* 0x010fc4000000011a */
[----:B------:R-:W4:Y:S01]  /*10030*/  LDL.64 R26, [R19+0x48] ;  /* 0x00004800131a7983 */ /* 0x000f220000100a00 */
[----:B------:R-:W-:-:S03]  /*10040*/  VIADD R21, R29, 0xa ;  /* 0x0000000a1d157836 */ /* 0x000fc60000000000 */
[----:B------:R-:W4:Y:S01]  /*10050*/  LDG.E.64 R30, desc[UR12][R30.64] ;  /* 0x0000000c1e1e7981 */ /* 0x000f22000c1e1b00 */
[----:B------:R-:W-:-:S06]  /*10060*/  IMAD.WIDE.U32 R20, R21, 0x8, R16 ;  /* 0x0000000815147825 */ /* 0x000fcc00078e0010 */
[----:B------:R-:W5:Y:S01]  /*10070*/  LDG.E.64 R20, desc[UR12][R20.64] ;  /* 0x0000000c14147981 */ /* 0x000f62000c1e1b00 */
[----:B------:R-:W-:-:S05]  /*10080*/  IADD3 R47, PT, PT, R29, 0xb, RZ ;  /* 0x0000000b1d2f7810 */ /* 0x000fca0007ffe0ff */
[----:B------:R-:W-:-:S06]  /*10090*/  IMAD.WIDE.U32 R46, R47, 0x8, R16 ;  /* 0x000000082f2e7825 */ /* 0x000fcc00078e0010 */
[----:B------:R-:W5:Y:S01]  /*100a0*/  LDG.E.64 R46, desc[UR12][R46.64] ;  /* 0x0000000c2e2e7981 */ /* 0x000f62000c1e1b00 */
[----:B--2---:R-:W-:Y:S01]  /*100b0*/  DFMA R36, -R38, R36, R44 ;  /* 0x000000242624722b */ /* 0x004fe2000000012c */
[----:B------:R-:W-:Y:S02]  /*100c0*/  VIADD R39, R29, 0xc ;  /* 0x0000000c1d277836 */ /* 0x000fe40000000000 */
[----:B------:R-:W2:Y:S05]  /*100d0*/  LDL.64 R44, [R19+0x58] ;  /* 0x00005800132c7983 */ /* 0x000eaa0000100a00 */
[----:B---3--:R-:W-:Y:S01]  /*100e0*/  DFMA R32, -R34, R32, R36 ;  /* 0x000000202220722b */ /* 0x008fe20000000124 */
[--C-:B------:R-:W-:Y:S01]  /*100f0*/  IMAD.WIDE.U32 R38, R39, 0x8, R16.reuse ;  /* 0x0000000827267825 */ /* 0x100fe200078e0010 */
[----:B------:R-:W-:Y:S01]  /*10100*/  IADD3 R35, PT, PT, R29, 0xd, RZ ;  /* 0x0000000d1d237810 */ /* 0x000fe20007ffe0ff */
[----:B------:R-:W3:Y:S04]  /*10110*/  LDL.64 R36, [R19+0x60] ;  /* 0x0000600013247983 */ /* 0x000ee80000100a00 */
[----:B------:R-:W3:Y:S01]  /*10120*/  LDG.E.64 R38, desc[UR12][R38.64] ;  /* 0x0000000c26267981 */ /* 0x000ee2000c1e1b00 */
[----:B----4-:R-:W-:Y:S01]  /*10130*/  DFMA R26, -R30, R26, R32 ;  /* 0x0000001a1e1a722b */ /* 0x010fe20000000120 */
[----:B------:R-:W-:-:S02]  /*10140*/  IMAD.WIDE.U32 R34, R35, 0x8, R16 ;  /* 0x0000000823227825 */ /* 0x000fc400078e0010 */
[----:B------:R-:W4:Y:S04]  /*10150*/  LDL.64 R32, [R19+0x68] ;  /* 0x0000680013207983 */ /* 0x000f280000100a00 */
[----:B------:R-:W4:Y:S01]  /*10160*/  LDG.E.64 R34, desc[UR12][R34.64] ;  /* 0x0000000c22227981 */ /* 0x000f22000c1e1b00 */
[----:B-----5:R-:W-:Y:S01]  /*10170*/  DFMA R48, -R20, R48, R26 ;  /* 0x000000301430722b */ /* 0x020fe2000000011a */
[C---:B------:R-:W-:Y:S01]  /*10180*/  VIADD R21, R29.reuse, 0xe ;  /* 0x0000000e1d157836 */ /* 0x040fe20000000000 */
[----:B------:R-:W-:Y:S01]  /*10190*/  IADD3 R29, PT, PT, R29, 0xf, RZ ;  /* 0x0000000f1d1d7810 */ /* 0x000fe20007ffe0ff */
[----:B------:R-:W5:Y:S02]  /*101a0*/  LDL.64 R26, [R19+0x70] ;  /* 0x00007000131a7983 */ /* 0x000f640000100a00 */
[----:B------:R-:W-:-:S02]  /*101b0*/  IMAD.WIDE.U32 R20, R21, 0x8, R16 ;  /* 0x0000000815147825 */ /* 0x000fc400078e0010 */
[----:B------:R-:W5:Y:S02]  /*101c0*/  LDL.64 R30, [R19+0x78] ;  /* 0x00007800131e7983 */ /* 0x000f640000100a00 */
[----:B------:R-:W-:Y:S02]  /*101d0*/  IMAD.WIDE.U32 R28, R29, 0x8, R16 ;  /* 0x000000081d1c7825 */ /* 0x000fe400078e0010 */
[----:B------:R-:W5:Y:S04]  /*101e0*/  LDG.E.64 R20, desc[UR12][R20.64] ;  /* 0x0000000c14147981 */ /* 0x000f68000c1e1b00 */
[----:B------:R-:W5:Y:S01]  /*101f0*/  LDG.E.64 R28, desc[UR12][R28.64] ;  /* 0x0000000c1c1c7981 */ /* 0x000f62000c1e1b00 */
[----:B------:R-:W-:-:S06]  /*10200*/  UIADD3 UR4, UPT, UPT, UR4, 0x10, URZ ;  /* 0x0000001004047890 */ /* 0x000fcc000fffe0ff */
[----:B------:R-:W-:Y:S01]  /*10210*/  ISETP.NE.AND P0, PT, R15, UR4, PT ;  /* 0x000000040f007c0c */ /* 0x000fe2000bf05270 */
[----:B------:R-:W-:Y:S01]  /*10220*/  VIADD R50, R50, 0x10 ;  /* 0x0000001032327836 */ /* 0x000fe20000000000 */
[----:B--2---:R-:W-:-:S08]  /*10230*/  DFMA R44, -R46, R44, R48 ;  /* 0x0000002c2e2c722b */ /* 0x004fd00000000130 */
[----:B---3--:R-:W-:-:S08]  /*10240*/  DFMA R36, -R38, R36, R44 ;  /* 0x000000242624722b */ /* 0x008fd0000000012c */
[----:B----4-:R-:W-:-:S08]  /*10250*/  DFMA R32, -R34, R32, R36 ;  /* 0x000000202220722b */ /* 0x010fd00000000124 */
[----:B-----5:R-:W-:-:S08]  /*10260*/  DFMA R32, -R20, R26, R32 ;  /* 0x0000001a1420722b */ /* 0x020fd00000000120 */
[----:B------:R-:W-:Y:S01]  /*10270*/  DFMA R32, -R28, R30, R32 ;  /* 0x0000001e1c20722b */ /* 0x000fe20000000120 */
[----:B------:R-:W-:Y:S10]  /*10280*/  @P0 BRA `(.L_x_141) ;  /* 0xfffffff800ac0947 */ /* 0x000ff4000383ffff */
.L_x_140:
[----:B------:R-:W-:Y:S05]  /*10290*/  @!P1 BRA `(.L_x_139) ;  /* 0x00000004008c9947 */ /* 0x000fea0003800000 */
[----:B------:R-:W-:-:S04]  /*102a0*/  IADD3 R15, PT, PT, R9, R14, RZ ;  /* 0x0000000e090f7210 */ /* 0x000fc80007ffe0ff */
[----:B------:R-:W-:-:S04]  /*102b0*/  LOP3.LUT R15, R15, 0xf, RZ, 0xc0, !PT ;  /* 0x0000000f0f0f7812 */ /* 0x000fc800078ec0ff */
[C---:B------:R-:W-:Y:S01]  /*102c0*/  LOP3.LUT P1, RZ, R15.reuse, 0x7, RZ, 0xc0, !PT ;  /* 0x000000070fff7812 */ /* 0x040fe2000782c0ff */
[----:B------:R-:W-:-:S05]  /*102d0*/  VIADD R19, R15, 0xffffffff ;  /* 0xffffffff0f137836 */ /* 0x000fca0000000000 */
[----:B------:R-:W-:-:S13]  /*102e0*/  ISETP.GE.U32.AND P0, PT, R19, 0x7, PT ;  /* 0x000000071300780c */ /* 0x000fda0003f06070 */
[----:B------:R-:W-:Y:S05]  /*102f0*/  @!P0 BRA `(.L_x_142) ;  /* 0x0000000000a88947 */ /* 0x000fea0003800000 */
[----:B------:R-:W-:Y:S01]  /*10300*/  IMAD R19, R8, R13, R50 ;  /* 0x0000000d08137224 */ /* 0x000fe200078e0232 */
[----:B------:R-:W-:-:S03]  /*10310*/  LEA R15, R50, R1, 0x3 ;  /* 0x00000001320f7211 */ /* 0x000fc600078e18ff */
[C-C-:B------:R-:W-:Y:S02]  /*10320*/  IMAD.WIDE.U32 R34, R19.reuse, 0x8, R16.reuse ;  /* 0x0000000813227825 */ /* 0x140fe400078e0010 */
[----:B------:R-:W2:Y:S02]  /*10330*/  LDL.64 R30, [R15] ;  /* 0x000000000f1e7983 */ /* 0x000ea40000100a00 */
[----:B------:R-:W-:Y:S02]  /*10340*/  VIADD R29, R19, 0x1 ;  /* 0x00000001131d7836 */ /* 0x000fe40000000000 */
[----:B------:R-:W2:Y:S02]  /*10350*/  LDG.E.64 R34, desc[UR12][R34.64] ;  /* 0x0000000c22227981 */ /* 0x000ea4000c1e1b00 */
[--C-:B------:R-:W-:Y:S01]  /*10360*/  IMAD.WIDE.U32 R28, R29, 0x8, R16.reuse ;  /* 0x000000081d1c7825 */ /* 0x100fe200078e0010 */
[----:B------:R-:W-:Y:S01]  /*10370*/  IADD3 R21, PT, PT, R19, 0x2, RZ ;  /* 0x0000000213157810 */ /* 0x000fe20007ffe0ff */
[----:B------:R-:W3:Y:S04]  /*10380*/  LDL.64 R26, [R15+0x8] ;  /* 0x000008000f1a7983 */ /* 0x000ee80000100a00 */
[----:B------:R-:W3:Y:S01]  /*10390*/  LDG.E.64 R28, desc[UR12][R28.64] ;  /* 0x0000000c1c1c7981 */ /* 0x000ee2000c1e1b00 */
[----:B------:R-:W-:-:S03]  /*103a0*/  IMAD.WIDE.U32 R20, R21, 0x8, R16 ;  /* 0x0000000815147825 */ /* 0x000fc600078e0010 */
[----:B------:R-:W4:Y:S04]  /*103b0*/  LDL.64 R48, [R15+0x10] ;  /* 0x000010000f307983 */ /* 0x000f280000100a00 */
[----:B------:R-:W4:Y:S01]  /*103c0*/  LDG.E.64 R20, desc[UR12][R20.64] ;  /* 0x0000000c14147981 */ /* 0x000f22000c1e1b00 */
[C---:B------:R-:W-:Y:S01]  /*103d0*/  VIADD R47, R19.reuse, 0x3 ;  /* 0x00000003132f7836 */ /* 0x040fe20000000000 */
[----:B------:R-:W-:Y:S02]  /*103e0*/  IADD3 R39, PT, PT, R19, 0x4, RZ ;  /* 0x0000000413277810 */ /* 0x000fe40007ffe0ff */
[----:B------:R-:W5:Y:S01]  /*103f0*/  LDL.64 R44, [R15+0x18] ;  /* 0x000018000f2c7983 */ /* 0x000f620000100a00 */
[----:B------:R-:W-:-:S03]  /*10400*/  IMAD.WIDE.U32 R46, R47, 0x8, R16 ;  /* 0x000000082f2e7825 */ /* 0x000fc600078e0010 */
[----:B------:R-:W5:Y:S01]  /*10410*/  LDL.64 R36, [R15+0x20] ;  /* 0x000020000f247983 */ /* 0x000f620000100a00 */
[----:B------:R-:W-:-:S03]  /*10420*/  IMAD.WIDE.U32 R38, R39, 0x8, R16 ;  /* 0x0000000827267825 */ /* 0x000fc600078e0010 */
[----:B------:R-:W5:Y:S04]  /*10430*/  LDG.E.64 R46, desc[UR12][R46.64] ;  /* 0x0000000c2e2e7981 */ /* 0x000f68000c1e1b00 */
[----:B------:R-:W5:Y:S01]  /*10440*/  LDG.E.64 R38, desc[UR12][R38.64] ;  /* 0x0000000c26267981 */ /* 0x000f62000c1e1b00 */
[----:B--2---:R-:W-:Y:S01]  /*10450*/  DFMA R32, -R34, R30, R32 ;  /* 0x0000001e2220722b */ /* 0x004fe20000000120 */
[C---:B------:R-:W-:Y:S01]  /*10460*/  VIADD R35, R19.reuse, 0x5 ;  /* 0x0000000513237836 */ /* 0x040fe20000000000 */
[----:B------:R-:W-:-:S03]  /*10470*/  IADD3 R31, PT, PT, R19, 0x6, RZ ;  /* 0x00000006131f7810 */ /* 0x000fc60007ffe0ff */
[----:B------:R-:W-:-:S03]  /*10480*/  IMAD.WIDE.U32 R34, R35, 0x8, R16 ;  /* 0x0000000823227825 */ /* 0x000fc600078e0010 */
[----:B---3--:R-:W-:Y:S02]  /*10490*/  DFMA R26, -R28, R26, R32 ;  /* 0x0000001a1c1a722b */ /* 0x008fe40000000120 */
[----:B------:R-:W2:Y:S01]  /*104a0*/  LDL.64 R32, [R15+0x28] ;  /* 0x000028000f207983 */ /* 0x000ea20000100a00 */
[----:B------:R-:W-:-:S03]  /*104b0*/  IMAD.WIDE.U32 R30, R31, 0x8, R16 ;  /* 0x000000081f1e7825 */ /* 0x000fc600078e0010 */
[----:B------:R-:W2:Y:S02]  /*104c0*/  LDG.E.64 R34, desc[UR12][R34.64] ;  /* 0x0000000c22227981 */ /* 0x000ea4000c1e1b00 */
[----:B----4-:R-:W-:Y:S01]  /*104d0*/  DFMA R48, -R20, R48, R26 ;  /* 0x000000301430722b */ /* 0x010fe2000000011a */
[----:B------:R-:W-:Y:S01]  /*104e0*/  VIADD R21, R19, 0x7 ;  /* 0x0000000713157836 */ /* 0x000fe20000000000 */
[----:B------:R-:W3:Y:S04]  /*104f0*/  LDG.E.64 R30, desc[UR12][R30.64] ;  /* 0x0000000c1e1e7981 */ /* 0x000ee8000c1e1b00 */
[----:B------:R-:W3:Y:S01]  /*10500*/  LDL.64 R28, [R15+0x30] ;  /* 0x000030000f1c7983 */ /* 0x000ee20000100a00 */
[----:B------:R-:W-:-:S03]  /*10510*/  IMAD.WIDE.U32 R20, R21, 0x8, R16 ;  /* 0x0000000815147825 */ /* 0x000fc600078e0010 */
[----:B------:R-:W4:Y:S04]  /*10520*/  LDL.64 R26, [R15+0x38] ;  /* 0x000038000f1a7983 */ /* 0x000f280000100a00 */
[----:B------:R-:W4:Y:S01]  /*10530*/  LDG.E.64 R20, desc[UR12][R20.64] ;  /* 0x0000000c14147981 */ /* 0x000f22000c1e1b00 */
[----:B-----5:R-:W-:-:S08]  /*10540*/  DFMA R44, -R46, R44, R48 ;  /* 0x0000002c2e2c722b */ /* 0x020fd00000000130 */
[----:B------:R-:W-:Y:S01]  /*10550*/  DFMA R36, -R38, R36, R44 ;  /* 0x000000242624722b */ /* 0x000fe2000000012c */
[----:B------:R-:W-:-:S07]  /*10560*/  IADD3 R50, PT, PT, R50, 0x8, RZ ;  /* 0x0000000832327810 */ /* 0x000fce0007ffe0ff */
[----:B--2---:R-:W-:-:S08]  /*10570*/  DFMA R32, -R34, R32, R36 ;  /* 0x000000202220722b */ /* 0x004fd00000000124 */
[----:B---3--:R-:W-:-:S08]  /*10580*/  DFMA R32, -R30, R28, R32 ;  /* 0x0000001c1e20722b */ /* 0x008fd00000000120 */
[----:B----4-:R-:W-:-:S11]  /*10590*/  DFMA R32, -R20, R26, R32 ;  /* 0x0000001a1420722b */ /* 0x010fd60000000120 */
.L_x_142:
[----:B------:R-:W-:Y:S05]  /*105a0*/  @!P1 BRA `(.L_x_139) ;  /* 0x0000000000c89947 */ /* 0x000fea0003800000 */
[----:B------:R-:W-:-:S05]  /*105b0*/  IMAD.IADD R15, R9, 0x1, R18 ;  /* 0x00000001090f7824 */ /* 0x000fca00078e0212 */
[----:B------:R-:W-:-:S04]  /*105c0*/  LOP3.LUT R15, R15, 0xffff, RZ, 0xc0, !PT ;  /* 0x0000ffff0f0f7812 */ /* 0x000fc800078ec0ff */
[C---:B------:R-:W-:Y:S02]  /*105d0*/  LOP3.LUT R19, R15.reuse, 0x7, RZ, 0xc0, !PT ;  /* 0x000000070f137812 */ /* 0x040fe400078ec0ff */
[----:B------:R-:W-:Y:S02]  /*105e0*/  LOP3.LUT R15, R15, 0x3, RZ, 0xc0, !PT ;  /* 0x000000030f0f7812 */ /* 0x000fe400078ec0ff */
[----:B------:R-:W-:Y:S02]  /*105f0*/  IADD3 R19, PT, PT, R19, -0x1, RZ ;  /* 0xffffffff13137810 */ /* 0x000fe40007ffe0ff */
[----:B------:R-:W-:Y:S02]  /*10600*/  ISETP.NE.AND P1, PT, R15, RZ, PT ;  /* 0x000000ff0f00720c */ /* 0x000fe40003f25270 */
[----:B------:R-:W-:-:S13]  /*10610*/  ISETP.GE.U32.AND P0, PT, R19, 0x3, PT ;  /* 0x000000031300780c */ /* 0x000fda0003f06070 */
[----:B------:R-:W-:Y:S05]  /*10620*/  @!P0 BRA `(.L_x_143) ;  /* 0x0000000000588947 */ /* 0x000fea0003800000 */
        /* <DEDUP_REMOVED lines=10> */
[--C-:B------:R-:W-:Y:S01]  /*106d0*/  IMAD.WIDE.U32 R30, R31, 0x8, R16.reuse ;  /* 0x000000081f1e7825 */ /* 0x100fe200078e0010 */
[----:B------:R-:W-:Y:S02]  /*106e0*/  IADD3 R27, PT, PT, R21, 0x3, RZ ;  /* 0x00000003151b7810 */ /* 0x000fe40007ffe0ff */
[----:B------:R-:W4:Y:S04]  /*106f0*/  LDL.64 R28, [R19+0x10] ;  /* 0x00001000131c7983 */ /* 0x000f280000100a00 */
[----:B------:R-:W4:Y:S01]  /*10700*/  LDG.E.64 R30, desc[UR12][R30.64] ;  /* 0x0000000c1e1e7981 */ /* 0x000f22000c1e1b00 */
[----:B------:R-:W-:-:S03]  /*10710*/  IMAD.WIDE.U32 R26, R27, 0x8, R16 ;  /* 0x000000081b1a7825 */ /* 0x000fc600078e0010 */
[----:B------:R-:W5:Y:S04]  /*10720*/  LDL.64 R20, [R19+0x18] ;  /* 0x0000180013147983 */ /* 0x000f680000100a00 */
[----:B------:R-:W5:Y:S01]  /*10730*/  LDG.E.64 R26, desc[UR12][R26.64] ;  /* 0x0000000c1a1a7981 */ /* 0x000f62000c1e1b00 */
[----:B------:R-:W-:Y:S01]  /*10740*/  VIADD R50, R50, 0x4 ;  /* 0x0000000432327836 */ /* 0x000fe20000000000 */
[----:B--2---:R-:W-:-:S08]  /*10750*/  DFMA R38, -R44, R38, R32 ;  /* 0x000000262c26722b */ /* 0x004fd00000000120 */
[----:B---3--:R-:W-:-:S08]  /*10760*/  DFMA R34, -R36, R34, R38 ;  /* 0x000000222422722b */ /* 0x008fd00000000126 */
[----:B----4-:R-:W-:-:S08]  /*10770*/  DFMA R28, -R30, R28, R34 ;  /* 0x0000001c1e1c722b */ /* 0x010fd00000000122 */
[----:B-----5:R-:W-:-:S11]  /*10780*/  DFMA R32, -R26, R20, R28 ;  /* 0x000000141a20722b */ /* 0x020fd6000000011c */
.L_x_143:
[----:B------:R-:W-:Y:S05]  /*10790*/  @!P1 BRA `(.L_x_139) ;  /* 0x00000000004c9947 */ /* 0x000fea0003800000 */
[----:B------:R-:W-:Y:S01]  /*107a0*/  IMAD R29, R8, R13, R50 ;  /* 0x0000000d081d7224 */ /* 0x000fe200078e0232 */
[----:B------:R-:W-:-:S03]  /*107b0*/  LEA R13, R50, R1, 0x3 ;  /* 0x00000001320d7211 */ /* 0x000fc600078e18ff */
[----:B------:R-:W-:Y:S02]  /*107c0*/  IMAD.WIDE.U32 R26, R29, 0x8, R16 ;  /* 0x000000081d1a7825 */ /* 0x000fe400078e0010 */
[----:B------:R-:W2:Y:S04]  /*107d0*/  LDL.64 R20, [R13] ;  /* 0x000000000d147983 */ /* 0x000ea80000100a00 */
[----:B------:R-:W2:Y:S01]  /*107e0*/  LDG.E.64 R26, desc[UR12][R26.64] ;  /* 0x0000000c1a1a7981 */ /* 0x000ea2000c1e1b00 */
[----:B------:R-:W-:Y:S01]  /*107f0*/  ISETP.NE.AND P0, PT, R15, 0x1, PT ;  /* 0x000000010f00780c */ /* 0x000fe20003f05270 */
[----:B--2---:R-:W-:-:S12]  /*10800*/  DFMA R32, -R26, R20, R32 ;  /* 0x000000141a20722b */ /* 0x004fd80000000120 */
[----:B------:R-:W-:Y:S05]  /*10810*/  @!P0 BRA `(.L_x_139) ;  /* 0x00000000002c8947 */ /* 0x000fea0003800000 */
[----:B------:R-:W-:Y:S01]  /*10820*/  ISETP.NE.AND P0, PT, R15, 0x2, PT ;  /* 0x000000020f00780c */ /* 0x000fe20003f05270 */
[----:B------:R-:W-:Y:S01]  /*10830*/  VIADD R21, R29, 0x1 ;  /* 0x000000011d157836 */ /* 0x000fe20000000000 */
[----:B------:R-:W2:Y:S03]  /*10840*/  LDL.64 R26, [R13+0x8] ;  /* 0x000008000d1a7983 */ /* 0x000ea60000100a00 */
[----:B------:R-:W-:-:S06]  /*10850*/  IMAD.WIDE.U32 R20, R21, 0x8, R16 ;  /* 0x0000000815147825 */ /* 0x000fcc00078e0010 */
[----:B------:R-:W2:Y:S02]  /*10860*/  LDG.E.64 R20, desc[UR12][R20.64] ;  /* 0x0000000c14147981 */ /* 0x000ea4000c1e1b00 */
[----:B------:R-:W-:-:S05]  /*10870*/  @P0 IADD3 R29, PT, PT, R29, 0x2, RZ ;  /* 0x000000021d1d0810 */ /* 0x000fca0007ffe0ff */
[----:B------:R-:W-:Y:S02]  /*10880*/  @P0 IMAD.WIDE.U32 R28, R29, 0x8, R16 ;  /* 0x000000081d1c0825 */ /* 0x000fe400078e0010 */
[----:B------:R-:W3:Y:S04]  /*10890*/  @P0 LDL.64 R16, [R13+0x10] ;  /* 0x000010000d100983 */ /* 0x000ee80000100a00 */
[----:B------:R-:W3:Y:S01]  /*108a0*/  @P0 LDG.E.64 R28, desc[UR12][R28.64] ;  /* 0x0000000c1c1c0981 */ /* 0x000ee2000c1e1b00 */
[----:B--2---:R-:W-:-:S08]  /*108b0*/  DFMA R32, -R20, R26, R32 ;  /* 0x0000001a1420722b */ /* 0x004fd00000000120 */
[----:B---3--:R-:W-:-:S11]  /*108c0*/  @P0 DFMA R32, -R28, R16, R32 ;  /* 0x000000101c20022b */ /* 0x008fd60000000120 */
.L_x_139:
[----:B------:R-:W-:-:S14]  /*108d0*/  DSETP.GT.AND P0, PT, |R24|, 2.2204460492503130808e-16, PT ;  /* 0x3cb000001800742a */ /* 0x000fdc0003f04200 */
[----:B------:R-:W-:Y:S05]  /*108e0*/  @!P0 BRA `(.L_x_144) ;  /* 0x0000000000588947 */ /* 0x000fea0003800000 */
[----:B------:R-:W0:Y:S01]  /*108f0*/  MUFU.RCP64H R17, R25 ;  /* 0x0000001900117308 */ /* 0x000e220000001800 */
[----:B------:R-:W-:Y:S01]  /*10900*/  IMAD.MOV.U32 R16, RZ, RZ, 0x1 ;  /* 0x00000001ff107424 */ /* 0x000fe200078e00ff */
[----:B------:R-:W-:-:S05]  /*10910*/  FSETP.GEU.AND P1, PT, |R33|, 6.5827683646048100446e-37, PT ;  /* 0x036000002100780b */ /* 0x000fca0003f2e200 */
[----:B0-----:R-:W-:-:S08]  /*10920*/  DFMA R20, -R24, R16, 1 ;  /* 0x3ff000001814742b */ /* 0x001fd00000000110 */
[----:B------:R-:W-:-:S08]  /*10930*/  DFMA R20, R20, R20, R20 ;  /* 0x000000141414722b */ /* 0x000fd00000000014 */
[----:B------:R-:W-:-:S08]  /*10940*/  DFMA R20, R16, R20, R16 ;  /* 0x000000141014722b */ /* 0x000fd00000000010 */
[----:B------:R-:W-:-:S08]  /*10950*/  DFMA R16, -R24, R20, 1 ;  /* 0x3ff000001810742b */ /* 0x000fd00000000114 */
[----:B------:R-:W-:-:S08]  /*10960*/  DFMA R16, R20, R16, R20 ;  /* 0x000000101410722b */ /* 0x000fd00000000014 */
[----:B------:R-:W-:-:S08]  /*10970*/  DMUL R20, R16, R32 ;  /* 0x0000002010147228 */ /* 0x000fd00000000000 */
[----:B------:R-:W-:-:S08]  /*10980*/  DFMA R26, -R24, R20, R32 ;  /* 0x00000014181a722b */ /* 0x000fd00000000120 */
[----:B------:R-:W-:-:S10]  /*10990*/  DFMA R16, R16, R26, R20 ;  /* 0x0000001a1010722b */ /* 0x000fd40000000014 */
[----:B------:R-:W-:-:S05]  /*109a0*/  FFMA R13, RZ, R25, R17 ;  /* 0x00000019ff0d7223 */ /* 0x000fca0000000011 */
[----:B------:R-:W-:-:S13]  /*109b0*/  FSETP.GT.AND P0, PT, |R13|, 1.469367938527859385e-39, PT ;  /* 0x001000000d00780b */ /* 0x000fda0003f04200 */
[----:B------:R-:W-:Y:S05]  /*109c0*/  @P0 BRA P1, `(.L_x_145) ;  /* 0x0000000000140947 */ /* 0x000fea0000800000 */
[----:B------:R-:W-:Y:S01]  /*109d0*/  MOV R16, R32 ;  /* 0x0000002000107202 */ /* 0x000fe20000000f00 */
[----:B------:R-:W-:Y:S01]  /*109e0*/  IMAD.MOV.U32 R21, RZ, RZ, R33 ;  /* 0x000000ffff157224 */ /* 0x000fe200078e0021 */
[----:B------:R-:W-:Y:S02]  /*109f0*/  MOV R17, R25 ;  /* 0x0000001900117202 */ /* 0x000fe40000000f00 */
[----:B------:R-:W-:-:S07]  /*10a00*/  MOV R20, 0x10a20 ;  /* 0x00010a2000147802 */ /* 0x000fce0000000f00 */
[----:B------:R-:W-:Y:S05]  /*10a10*/  CALL.REL.NOINC `($__internal_0_$__cuda_sm20_div_rn_f64_full) ;  /* 0x0000009000bc7944 */ /* 0x000fea0003c00000 */
.L_x_145:
[----:B------:R-:W-:-:S05]  /*10a20*/  IMAD R13, R12, 0x8, R1 ;  /* 0x000000080c0d7824 */ /* 0x000fca00078e0201 */
[----:B------:R1:W-:Y:S01]  /*10a30*/  STL.64 [R13+-0x8], R16 ;  /* 0xfffff8100d007387 */ /* 0x0003e20000100a00 */
[----:B------:R-:W-:Y:S05]  /*10a40*/  BRA `(.L_x_146) ;  /* 0x0000000000087947 */ /* 0x000fea0003800000 */
.L_x_144:
[----:B------:R-:W-:-:S05]  /*10a50*/  LEA R13, R12, R1, 0x3 ;  /* 0x000000010c0d7211 */ /* 0x000fca00078e18ff */
[----:B------:R0:W-:Y:S02]  /*10a60*/  STL.64 [R13+-0x8], RZ ;  /* 0xfffff8ff0d007387 */ /* 0x0001e40000100a00 */
.L_x_146:
[----:B------:R-:W-:Y:S01]  /*10a70*/  ISETP.GT.U32.AND P0, PT, R12, 0x1, PT ;  /* 0x000000010c00780c */ /* 0x000fe20003f04070 */
[----:B------:R-:W-:Y:S01]  /*10a80*/  VIADD R14, R14, 0x1 ;  /* 0x000000010e0e7836 */ /* 0x000fe20000000000 */
[----:B------:R-:W-:Y:S01]  /*10a90*/  IADD3 R18, PT, PT, R18, 0x1, RZ ;  /* 0x0000000112127810 */ /* 0x000fe20007ffe0ff */
[----:B------:R-:W-:Y:S01]  /*10aa0*/  VIADD R11, R11, 0x1 ;  /* 0x000000010b0b7836 */ /* 0x000fe20000000000 */
[----:B------:R-:W-:-:S09]  /*10ab0*/  MOV R12, R8 ;  /* 0x00000008000c7202 */ /* 0x000fd20000000f00 */
[----:B------:R-:W-:Y:S05]  /*10ac0*/  @P0 BRA `(.L_x_147) ;  /* 0xfffffff000480947 */ /* 0x000fea000383ffff */
.L_x_138:
[----:B------:R-:W-:Y:S01]  /*10ad0*/  ISETP.GE.U32.AND P0, PT, R40, 0xf, PT ;  /* 0x0000000f2800780c */ /* 0x000fe20003f06070 */
[----:B------:R-:W-:Y:S01]  /*10ae0*/  IMAD.MOV.U32 R24, RZ, RZ, RZ ;  /* 0x000000ffff187224 */ /* 0x000fe200078e00ff */
[----:B------:R-:W-:-:S11]  /*10af0*/  CS2R R44, SRZ ;  /* 0x00000000002c7805 */ /* 0x000fd6000001ff00 */
[----:B------:R-:W-:Y:S05]  /*10b00*/  @!P0 BRA `(.L_x_148) ;  /* 0x00000000007c8947 */ /* 0x000fea0003800000 */
[----:B------:R-:W-:Y:S01]  /*10b10*/  HFMA2 R46, -RZ, RZ, 0, 0 ;  /* 0x00000000ff2e7431 */ /* 0x000fe200000001ff */
[----:B------:R-:W-:-:S07]  /*10b20*/  CS2R R44, SRZ ;  /* 0x00000000002c7805 */ /* 0x000fce000001ff00 */
.L_x_149:
[----:B------:R-:W-:-:S05]  /*10b30*/  IMAD R47, R46, 0x8, R1 ;  /* 0x000000082e2f7824 */ /* 0x000fca00078e0201 */
[----:B0-----:R-:W2:Y:S04]  /*10b40*/  LDL.128 R8, [R47] ;  /* 0x000000002f087983 */ /* 0x001ea80000100c00 */
[----:B-1----:R-:W3:Y:S04]  /*10b50*/  LDL.128 R12, [R47+0x10] ;  /* 0x000010002f0c7983 */ /* 0x002ee80000100c00 */
[----:B------:R-:W4:Y:S04]  /*10b60*/  LDL.128 R16, [R47+0x20] ;  /* 0x000020002f107983 */ /* 0x000f280000100c00 */
[----:B-----5:R-:W4:Y:S04]  /*10b70*/  LDL.128 R20, [R47+0x30] ;  /* 0x000030002f147983 */ /* 0x020f280000100c00 */
[----:B------:R-:W4:Y:S04]  /*10b80*/  LDL.128 R24, [R47+0x40] ;  /* 0x000040002f187983 */ /* 0x000f280000100c00 */
[----:B------:R-:W4:Y:S04]  /*10b90*/  LDL.128 R28, [R47+0x50] ;  /* 0x000050002f1c7983 */ /* 0x000f280000100c00 */
[----:B------:R-:W4:Y:S04]  /*10ba0*/  LDL.128 R32, [R47+0x60] ;  /* 0x000060002f207983 */ /* 0x000f280000100c00 */
[----:B------:R-:W4:Y:S01]  /*10bb0*/  LDL.128 R36, [R47+0x70] ;  /* 0x000070002f247983 */ /* 0x000f220000100c00 */
[----:B------:R-:W-:-:S04]  /*10bc0*/  IADD3 R46, PT, PT, R46, 0x10, RZ ;  /* 0x000000102e2e7810 */ /* 0x000fc80007ffe0ff */
[----:B------:R-:W-:Y:S01]  /*10bd0*/  ISETP.NE.AND P0, PT, R46, R43, PT ;  /* 0x0000002b2e00720c */ /* 0x000fe20003f05270 */
[----:B--2---:R-:W-:-:S08]  /*10be0*/  DFMA R8, R8, R8, R44 ;  /* 0x000000080808722b */ /* 0x004fd0000000002c */
[----:B------:R-:W-:-:S08]  /*10bf0*/  DFMA R8, R10, R10, R8 ;  /* 0x0000000a0a08722b */ /* 0x000fd00000000008 */
[----:B---3--:R-:W-:-:S08]  /*10c00*/  DFMA R8, R12, R12, R8 ;  /* 0x0000000c0c08722b */ /* 0x008fd00000000008 */
[----:B------:R-:W-:-:S08]  /*10c10*/  DFMA R8, R14, R14, R8 ;  /* 0x0000000e0e08722b */ /* 0x000fd00000000008 */
[----:B----4-:R-:W-:-:S08]  /*10c20*/  DFMA R8, R16, R16, R8 ;  /* 0x000000101008722b */ /* 0x010fd00000000008 */
        /* <DEDUP_REMOVED lines=11> */
[----:B------:R-:W-:Y:S10]  /*10ce0*/  @P0 BRA `(.L_x_149) ;  /* 0xfffffffc00900947 */ /* 0x000ff4000383ffff */
[----:B------:R-:W-:-:S07]  /*10cf0*/  IMAD.MOV.U32 R24, RZ, RZ, R43 ;  /* 0x000000ffff187224 */ /* 0x000fce00078e002b */
.L_x_148:
[----:B------:R-:W-:-:S13]  /*10d00*/  ISETP.NE.AND P0, PT, R7, RZ, PT ;  /* 0x000000ff0700720c */ /* 0x000fda0003f05270 */
[----:B------:R-:W-:Y:S05]  /*10d10*/  @!P0 BRA `(.L_x_150) ;  /* 0x0000000000a08947 */ /* 0x000fea0003800000 */
[----:B------:R-:W-:Y:S02]  /*10d20*/  ISETP.GE.U32.AND P0, PT, R6, 0x7, PT ;  /* 0x000000070600780c */ /* 0x000fe40003f06070 */
[----:B------:R-:W-:-:S11]  /*10d30*/  ISETP.NE.AND P1, PT, R5, RZ, PT ;  /* 0x000000ff0500720c */ /* 0x000fd60003f25270 */
[----:B------:R-:W-:Y:S05]  /*10d40*/  @!P0 BRA `(.L_x_151) ;  /* 0x0000000000388947 */ /* 0x000fea0003800000 */
[----:B------:R-:W-:-:S05]  /*10d50*/  LEA R25, R24, R1, 0x3 ;  /* 0x0000000118197211 */ /* 0x000fca00078e18ff */
[----:B0-----:R-:W2:Y:S04]  /*10d60*/  LDL.128 R8, [R25] ;  /* 0x0000000019087983 */ /* 0x001ea80000100c00 */
[----:B-1----:R-:W3:Y:S04]  /*10d70*/  LDL.128 R12, [R25+0x10] ;  /* 0x00001000190c7983 */ /* 0x002ee80000100c00 */
[----:B------:R-:W4:Y:S04]  /*10d80*/  LDL.128 R16, [R25+0x20] ;  /* 0x0000200019107983 */ /* 0x000f280000100c00 */
[----:B-----5:R-:W4:Y:S01]  /*10d90*/  LDL.128 R20, [R25+0x30] ;  /* 0x0000300019147983 */ /* 0x020f220000100c00 */
[----:B------:R-:W-:Y:S01]  /*10da0*/  VIADD R24, R24, 0x8 ;  /* 0x0000000818187836 */ /* 0x000fe20000000000 */
[----:B--2---:R-:W-:-:S08]  /*10db0*/  DFMA R8, R8, R8, R44 ;  /* 0x000000080808722b */ /* 0x004fd0000000002c */
[----:B------:R-:W-:-:S08]  /*10dc0*/  DFMA R8, R10, R10, R8 ;  /* 0x0000000a0a08722b */ /* 0x000fd00000000008 */
[----:B---3--:R-:W-:-:S08]  /*10dd0*/  DFMA R8, R12, R12, R8 ;  /* 0x0000000c0c08722b */ /* 0x008fd00000000008 */
[----:B------:R-:W-:-:S08]  /*10de0*/  DFMA R8, R14, R14, R8 ;  /* 0x0000000e0e08722b */ /* 0x000fd00000000008 */
[----:B----4-:R-:W-:-:S08]  /*10df0*/  DFMA R8, R16, R16, R8 ;  /* 0x000000101008722b */ /* 0x010fd00000000008 */
[----:B------:R-:W-:-:S08]  /*10e00*/  DFMA R8, R18, R18, R8 ;  /* 0x000000121208722b */ /* 0x000fd00000000008 */
[----:B------:R-:W-:-:S08]  /*10e10*/  DFMA R8, R20, R20, R8 ;  /* 0x000000141408722b */ /* 0x000fd00000000008 */
[----:B------:R-:W-:-:S11]  /*10e20*/  DFMA R44, R22, R22, R8 ;  /* 0x00000016162c722b */ /* 0x000fd60000000008 */
.L_x_151:
[----:B------:R-:W-:Y:S05]  /*10e30*/  @!P1 BRA `(.L_x_150) ;  /* 0x0000000000589947 */ /* 0x000fea0003800000 */
[----:B------:R-:W-:Y:S02]  /*10e40*/  ISETP.GE.U32.AND P0, PT, R4, 0x3, PT ;  /* 0x000000030400780c */ /* 0x000fe40003f06070 */
[----:B------:R-:W-:-:S11]  /*10e50*/  ISETP.NE.AND P1, PT, R0, RZ, PT ;  /* 0x000000ff0000720c */ /* 0x000fd60003f25270 */
[----:B------:R-:W-:Y:S05]  /*10e60*/  @!P0 BRA `(.L_x_152) ;  /* 0x0000000000208947 */ /* 0x000fea0003800000 */
[----:B-1----:R-:W-:-:S05]  /*10e70*/  LEA R16, R24, R1, 0x3 ;  /* 0x0000000118107211 */ /* 0x002fca00078e18ff */
[----:B0-----:R-:W2:Y:S04]  /*10e80*/  LDL.128 R8, [R16] ;  /* 0x0000000010087983 */ /* 0x001ea80000100c00 */
[----:B------:R-:W3:Y:S01]  /*10e90*/  LDL.128 R12, [R16+0x10] ;  /* 0x00001000100c7983 */ /* 0x000ee20000100c00 */
[----:B------:R-:W-:Y:S01]  /*10ea0*/  VIADD R24, R24, 0x4 ;  /* 0x0000000418187836 */ /* 0x000fe20000000000 */
[----:B--2---:R-:W-:-:S08]  /*10eb0*/  DFMA R8, R8, R8, R44 ;  /* 0x000000080808722b */ /* 0x004fd0000000002c */
[----:B------:R-:W-:-:S08]  /*10ec0*/  DFMA R8, R10, R10, R8 ;  /* 0x0000000a0a08722b */ /* 0x000fd00000000008 */
[----:B---3--:R-:W-:-:S08]  /*10ed0*/  DFMA R8, R12, R12, R8 ;  /* 0x0000000c0c08722b */ /* 0x008fd00000000008 */
[----:B------:R-:W-:-:S11]  /*10ee0*/  DFMA R44, R14, R14, R8 ;  /* 0x0000000e0e2c722b */ /* 0x000fd60000000008 */
.L_x_152:
[----:B------:R-:W-:Y:S05]  /*10ef0*/  @!P1 BRA `(.L_x_150) ;  /* 0x0000000000289947 */ /* 0x000fea0003800000 */
[----:B------:R-:W-:-:S05]  /*10f00*/  LEA R12, R24, R1, 0x3 ;  /* 0x00000001180c7211 */ /* 0x000fca00078e18ff */
[----:B0-----:R-:W2:Y:S01]  /*10f10*/  LDL.128 R8, [R12] ;  /* 0x000000000c087983 */ /* 0x001ea20000100c00 */
[----:B------:R-:W-:Y:S01]  /*10f20*/  ISETP.NE.AND P0, PT, R0, 0x1, PT ;  /* 0x000000010000780c */ /* 0x000fe20003f05270 */
[----:B--2---:R-:W-:-:S12]  /*10f30*/  DFMA R44, R8, R8, R44 ;  /* 0x00000008082c722b */ /* 0x004fd8000000002c */
[----:B------:R-:W-:Y:S05]  /*10f40*/  @!P0 BRA `(.L_x_150) ;  /* 0x0000000000148947 */ /* 0x000fea0003800000 */
[----:B------:R-:W-:Y:S01]  /*10f50*/  ISETP.NE.AND P0, PT, R0, 0x2, PT ;  /* 0x000000020000780c */ /* 0x000fe20003f05270 */
[----:B------:R-:W-:-:S12]  /*10f60*/  DFMA R44, R10, R10, R44 ;  /* 0x0000000a0a2c722b */ /* 0x000fd8000000002c */
[----:B------:R-:W-:Y:S05]  /*10f70*/  @!P0 BRA `(.L_x_150) ;  /* 0x0000000000088947 */ /* 0x000fea0003800000 */
[----:B------:R-:W2:Y:S02]  /*10f80*/  LDL.64 R8, [R12+0x10] ;  /* 0x000010000c087983 */ /* 0x000ea40000100a00 */
[----:B--2---:R-:W-:-:S11]  /*10f90*/  DFMA R44, R8, R8, R44 ;  /* 0x00000008082c722b */ /* 0x004fd6000000002c */
.L_x_150:
[----:B------:R-:W2:Y:S01]  /*10fa0*/  MUFU.RSQ64H R37, R45 ;  /* 0x0000002d00257308 */ /* 0x000ea20000001c00 */
[----:B------:R-:W-:Y:S01]  /*10fb0*/  VIADD R36, R45, 0xfcb00000 ;  /* 0xfcb000002d247836 */ /* 0x000fe20000000000 */
[----:B------:R-:W-:Y:S01]  /*10fc0*/  MOV R10, 0x0 ;  /* 0x00000000000a7802 */ /* 0x000fe20000000f00 */
[----:B0-----:R-:W-:-:S03]  /*10fd0*/  IMAD.MOV.U32 R11, RZ, RZ, 0x3fd80000 ;  /* 0x3fd80000ff0b7424 */ /* 0x001fc600078e00ff */
[----:B------:R-:W-:Y:S01]  /*10fe0*/  ISETP.GE.U32.AND P0, PT, R36, 0x7ca00000, PT ;  /* 0x7ca000002400780c */ /* 0x000fe20003f06070 */
[----:B--2---:R-:W-:-:S08]  /*10ff0*/  DMUL R8, R36, R36 ;  /* 0x0000002424087228 */ /* 0x004fd00000000000 */
[----:B------:R-:W-:-:S08]  /*11000*/  DFMA R8, -R8, R44, 1 ;  /* 0x3ff000000808742b */ /* 0x000fd0000000012c */
[----:B------:R-:W-:Y:S02]  /*11010*/  DFMA R10, R8, R10, 0.5 ;  /* 0x3fe00000080a742b */ /* 0x000fe4000000000a */
[----:B------:R-:W-:-:S08]  /*11020*/  DMUL R8, R36, R8 ;  /* 0x0000000824087228 */ /* 0x000fd00000000000 */
[----:B------:R-:W-:-:S08]  /*11030*/  DFMA R8, R10, R8, R36 ;  /* 0x000000080a08722b */ /* 0x000fd00000000024 */
[----:B------:R-:W-:Y:S02]  /*11040*/  DMUL R10, R8, R44 ;  /* 0x0000002c080a7228 */ /* 0x000fe40000000000 */
[----:B-1----:R-:W-:Y:S01]  /*11050*/  IADD3 R17, PT, PT, R9, -0x100000, RZ ;  /* 0xfff0000009117810 */ /* 0x002fe20007ffe0ff */
        /* <DEDUP_REMOVED lines=10> */
[----:B-----5:R-:W-:Y:S05]  /*11100*/  CALL.REL.NOINC `($__internal_1_$__cuda_sm20_dsqrt_rn_f64_mediumpath_v1) ;  /* 0x0000009000907944 */ /* 0x020fea0003c00000 */
[----:B------:R-:W-:Y:S01]  /*11110*/  IMAD.MOV.U32 R26, RZ, RZ, R8 ;  /* 0x000000ffff1a7224 */ /* 0x000fe200078e0008 */
[----:B------:R-:W-:-:S07]  /*11120*/  MOV R27, R9 ;  /* 0x00000009001b7202 */ /* 0x000fce0000000f00 */
.L_x_153:
[----:B------:R-:W-:-:S14]  /*11130*/  DSETP.GT.AND P0, PT, R26, 2.2204460492503130808e-16, PT ;  /* 0x3cb000001a00742a */ /* 0x000fdc0003f04000 */
[----:B------:R-:W-:Y:S05]  /*11140*/  @!P0 BRA `(.L_x_154) ;  /* 0x0000002c00308947 */ /* 0x000fea0003800000 */
[----:B------:R-:W-:Y:S01]  /*11150*/  ISETP.GE.U32.AND P0, PT, R40, 0xf, PT ;  /* 0x0000000f2800780c */ /* 0x000fe20003f06070 */
[----:B------:R-:W-:-:S12]  /*11160*/  IMAD.MOV.U32 R10, RZ, RZ, RZ ;  /* 0x000000ffff0a7224 */ /* 0x000fd800078e00ff */
[----:B------:R-:W-:Y:S05]  /*11170*/  @!P0 BRA `(.L_x_155) ;  /* 0x0000001400bc8947 */ /* 0x000fea0003800000 */
[----:B-----5:R-:W-:-:S07]  /*11180*/  MOV R22, RZ ;  /* 0x000000ff00167202 */ /* 0x020fce0000000f00 */
.L_x_172:
[----:B0-----:R-:W-:-:S05]  /*11190*/  IMAD R23, R22, 0x8, R1 ;  /* 0x0000000816177824 */ /* 0x001fca00078e0201 */
[----:B------:R-:W2:Y:S01]  /*111a0*/  LDL.128 R8, [R23] ;  /* 0x0000000017087983 */ /* 0x000ea20000100c00 */
[----:B------:R-:W0:Y:S01]  /*111b0*/  MUFU.RCP64H R13, R27 ;  /* 0x0000001b000d7308 */ /* 0x000e220000001800 */
[----:B------:R-:W-:Y:S02]  /*111c0*/  HFMA2 R12, -RZ, RZ, 0, 5.9604644775390625e-08 ;  /* 0x00000001ff0c7431 */ /* 0x000fe400000001ff */
[----:B------:R-:W-:-:S05]  /*111d0*/  VIADD R22, R22, 0x10 ;  /* 0x0000001016167836 */ /* 0x000fca0000000000 */
[----:B------:R-:W-:Y:S01]  /*111e0*/  ISETP.NE.AND P2, PT, R22, R43, PT ;  /* 0x0000002b1600720c */ /* 0x000fe20003f45270 */
        /* <DEDUP_REMOVED lines=18> */
[----:B------:R-:W-:Y:S01]  /*11310*/  MOV R12, R16 ;  /* 0x00000010000c7202 */ /* 0x000fe20000000f00 */
[----:B------:R-:W-:-:S07]  /*11320*/  IMAD.MOV.U32 R13, RZ, RZ, R17 ;  /* 0x000000ffff0d7224 */ /* 0x000fce00078e0011 */
.L_x_156:
[----:B------:R-:W0:Y:S01]  /*11330*/  MUFU.RCP64H R9, R27 ;  /* 0x0000001b00097308 */ /* 0x000e220000001800 */
[----:B------:R-:W-:Y:S02]  /*11340*/  MOV R8, 0x1 ;  /* 0x0000000100087802 */ /* 0x000fe40000000f00 */
[----:B------:R-:W-:-:S04]  /*11350*/  FSETP.GEU.AND P1, PT, |R11|, 6.5827683646048100446e-37, PT ;  /* 0x036000000b00780b */ /* 0x000fc80003f2e200 */
        /* <DEDUP_REMOVED lines=14> */
[----:B------:R-:W-:Y:S02]  /*11440*/  MOV R17, R27 ;  /* 0x0000001b00117202 */ /* 0x000fe40000000f00 */
[----:B------:R-:W-:-:S07]  /*11450*/  MOV R20, 0x11470 ;  /* 0x0001147000147802 */ /* 0x000fce0000000f00 */
[----:B------:R-:W-:Y:S05]  /*11460*/  CALL.REL.NOINC `($__internal_0_$__cuda_sm20_div_rn_f64_full) ;  /* 0x0000008800287944 */ /* 0x000fea0003c00000 */
[----:B------:R-:W-:Y:S01]  /*11470*/  IMAD.MOV.U32 R14, RZ, RZ, R16 ;  /* 0x000000ffff0e7224 */ /* 0x000fe200078e0010 */
[----:B------:R-:W-:-:S07]  /*11480*/  MOV R15, R17 ;  /* 0x00000011000f7202 */ /* 0x000fce0000000f00 */
.L_x_157:
[----:B------:R-:W2:Y:S01]  /*11490*/  LDL.128 R16, [R23+0x10] ;  /* 0x0000100017107983 */ /* 0x000ea20000100c00 */
[----:B------:R-:W0:Y:S01]  /*114a0*/  MUFU.RCP64H R9, R27 ;  /* 0x0000001b00097308 */ /* 0x000e220000001800 */
[----:B------:R-:W-:Y:S02]  /*114b0*/  IMAD.MOV.U32 R8, RZ, RZ, 0x1 ;  /* 0x00000001ff087424 */ /* 0x000fe400078e00ff */
[----:B------:R1:W-:Y:S04]  /*114c0*/  STL.128 [R23], R12 ;  /* 0x0000000c17007387 */ /* 0x0003e80000100c00 */
        /* <DEDUP_REMOVED lines=19> */
.L_x_158:
        /* <DEDUP_REMOVED lines=22> */
.L_x_159:
[----:B------:R-:W2:Y:S01]  /*11760*/  LDL.128 R16, [R23+0x20] ;  /* 0x0000200017107983 */ /* 0x000ea20000100c00 */
[----:B------:R-:W0:Y:S01]  /*11770*/  MUFU.RCP64H R13, R27 ;  /* 0x0000001b000d7308 */ /* 0x000e220000001800 */
[----:B------:R-:W-:Y:S02]  /*11780*/  MOV R12, 0x1 ;  /* 0x00000001000c7802 */ /* 0x000fe40000000f00 */
        /* <DEDUP_REMOVED lines=18> */
[----:B------:R-:W-:Y:S01]  /*118b0*/  MOV R12, R16 ;  /* 0x00000010000c7202 */ /* 0x000fe20000000f00 */
[----:B------:R-:W-:-:S07]  /*118c0*/  IMAD.MOV.U32 R13, RZ, RZ, R17 ;  /* 0x000000ffff0d7224 */ /* 0x000fce00078e0011 */
.L_x_160:
        /* <DEDUP_REMOVED lines=22> */
.L_x_161:
[----:B------:R-:W2:Y:S01]  /*11a30*/  LDL.128 R16, [R23+0x30] ;  /* 0x0000300017107983 */ /* 0x000ea20000100c00 */
        /* <DEDUP_REMOVED lines=22> */
.L_x_162:
        /* <DEDUP_REMOVED lines=22> */
.L_x_163:
        /* <DEDUP_REMOVED lines=23> */
.L_x_164:
        /* <DEDUP_REMOVED lines=22> */
.L_x_165:
        /* <DEDUP_REMOVED lines=23> */
.L_x_166:
        /* <DEDUP_REMOVED lines=22> */
.L_x_167:
        /* <DEDUP_REMOVED lines=23> */
.L_x_168:
        /* <DEDUP_REMOVED lines=22> */
.L_x_169:
        /* <DEDUP_REMOVED lines=23> */
.L_x_170:
        /* <DEDUP_REMOVED lines=22> */
.L_x_171:
[----:B------:R0:W-:Y:S01]  /*12840*/  STL.128 [R23+0x70], R8 ;  /* 0x0000700817007387 */ /* 0x0001e20000100c00 */
[----:B------:R-:W-:Y:S05]  /*12850*/  @P2 BRA `(.L_x_172) ;  /* 0xffffffe8004c2947 */ /* 0x000fea000383ffff */
[----:B0-----:R-:W-:-:S07]  /*12860*/  MOV R10, R43 ;  /* 0x0000002b000a7202 */ /* 0x001fce0000000f00 */
.L_x_155:
[----:B------:R-:W-:-:S13]  /*12870*/  ISETP.NE.AND P0, PT, R7, RZ, PT ;  /* 0x000000ff0700720c */ /* 0x000fda0003f05270 */
[----:B------:R-:W-:Y:S05]  /*12880*/  @!P0 BRA `(.L_x_154) ;  /* 0x0000001400608947 */ /* 0x000fea0003800000 */
[----:B------:R-:W-:-:S13]  /*12890*/  ISETP.GE.U32.AND P0, PT, R6, 0x7, PT ;  /* 0x000000070600780c */ /* 0x000fda0003f06070 */
[----:B------:R-:W-:Y:S05]  /*128a0*/  @!P0 BRA `(.L_x_173) ;  /* 0x0000000800c88947 */ /* 0x000fea0003800000 */
[----:B------:R-:W-:-:S05]  /*128b0*/  IMAD R8, R10, 0x8, R1 ;  /* 0x000000080a087824 */ /* 0x000fca00078e0201 */
[----:B------:R-:W2:Y:S01]  /*128c0*/  LDL.64 R20, [R8] ;  /* 0x0000000008147983 */ /* 0x000ea20000100a00 */
[----:B------:R-:W0:Y:S01]  /*128d0*/  MUFU.RCP64H R13, R27 ;  /* 0x0000001b000d7308 */ /* 0x000e220000001800 */
[----:B------:R-:W-:-:S06]  /*128e0*/  HFMA2 R12, -RZ, RZ, 0, 5.9604644775390625e-08 ;  /* 0x00000001ff0c7431 */ /* 0x000fcc00000001ff */
        /* <DEDUP_REMOVED lines=16> */
[----:B-----5:R-:W-:Y:S05]  /*129f0*/  CALL.REL.NOINC `($__internal_0_$__cuda_sm20_div_rn_f64_full) ;  /* 0x0000007000c47944 */ /* 0x020fea0003c00000 */
.L_x_174:
[----:B------:R-:W2:Y:S01]  /*12a00*/  LDL.64 R20, [R8+0x8] ;  /* 0x0000080008147983 */ /* 0x000ea20000100a00 */
[----:B------:R-:W0:Y:S01]  /*12a10*/  MUFU.RCP64H R13, R27 ;  /* 0x0000001b000d7308 */ /* 0x000e220000001800 */
[----:B------:R-:W-:Y:S02]  /*12a20*/  MOV R12, 0x1 ;  /* 0x00000001000c7802 */ /* 0x000fe40000000f00 */
[----:B------:R1:W-:Y:S04]  /*12a30*/  STL.64 [R8], R16 ;  /* 0x0000001008007387 */ /* 0x0003e80000100a00 */
        /* <DEDUP_REMOVED lines=16> */
[----:B-----5:R-:W-:Y:S05]  /*12b40*/  CALL.REL.NOINC `($__internal_0_$__cuda_sm20_div_rn_f64_full) ;  /* 0x0000007000707944 */ /* 0x020fea0003c00000 */
[----:B------:R-:W-:Y:S01]  /*12b50*/  MOV R12, R16 ;  /* 0x00000010000c7202 */ /* 0x000fe20000000f00 */
[----:B------:R-:W-:-:S07]  /*12b60*/  IMAD.MOV.U32 R13, RZ, RZ, R17 ;  /* 0x000000ffff0d7224 */ /* 0x000fce00078e0011 */
.L_x_175:
[----:B------:R-:W2:Y:S01]  /*12b70*/  LDL.64 R20, [R8+0x10] ;  /* 0x0000100008147983 */ /* 0x000ea20000100a00 */
[----:B------:R-:W0:Y:S01]  /*12b80*/  MUFU.RCP64H R15, R27 ;  /* 0x0000001b000f7308 */ /* 0x000e220000001800 */
[----:B------:R-:W-:Y:S02]  /*12b90*/  MOV R14, 0x1 ;  /* 0x00000001000e7802 */ /* 0x000fe40000000f00 */
[----:B------:R1:W-:Y:S04]  /*12ba0*/  STL.64 [R8+0x8], R12 ;  /* 0x0000080c08007387 */ /* 0x0003e80000100a00 */
        /* <DEDUP_REMOVED lines=17> */
.L_x_176:
        /* <DEDUP_REMOVED lines=23> */
.L_x_177:
        /* <DEDUP_REMOVED lines=21> */
.L_x_178:
        /* <DEDUP_REMOVED lines=23> */
.L_x_179:
        /* <DEDUP_REMOVED lines=21> */
.L_x_180:
        /* <DEDUP_REMOVED lines=23> */
.L_x_181:
[----:B------:R0:W-:Y:S01]  /*133b0*/  STL.64 [R8+0x38], R12 ;  /* 0x0000380c08007387 */ /* 0x0001e20000100a00 */
[----:B------:R-:W-:-:S07]  /*133c0*/  IADD3 R10, PT, PT, R10, 0x8, RZ ;  /* 0x000000080a0a7810 */ /* 0x000fce0007ffe0ff */
.L_x_173:
[----:B------:R-:W-:-:S13]  /*133d0*/  ISETP.NE.AND P0, PT, R5, RZ, PT ;  /* 0x000000ff0500720c */ /* 0x000fda0003f05270 */
[----:B------:R-:W-:Y:S05]  /*133e0*/  @!P0 BRA `(.L_x_154) ;  /* 0x0000000800888947 */ /* 0x000fea0003800000 */
[----:B------:R-:W-:-:S13]  /*133f0*/  ISETP.GE.U32.AND P0, PT, R4, 0x3, PT ;  /* 0x000000030400780c */ /* 0x000fda0003f06070 */
[----:B------:R-:W-:Y:S05]  /*13400*/  @!P0 BRA `(.L_x_182) ;  /* 0x0000000400688947 */ /* 0x000fea0003800000 */
[----:B0-----:R-:W-:-:S05]  /*13410*/  IMAD R8, R10, 0x8, R1 ;  /* 0x000000080a087824 */ /* 0x001fca00078e0201 */
        /* <DEDUP_REMOVED lines=20> */
.L_x_183:
        /* <DEDUP_REMOVED lines=23> */
.L_x_184:
        /* <DEDUP_REMOVED lines=21> */
.L_x_185:
        /* <DEDUP_REMOVED lines=23> */
.L_x_186:
[----:B------:R1:W-:Y:S01]  /*13990*/  STL.64 [R8+0x18], R12 ;  /* 0x0000180c08007387 */ /* 0x0003e20000100a00 */
[----:B------:R-:W-:-:S07]  /*139a0*/  IADD3 R10, PT, PT, R10, 0x4, RZ ;  /* 0x000000040a0a7810 */ /* 0x000fce0007ffe0ff */
.L_x_182:
[----:B------:R-:W-:-:S13]  /*139b0*/  ISETP.NE.AND P0, PT, R0, RZ, PT ;  /* 0x000000ff0000720c */ /* 0x000fda0003f05270 */
[----:B------:R-:W-:Y:S05]  /*139c0*/  @!P0 BRA `(.L_x_154) ;  /* 0x0000000400108947 */ /* 0x000fea0003800000 */
[----:B01----:R-:W-:-:S05]  /*139d0*/  IMAD R8, R10, 0x8, R1 ;  /* 0x000000080a087824 */ /* 0x003fca00078e0201 */
[----:B------:R-:W2:Y:S01]  /*139e0*/  LDL.64 R20, [R8] ;  /* 0x0000000008147983 */ /* 0x000ea20000100a00 */
[----:B------:R-:W0:Y:S01]  /*139f0*/  MUFU.RCP64H R11, R27 ;  /* 0x0000001b000b7308 */ /* 0x000e220000001800 */
[----:B------:R-:W-:Y:S01]  /*13a00*/  HFMA2 R10, -RZ, RZ, 0, 5.9604644775390625e-08 ;  /* 0x00000001ff0a7431 */ /* 0x000fe200000001ff */
[----:B------:R-:W-:-:S05]  /*13a10*/  ISETP.NE.AND P2, PT, R0, 0x1, PT ;  /* 0x000000010000780c */ /* 0x000fca0003f45270 */
        /* <DEDUP_REMOVED lines=17> */
.L_x_187:
[----:B------:R2:W-:Y:S01]  /*13b30*/  STL.64 [R8], R16 ;  /* 0x0000001008007387 */ /* 0x0005e20000100a00 */
[----:B------:R-:W-:Y:S05]  /*13b40*/  @!P2 BRA `(.L_x_154) ;  /* 0x0000000000b0a947 */ /* 0x000fea0003800000 */
[----:B------:R-:W2:Y:S01]  /*13b50*/  LDL.64 R20, [R8+0x8] ;  /* 0x0000080008147983 */ /* 0x000ea20000100a00 */
[----:B------:R-:W0:Y:S01]  /*13b60*/  MUFU.RCP64H R11, R27 ;  /* 0x0000001b000b7308 */ /* 0x000e220000001800 */
[----:B------:R-:W-:Y:S02]  /*13b70*/  MOV R10, 0x1 ;  /* 0x00000001000a7802 */ /* 0x000fe40000000f00 */
[----:B------:R-:W-:-:S04]  /*13b80*/  ISETP.NE.AND P2, PT, R0, 0x2, PT ;  /* 0x000000020000780c */ /* 0x000fc80003f45270 */
        /* <DEDUP_REMOVED lines=17> */
.L_x_188:
[----:B------:R3:W-:Y:S01]  /*13ca0*/  STL.64 [R8+0x8], R16 ;  /* 0x0000081008007387 */ /* 0x0007e20000100a00 */
[----:B------:R-:W-:Y:S05]  /*13cb0*/  @!P2 BRA `(.L_x_154) ;  /* 0x000000000054a947 */ /* 0x000fea0003800000 */
[----:B------:R-:W3:Y:S01]  /*13cc0*/  LDL.64 R20, [R8+0x10] ;  /* 0x0000100008147983 */ /* 0x000ee20000100a00 */
[----:B------:R-:W0:Y:S01]  /*13cd0*/  MUFU.RCP64H R11, R27 ;  /* 0x0000001b000b7308 */ /* 0x000e220000001800 */
[----:B------:R-:W-:-:S06]  /*13ce0*/  MOV R10, 0x1 ;  /* 0x00000001000a7802 */ /* 0x000fcc0000000f00 */
[----:B0-----:R-:W-:-:S08]  /*13cf0*/  DFMA R12, R10, -R26, 1 ;  /* 0x3ff000000a0c742b */ /* 0x001fd0000000081a */
[----:B------:R-:W-:-:S08]  /*13d00*/  DFMA R12, R12, R12, R12 ;  /* 0x0000000c0c0c722b */ /* 0x000fd0000000000c */
[----:B------:R-:W-:-:S08]  /*13d10*/  DFMA R12, R10, R12, R10 ;  /* 0x0000000c0a0c722b */ /* 0x000fd0000000000a */
[----:B------:R-:W-:-:S08]  /*13d20*/  DFMA R10, R12, -R26, 1 ;  /* 0x3ff000000c0a742b */ /* 0x000fd0000000081a */
[----:B------:R-:W-:-:S08]  /*13d30*/  DFMA R12, R12, R10, R12 ;  /* 0x0000000a0c0c722b */ /* 0x000fd0000000000c */
[----:B---3--:R-:W-:Y:S01]  /*13d40*/  DMUL R16, R12, R20 ;  /* 0x000000140c107228 */ /* 0x008fe20000000000 */
        /* <DEDUP_REMOVED lines=11> */
.L_x_189:
[----:B------:R4:W-:Y:S02]  /*13e00*/  STL.64 [R8+0x10], R16 ;  /* 0x0000101008007387 */ /* 0x0009e40000100a00 */
.L_x_154:
[----:B------:R-:W-:-:S07]  /*13e10*/  MOV R25, RZ ;  /* 0x000000ff00197202 */ /* 0x000fce0000000f00 */
.L_x_195:
[----:B------:R-:W-:Y:S01]  /*13e20*/  ISETP.GE.U32.AND P0, PT, R40, 0xf, PT ;  /* 0x0000000f2800780c */ /* 0x000fe20003f06070 */
[----:B------:R-:W-:Y:S01]  /*13e30*/  IMAD.MOV.U32 R24, RZ, RZ, RZ ;  /* 0x000000ffff187224 */ /* 0x000fe200078e00ff */
[----:B0-----:R-:W-:-:S11]  /*13e40*/  CS2R R26, SRZ ;  /* 0x00000000001a7805 */ /* 0x001fd6000001ff00 */
[----:B------:R-:W-:Y:S05]  /*13e50*/  @!P0 BRA `(.L_x_190) ;  /* 0x0000000400448947 */ /* 0x000fea0003800000 */
[----:B------:R-:W-:Y:S02]  /*13e60*/  MOV R24, RZ ;  /* 0x000000ff00187202 */ /* 0x000fe40000000f00 */
[----:B------:R-:W-:Y:S01]  /*13e70*/  CS2R R26, SRZ ;  /* 0x00000000001a7805 */ /* 0x000fe2000001ff00 */
[----:B------:R-:W0:Y:S06]  /*13e80*/  LDCU UR4, c[0x0][0x3b0] ;  /* 0x00007600ff0477ac */ /* 0x000e2c0008000800 */
.L_x_191:
[----:B------:R-:W2:Y:S01]  /*13e90*/  LDC.64 R28, c[0x0][0x388] ;  /* 0x0000e200ff1c7b82 */ /* 0x000ea20000000a00 */
[----:B0-----:R-:W-:Y:S02]  /*13ea0*/  IMAD R33, R25, UR4, R24 ;  /* 0x0000000419217c24 */ /* 0x001fe4000f8e0218 */
[----:B------:R-:W-:-:S05]  /*13eb0*/  IMAD R32, R24, 0x8, R1 ;  /* 0x0000000818207824 */ /* 0x000fca00078e0201 */
[----:B-1----:R-:W2:Y:S01]  /*13ec0*/  LDL.128 R12, [R32] ;  /* 0x00000000200c7983 */ /* 0x002ea20000100c00 */
[C---:B------:R-:W-:Y:S01]  /*13ed0*/  IADD3 R47, PT, PT, R33.reuse, 0x1, RZ ;  /* 0x00000001212f7810 */ /* 0x040fe20007ffe0ff */
[C---:B------:R-:W-:Y:S01]  /*13ee0*/  VIADD R45, R33.reuse, 0x2 ;  /* 0x00000002212d7836 */ /* 0x040fe20000000000 */
[C---:B------:R-:W-:Y:S01]  /*13ef0*/  IADD3 R31, PT, PT, R33.reuse, 0x3, RZ ;  /* 0x00000003211f7810 */ /* 0x040fe20007ffe0ff */
[----:B-----5:R-:W2:Y:S01]  /*13f00*/  LDL.128 R20, [R32+0x10] ;  /* 0x0000100020147983 */ /* 0x020ea20000100c00 */
[C---:B------:R-:W-:Y:S01]  /*13f10*/  VIADD R35, R33.reuse, 0x4 ;  /* 0x0000000421237836 */ /* 0x040fe20000000000 */
[C---:B------:R-:W-:Y:S02]  /*13f20*/  IADD3 R39, PT, PT, R33.reuse, 0x5, RZ ;  /* 0x0000000521277810 */ /* 0x040fe40007ffe0ff */
[----:B--234-:R-:W2:Y:S01]  /*13f30*/  LDL.128 R16, [R32+0x20] ;  /* 0x0000200020107983 */ /* 0x01cea20000100c00 */
[----:B------:R-:W-:-:S06]  /*13f40*/  IMAD.WIDE.U32 R8, R33, 0x8, R28 ;  /* 0x0000000821087825 */ /* 0x000fcc00078e001c */
[----:B------:R-:W3:Y:S01]  /*13f50*/  LDG.E.64 R8, desc[UR12][R8.64] ;  /* 0x0000000c08087981 */ /* 0x000ee2000c1e1b00 */
[----:B------:R-:W-:-:S04]  /*13f60*/  IMAD.WIDE.U32 R46, R47, 0x8, R28 ;  /* 0x000000082f2e7825 */ /* 0x000fc800078e001c */
[--C-:B------:R-:W-:Y:S02]  /*13f70*/  IMAD.WIDE.U32 R44, R45, 0x8, R28.reuse ;  /* 0x000000082d2c7825 */ /* 0x100fe400078e001c */
[----:B------:R-:W4:Y:S02]  /*13f80*/  LDG.E.64 R46, desc[UR12][R46.64] ;  /* 0x0000000c2e2e7981 */ /* 0x000f24000c1e1b00 */
[--C-:B------:R-:W-:Y:S02]  /*13f90*/  IMAD.WIDE.U32 R30, R31, 0x8, R28.reuse ;  /* 0x000000081f1e7825 */ /* 0x100fe400078e001c */
[----:B------:R-:W2:Y:S02]  /*13fa0*/  LDG.E.64 R44, desc[UR12][R44.64] ;  /* 0x0000000c2c2c7981 */ /* 0x000ea4000c1e1b00 */
[--C-:B------:R-:W-:Y:S02]  /*13fb0*/  IMAD.WIDE.U32 R34, R35, 0x8, R28.reuse ;  /* 0x0000000823227825 */ /* 0x100fe400078e001c */
[----:B------:R-:W2:Y:S02]  /*13fc0*/  LDG.E.64 R30, desc[UR12][R30.64] ;  /* 0x0000000c1e1e7981 */ /* 0x000ea4000c1e1b00 */
[----:B------:R-:W-:-:S02]  /*13fd0*/  IMAD.WIDE.U32 R38, R39, 0x8, R28 ;  /* 0x0000000827267825 */ /* 0x000fc400078e001c */
[----:B------:R-:W2:Y:S04]  /*13fe0*/  LDG.E.64 R34, desc[UR12][R34.64] ;  /* 0x0000000c22227981 */ /* 0x000ea8000c1e1b00 */
[----:B------:R-:W2:Y:S01]  /*13ff0*/  LDG.E.64 R38, desc[UR12][R38.64] ;  /* 0x0000000c26267981 */ /* 0x000ea2000c1e1b00 */
[----:B------:R-:W-:-:S04]  /*14000*/  VIADD R37, R33, 0x6 ;  /* 0x0000000621257836 */ /* 0x000fc80000000000 */
[----:B------:R-:W-:-:S06]  /*14010*/  IMAD.WIDE.U32 R36, R37, 0x8, R28 ;  /* 0x0000000825247825 */ /* 0x000fcc00078e001c */
[----:B------:R-:W2:Y:S01]  /*14020*/  LDG.E.64 R36, desc[UR12][R36.64] ;  /* 0x0000000c24247981 */ /* 0x000ea2000c1e1b00 */
[----:B---3--:R-:W-:Y:S01]  /*14030*/  DFMA R12, R8, R12, R26 ;  /* 0x0000000c080c722b */ /* 0x008fe2000000001a */
[----:B------:R-:W-:Y:S02]  /*14040*/  IADD3 R27, PT, PT, R33, 0x7, RZ ;  /* 0x00000007211b7810 */ /* 0x000fe40007ffe0ff */
[----:B------:R-:W3:Y:S03]  /*14050*/  LDL.128 R8, [R32+0x30] ;  /* 0x0000300020087983 */ /* 0x000ee60000100c00 */
[----:B------:R-:W-:-:S06]  /*14060*/  IMAD.WIDE.U32 R26, R27, 0x8, R28 ;  /* 0x000000081b1a7825 */ /* 0x000fcc00078e001c */
[----:B------:R-:W3:Y:S01]  /*14070*/  LDG.E.64 R26, desc[UR12][R26.64] ;  /* 0x0000000c1a1a7981 */ /* 0x000ee2000c1e1b00 */
[----:B----4-:R-:W-:Y:S01]  /*14080*/  DFMA R12, R14, R46, R12 ;  /* 0x0000002e0e0c722b */ /* 0x010fe2000000000c */
[----:B------:R-:W-:-:S07]  /*14090*/  VIADD R47, R33, 0x8 ;  /* 0x00000008212f7836 */ /* 0x000fce0000000000 */
[----:B--2---:R-:W-:Y:S01]  /*140a0*/  DFMA R12, R44, R20, R12 ;  /* 0x000000142c0c722b */ /* 0x004fe2000000000c */
[----:B------:R-:W-:Y:S01]  /*140b0*/  IMAD.WIDE.U32 R46, R47, 0x8, R28 ;  /* 0x000000082f2e7825 */ /* 0x000fe200078e001c */
[----:B------:R-:W-:-:S06]  /*140c0*/  IADD3 R49, PT, PT, R33, 0x9, RZ ;  /* 0x0000000921317810 */ /* 0x000fcc0007ffe0ff */
[----:B------:R-:W-:Y:S02]  /*140d0*/  DFMA R22, R22, R30, R12 ;  /* 0x0000001e1616722b */ /* 0x000fe4000000000c */
[----:B------:R-:W2:Y:S01]  /*140e0*/  LDL.128 R12, [R32+0x40] ;  /* 0x00004000200c7983 */ /* 0x000ea20000100c00 */
[----:B------:R-:W-:-:S03]  /*140f0*/  IMAD.WIDE.U32 R48, R49, 0x8, R28 ;  /* 0x0000000831307825 */ /* 0x000fc600078e001c */
[----:B------:R-:W2:Y:S02]  /*14100*/  LDG.E.64 R30, desc[UR12][R46.64] ;  /* 0x0000000c2e1e7981 */ /* 0x000ea4000c1e1b00 */
[----:B------:R-:W-:Y:S01]  /*14110*/  DFMA R16, R34, R16, R22 ;  /* 0x000000102210722b */ /* 0x000fe20000000016 */
[----:B------:R-:W-:Y:S01]  /*14120*/  VIADD R45, R33, 0xa ;  /* 0x0000000a212d7836 */ /* 0x000fe20000000000 */
[----:B------:R0:W4:Y:S03]  /*14130*/  LDG.E.64 R34, desc[UR12][R48.64] ;  /* 0x0000000c30227981 */ /* 0x000126000c1e1b00 */
[----:B------:R-:W-:Y:S01]  /*14140*/  IMAD.WIDE.U32 R44, R45, 0x8, R28 ;  /* 0x000000082d2c7825 */ /* 0x000fe200078e001c */
[----:B------:R-:W4:Y:S02]  /*14150*/  LDL.128 R20, [R32+0x50] ;  /* 0x0000500020147983 */ /* 0x000f240000100c00 */
[----:B------:R-:W-:Y:S01]  /*14160*/  DFMA R18, R18, R38, R16 ;  /* 0x000000261212722b */ /* 0x000fe20000000010 */
[----:B------:R-:W-:-:S02]  /*14170*/  IADD3 R39, PT, PT, R33, 0xb, RZ ;  /* 0x0000000b21277810 */ /* 0x000fc40007ffe0ff */
[----:B------:R-:W4:Y:S03]  /*14180*/  LDG.E.64 R44, desc[UR12][R44.64] ;  /* 0x0000000c2c2c7981 */ /* 0x000f26000c1e1b00 */
[----:B------:R-:W-:-:S04]  /*14190*/  IMAD.WIDE.U32 R38, R39, 0x8, R28 ;  /* 0x0000000827267825 */ /* 0x000fc800078e001c */
[C---:B------:R-:W-:Y:S02]  /*141a0*/  VIADD R17, R33.reuse, 0xc ;  /* 0x0000000c21117836 */ /* 0x040fe40000000000 */
[----:B------:R-:W4:Y:S01]  /*141b0*/  LDG.E.64 R38, desc[UR12][R38.64] ;  /* 0x0000000c26267981 */ /* 0x000f22000c1e1b00 */
[----:B0-----:R-:W-:Y:S01]  /*141c0*/  IADD3 R49, PT, PT, R33, 0xd, RZ ;  /* 0x0000000d21317810 */ /* 0x001fe20007ffe0ff */
[----:B---3--:R-:W-:Y:S01]  /*141d0*/  DFMA R8, R36, R8, R18 ;  /* 0x000000082408722b */ /* 0x008fe20000000012 */
[--C-:B------:R-:W-:Y:S02]  /*141e0*/  IMAD.WIDE.U32 R36, R17, 0x8, R28.reuse ;  /* 0x0000000811247825 */ /* 0x100fe400078e001c */
[----:B------:R-:W3:Y:S04]  /*141f0*/  LDL.128 R16, [R32+0x60] ;  /* 0x0000600020107983 */ /* 0x000ee80000100c00 */
[----:B------:R-:W3:Y:S01]  /*14200*/  LDG.E.64 R36, desc[UR12][R36.64] ;  /* 0x0000000c24247981 */ /* 0x000ee2000c1e1b00 */
[----:B------:R-:W-:Y:S01]  /*14210*/  DFMA R46, R10, R26, R8 ;  /* 0x0000001a0a2e722b */ /* 0x000fe20000000008 */
[----:B------:R-:W-:-:S02]  /*14220*/  IMAD.WIDE.U32 R26, R49, 0x8, R28 ;  /* 0x00000008311a7825 */ /* 0x000fc400078e001c */
[----:B------:R-:W3:Y:S02]  /*14230*/  LDL.128 R8, [R32+0x70] ;  /* 0x0000700020087983 */ /* 0x000ee40000100c00 */
[----:B------:R-:W-:Y:S02]  /*14240*/  VIADD R49, R33, 0xe ;  /* 0x0000000e21317836 */ /* 0x000fe40000000000 */
[----:B------:R-:W3:Y:S02]  /*14250*/  LDG.E.64 R26, desc[UR12][R26.64] ;  /* 0x0000000c1a1a7981 */ /* 0x000ee4000c1e1b00 */
[----:B------:R-:W-:Y:S01]  /*14260*/  IMAD.WIDE.U32 R48, R49, 0x8, R28 ;  /* 0x0000000831307825 */ /* 0x000fe200078e001c */
[----:B------:R-:W-:-:S05]  /*14270*/  IADD3 R33, PT, PT, R33, 0xf, RZ ;  /* 0x0000000f21217810 */ /* 0x000fca0007ffe0ff */
[----:B------:R-:W3:Y:S01]  /*14280*/  LDG.E.64 R48, desc[UR12][R48.64] ;  /* 0x0000000c30307981 */ /* 0x000ee2000c1e1b00 */
[----:B------:R-:W-:-:S06]  /*14290*/  IMAD.WIDE.U32 R28, R33, 0x8, R28 ;  /* 0x00000008211c7825 */ /* 0x000fcc00078e001c */
[----:B------:R-:W3:Y:S01]  /*142a0*/  LDG.E.64 R28, desc[UR12][R28.64] ;  /* 0x0000000c1c1c7981 */ /* 0x000ee2000c1e1b00 */
[----:B--2---:R-:W-:-:S08]  /*142b0*/  DFMA R12, R30, R12, R46 ;  /* 0x0000000c1e0c722b */ /* 0x004fd0000000002e */
[----:B----4-:R-:W-:-:S08]  /*142c0*/  DFMA R12, R14, R34, R12 ;  /* 0x000000220e0c722b */ /* 0x010fd0000000000c */
[----:B------:R-:W-:-:S08]  /*142d0*/  DFMA R12, R44, R20, R12 ;  /* 0x000000142c0c722b */ /* 0x000fd0000000000c */
[----:B------:R-:W-:Y:S01]  /*142e0*/  DFMA R12, R22, R38, R12 ;  /* 0x00000026160c722b */ /* 0x000fe2000000000c */
[----:B------:R-:W-:-:S05]  /*142f0*/  VIADD R24, R24, 0x10 ;  /* 0x0000001018187836 */ /* 0x000fca0000000000 */
[----:B------:R-:W-:Y:S02]  /*14300*/  ISETP.NE.AND P0, PT, R24, R43, PT ;  /* 0x0000002b1800720c */ /* 0x000fe40003f05270 */
[----:B---3--:R-:W-:-:S08]  /*14310*/  DFMA R12, R36, R16, R12 ;  /* 0x00000010240c722b */ /* 0x008fd0000000000c */
[----:B------:R-:W-:-:S08]  /*14320*/  DFMA R12, R18, R26, R12 ;  /* 0x0000001a120c722b */ /* 0x000fd0000000000c */
[----:B------:R-:W-:-:S08]  /*14330*/  DFMA R8, R48, R8, R12 ;  /* 0x000000083008722b */ /* 0x000fd0000000000c */
[----:B------:R-:W-:Y:S01]  /*14340*/  DFMA R26, R10, R28, R8 ;  /* 0x0000001c0a1a722b */ /* 0x000fe20000000008 */
[----:B------:R-:W-:Y:S10]  /*14350*/  @P0 BRA `(.L_x_191) ;  /* 0xfffffff800cc0947 */ /* 0x000ff4000383ffff */
[----:B------:R-:W-:-:S07]  /*14360*/  MOV R24, R43 ;  /* 0x0000002b00187202 */ /* 0x000fce0000000f00 */
.L_x_190:
[----:B------:R-:W-:-:S13]  /*14370*/  ISETP.NE.AND P0, PT, R7, RZ, PT ;  /* 0x000000ff0700720c */ /* 0x000fda0003f05270 */
[----:B------:R-:W-:Y:S05]  /*14380*/  @!P0 BRA `(.L_x_192) ;  /* 0x0000000400688947 */ /* 0x000fea0003800000 */
[----:B------:R-:W-:Y:S02]  /*14390*/  ISETP.GE.U32.AND P0, PT, R6, 0x7, PT ;  /* 0x000000070600780c */ /* 0x000fe40003f06070 */
[----:B------:R-:W-:-:S11]  /*143a0*/  ISETP.NE.AND P1, PT, R5, RZ, PT ;  /* 0x000000ff0500720c */ /* 0x000fd60003f25270 */
[----:B------:R-:W-:Y:S05]  /*143b0*/  @!P0 BRA `(.L_x_193) ;  /* 0x0000000000a08947 */ /* 0x000fea0003800000 */
[----:B------:R-:W0:Y:S01]  /*143c0*/  LDC R21, c[0x0][0x3b0] ;  /* 0x0000ec00ff157b82 */ /* 0x000e220000000800 */
[----:B------:R-:W-:-:S05]  /*143d0*/  IMAD R48, R24, 0x8, R1 ;  /* 0x0000000818307824 */ /* 0x000fca00078e0201 */
[----:B01234-:R-:W2:Y:S02]  /*143e0*/  LDL.128 R8, [R48] ;  /* 0x0000000030087983 */ /* 0x01fea40000100c00 */
[----:B------:R-:W0:Y:S02]  /*143f0*/  LDC.64 R34, c[0x0][0x388] ;  /* 0x0000e200ff227b82 */ /* 0x000e240000000a00 */
[----:B------:R-:W3:Y:S04]  /*14400*/  LDL.128 R12, [R48+0x10] ;  /* 0x00001000300c7983 */ /* 0x000ee80000100c00 */
[----:B------:R-:W4:Y:S01]  /*14410*/  LDL.128 R16, [R48+0x20] ;  /* 0x0000200030107983 */ /* 0x000f220000100c00 */
[----:B------:R-:W-:-:S05]  /*14420*/  IMAD R21, R25, R21, R24 ;  /* 0x0000001519157224 */ /* 0x000fca00078e0218 */
[C---:B------:R-:W-:Y:S01]  /*14430*/  IADD3 R45, PT, PT, R21.reuse, 0x1, RZ ;  /* 0x00000001152d7810 */ /* 0x040fe20007ffe0ff */
[----:B0-----:R-:W-:-:S04]  /*14440*/  IMAD.WIDE.U32 R46, R21, 0x8, R34 ;  /* 0x00000008152e7825 */ /* 0x001fc800078e0022 */
[--C-:B------:R-:W-:Y:S02]  /*14450*/  IMAD.WIDE.U32 R44, R45, 0x8, R34.reuse ;  /* 0x000000082d2c7825 */ /* 0x100fe400078e0022 */
[----:B------:R-:W2:Y:S02]  /*14460*/  LDG.E.64 R46, desc[UR12][R46.64] ;  /* 0x0000000c2e2e7981 */ /* 0x000ea4000c1e1b00 */
[----:B------:R-:W-:Y:S02]  /*14470*/  VIADD R39, R21, 0x2 ;  /* 0x0000000215277836 */ /* 0x000fe40000000000 */
[----:B------:R-:W3:Y:S02]  /*14480*/  LDG.E.64 R44, desc[UR12][R44.64] ;  /* 0x0000000c2c2c7981 */ /* 0x000ee4000c1e1b00 */
[----:B------:R-:W-:Y:S01]  /*14490*/  IMAD.WIDE.U32 R38, R39, 0x8, R34 ;  /* 0x0000000827267825 */ /* 0x000fe200078e0022 */
[----:B------:R-:W-:-:S05]  /*144a0*/  IADD3 R37, PT, PT, R21, 0x3, RZ ;  /* 0x0000000315257810 */ /* 0x000fca0007ffe0ff */
[----:B------:R-:W4:Y:S01]  /*144b0*/  LDG.E.64 R38, desc[UR12][R38.64] ;  /* 0x0000000c26267981 */ /* 0x000f22000c1e1b00 */
[----:B------:R-:W-:-:S04]  /*144c0*/  IMAD.WIDE.U32 R36, R37, 0x8, R34 ;  /* 0x0000000825247825 */ /* 0x000fc800078e0022 */
[----:B------:R-:W-:Y:S02]  /*144d0*/  VIADD R29, R21, 0x4 ;  /* 0x00000004151d7836 */ /* 0x000fe40000000000 */
[----:B------:R-:W4:Y:S02]  /*144e0*/  LDG.E.64 R36, desc[UR12][R36.64] ;  /* 0x0000000c24247981 */ /* 0x000f24000c1e1b00 */
[----:B------:R-:W-:Y:S01]  /*144f0*/  IMAD.WIDE.U32 R28, R29, 0x8, R34 ;  /* 0x000000081d1c7825 */ /* 0x000fe200078e0022 */
[----:B------:R-:W-:-:S05]  /*14500*/  IADD3 R31, PT, PT, R21, 0x5, RZ ;  /* 0x00000005151f7810 */ /* 0x000fca0007ffe0ff */
[----:B------:R-:W4:Y:S01]  /*14510*/  LDG.E.64 R28, desc[UR12][R28.64] ;  /* 0x0000000c1c1c7981 */ /* 0x000f22000c1e1b00 */
[----:B------:R-:W-:-:S04]  /*14520*/  IMAD.WIDE.U32 R30, R31, 0x8, R34 ;  /* 0x000000081f1e7825 */ /* 0x000fc800078e0022 */
[C---:B------:R-:W-:Y:S02]  /*14530*/  VIADD R33, R21.reuse, 0x6 ;  /* 0x0000000615217836 */ /* 0x040fe40000000000 */
[----:B------:R-:W4:Y:S01]  /*14540*/  LDG.E.64 R30, desc[UR12][R30.64] ;  /* 0x0000000c1e1e7981 */ /* 0x000f22000c1e1b00 */
[----:B------:R-:W-:Y:S01]  /*14550*/  IADD3 R21, PT, PT, R21, 0x7, RZ ;  /* 0x0000000715157810 */ /* 0x000fe20007ffe0ff */
[----:B------:R-:W-:-:S04]  /*14560*/  IMAD.WIDE.U32 R32, R33, 0x8, R34 ;  /* 0x0000000821207825 */ /* 0x000fc800078e0022 */
[----:B------:R-:W-:Y:S02]  /*14570*/  IMAD.WIDE.U32 R34, R21, 0x8, R34 ;  /* 0x0000000815227825 */ /* 0x000fe400078e0022 */
[----:B------:R-:W4:Y:S04]  /*14580*/  LDG.E.64 R32, desc[UR12][R32.64] ;  /* 0x0000000c20207981 */ /* 0x000f28000c1e1b00 */
[----:B-----5:R-:W4:Y:S04]  /*14590*/  LDL.128 R20, [R48+0x30] ;  /* 0x0000300030147983 */ /* 0x020f280000100c00 */
[----:B------:R-:W4:Y:S01]  /*145a0*/  LDG.E.64 R34, desc[UR12][R34.64] ;  /* 0x0000000c22227981 */ /* 0x000f22000c1e1b00 */
[----:B------:R-:W-:Y:S01]  /*145b0*/  VIADD R24, R24, 0x8 ;  /* 0x0000000818187836 */ /* 0x000fe20000000000 */
[----:B--2---:R-:W-:-:S08]  /*145c0*/  DFMA R8, R46, R8, R26 ;  /* 0x000000082e08722b */ /* 0x004fd0000000001a */
[----:B---3--:R-:W-:-:S08]  /*145d0*/  DFMA R8, R44, R10, R8 ;  /* 0x0000000a2c08722b */ /* 0x008fd00000000008 */
[----:B----4-:R-:W-:-:S08]  /*145e0*/  DFMA R8, R38, R12, R8 ;  /* 0x0000000c2608722b */ /* 0x010fd00000000008 */
[----:B------:R-:W-:-:S08]  /*145f0*/  DFMA R8, R36, R14, R8 ;  /* 0x0000000e2408722b */ /* 0x000fd00000000008 */
[----:B------:R-:W-:-:S08]  /*14600*/  DFMA R8, R28, R16, R8 ;  /* 0x000000101c08722b */ /* 0x000fd00000000008 */
[----:B------:R-:W-:-:S08]  /*14610*/  DFMA R8, R30, R18, R8 ;  /* 0x000000121e08722b */ /* 0x000fd00000000008 */
[----:B------:R-:W-:-:S08]  /*14620*/  DFMA R8, R32, R20, R8 ;  /* 0x000000142008722b */ /* 0x000fd00000000008 */
[----:B------:R-:W-:-:S11]  /*14630*/  DFMA R26, R34, R22, R8 ;  /* 0x00000016221a722b */ /* 0x000fd60000000008 */
.L_x_193:
[----:B------:R-:W-:Y:S05]  /*14640*/  @!P1 BRA `(.L_x_192) ;  /* 0x0000000000b89947 */ /* 0x000fea0003800000 */
[----:B------:R-:W-:Y:S02]  /*14650*/  ISETP.GE.U32.AND P0, PT, R4, 0x3, PT ;  /* 0x000000030400780c */ /* 0x000fe40003f06070 */
[----:B------:R-:W-:-:S11]  /*14660*/  ISETP.NE.AND P1, PT, R0, RZ, PT ;  /* 0x000000ff0000720c */ /* 0x000fd60003f25270 */
[----:B------:R-:W-:Y:S05]  /*14670*/  @!P0 BRA `(.L_x_194) ;  /* 0x0000000000588947 */ /* 0x000fea0003800000 */
[----:B01234-:R-:W0:Y:S01]  /*14680*/  LDC R8, c[0x0][0x3b0] ;  /* 0x0000ec00ff087b82 */ /* 0x01fe220000000800 */
[----:B------:R-:W-:-:S07]  /*14690*/  LEA R28, R24, R1, 0x3 ;  /* 0x00000001181c7211 */ /* 0x000fce00078e18ff */
[----:B-----5:R-:W1:Y:S01]  /*146a0*/  LDC.64 R22, c[0x0][0x388] ;  /* 0x0000e200ff167b82 */ /* 0x020e620000000a00 */
[----:B0-----:R-:W-:Y:S02]  /*146b0*/  IMAD R13, R25, R8, R24 ;  /* 0x00000008190d7224 */ /* 0x001fe400078e0218 */
[----:B------:R-:W2:Y:S02]  /*146c0*/  LDL.128 R8, [R28] ;  /* 0x000000001c087983 */ /* 0x000ea40000100c00 */
[C---:B------:R-:W-:Y:S02]  /*146d0*/  VIADD R19, R13.reuse, 0x1 ;  /* 0x000000010d137836 */ /* 0x040fe40000000000 */
[C---:B-1----:R-:W-:Y:S01]  /*146e0*/  IMAD.WIDE.U32 R20, R13.reuse, 0x8, R22 ;  /* 0x000000080d147825 */ /* 0x042fe200078e0016 */
[----:B------:R-:W-:-:S03]  /*146f0*/  IADD3 R17, PT, PT, R13, 0x2, RZ ;  /* 0x000000020d117810 */ /* 0x000fc60007ffe0ff */
        /* <DEDUP_REMOVED lines=8> */
[----:B------:R-:W4:Y:S01]  /*14780*/  LDG.E.64 R22, desc[UR12][R22.64] ;  /* 0x0000000c16167981 */ /* 0x000f22000c1e1b00 */
[----:B------:R-:W-:Y:S01]  /*14790*/  IADD3 R24, PT, PT, R24, 0x4, RZ ;  /* 0x0000000418187810 */ /* 0x000fe20007ffe0ff */
[----:B--2---:R-:W-:-:S08]  /*147a0*/  DFMA R8, R20, R8, R26 ;  /* 0x000000081408722b */ /* 0x004fd0000000001a */
[----:B---3--:R-:W-:-:S08]  /*147b0*/  DFMA R8, R18, R10, R8 ;  /* 0x0000000a1208722b */ /* 0x008fd00000000008 */
[----:B----4-:R-:W-:-:S08]  /*147c0*/  DFMA R8, R16, R12, R8 ;  /* 0x0000000c1008722b */ /* 0x010fd00000000008 */
[----:B------:R-:W-:-:S11]  /*147d0*/  DFMA R26, R22, R14, R8 ;  /* 0x0000000e161a722b */ /* 0x000fd60000000008 */
.L_x_194:
[----:B------:R-:W-:Y:S05]  /*147e0*/  @!P1 BRA `(.L_x_192) ;  /* 0x0000000000509947 */ /* 0x000fea0003800000 */
[----:B--234-:R-:W2:Y:S01]  /*147f0*/  LDC R17, c[0x0][0x3b0] ;  /* 0x0000ec00ff117b82 */ /* 0x01cea20000000800 */
[----:B------:R-:W-:-:S05]  /*14800*/  IMAD R16, R24, 0x8, R1 ;  /* 0x0000000818107824 */ /* 0x000fca00078e0201 */
[----:B01----:R-:W3:Y:S02]  /*14810*/  LDL.128 R8, [R16] ;  /* 0x0000000010087983 */ /* 0x003ee40000100c00 */
[----:B------:R-:W0:Y:S01]  /*14820*/  LDC.64 R12, c[0x0][0x388] ;  /* 0x0000e200ff0c7b82 */ /* 0x000e220000000a00 */
[----:B--2---:R-:W-:-:S04]  /*14830*/  IMAD R17, R25, R17, R24 ;  /* 0x0000001119117224 */ /* 0x004fc800078e0218 */
[----:B0-----:R-:W-:-:S06]  /*14840*/  IMAD.WIDE.U32 R14, R17, 0x8, R12 ;  /* 0x00000008110e7825 */ /* 0x001fcc00078e000c */
[----:B------:R-:W3:Y:S01]  /*14850*/  LDG.E.64 R14, desc[UR12][R14.64] ;  /* 0x0000000c0e0e7981 */ /* 0x000ee2000c1e1b00 */
[----:B------:R-:W-:Y:S01]  /*14860*/  ISETP.NE.AND P0, PT, R0, 0x1, PT ;  /* 0x000000010000780c */ /* 0x000fe20003f05270 */
[----:B---3--:R-:W-:-:S12]  /*14870*/  DFMA R26, R14, R8, R26 ;  /* 0x000000080e1a722b */ /* 0x008fd8000000001a */
        /* <DEDUP_REMOVED lines=11> */
.L_x_192:
[----:B01234-:R-:W0:Y:S01]  /*14930*/  LDC.64 R8, c[0x0][0x3a0] ;  /* 0x0000e800ff087b82 */ /* 0x01fe220000000a00 */
[----:B------:R-:W1:Y:S07]  /*14940*/  LDCU UR4, c[0x0][0x3b0] ;  /* 0x00007600ff0477ac */ /* 0x000e6e0008000800 */
[----:B------:R-:W2:Y:S01]  /*14950*/  LDC.64 R10, c[0x0][0x3a8] ;  /* 0x0000ea00ff0a7b82 */ /* 0x000ea20000000a00 */
[C---:B-1----:R-:W-:Y:S01]  /*14960*/  IMAD R13, R25.reuse, UR4, R42 ;  /* 0x00000004190d7c24 */ /* 0x042fe2000f8e022a */
[----:B------:R-:W-:-:S03]  /*14970*/  IADD3 R25, PT, PT, R25, 0x1, RZ ;  /* 0x0000000119197810 */ /* 0x000fc60007ffe0ff */
[----:B0-----:R-:W-:Y:S01]  /*14980*/  IMAD.WIDE.U32 R8, R13, 0x8, R8 ;  /* 0x000000080d087825 */ /* 0x001fe200078e0008 */
[----:B------:R-:W-:-:S04]  /*14990*/  ISETP.NE.AND P0, PT, R25, UR4, PT ;  /* 0x0000000419007c0c */ /* 0x000fc8000bf05270 */
[----:B------:R0:W-:Y:S01]  /*149a0*/  STG.E.64 desc[UR12][R8.64], R26 ;  /* 0x0000001a08007986 */ /* 0x0001e2000c101b0c */
[----:B--2---:R-:W-:-:S05]  /*149b0*/  IMAD.WIDE.U32 R10, R13, 0x8, R10 ;  /* 0x000000080d0a7825 */ /* 0x004fca00078e000a */
[----:B------:R0:W-:Y:S03]  /*149c0*/  STG.E.64 desc[UR12][R10.64], RZ ;  /* 0x000000ff0a007986 */ /* 0x0001e6000c101b0c */
[----:B------:R-:W-:Y:S05]  /*149d0*/  @P0 BRA `(.L_x_195) ;  /* 0xfffffff400100947 */ /* 0x000fea000383ffff */
[----:B------:R-:W-:Y:S01]  /*149e0*/  VIADD R42, R42, 0x1 ;  /* 0x000000012a2a7836 */ /* 0x000fe20000000000 */
[----:B------:R-:W-:Y:S06]  /*149f0*/  BRA `(.L_x_196) ;  /* 0x0000005000b87947 */ /* 0x000fec0003800000 */
.L_x_132:
[----:B0---4-:R-:W0:Y:S02]  /*14a00*/  LDC.64 R8, c[0x0][0x390] ;  /* 0x0000e400ff087b82 */ /* 0x011e240000000a00 */
[----:B0-----:R-:W-:-:S05]  /*14a10*/  IMAD.WIDE.U32 R8, R42, 0x8, R8 ;  /* 0x000000082a087825 */ /* 0x001fca00078e0008 */
[----:B------:R0:W5:Y:S01]  /*14a20*/  LDG.E.64 R22, desc[UR12][R8.64] ;  /* 0x0000000c08167981 */ /* 0x000162000c1e1b00 */
[----:B------:R-:W-:Y:S02]  /*14a30*/  ISETP.GE.U32.AND P0, PT, R40, 0xf, PT ;  /* 0x0000000f2800780c */ /* 0x000fe40003f06070 */
[----:B------:R-:W-:-:S11]  /*14a40*/  MOV R10, RZ ;  /* 0x000000ff000a7202 */ /* 0x000fd60000000f00 */
[----:B0-----:R-:W-:Y:S05]  /*14a50*/  @!P0 BRA `(.L_x_197) ;  /* 0x0000000000648947 */ /* 0x001fea0003800000 */
[C---:B------:R-:W-:Y:S01]  /*14a60*/  VIADD R10, R1.reuse, 0x40 ;  /* 0x00000040010a7836 */ /* 0x040fe20000000000 */
[----:B------:R-:W-:Y:S01]  /*14a70*/  IADD3 R9, PT, PT, R1, 0x840, RZ ;  /* 0x0000084001097810 */ /* 0x000fe20007ffe0ff */
[----:B------:R-:W-:-:S07]  /*14a80*/  IMAD.MOV.U32 R8, RZ, RZ, R41 ;  /* 0x000000ffff087224 */ /* 0x000fce00078e0029 */
.L_x_198:
[----:B------:R-:W-:Y:S01]  /*14a90*/  IADD3 R8, PT, PT, R8, 0x10, RZ ;  /* 0x0000001008087810 */ /* 0x000fe20007ffe0ff */
[----:B------:R-:W-:Y:S03]  /*14aa0*/  STL.128 [R10+-0x40], RZ ;  /* 0xffffc0ff0a007387 */ /* 0x000fe60000100c00 */
[----:B------:R-:W-:Y:S01]  /*14ab0*/  ISETP.NE.AND P0, PT, R8, RZ, PT ;  /* 0x000000ff0800720c */ /* 0x000fe20003f05270 */
[----:B------:R-:W-:Y:S04]  /*14ac0*/  STL.128 [R9+-0x40], RZ ;  /* 0xffffc0ff09007387 */ /* 0x000fe80000100c00 */
[----:B------:R-:W-:Y:S04]  /*14ad0*/  STL.128 [R10+-0x30], RZ ;  /* 0xffffd0ff0a007387 */ /* 0x000fe80000100c00 */
[----:B------:R-:W-:Y:S04]  /*14ae0*/  STL.128 [R9+-0x30], RZ ;  /* 0xffffd0ff09007387 */ /* 0x000fe80000100c00 */
[----:B------:R-:W-:Y:S04]  /*14af0*/  STL.128 [R10+-0x20], RZ ;  /* 0xffffe0ff0a007387 */ /* 0x000fe80000100c00 */
[----:B------:R-:W-:Y:S04]  /*14b00*/  STL.128 [R9+-0x20], RZ ;  /* 0xffffe0ff09007387 */ /* 0x000fe80000100c00 */
[----:B------:R-:W-:Y:S04]  /*14b10*/  STL.128 [R10+-0x10], RZ ;  /* 0xfffff0ff0a007387 */ /* 0x000fe80000100c00 */
[----:B------:R-:W-:Y:S04]  /*14b20*/  STL.128 [R9+-0x10], RZ ;  /* 0xfffff0ff09007387 */ /* 0x000fe80000100c00 */
[----:B------:R-:W-:Y:S04]  /*14b30*/  STL.128 [R10], RZ ;  /* 0x000000ff0a007387 */ /* 0x000fe80000100c00 */
[----:B------:R-:W-:Y:S04]  /*14b40*/  STL.128 [R9], RZ ;  /* 0x000000ff09007387 */ /* 0x000fe80000100c00 */
[----:B------:R-:W-:Y:S04]  /*14b50*/  STL.128 [R10+0x10], RZ ;  /* 0x000010ff0a007387 */ /* 0x000fe80000100c00 */
[----:B------:R-:W-:Y:S04]  /*14b60*/  STL.128 [R9+0x10], RZ ;  /* 0x000010ff09007387 */ /* 0x000fe80000100c00 */
[----:B------:R-:W-:Y:S04]  /*14b70*/  STL.128 [R10+0x20], RZ ;  /* 0x000020ff0a007387 */ /* 0x000fe80000100c00 */
[----:B------:R-:W-:Y:S04]  /*14b80*/  STL.128 [R9+0x20], RZ ;  /* 0x000020ff09007387 */ /* 0x000fe80000100c00 */
[----:B------:R0:W-:Y:S04]  /*14b90*/  STL.128 [R10+0x30], RZ ;  /* 0x000030ff0a007387 */ /* 0x0001e80000100c00 */
[----:B------:R2:W-:Y:S01]  /*14ba0*/  STL.128 [R9+0x30], RZ ;  /* 0x000030ff09007387 */ /* 0x0005e20000100c00 */
[----:B0-----:R-:W-:Y:S01]  /*14bb0*/  VIADD R10, R10, 0x80 ;  /* 0x000000800a0a7836 */ /* 0x001fe20000000000 */
[----:B--2---:R-:W-:Y:S01]  /*14bc0*/  IADD3 R9, PT, PT, R9, 0x80, RZ ;  /* 0x0000008009097810 */ /* 0x004fe20007ffe0ff */
[----:B------:R-:W-:Y:S06]  /*14bd0*/  @P0 BRA `(.L_x_198) ;  /* 0xfffffffc00ac0947 */ /* 0x000fec000383ffff */
[----:B------:R-:W-:-:S07]  /*14be0*/  IMAD.MOV.U32 R10, RZ, RZ, R43 ;  /* 0x000000ffff0a7224 */ /* 0x000fce00078e002b */
.L_x_197:
[----:B------:R-:W-:-:S13]  /*14bf0*/  ISETP.NE.AND P0, PT, R7, RZ, PT ;  /* 0x000000ff0700720c */ /* 0x000fda0003f05270 */
[----:B------:R-:W-:Y:S05]  /*14c00*/  @!P0 BRA `(.L_x_199) ;  /* 0x0000000000b88947 */ /* 0x000fea0003800000 */
[----:B------:R-:W-:Y:S02]  /*14c10*/  ISETP.GE.U32.AND P0, PT, R6, 0x7, PT ;  /* 0x000000070600780c */ /* 0x000fe40003f06070 */
[----:B------:R-:W-:-:S11]  /*14c20*/  ISETP.NE.AND P1, PT, R5, RZ, PT ;  /* 0x000000ff0500720c */ /* 0x000fd60003f25270 */
[----:B------:R-:W-:Y:S05]  /*14c30*/  @!P0 BRA `(.L_x_200) ;  /* 0x0000000000488947 */ /* 0x000fea0003800000 */
[C---:B------:R-:W-:Y:S01]  /*14c40*/  LEA R8, R10.reuse, R1, 0x3 ;  /* 0x000000010a087211 */ /* 0x040fe200078e18ff */
[----:B------:R-:W-:-:S04]  /*14c50*/  VIADD R10, R10, 0x8 ;  /* 0x000000080a0a7836 */ /* 0x000fc80000000000 */
        /* <DEDUP_REMOVED lines=16> */
.L_x_200:
[----:B------:R-:W-:Y:S05]  /*14d60*/  @!P1 BRA `(.L_x_199) ;  /* 0x0000000000609947 */ /* 0x000fea0003800000 */
[----:B------:R-:W-:Y:S02]  /*14d70*/  ISETP.GE.U32.AND P0, PT, R4, 0x3, PT ;  /* 0x000000030400780c */ /* 0x000fe40003f06070 */
[----:B------:R-:W-:-:S11]  /*14d80*/  ISETP.NE.AND P1, PT, R0, RZ, PT ;  /* 0x000000ff0000720c */ /* 0x000fd60003f25270 */
[----:B------:R-:W-:Y:S05]  /*14d90*/  @!P0 BRA `(.L_x_201) ;  /* 0x0000000000288947 */ /* 0x000fea0003800000 */
[C---:B0-----:R-:W-:Y:S01]  /*14da0*/  LEA R8, R10.reuse, R1, 0x3 ;  /* 0x000000010a087211 */ /* 0x041fe200078e18ff */
        /* <DEDUP_REMOVED lines=9> */
.L_x_201:
[----:B------:R-:W-:Y:S05]  /*14e40*/  @!P1 BRA `(.L_x_199) ;  /* 0x0000000000289947 */ /* 0x000fea0003800000 */
[----:B0-2---:R-:W-:Y:S02]  /*14e50*/  LEA R8, R10, R1, 0x3 ;  /* 0x000000010a087211 */ /* 0x005fe400078e18ff */
[----:B------:R-:W-:-:S03]  /*14e60*/  ISETP.NE.AND P0, PT, R0, 0x1, PT ;  /* 0x000000010000780c */ /* 0x000fc60003f05270 */
[----:B------:R3:W-:Y:S04]  /*14e70*/  STL.64 [R8], RZ ;  /* 0x000000ff08007387 */ /* 0x0007e80000100a00 */
[----:B------:R3:W-:Y:S06]  /*14e80*/  STL.64 [R8+0x800], RZ ;  /* 0x000800ff08007387 */ /* 0x0007ec0000100a00 */
[----:B------:R-:W-:Y:S05]  /*14e90*/  @!P0 BRA `(.L_x_199) ;  /* 0x0000000000148947 */ /* 0x000fea0003800000 */
[----:B------:R-:W-:Y:S01]  /*14ea0*/  ISETP.NE.AND P0, PT, R0, 0x2, PT ;  /* 0x000000020000780c */ /* 0x000fe20003f05270 */
[----:B------:R4:W-:Y:S04]  /*14eb0*/  STL.64 [R8+0x8], RZ ;  /* 0x000008ff08007387 */ /* 0x0009e80000100a00 */
[----:B------:R4:W-:Y:S08]  /*14ec0*/  STL.64 [R8+0x808], RZ ;  /* 0x000808ff08007387 */ /* 0x0009f00000100a00 */
[----:B------:R4:W-:Y:S04]  /*14ed0*/  @P0 STL.64 [R8+0x10], RZ ;  /* 0x000010ff08000387 */ /* 0x0009e80000100a00 */
[----:B------:R4:W-:Y:S02]  /*14ee0*/  @P0 STL.64 [R8+0x810], RZ ;  /* 0x000810ff08000387 */ /* 0x0009e40000100a00 */
.L_x_199:
[----:B------:R-:W1:Y:S08]  /*14ef0*/  LDC R15, c[0x0][0x3b0] ;  /* 0x0000ec00ff0f7b82 */ /* 0x000e700000000800 */
[----:B------:R-:W0:Y:S01]  /*14f00*/  LDC.64 R10, c[0x0][0x380] ;  /* 0x0000e000ff0a7b82 */ /* 0x000e220000000a00 */
[----:B-1----:R-:W-:-:S04]  /*14f10*/  IMAD R13, R42, R15, R42 ;  /* 0x0000000f2a0d7224 */ /* 0x002fc800078e022a */
[----:B0-234-:R-:W-:-:S04]  /*14f20*/  IMAD.WIDE.U32 R8, R13, 0x8, R10 ;  /* 0x000000080d087825 */ /* 0x01dfc800078e000a */
[----:B------:R-:W-:Y:S02]  /*14f30*/  VIADD R13, R13, 0x1 ;  /* 0x000000010d0d7836 */ /* 0x000fe40000000000 */
[----:B------:R-:W2:Y:S02]  /*14f40*/  LDG.E.64 R8, desc[UR12][R8.64] ;  /* 0x0000000c08087981 */ /* 0x000ea4000c1e1b00 */
[----:B------:R-:W-:-:S06]  /*14f50*/  IMAD.WIDE.U32 R10, R13, 0x8, R10 ;  /* 0x000000080d0a7825 */ /* 0x000fcc00078e000a */
[----:B------:R-:W3:Y:S01]  /*14f60*/  LDG.E.64 R10, desc[UR12][R10.64] ;  /* 0x0000000c0a0a7981 */ /* 0x000ee2000c1e1b00 */
[C---:B------:R-:W-:Y:S02]  /*14f70*/  LEA R17, R42.reuse, R1, 0x3 ;  /* 0x000000012a117211 */ /* 0x040fe400078e18ff */
[----:B------:R-:W-:-:S03]  /*14f80*/  ISETP.GE.AND P0, PT, R42, 0x1, PT ;  /* 0x000000012a00780c */ /* 0x000fc60003f06270 */
[----:B------:R0:W-:Y:S04]  /*14f90*/  STL.64 [R17+0x800], RZ ;  /* 0x000800ff11007387 */ /* 0x0001e80000100a00 */
[----:B------:R0:W-:Y:S01]  /*14fa0*/  STL.64 [R17+0x808], R26 ;  /* 0x0008081a11007387 */ /* 0x0001e20000100a00 */
[----:B--2--5:R-:W-:-:S07]  /*14fb0*/  DADD R12, R22, -R8 ;  /* 0x00000000160c7229 */ /* 0x024fce0000000808 */
[----:B------:R0:W-:Y:S04]  /*14fc0*/  STL.64 [R17+0x8], R12 ;  /* 0x0000080c11007387 */ /* 0x0001e80000100a00 */
[----:B---3--:R0:W-:Y:S01]  /*14fd0*/  STL.64 [R17], R10 ;  /* 0x0000000a11007387 */ /* 0x0081e20000100a00 */
[----:B------:R-:W-:Y:S05]  /*14fe0*/  @!P0 BRA `(.L_x_202) ;  /* 0x0000000c00748947 */ /* 0x000fea0003800000 */
[----:B------:R-:W-:Y:S01]  /*14ff0*/  IMAD.IADD R8, R15, 0x1, -R42 ;  /* 0x000000010f087824 */ /* 0x000fe200078e0a2a */
[----:B0-----:R-:W-:Y:S01]  /*15000*/  PRMT R12, RZ, 0x7610, R12 ;  /* 0x00007610ff0c7816 */ /* 0x001fe2000000000c */
[----:B------:R-:W-:Y:S01]  /*15010*/  UMOV UR4, URZ ;  /* 0x000000ff00047c82 */ /* 0x000fe20008000000 */
[----:B------:R-:W-:Y:S02]  /*15020*/  PRMT R11, RZ, 0x7610, R11 ;  /* 0x00007610ff0b7816 */ /* 0x000fe4000000000b */
[----:B------:R-:W-:-:S07]  /*15030*/  MOV R10, R42 ;  /* 0x0000002a000a7202 */ /* 0x000fce0000000f00 */
.L_x_211:
[----:B0-----:R-:W0:Y:S01]  /*15040*/  LDC R46, c[0x0][0x3b0] ;  /* 0x0000ec00ff2e7b82 */ /* 0x001e220000000800 */
[----:B------:R-:W-:-:S07]  /*15050*/  VIADD R9, R10, 0xffffffff ;  /* 0xffffffff0a097836 */ /* 0x000fce0000000000 */
[----:B-1----:R-:W1:Y:S01]  /*15060*/  LDC.64 R14, c[0x0][0x380] ;  /* 0x0000e000ff0e7b82 */ /* 0x002e620000000a00 */
[----:B0-----:R-:W-:-:S04]  /*15070*/  IMAD R17, R9, R46, R9 ;  /* 0x0000002e09117224 */ /* 0x001fc800078e0209 */
[----:B-1----:R-:W-:-:S06]  /*15080*/  IMAD.WIDE.U32 R16, R17, 0x8, R14 ;  /* 0x0000000811107825 */ /* 0x002fcc00078e000e */
[----:B------:R-:W2:Y:S01]  /*15090*/  LDG.E.64 R16, desc[UR12][R16.64] ;  /* 0x0000000c10107981 */ /* 0x000ea2000c1e1b00 */
[----:B------:R-:W-:Y:S02]  /*150a0*/  ISETP.GE.U32.AND P0, PT, R10, R46, PT ;  /* 0x0000002e0a00720c */ /* 0x000fe40003f06070 */
[----:B------:R-:W-:Y:S02]  /*150b0*/  CS2R R30, SRZ ;  /* 0x00000000001e7805 */ /* 0x000fe4000001ff00 */
[----:B------:R-:W-:Y:S01]  /*150c0*/  CS2R R28, SRZ ;  /* 0x00000000001c7805 */ /* 0x000fe2000001ff00 */
[----:B--2---:R-:W-:-:S08]  /*150d0*/  DADD R18, -R22, R16 ;  /* 0x0000000016127229 */ /* 0x004fd00000000110 */
[----:B------:R-:W-:Y:S05]  /*150e0*/  @P0 BRA `(.L_x_203) ;  /* 0x0000000800380947 */ /* 0x000fea0003800000 */
[----:B------:R-:W-:Y:S01]  /*150f0*/  IADD3 R16, PT, PT, R42, -UR4, -R46 ;  /* 0x800000042a107c10 */ /* 0x000fe2000fffe82e */
[----:B------:R-:W-:Y:S01]  /*15100*/  IMAD.MOV.U32 R48, RZ, RZ, R10 ;  /* 0x000000ffff307224 */ /* 0x000fe200078e000a */
[----:B------:R-:W-:Y:S02]  /*15110*/  IADD3 R13, PT, PT, R8, UR4, RZ ;  /* 0x00000004080d7c10 */ /* 0x000fe4000fffe0ff */
[----:B------:R-:W-:Y:S02]  /*15120*/  CS2R R28, SRZ ;  /* 0x00000000001c7805 */ /* 0x000fe4000001ff00 */
[----:B------:R-:W-:Y:S02]  /*15130*/  ISETP.GT.U32.AND P0, PT, R16, -0x8, PT ;  /* 0xfffffff81000780c */ /* 0x000fe40003f04070 */
[----:B------:R-:W-:Y:S02]  /*15140*/  CS2R R30, SRZ ;  /* 0x00000000001e7805 */ /* 0x000fe4000001ff00 */
[----:B------:R-:W-:-:S09]  /*15150*/  LOP3.LUT P1, RZ, R13, 0x7, RZ, 0xc0, !PT ;  /* 0x000000070dff7812 */ /* 0x000fd2000782c0ff */
[----:B------:R-:W-:Y:S05]  /*15160*/  @P0 BRA `(.L_x_204) ;  /* 0x0000000400040947 */ /* 0x000fea0003800000 */
[----:B------:R-:W-:Y:S02]  /*15170*/  LOP3.LUT R13, R13, 0xfffffff8, RZ, 0xc0, !PT ;  /* 0xfffffff80d0d7812 */ /* 0x000fe400078ec0ff */
[----:B------:R-:W-:Y:S02]  /*15180*/  CS2R R28, SRZ ;  /* 0x00000000001c7805 */ /* 0x000fe4000001ff00 */
[----:B------:R-:W-:Y:S01]  /*15190*/  MOV R48, R10 ;  /* 0x0000000a00307202 */ /* 0x000fe20000000f00 */
[----:B------:R-:W-:-:S06]  /*151a0*/  UMOV UR5, URZ ;  /* 0x000000ff00057c82 */ /* 0x000fcc0008000000 */
.L_x_205:
[----:B------:R-:W-:Y:S02]  /*151b0*/  IMAD R25, R9, R46, R48 ;  /* 0x0000002e09197224 */ /* 0x000fe400078e0230 */
[----:B------:R-:W-:Y:S02]  /*151c0*/  IMAD R47, R48, 0x8, R1 ;  /* 0x00000008302f7824 */ /* 0x000fe400078e0201 */
[C-C-:B------:R-:W-:Y:S01]  /*151d0*/  IMAD.WIDE.U32 R50, R25.reuse, 0x8, R14.reuse ;  /* 0x0000000819327825 */ /* 0x140fe200078e000e */
[----:B------:R-:W-:Y:S02]  /*151e0*/  IADD3 R17, PT, PT, R25, 0x1, RZ ;  /* 0x0000000119117810 */ /* 0x000fe40007ffe0ff */
[----:B------:R-:W2:Y:S04]  /*151f0*/  LDL.64 R36, [R47+0x800] ;  /* 0x000800002f247983 */ /* 0x000ea80000100a00 */
[----:B------:R-:W2:Y:S01]  /*15200*/  LDG.E.64 R50, desc[UR12][R50.64] ;  /* 0x0000000c32327981 */ /* 0x000ea2000c1e1b00 */
[----:B------:R-:W-:-:S03]  /*15210*/  IMAD.WIDE.U32 R16, R17, 0x8, R14 ;  /* 0x0000000811107825 */ /* 0x000fc600078e000e */
[----:B------:R-:W3:Y:S01]  /*15220*/  LDL.64 R44, [R47] ;  /* 0x000000002f2c7983 */ /* 0x000ee20000100a00 */
[----:B------:R-:W-:-:S03]  /*15230*/  VIADD R33, R25, 0x2 ;  /* 0x0000000219217836 */ /* 0x000fc60000000000 */
[----:B------:R-:W4:Y:S01]  /*15240*/  LDL.64 R20, [R47+0x8] ;  /* 0x000008002f147983 */ /* 0x000f220000100a00 */
[----:B------:R-:W-:-:S03]  /*15250*/  IMAD.WIDE.U32 R32, R33, 0x8, R14 ;  /* 0x0000000821207825 */ /* 0x000fc600078e000e */
[----:B------:R-:W4:Y:S04]  /*15260*/  LDG.E.64 R16, desc[UR12][R16.64] ;  /* 0x0000000c10107981 */ /* 0x000f28000c1e1b00 */
[----:B------:R-:W5:Y:S04]  /*15270*/  LDL.64 R38, [R47+0x808] ;  /* 0x000808002f267983 */ /* 0x000f680000100a00 */
[----:B------:R-:W5:Y:S04]  /*15280*/  LDG.E.64 R32, desc[UR12][R32.64] ;  /* 0x0000000c20207981 */ /* 0x000f68000c1e1b00 */
[----:B------:R-:W5:Y:S01]  /*15290*/  LDL.64 R34, [R47+0x10] ;  /* 0x000010002f227983 */ /* 0x000f620000100a00 */
[----:B--2---:R-:W-:-:S03]  /*152a0*/  DFMA R36, -R50, R36, R28 ;  /* 0x000000243224722b */ /* 0x004fc6000000011c */
[----:B------:R-:W2:Y:S01]  /*152b0*/  LDL.64 R28, [R47+0x18] ;  /* 0x000018002f1c7983 */ /* 0x000ea20000100a00 */
[----:B---3--:R-:W-:Y:S01]  /*152c0*/  DFMA R44, -R50, R44, R30 ;  /* 0x0000002c322c722b */ /* 0x008fe2000000011e */
[----:B------:R-:W-:Y:S02]  /*152d0*/  IADD3 R31, PT, PT, R25, 0x3, RZ ;  /* 0x00000003191f7810 */ /* 0x000fe40007ffe0ff */
[----:B------:R-:W3:Y:S05]  /*152e0*/  LDL.64 R50, [R47+0x20] ;  /* 0x000020002f327983 */ /* 0x000eea0000100a00 */
[C---:B----4-:R-:W-:Y:S02]  /*152f0*/  DFMA R20, -R16.reuse, R20, R44 ;  /* 0x000000141014722b */ /* 0x050fe4000000012c */
[----:B-----5:R-:W-:Y:S01]  /*15300*/  DFMA R38, -R16, R38, R36 ;  /* 0x000000261026722b */ /* 0x020fe20000000124 */
[----:B------:R-:W-:Y:S01]  /*15310*/  IMAD.WIDE.U32 R30, R31, 0x8, R14 ;  /* 0x000000081f1e7825 */ /* 0x000fe200078e000e */
[----:B------:R-:W4:Y:S03]  /*15320*/  LDL.64 R36, [R47+0x810] ;  /* 0x000810002f247983 */ /* 0x000f260000100a00 */
[----:B------:R-:W-:Y:S01]  /*15330*/  VIADD R17, R25, 0x4 ;  /* 0x0000000419117836 */ /* 0x000fe20000000000 */
[----:B------:R-:W5:Y:S01]  /*15340*/  LDL.64 R44, [R47+0x820] ;  /* 0x000820002f2c7983 */ /* 0x000f620000100a00 */
[----:B------:R-:W-:-:S03]  /*15350*/  DFMA R34, -R32, R34, R20 ;  /* 0x000000222022722b */ /* 0x000fc60000000114 */
[----:B------:R-:W2:Y:S01]  /*15360*/  LDG.E.64 R30, desc[UR12][R30.64] ;  /* 0x0000000c1e1e7981 */ /* 0x000ea2000c1e1b00 */
[----:B------:R-:W-:-:S03]  /*15370*/  IMAD.WIDE.U32 R16, R17, 0x8, R14 ;  /* 0x0000000811107825 */ /* 0x000fc600078e000e */
[----:B------:R-:W3:Y:S04]  /*15380*/  LDL.64 R20, [R47+0x818] ;  /* 0x000818002f147983 */ /* 0x000ee80000100a00 */
[----:B------:R-:W5:Y:S01]  /*15390*/  LDG.E.64 R16, desc[UR12][R16.64] ;  /* 0x0000000c10107981 */ /* 0x000f62000c1e1b00 */
[----:B----4-:R-:W-:Y:S01]  /*153a0*/  DFMA R32, -R32, R36, R38 ;  /* 0x000000242020722b */ /* 0x010fe20000000126 */
[----:B------:R-:W-:Y:S02]  /*153b0*/  IADD3 R39, PT, PT, R25, 0x5, RZ ;  /* 0x0000000519277810 */ /* 0x000fe40007ffe0ff */
[----:B------:R-:W4:Y:S03]  /*153c0*/  LDL.64 R36, [R47+0x28] ;  /* 0x000028002f247983 */ /* 0x000f260000100a00 */
[----:B------:R-:W-:Y:S01]  /*153d0*/  IMAD.WIDE.U32 R38, R39, 0x8, R14 ;  /* 0x0000000827267825 */ /* 0x000fe200078e000e */
[C---:B--2---:R-:W-:Y:S01]  /*153e0*/  DFMA R28, -R30.reuse, R28, R34 ;  /* 0x0000001c1e1c722b */ /* 0x044fe20000000122 */
[----:B------:R-:W2:Y:S01]  /*153f0*/  LDL.64 R34, [R47+0x828] ;  /* 0x000828002f227983 */ /* 0x000ea20000100a00 */
[----:B---3--:R-:W-:Y:S01]  /*15400*/  DFMA R20, -R30, R20, R32 ;  /* 0x000000141e14722b */ /* 0x008fe20000000120 */
[----:B------:R-:W-:-:S02]  /*15410*/  VIADD R33, R25, 0x6 ;  /* 0x0000000619217836 */ /* 0x000fc40000000000 */
[----:B------:R-:W4:Y:S02]  /*15420*/  LDG.E.64 R38, desc[UR12][R38.64] ;  /* 0x0000000c26267981 */ /* 0x000f24000c1e1b00 */
[--C-:B------:R-:W-:Y:S01]  /*15430*/  IMAD.WIDE.U32 R32, R33, 0x8, R14.reuse ;  /* 0x0000000821207825 */ /* 0x100fe200078e000e */
[C---:B-----5:R-:W-:Y:S01]  /*15440*/  DFMA R50, -R16.reuse, R50, R28 ;  /* 0x000000321032722b */ /* 0x060fe2000000011c */
[----:B------:R-:W3:Y:S01]  /*15450*/  LDL.64 R30, [R47+0x38] ;  /* 0x000038002f1e7983 */ /* 0x000ee20000100a00 */
[----:B------:R-:W-:Y:S01]  /*15460*/  IADD3 R29, PT, PT, R25, 0x7, RZ ;  /* 0x00000007191d7810 */ /* 0x000fe20007ffe0ff */
[----:B------:R-:W-:Y:S02]  /*15470*/  DFMA R44, -R16, R44, R20 ;  /* 0x0000002c102c722b */ /* 0x000fe40000000114 */
[----:B------:R-:W5:Y:S04]  /*15480*/  LDL.64 R20, [R47+0x30] ;  /* 0x000030002f147983 */ /* 0x000f680000100a00 */
[----:B------:R-:W5:Y:S01]  /*15490*/  LDG.E.64 R32, desc[UR12][R32.64] ;  /* 0x0000000c20207981 */ /* 0x000f62000c1e1b00 */
[----:B------:R-:W-:-:S03]  /*154a0*/  IMAD.WIDE.U32 R52, R29, 0x8, R14 ;  /* 0x000000081d347825 */ /* 0x000fc600078e000e */
[----:B------:R-:W3:Y:S04]  /*154b0*/  LDL.64 R24, [R47+0x830] ;  /* 0x000830002f187983 */ /* 0x000ee80000100a00 */
[----:B------:R-:W3:Y:S04]  /*154c0*/  LDG.E.64 R28, desc[UR12][R52.64] ;  /* 0x0000000c341c7981 */ /* 0x000ee8000c1e1b00 */
[----:B------:R-:W3:Y:S01]  /*154d0*/  LDL.64 R16, [R47+0x838] ;  /* 0x000838002f107983 */ /* 0x000ee20000100a00 */
[----:B------:R-:W-:-:S06]  /*154e0*/  UIADD3 UR5, UPT, UPT, UR5, 0x8, URZ ;  /* 0x0000000805057890 */ /* 0x000fcc000fffe0ff */
[----:B------:R-:W-:Y:S01]  /*154f0*/  ISETP.NE.AND P0, PT, R13, UR5, PT ;  /* 0x000000050d007c0c */ /* 0x000fe2000bf05270 */
[----:B------:R-:W-:Y:S01]  /*15500*/  VIADD R48, R48, 0x8 ;  /* 0x0000000830307836 */ /* 0x000fe20000000000 */
[C---:B----4-:R-:W-:Y:S02]  /*15510*/  DFMA R36, -R38.reuse, R36, R50 ;  /* 0x000000242624722b */ /* 0x050fe40000000132 */
[----:B--2---:R-:W-:-:S06]  /*15520*/  DFMA R34, -R38, R34, R44 ;  /* 0x000000222622722b */ /* 0x004fcc000000012c */
[C---:B-----5:R-:W-:Y:S02]  /*15530*/  DFMA R20, -R32.reuse, R20, R36 ;  /* 0x000000142014722b */ /* 0x060fe40000000124 */
[----:B---3--:R-:W-:-:S06]  /*15540*/  DFMA R24, -R32, R24, R34 ;  /* 0x000000182018722b */ /* 0x008fcc0000000122 */
[C---:B------:R-:W-:Y:S02]  /*15550*/  DFMA R30, -R28.reuse, R30, R20 ;  /* 0x0000001e1c1e722b */ /* 0x040fe40000000114 */
[----:B------:R-:W-:Y:S01]  /*15560*/  DFMA R28, -R28, R16, R24 ;  /* 0x000000101c1c722b */ /* 0x000fe20000000118 */
[----:B------:R-:W-:Y:S10]  /*15570*/  @P0 BRA `(.L_x_205) ;  /* 0xfffffffc000c0947 */ /* 0x000ff4000383ffff */
.L_x_204:
[----:B------:R-:W-:Y:S05]  /*15580*/  @!P1 BRA `(.L_x_203) ;  /* 0x0000000400109947 */ /* 0x000fea0003800000 */
[----:B------:R-:W-:-:S04]  /*15590*/  IADD3 R13, PT, PT, RZ, -R42, RZ ;  /* 0x8000002aff0d7210 */ /* 0x000fc80007ffe0ff */
[----:B------:R-:W-:-:S04]  /*155a0*/  PRMT R13, R13, 0x7710, RZ ;  /* 0x000077100d0d7816 */ /* 0x000fc800000000ff */
[----:B------:R-:W-:-:S04]  /*155b0*/  IADD3 R16, PT, PT, R11, UR6, R13 ;  /* 0x000000060b107c10 */ /* 0x000fc8000fffe00d */
[----:B------:R-:W-:-:S04]  /*155c0*/  LOP3.LUT R16, R16, 0x7, RZ, 0xc0, !PT ;  /* 0x0000000710107812 */ /* 0x000fc800078ec0ff */
[C---:B------:R-:W-:Y:S01]  /*155d0*/  LOP3.LUT P1, RZ, R16.reuse, 0x3, RZ, 0xc0, !PT ;  /* 0x0000000310ff7812 */ /* 0x040fe2000782c0ff */
[----:B------:R-:W-:-:S05]  /*155e0*/  VIADD R17, R16, 0xffffffff ;  /* 0xffffffff10117836 */ /* 0x000fca0000000000 */
[----:B------:R-:W-:-:S13]  /*155f0*/  ISETP.GE.U32.AND P0, PT, R17, 0x3, PT ;  /* 0x000000031100780c */ /* 0x000fda0003f06070 */
[----:B------:R-:W-:Y:S05]  /*15600*/  @!P0 BRA `(.L_x_206) ;  /* 0x0000000000788947 */ /* 0x000fea0003800000 */
[----:B------:R-:W-:Y:S01]  /*15610*/  IMAD R37, R9, R46, R48 ;  /* 0x0000002e09257224 */ /* 0x000fe200078e0230 */
[----:B------:R-:W-:-:S03]  /*15620*/  LEA R47, R48, R1, 0x3 ;  /* 0x00000001302f7211 */ /* 0x000fc600078e18ff */
[C---:B------:R-:W-:Y:S02]  /*15630*/  IMAD.WIDE.U32 R34, R37.reuse, 0x8, R14 ;  /* 0x0000000825227825 */ /* 0x040fe400078e000e */
[----:B------:R-:W2:Y:S04]  /*15640*/  LDL.64 R32, [R47] ;  /* 0x000000002f207983 */ /* 0x000ea80000100a00 */
[----:B------:R-:W2:Y:S04]  /*15650*/  LDG.E.64 R34, desc[UR12][R34.64] ;  /* 0x0000000c22227981 */ /* 0x000ea8000c1e1b00 */
[----:B------:R-:W3:Y:S01]  /*15660*/  LDL.64 R50, [R47+0x800] ;  /* 0x000800002f327983 */ /* 0x000ee20000100a00 */
[C---:B------:R-:W-:Y:S01]  /*15670*/  VIADD R25, R37.reuse, 0x1 ;  /* 0x0000000125197836 */ /* 0x040fe20000000000 */
[----:B------:R-:W-:-:S02]  /*15680*/  IADD3 R45, PT, PT, R37, 0x2, RZ ;  /* 0x00000002252d7810 */ /* 0x000fc40007ffe0ff */
[----:B------:R-:W4:Y:S01]  /*15690*/  LDL.64 R20, [R47+0x8] ;  /* 0x000008002f147983 */ /* 0x000f220000100a00 */
[----:B------:R-:W-:-:S03]  /*156a0*/  IMAD.WIDE.U32 R24, R25, 0x8, R14 ;  /* 0x0000000819187825 */ /* 0x000fc600078e000e */
[----:B------:R-:W5:Y:S01]  /*156b0*/  LDL.64 R16, [R47+0x808] ;  /* 0x000808002f107983 */ /* 0x000f620000100a00 */
[----:B------:R-:W-:-:S03]  /*156c0*/  IMAD.WIDE.U32 R44, R45, 0x8, R14 ;  /* 0x000000082d2c7825 */ /* 0x000fc600078e000e */
[----:B------:R-:W4:Y:S04]  /*156d0*/  LDG.E.64 R24, desc[UR12][R24.64] ;  /* 0x0000000c18187981 */ /* 0x000f28000c1e1b00 */
[----:B------:R-:W5:Y:S04]  /*156e0*/  LDL.64 R38, [R47+0x10] ;  /* 0x000010002f267983 */ /* 0x000f680000100a00 */
[----:B------:R-:W5:Y:S01]  /*156f0*/  LDG.E.64 R44, desc[UR12][R44.64] ;  /* 0x0000000c2c2c7981 */ /* 0x000f62000c1e1b00 */
[----:B--2---:R-:W-:Y:S01]  /*15700*/  DFMA R30, -R34, R32, R30 ;  /* 0x00000020221e722b */ /* 0x004fe2000000011e */
[----:B------:R-:W-:-:S02]  /*15710*/  VIADD R33, R37, 0x3 ;  /* 0x0000000325217836 */ /* 0x000fc40000000000 */
[----:B------:R-:W2:Y:S02]  /*15720*/  LDL.64 R36, [R47+0x810] ;  /* 0x000810002f247983 */ /* 0x000ea40000100a00 */
[----:B------:R-:W-:Y:S01]  /*15730*/  IMAD.WIDE.U32 R32, R33, 0x8, R14 ;  /* 0x0000000821207825 */ /* 0x000fe200078e000e */
[----:B---3--:R-:W-:Y:S01]  /*15740*/  DFMA R50, -R34, R50, R28 ;  /* 0x000000322232722b */ /* 0x008fe2000000011c */
[----:B------:R-:W3:Y:S04]  /*15750*/  LDL.64 R34, [R47+0x18] ;  /* 0x000018002f227983 */ /* 0x000ee80000100a00 */
[----:B------:R-:W3:Y:S04]  /*15760*/  LDG.E.64 R32, desc[UR12][R32.64] ;  /* 0x0000000c20207981 */ /* 0x000ee8000c1e1b00 */
[----:B------:R-:W3:Y:S01]  /*15770*/  LDL.64 R28, [R47+0x818] ;  /* 0x000818002f1c7983 */ /* 0x000ee20000100a00 */
[----:B----4-:R-:W-:-:S02]  /*15780*/  DFMA R20, -R24, R20, R30 ;  /* 0x000000141814722b */ /* 0x010fc4000000011e */
[----:B-----5:R-:W-:-:S06]  /*15790*/  DFMA R16, -R24, R16, R50 ;  /* 0x000000101810722b */ /* 0x020fcc0000000132 */
[C---:B------:R-:W-:Y:S01]  /*157a0*/  DFMA R20, -R44.reuse, R38, R20 ;  /* 0x000000262c14722b */ /* 0x040fe20000000114 */
[----:B------:R-:W-:Y:S01]  /*157b0*/  IADD3 R48, PT, PT, R48, 0x4, RZ ;  /* 0x0000000430307810 */ /* 0x000fe20007ffe0ff */
[----:B--2---:R-:W-:-:S06]  /*157c0*/  DFMA R16, -R44, R36, R16 ;  /* 0x000000242c10722b */ /* 0x004fcc0000000110 */
[C---:B---3--:R-:W-:Y:S02]  /*157d0*/  DFMA R30, -R32.reuse, R34, R20 ;  /* 0x00000022201e722b */ /* 0x048fe40000000114 */
[----:B------:R-:W-:-:S11]  /*157e0*/  DFMA R28, -R32, R28, R16 ;  /* 0x0000001c201c722b */ /* 0x000fd60000000110 */
.L_x_206:
[----:B------:R-:W-:Y:S05]  /*157f0*/  @!P1 BRA `(.L_x_203) ;  /* 0x0000000000749947 */ /* 0x000fea0003800000 */
[----:B------:R-:W-:-:S04]  /*15800*/  IADD3 R13, PT, PT, R12, UR6, R13 ;  /* 0x000000060c0d7c10 */ /* 0x000fc8000fffe00d */
[C---:B------:R-:W-:Y:S02]  /*15810*/  LOP3.LUT R16, R13.reuse, 0x3, RZ, 0xc0, !PT ;  /* 0x000000030d107812 */ /* 0x040fe400078ec0ff */
[----:B------:R-:W-:Y:S02]  /*15820*/  LOP3.LUT R13, R13, 0x1, RZ, 0xc0, !PT ;  /* 0x000000010d0d7812 */ /* 0x000fe400078ec0ff */
[----:B------:R-:W-:Y:S02]  /*15830*/  ISETP.NE.AND P0, PT, R16, 0x1, PT ;  /* 0x000000011000780c */ /* 0x000fe40003f05270 */
[----:B------:R-:W-:-:S11]  /*15840*/  ISETP.NE.U32.AND P1, PT, R13, 0x1, PT ;  /* 0x000000010d00780c */ /* 0x000fd60003f25070 */
[----:B------:R-:W-:Y:S02]  /*15850*/  @P0 IMAD R17, R9, R46, R48 ;  /* 0x0000002e09110224 */ /* 0x000fe400078e0230 */
[C---:B------:R-:W-:Y:S02]  /*15860*/  @P0 IMAD R47, R48.reuse, 0x8, R1 ;  /* 0x00000008302f0824 */ /* 0x040fe400078e0201 */
[C---:B------:R-:W-:Y:S01]  /*15870*/  @P0 IMAD.WIDE.U32 R32, R17.reuse, 0x8, R14 ;  /* 0x0000000811200825 */ /* 0x040fe200078e000e */
[----:B------:R-:W-:Y:S02]  /*15880*/  @P0 IADD3 R37, PT, PT, R17, 0x1, RZ ;  /* 0x0000000111250810 */ /* 0x000fe40007ffe0ff */
[----:B------:R-:W2:Y:S01]  /*15890*/  @P0 LDL.64 R24, [R47] ;  /* 0x000000002f180983 */ /* 0x000ea20000100a00 */
[----:B------:R-:W-:-:S03]  /*158a0*/  @P0 VIADD R48, R48, 0x2 ;  /* 0x0000000230300836 */ /* 0x000fc60000000000 */
[----:B------:R-:W2:Y:S01]  /*158b0*/  @P0 LDG.E.64 R32, desc[UR12][R32.64] ;  /* 0x0000000c20200981 */ /* 0x000ea2000c1e1b00 */
[----:B------:R-:W-:-:S03]  /*158c0*/  @P0 IMAD.WIDE.U32 R36, R37, 0x8, R14 ;  /* 0x0000000825240825 */ /* 0x000fc600078e000e */
[----:B------:R-:W3:Y:S01]  /*158d0*/  @P0 LDL.64 R20, [R47+0x800] ;  /* 0x000800002f140983 */ /* 0x000ee20000100a00 */
[----:B------:R-:W-:-:S03]  /*158e0*/  @!P1 IMAD R45, R9, R46, R48 ;  /* 0x0000002e092d9224 */ /* 0x000fc600078e0230 */
[----:B------:R-:W4:Y:S01]  /*158f0*/  @P0 LDL.64 R16, [R47+0x8] ;  /* 0x000008002f100983 */ /* 0x000f220000100a00 */
[----:B------:R-:W-:-:S03]  /*15900*/  @!P1 IMAD.WIDE.U32 R44, R45, 0x8, R14 ;  /* 0x000000082d2c9825 */ /* 0x000fc600078e000e */
[----:B------:R-:W4:Y:S01]  /*15910*/  @P0 LDG.E.64 R36, desc[UR12][R36.64] ;  /* 0x0000000c24240981 */ /* 0x000f22000c1e1b00 */
[----:B------:R-:W-:-:S03]  /*15920*/  @!P1 LEA R13, R48, R1, 0x3 ;  /* 0x00000001300d9211 */ /* 0x000fc600078e18ff */
[----:B------:R-:W5:Y:S04]  /*15930*/  @P0 LDL.64 R34, [R47+0x808] ;  /* 0x000808002f220983 */ /* 0x000f680000100a00 */
[----:B------:R-:W5:Y:S04]  /*15940*/  @!P1 LDL.64 R38, [R13] ;  /* 0x000000000d269983 */ /* 0x000f680000100a00 */
[----:B------:R-:W5:Y:S04]  /*15950*/  @!P1 LDG.E.64 R44, desc[UR12][R44.64] ;  /* 0x0000000c2c2c9981 */ /* 0x000f68000c1e1b00 */
[----:B------:R-:W5:Y:S01]  /*15960*/  @!P1 LDL.64 R14, [R13+0x800] ;  /* 0x000800000d0e9983 */ /* 0x000f620000100a00 */
[----:B--2---:R-:W-:-:S02]  /*15970*/  @P0 DFMA R24, -R32, R24, R30 ;  /* 0x000000182018022b */ /* 0x004fc4000000011e */
[----:B---3--:R-:W-:-:S06]  /*15980*/  @P0 DFMA R20, -R32, R20, R28 ;  /* 0x000000142014022b */ /* 0x008fcc000000011c */
[C---:B----4-:R-:W-:Y:S02]  /*15990*/  @P0 DFMA R30, -R36.reuse, R16, R24 ;  /* 0x00000010241e022b */ /* 0x050fe40000000118 */
[----:B-----5:R-:W-:-:S06]  /*159a0*/  @P0 DFMA R28, -R36, R34, R20 ;  /* 0x00000022241c022b */ /* 0x020fcc0000000114 */
[C---:B------:R-:W-:Y:S02]  /*159b0*/  @!P1 DFMA R30, -R44.reuse, R38, R30 ;  /* 0x000000262c1e922b */ /* 0x040fe4000000011e */
[----:B------:R-:W-:-:S11]  /*159c0*/  @!P1 DFMA R28, -R44, R14, R28 ;  /* 0x0000000e2c1c922b */ /* 0x000fd6000000011c */
.L_x_203:
[----:B------:R-:W-:-:S08]  /*159d0*/  DMUL R14, R18, R18 ;  /* 0x00000012120e7228 */ /* 0x000fd00000000000 */
[----:B------:R-:W-:-:S08]  /*159e0*/  DFMA R14, R26, R26, R14 ;  /* 0x0000001a1a0e722b */ /* 0x000fd0000000000e */
[----:B------:R-:W-:-:S14]  /*159f0*/  DSETP.GT.AND P0, PT, R14, 4.9303806576313237838e-32, PT ;  /* 0x397000000e00742a */ /* 0x000fdc0003f04000 */
[----:B------:R-:W-:Y:S05]  /*15a00*/  @!P0 BRA `(.L_x_207) ;  /* 0x0000000000c88947 */ /* 0x000fea0003800000 */
[----:B------:R-:W0:Y:S01]  /*15a10*/  MUFU.RCP64H R33, R15 ;  /* 0x0000000f00217308 */ /* 0x000e220000001800 */
[----:B------:R-:W-:-:S06]  /*15a20*/  IMAD.MOV.U32 R32, RZ, RZ, 0x1 ;  /* 0x00000001ff207424 */ /* 0x000fcc00078e00ff */
[----:B0-----:R-:W-:-:S08]  /*15a30*/  DFMA R16, -R14, R32, 1 ;  /* 0x3ff000000e10742b */ /* 0x001fd00000000120 */
[----:B------:R-:W-:-:S08]  /*15a40*/  DFMA R16, R16, R16, R16 ;  /* 0x000000101010722b */ /* 0x000fd00000000010 */
[----:B------:R-:W-:Y:S02]  /*15a50*/  DFMA R32, R32, R16, R32 ;  /* 0x000000102020722b */ /* 0x000fe40000000020 */
[----:B------:R-:W-:-:S06]  /*15a60*/  DMUL R16, R26, R28 ;  /* 0x0000001c1a107228 */ /* 0x000fcc0000000000 */
[----:B------:R-:W-:Y:S02]  /*15a70*/  DFMA R20, -R14, R32, 1 ;  /* 0x3ff000000e14742b */ /* 0x000fe40000000120 */
[----:B------:R-:W-:-:S06]  /*15a80*/  DFMA R16, R18, R30, -R16 ;  /* 0x0000001e1210722b */ /* 0x000fcc0000000810 */
[----:B------:R-:W-:-:S04]  /*15a90*/  DFMA R32, R32, R20, R32 ;  /* 0x000000142020722b */ /* 0x000fc80000000020 */
[----:B------:R-:W-:-:S04]  /*15aa0*/  FSETP.GEU.AND P1, PT, |R17|, 6.5827683646048100446e-37, PT ;  /* 0x036000001100780b */ /* 0x000fc80003f2e200 */
        /* <DEDUP_REMOVED lines=11> */
[----:B------:R-:W-:Y:S01]  /*15b60*/  IMAD.MOV.U32 R20, RZ, RZ, R16 ;  /* 0x000000ffff147224 */ /* 0x000fe200078e0010 */
[----:B------:R-:W-:-:S07]  /*15b70*/  MOV R21, R17 ;  /* 0x0000001100157202 */ /* 0x000fce0000000f00 */
.L_x_208:
[----:B------:R-:W0:Y:S01]  /*15b80*/  MUFU.RCP64H R17, R15 ;  /* 0x0000000f00117308 */ /* 0x000e220000001800 */
[----:B------:R-:W-:Y:S01]  /*15b90*/  IMAD.MOV.U32 R16, RZ, RZ, 0x1 ;  /* 0x00000001ff107424 */ /* 0x000fe200078e00ff */
[----:B------:R-:W-:Y:S01]  /*15ba0*/  DMUL R18, R18, R28 ;  /* 0x0000001c12127228 */ /* 0x000fe20000000000 */
[----:B------:R-:W-:-:S05]  /*15bb0*/  LEA R13, R10, R1, 0x3 ;  /* 0x000000010a0d7211 */ /* 0x000fca00078e18ff */
[----:B------:R1:W-:Y:S02]  /*15bc0*/  STL.64 [R13+-0x8], R20 ;  /* 0xfffff8140d007387 */ /* 0x0003e40000100a00 */
[----:B------:R-:W-:Y:S02]  /*15bd0*/  DFMA R30, R26, R30, R18 ;  /* 0x0000001e1a1e722b */ /* 0x000fe40000000012 */
[----:B0-----:R-:W-:-:S08]  /*15be0*/  DFMA R24, -R14, R16, 1 ;  /* 0x3ff000000e18742b */ /* 0x001fd00000000110 */
[----:B------:R-:W-:Y:S01]  /*15bf0*/  FSETP.GEU.AND P1, PT, |R31|, 6.5827683646048100446e-37, PT ;  /* 0x036000001f00780b */ /* 0x000fe20003f2e200 */
        /* <DEDUP_REMOVED lines=9> */
[----:B-1----:R-:W-:Y:S05]  /*15c90*/  @P0 BRA P1, `(.L_x_209) ;  /* 0x0000000000180947 */ /* 0x002fea0000800000 */
[----:B------:R-:W-:Y:S01]  /*15ca0*/  IMAD.MOV.U32 R16, RZ, RZ, R30 ;  /* 0x000000ffff107224 */ /* 0x000fe200078e001e */
[----:B------:R-:W-:Y:S01]  /*15cb0*/  MOV R21, R31 ;  /* 0x0000001f00157202 */ /* 0x000fe20000000f00 */
[----:B------:R-:W-:Y:S01]  /*15cc0*/  IMAD.MOV.U32 R24, RZ, RZ, R14 ;  /* 0x000000ffff187224 */ /* 0x000fe200078e000e */
[----:B------:R-:W-:Y:S02]  /*15cd0*/  MOV R17, R15 ;  /* 0x0000000f00117202 */ /* 0x000fe40000000f00 */
[----:B------:R-:W-:-:S07]  /*15ce0*/  MOV R20, 0x15d00 ;  /* 0x00015d0000147802 */ /* 0x000fce0000000f00 */
[----:B------:R-:W-:Y:S05]  /*15cf0*/  CALL.REL.NOINC `($__internal_0_$__cuda_sm20_div_rn_f64_full) ;  /* 0x0000004000047944 */ /* 0x000fea0003c00000 */
.L_x_209:
[----:B------:R-:W-:-:S05]  /*15d00*/  IMAD R13, R10, 0x8, R1 ;  /* 0x000000080a0d7824 */ /* 0x000fca00078e0201 */
[----:B------:R1:W-:Y:S01]  /*15d10*/  STL.64 [R13+0x7f8], R16 ;  /* 0x0007f8100d007387 */ /* 0x0003e20000100a00 */
[----:B------:R-:W-:Y:S05]  /*15d20*/  BRA `(.L_x_210) ;  /* 0x00000000000c7947 */ /* 0x000fea0003800000 */
.L_x_207:
[----:B------:R-:W-:-:S05]  /*15d30*/  LEA R13, R10, R1, 0x3 ;  /* 0x000000010a0d7211 */ /* 0x000fca00078e18ff */
[----:B------:R0:W-:Y:S04]  /*15d40*/  STL.64 [R13+-0x8], RZ ;  /* 0xfffff8ff0d007387 */ /* 0x0001e80000100a00 */
[----:B------:R0:W-:Y:S02]  /*15d50*/  STL.64 [R13+0x7f8], RZ ;  /* 0x0007f8ff0d007387 */ /* 0x0001e40000100a00 */
.L_x_210:
[----:B------:R-:W-:Y:S01]  /*15d60*/  ISETP.GT.U32.AND P0, PT, R10, 0x1, PT ;  /* 0x000000010a00780c */ /* 0x000fe20003f04070 */
[----:B------:R-:W-:Y:S01]  /*15d70*/  UIADD3 UR4, UPT, UPT, UR4, 0x1, URZ ;  /* 0x0000000104047890 */ /* 0x000fe2000fffe0ff */
[----:B------:R-:W-:Y:S01]  /*15d80*/  VIADD R11, R11, 0x1 ;  /* 0x000000010b0b7836 */ /* 0x000fe20000000000 */
[----:B------:R-:W-:Y:S01]  /*15d90*/  IADD3 R12, PT, PT, R12, 0x1, RZ ;  /* 0x000000010c0c7810 */ /* 0x000fe20007ffe0ff */
[----:B------:R-:W-:-:S09]  /*15da0*/  IMAD.MOV.U32 R10, RZ, RZ, R9 ;  /* 0x000000ffff0a7224 */ /* 0x000fd200078e0009 */
[----:B------:R-:W-:Y:S05]  /*15db0*/  @P0 BRA `(.L_x_211) ;  /* 0xfffffff000a00947 */ /* 0x000fea000383ffff */
.L_x_202:
[----:B------:R-:W-:Y:S02]  /*15dc0*/  ISETP.GE.U32.AND P0, PT, R40, 0xf, PT ;  /* 0x0000000f2800780c */ /* 0x000fe40003f06070 */
[----:B------:R-:W-:Y:S02]  /*15dd0*/  CS2R R46, SRZ ;  /* 0x00000000002e7805 */ /* 0x000fe4000001ff00 */
[----:B------:R-:W-:-:S09]  /*15de0*/  MOV R44, RZ ;  /* 0x000000ff002c7202 */ /* 0x000fd20000000f00 */
[----:B------:R-:W-:Y:S05]  /*15df0*/  @!P0 BRA `(.L_x_212) ;  /* 0x00000004001c8947 */ /* 0x000fea0003800000 */
[----:B------:R-:W-:Y:S01]  /*15e00*/  IMAD.MOV.U32 R44, RZ, RZ, RZ ;  /* 0x000000ffff2c7224 */ /* 0x000fe200078e00ff */
[----:B------:R-:W-:-:S07]  /*15e10*/  CS2R R46, SRZ ;  /* 0x00000000002e7805 */ /* 0x000fce000001ff00 */
.L_x_213:
[----:B------:R-:W-:-:S05]  /*15e20*/  LEA R45, R44, R1, 0x3 ;  /* 0x000000012c2d7211 */ /* 0x000fca00078e18ff */
[----:B------:R-:W2:Y:S04]  /*15e30*/  LDL.128 R32, [R45+0x800] ;  /* 0x000800002d207983 */ /* 0x000ea80000100c00 */
[----:B------:R-:W3:Y:S04]  /*15e40*/  LDL.128 R36, [R45] ;  /* 0x000000002d247983 */ /* 0x000ee80000100c00 */
[----:B0-----:R-:W4:Y:S04]  /*15e50*/  LDL.128 R8, [R45+0x810] ;  /* 0x000810002d087983 */ /* 0x001f280000100c00 */
[----:B------:R-:W5:Y:S04]  /*15e60*/  LDL.128 R28, [R45+0x10] ;  /* 0x000010002d1c7983 */ /* 0x000f680000100c00 */
[----:B------:R-:W5:Y:S04]  /*15e70*/  LDL.128 R20, [R45+0x820] ;  /* 0x000820002d147983 */ /* 0x000f680000100c00 */
[----:B------:R-:W5:Y:S04]  /*15e80*/  LDL.128 R24, [R45+0x20] ;  /* 0x000020002d187983 */ /* 0x000f680000100c00 */
[----:B-1----:R-:W5:Y:S04]  /*15e90*/  LDL.128 R16, [R45+0x830] ;  /* 0x000830002d107983 */ /* 0x002f680000100c00 */
[----:B------:R-:W5:Y:S01]  /*15ea0*/  LDL.128 R12, [R45+0x30] ;  /* 0x000030002d0c7983 */ /* 0x000f620000100c00 */
[----:B--2---:R-:W-:-:S08]  /*15eb0*/  DMUL R32, R32, R32 ;  /* 0x0000002020207228 */ /* 0x004fd00000000000 */
[----:B---3--:R-:W-:Y:S02]  /*15ec0*/  DFMA R32, R36, R36, R32 ;  /* 0x000000242420722b */ /* 0x008fe40000000020 */
[----:B------:R-:W-:Y:S02]  /*15ed0*/  DMUL R36, R34, R34 ;  /* 0x0000002222247228 */ /* 0x000fe40000000000 */
[----:B----4-:R-:W-:-:S04]  /*15ee0*/  DMUL R8, R8, R8 ;  /* 0x0000000808087228 */ /* 0x010fc80000000000 */
[----:B------:R-:W-:Y:S02]  /*15ef0*/  DADD R46, R32, R46 ;  /* 0x00000000202e7229 */ /* 0x000fe4000000002e */
[----:B------:R-:W-:Y:S01]  /*15f00*/  DFMA R36, R38, R38, R36 ;  /* 0x000000262624722b */ /* 0x000fe20000000024 */
[----:B------:R-:W2:Y:S01]  /*15f10*/  LDL.128 R32, [R45+0x840] ;  /* 0x000840002d207983 */ /* 0x000ea20000100c00 */
[----:B-----5:R-:W-:Y:S02]  /*15f20*/  DFMA R28, R28, R28, R8 ;  /* 0x0000001c1c1c722b */ /* 0x020fe40000000008 */
[----:B------:R-:W-:Y:S01]  /*15f30*/  DMUL R38, R10, R10 ;  /* 0x0000000a0a267228 */ /* 0x000fe20000000000 */
[----:B------:R-:W3:Y:S03]  /*15f40*/  LDL.128 R8, [R45+0x40] ;  /* 0x000040002d087983 */ /* 0x000ee60000100c00 */
[----:B------:R-:W-:-:S02]  /*15f50*/  DADD R36, R46, R36 ;  /* 0x000000002e247229 */ /* 0x000fc40000000024 */
[----:B------:R-:W-:Y:S02]  /*15f60*/  DMUL R20, R20, R20 ;  /* 0x0000001414147228 */ /* 0x000fe40000000000 */
[----:B------:R-:W-:-:S04]  /*15f70*/  DFMA R38, R30, R30, R38 ;  /* 0x0000001e1e26722b */ /* 0x000fc80000000026 */
[----:B------:R-:W-:Y:S01]  /*15f80*/  DADD R36, R36, R28 ;  /* 0x0000000024247229 */ /* 0x000fe2000000001c */
[----:B------:R-:W4:Y:S01]  /*15f90*/  LDL.128 R28, [R45+0x850] ;  /* 0x000850002d1c7983 */ /* 0x000f220000100c00 */
[----:B------:R-:W-:Y:S02]  /*15fa0*/  DFMA R24, R24, R24, R20 ;  /* 0x000000181818722b */ /* 0x000fe40000000014 */
[----:B------:R-:W-:Y:S01]  /*15fb0*/  DMUL R48, R22, R22 ;  /* 0x0000001616307228 */ /* 0x000fe20000000000 */
[----:B------:R-:W5:Y:S03]  /*15fc0*/  LDL.128 R20, [R45+0x50] ;  /* 0x000050002d147983 */ /* 0x000f660000100c00 */
[----:B------:R-:W-:-:S04]  /*15fd0*/  DADD R38, R36, R38 ;  /* 0x0000000024267229 */ /* 0x000fc80000000026 */
[----:B------:R-:W-:-:S04]  /*15fe0*/  DFMA R48, R26, R26, R48 ;  /* 0x0000001a1a30722b */ /* 0x000fc80000000030 */
[----:B------:R-:W-:Y:S01]  /*15ff0*/  DADD R38, R38, R24 ;  /* 0x0000000026267229 */ /* 0x000fe20000000018 */
[----:B------:R-:W5:Y:S01]  /*16000*/  LDL.128 R24, [R45+0x860] ;  /* 0x000860002d187983 */ /* 0x000f620000100c00 */
[----:B------:R-:W-:Y:S02]  /*16010*/  DMUL R36, R16, R16 ;  /* 0x0000001010247228 */ /* 0x000fe40000000000 */
[----:B------:R-:W-:Y:S01]  /*16020*/  DMUL R46, R18, R18 ;  /* 0x00000012122e7228 */ /* 0x000fe20000000000 */
[----:B------:R-:W5:Y:S03]  /*16030*/  LDL.128 R16, [R45+0x60] ;  /* 0x000060002d107983 */ /* 0x000f660000100c00 */
[----:B------:R-:W-:Y:S02]  /*16040*/  DADD R48, R38, R48 ;  /* 0x0000000026307229 */ /* 0x000fe40000000030 */
[----:B------:R-:W-:-:S02]  /*16050*/  DFMA R36, R12, R12, R36 ;  /* 0x0000000c0c24722b */ /* 0x000fc40000000024 */
[----:B------:R-:W-:Y:S01]  /*16060*/  DFMA R46, R14, R14, R46 ;  /* 0x0000000e0e2e722b */ /* 0x000fe2000000002e */
[----:B------:R-:W5:Y:S05]  /*16070*/  LDL.128 R12, [R45+0x870] ;  /* 0x000870002d0c7983 */ /* 0x000f6a0000100c00 */
[----:B------:R-:W-:Y:S02]  /*16080*/  DADD R48, R48, R36 ;  /* 0x0000000030307229 */ /* 0x000fe40000000024 */
[----:B------:R-:W5:Y:S06]  /*16090*/  LDL.128 R36, [R45+0x70] ;  /* 0x000070002d247983 */ /* 0x000f6c0000100c00 */
[----:B------:R-:W-:Y:S01]  /*160a0*/  DADD R46, R48, R46 ;  /* 0x00000000302e7229 */ /* 0x000fe2000000002e */
[----:B------:R-:W-:-:S05]  /*160b0*/  VIADD R44, R44, 0x10 ;  /* 0x000000102c2c7836 */ /* 0x000fca0000000000 */
[----:B------:R-:W-:Y:S01]  /*160c0*/  ISETP.NE.AND P0, PT, R44, R43, PT ;  /* 0x0000002b2c00720c */ /* 0x000fe20003f05270 */
[----:B--2---:R-:W-:Y:S02]  /*160d0*/  DMUL R32, R32, R32 ;  /* 0x0000002020207228 */ /* 0x004fe40000000000 */
[----:B------:R-:W-:-:S06]  /*160e0*/  DMUL R34, R34, R34 ;  /* 0x0000002222227228 */ /* 0x000fcc0000000000 */
[----:B---3--:R-:W-:Y:S02]  /*160f0*/  DFMA R32, R8, R8, R32 ;  /* 0x000000080820722b */ /* 0x008fe40000000020 */
[----:B------:R-:W-:-:S06]  /*16100*/  DFMA R34, R10, R10, R34 ;  /* 0x0000000a0a22722b */ /* 0x000fcc0000000022 */
[----:B------:R-:W-:Y:S02]  /*16110*/  DADD R32, R46, R32 ;  /* 0x000000002e207229 */ /* 0x000fe40000000020 */
[----:B----4-:R-:W-:Y:S02]  /*16120*/  DMUL R28, R28, R28 ;  /* 0x0000001c1c1c7228 */ /* 0x010fe40000000000 */
[----:B------:R-:W-:-:S04]  /*16130*/  DMUL R30, R30, R30 ;  /* 0x0000001e1e1e7228 */ /* 0x000fc80000000000 */
[----:B------:R-:W-:Y:S02]  /*16140*/  DADD R32, R32, R34 ;  /* 0x0000000020207229 */ /* 0x000fe40000000022 */
[----:B-----5:R-:W-:Y:S02]  /*16150*/  DFMA R28, R20, R20, R28 ;  /* 0x00000014141c722b */ /* 0x020fe4000000001c */
[----:B------:R-:W-:Y:S02]  /*16160*/  DFMA R30, R22, R22, R30 ;  /* 0x00000016161e722b */ /* 0x000fe4000000001e */
[----:B------:R-:W-:-:S04]  /*16170*/  DMUL R24, R24, R24 ;  /* 0x0000001818187228 */ /* 0x000fc80000000000 */
[----:B------:R-:W-:Y:S02]  /*16180*/  DADD R28, R32, R28 ;  /* 0x00000000201c7229 */ /* 0x000fe4000000001c */
[----:B------:R-:W-:Y:S02]  /*16190*/  DMUL R26, R26, R26 ;  /* 0x0000001a1a1a7228 */ /* 0x000fe40000000000 */
[----:B------:R-:W-:-:S04]  /*161a0*/  DFMA R24, R16, R16, R24 ;  /* 0x000000101018722b */ /* 0x000fc80000000018 */
[----:B------:R-:W-:Y:S02]  /*161b0*/  DADD R28, R28, R30 ;  /* 0x000000001c1c7229 */ /* 0x000fe4000000001e */
[----:B------:R-:W-:Y:S02]  /*161c0*/  DFMA R26, R18, R18, R26 ;  /* 0x00000012121a722b */ /* 0x000fe4000000001a */
[----:B------:R-:W-:-:S04]  /*161d0*/  DMUL R12, R12, R12 ;  /* 0x0000000c0c0c7228 */ /* 0x000fc80000000000 */
[----:B------:R-:W-:Y:S02]  /*161e0*/  DADD R24, R28, R24 ;  /* 0x000000001c187229 */ /* 0x000fe40000000018 */
[----:B------:R-:W-:Y:S02]  /*161f0*/  DMUL R14, R14, R14 ;  /* 0x0000000e0e0e7228 */ /* 0x000fe40000000000 */
[----:B------:R-:W-:-:S04]  /*16200*/  DFMA R12, R36, R36, R12 ;  /* 0x00000024240c722b */ /* 0x000fc8000000000c */
[----:B------:R-:W-:Y:S02]  /*16210*/  DADD R24, R24, R26 ;  /* 0x0000000018187229 */ /* 0x000fe4000000001a */
[----:B------:R-:W-:-:S06]  /*16220*/  DFMA R14, R38, R38, R14 ;  /* 0x00000026260e722b */ /* 0x000fcc000000000e */
[----:B------:R-:W-:-:S08]  /*16230*/  DADD R12, R24, R12 ;  /* 0x00000000180c7229 */ /* 0x000fd0000000000c */
[----:B------:R-:W-:Y:S01]  /*16240*/  DADD R46, R12, R14 ;  /* 0x000000000c2e7229 */ /* 0x000fe2000000000e */
[----:B------:R-:W-:Y:S10]  /*16250*/  @P0 BRA `(.L_x_213) ;  /* 0xfffffff800f00947 */ /* 0x000ff4000383ffff */
[----:B------:R-:W-:-:S07]  /*16260*/  MOV R44, R43 ;  /* 0x0000002b002c7202 */ /* 0x000fce0000000f00 */
.L_x_212:
[----:B------:R-:W-:-:S13]  /*16270*/  ISETP.NE.AND P0, PT, R7, RZ, PT ;  /* 0x000000ff0700720c */ /* 0x000fda0003f05270 */
[----:B------:R-:W-:Y:S05]  /*16280*/  @!P0 BRA `(.L_x_214) ;  /* 0x0000000400388947 */ /* 0x000fea0003800000 */
[----:B------:R-:W-:Y:S02]  /*16290*/  ISETP.GE.U32.AND P0, PT, R6, 0x7, PT ;  /* 0x000000070600780c */ /* 0x000fe40003f06070 */
[----:B------:R-:W-:-:S11]  /*162a0*/  ISETP.NE.AND P1, PT, R5, RZ, PT ;  /* 0x000000ff0500720c */ /* 0x000fd60003f25270 */
[----:B------:R-:W-:Y:S05]  /*162b0*/  @!P0 BRA `(.L_x_215) ;  /* 0x0000000000888947 */ /* 0x000fea0003800000 */
[----:B------:R-:W-:-:S05]  /*162c0*/  IMAD R45, R44, 0x8, R1 ;  /* 0x000000082c2d7824 */ /* 0x000fca00078e0201 */
[----:B0-----:R-:W2:Y:S04]  /*162d0*/  LDL.128 R8, [R45+0x800] ;  /* 0x000800002d087983 */ /* 0x001ea80000100c00 */
[----:B-1----:R-:W3:Y:S04]  /*162e0*/  LDL.128 R12, [R45] ;  /* 0x000000002d0c7983 */ /* 0x002ee80000100c00 */
[----:B------:R-:W4:Y:S04]  /*162f0*/  LDL.128 R16, [R45+0x810] ;  /* 0x000810002d107983 */ /* 0x000f280000100c00 */
[----:B------:R-:W5:Y:S04]  /*16300*/  LDL.128 R20, [R45+0x10] ;  /* 0x000010002d147983 */ /* 0x000f680000100c00 */
[----:B------:R-:W5:Y:S04]  /*16310*/  LDL.128 R24, [R45+0x820] ;  /* 0x000820002d187983 */ /* 0x000f680000100c00 */
[----:B------:R-:W5:Y:S04]  /*16320*/  LDL.128 R28, [R45+0x20] ;  /* 0x000020002d1c7983 */ /* 0x000f680000100c00 */
[----:B------:R-:W5:Y:S04]  /*16330*/  LDL.128 R32, [R45+0x830] ;  /* 0x000830002d207983 */ /* 0x000f680000100c00 */
[----:B------:R-:W5:Y:S01]  /*16340*/  LDL.128 R36, [R45+0x30] ;  /* 0x000030002d247983 */ /* 0x000f620000100c00 */
[----:B------:R-:W-:Y:S01]  /*16350*/  IADD3 R44, PT, PT, R44, 0x8, RZ ;  /* 0x000000082c2c7810 */ /* 0x000fe20007ffe0ff */
[----:B--2---:R-:W-:-:S02]  /*16360*/  DMUL R8, R8, R8 ;  /* 0x0000000808087228 */ /* 0x004fc40000000000 */
[----:B------:R-:W-:-:S06]  /*16370*/  DMUL R10, R10, R10 ;  /* 0x0000000a0a0a7228 */ /* 0x000fcc0000000000 */
[----:B---3--:R-:W-:Y:S02]  /*16380*/  DFMA R8, R12, R12, R8 ;  /* 0x0000000c0c08722b */ /* 0x008fe40000000008 */
[----:B------:R-:W-:Y:S02]  /*16390*/  DFMA R10, R14, R14, R10 ;  /* 0x0000000e0e0a722b */ /* 0x000fe4000000000a */
[----:B----4-:R-:W-:Y:S02]  /*163a0*/  DMUL R16, R16, R16 ;  /* 0x0000001010107228 */ /* 0x010fe40000000000 */
[----:B------:R-:W-:Y:S02]  /*163b0*/  DMUL R18, R18, R18 ;  /* 0x0000001212127228 */ /* 0x000fe40000000000 */
[----:B------:R-:W-:Y:S02]  /*163c0*/  DADD R8, R46, R8 ;  /* 0x000000002e087229 */ /* 0x000fe40000000008 */
[----:B-----5:R-:W-:-:S02]  /*163d0*/  DMUL R24, R24, R24 ;  /* 0x0000001818187228 */ /* 0x020fc40000000000 */
[----:B------:R-:W-:Y:S02]  /*163e0*/  DFMA R16, R20, R20, R16 ;  /* 0x000000141410722b */ /* 0x000fe40000000010 */
[----:B------:R-:W-:Y:S02]  /*163f0*/  DFMA R18, R22, R22, R18 ;  /* 0x000000161612722b */ /* 0x000fe40000000012 */
[----:B------:R-:W-:Y:S02]  /*16400*/  DADD R8, R8, R10 ;  /* 0x0000000008087229 */ /* 0x000fe4000000000a */
[----:B------:R-:W-:Y:S02]  /*16410*/  DMUL R26, R26, R26 ;  /* 0x0000001a1a1a7228 */ /* 0x000fe40000000000 */
[----:B------:R-:W-:Y:S02]  /*16420*/  DFMA R24, R28, R28, R24 ;  /* 0x0000001c1c18722b */ /* 0x000fe40000000018 */
[----:B------:R-:W-:-:S02]  /*16430*/  DMUL R32, R32, R32 ;  /* 0x0000002020207228 */ /* 0x000fc40000000000 */
[----:B------:R-:W-:Y:S02]  /*16440*/  DADD R8, R8, R16 ;  /* 0x0000000008087229 */ /* 0x000fe40000000010 */
[----:B------:R-:W-:Y:S02]  /*16450*/  DFMA R26, R30, R30, R26 ;  /* 0x0000001e1e1a722b */ /* 0x000fe4000000001a */
[----:B------:R-:W-:Y:S02]  /*16460*/  DMUL R34, R34, R34 ;  /* 0x0000002222227228 */ /* 0x000fe40000000000 */
[----:B------:R-:W-:Y:S02]  /*16470*/  DFMA R32, R36, R36, R32 ;  /* 0x000000242420722b */ /* 0x000fe40000000020 */
[----:B------:R-:W-:-:S04]  /*16480*/  DADD R8, R8, R18 ;  /* 0x0000000008087229 */ /* 0x000fc80000000012 */
[----:B------:R-:W-:-:S04]  /*16490*/  DFMA R34, R38, R38, R34 ;  /* 0x000000262622722b */ /* 0x000fc80000000022 */
[----:B------:R-:W-:-:S08]  /*164a0*/  DADD R8, R8, R24 ;  /* 0x0000000008087229 */ /* 0x000fd00000000018 */
[----:B------:R-:W-:-:S08]  /*164b0*/  DADD R8, R8, R26 ;  /* 0x0000000008087229 */ /* 0x000fd0000000001a */
[----:B------:R-:W-:-:S08]  /*164c0*/  DADD R8, R8, R32 ;  /* 0x0000000008087229 */ /* 0x000fd00000000020 */
[----:B------:R-:W-:-:S11]  /*164d0*/  DADD R46, R8, R34 ;  /* 0x00000000082e7229 */ /* 0x000fd60000000022 */
.L_x_215:
        /* <DEDUP_REMOVED lines=16> */
[----:B------:R-:W-:-:S04]  /*165e0*/  DADD R8, R46, R8 ;  /* 0x000000002e087229 */ /* 0x000fc80000000008 */
[----:B-----5:R-:W-:Y:S02]  /*165f0*/  DFMA R16, R20, R20, R16 ;  /* 0x000000141410722b */ /* 0x020fe40000000010 */
[----:B------:R-:W-:Y:S02]  /*16600*/  DFMA R18, R22, R22, R18 ;  /* 0x000000161612722b */ /* 0x000fe40000000012 */
[----:B------:R-:W-:-:S08]  /*16610*/  DADD R8, R8, R10 ;  /* 0x0000000008087229 */ /* 0x000fd0000000000a */
[----:B------:R-:W-:-:S08]  /*16620*/  DADD R8, R8, R16 ;  /* 0x0000000008087229 */ /* 0x000fd00000000010 */
[----:B------:R-:W-:-:S11]  /*16630*/  DADD R46, R8, R18 ;  /* 0x00000000082e7229 */ /* 0x000fd60000000012 */
.L_x_216:
[----:B------:R-:W-:Y:S05]  /*16640*/  @!P1 BRA `(.L_x_214) ;  /* 0x0000000000489947 */ /* 0x000fea0003800000 */
[----:B-1----:R-:W-:-:S05]  /*16650*/  IMAD R16, R44, 0x8, R1 ;  /* 0x000000082c107824 */ /* 0x002fca00078e0201 */
[----:B0-----:R-:W2:Y:S04]  /*16660*/  LDL.128 R8, [R16+0x800] ;  /* 0x0008000010087983 */ /* 0x001ea80000100c00 */
[----:B------:R-:W3:Y:S01]  /*16670*/  LDL.128 R12, [R16] ;  /* 0x00000000100c7983 */ /* 0x000ee20000100c00 */
[----:B------:R-:W-:Y:S01]  /*16680*/  ISETP.NE.AND P0, PT, R0, 0x1, PT ;  /* 0x000000010000780c */ /* 0x000fe20003f05270 */
[----:B--2---:R-:W-:-:S08]  /*16690*/  DMUL R8, R8, R8 ;  /* 0x0000000808087228 */ /* 0x004fd00000000000 */
[----:B---3--:R-:W-:-:S08]  /*166a0*/  DFMA R8, R12, R12, R8 ;  /* 0x0000000c0c08722b */ /* 0x008fd00000000008 */
[----:B------:R-:W-:Y:S01]  /*166b0*/  DADD R46, R46, R8 ;  /* 0x000000002e2e7229 */ /* 0x000fe20000000008 */
[----:B------:R-:W-:Y:S10]  /*166c0*/  @!P0 BRA `(.L_x_214) ;  /* 0x0000000000288947 */ /* 0x000ff40003800000 */
[----:B------:R-:W-:Y:S01]  /*166d0*/  DMUL R10, R10, R10 ;  /* 0x0000000a0a0a7228 */ /* 0x000fe20000000000 */
[----:B------:R-:W-:-:S07]  /*166e0*/  ISETP.NE.AND P0, PT, R0, 0x2, PT ;  /* 0x000000020000780c */ /* 0x000fce0003f05270 */
[----:B------:R-:W-:-:S08]  /*166f0*/  DFMA R10, R14, R14, R10 ;  /* 0x0000000e0e0a722b */ /* 0x000fd0000000000a */
[----:B------:R-:W-:Y:S01]  /*16700*/  DADD R46, R46, R10 ;  /* 0x000000002e2e7229 */ /* 0x000fe2000000000a */
[----:B------:R-:W-:Y:S10]  /*16710*/  @!P0 BRA `(.L_x_214) ;  /* 0x0000000000148947 */ /* 0x000ff40003800000 */
[----:B------:R-:W2:Y:S04]  /*16720*/  LDL.64 R10, [R16+0x810] ;  /* 0x00081000100a7983 */ /* 0x000ea80000100a00 */
[----:B------:R-:W3:Y:S01]  /*16730*/  LDL.64 R8, [R16+0x10] ;  /* 0x0000100010087983 */ /* 0x000ee20000100a00 */
[----:B--2---:R-:W-:-:S08]  /*16740*/  DMUL R10, R10, R10 ;  /* 0x0000000a0a0a7228 */ /* 0x004fd00000000000 */
[----:B---3--:R-:W-:-:S08]  /*16750*/  DFMA R10, R8, R8, R10 ;  /* 0x00000008080a722b */ /* 0x008fd0000000000a */
[----:B------:R-:W-:-:S11]  /*16760*/  DADD R46, R46, R10 ;  /* 0x000000002e2e7229 */ /* 0x000fd6000000000a */
.L_x_214:
[----:B------:R-:W2:Y:S01]  /*16770*/  MUFU.RSQ64H R37, R47 ;  /* 0x0000002f00257308 */ /* 0x000ea20000001c00 */
[----:B------:R-:W-:Y:S01]  /*16780*/  IADD3 R36, PT, PT, R47, -0x3500000, RZ ;  /* 0xfcb000002f247810 */ /* 0x000fe20007ffe0ff */
[----:B0-----:R-:W-:Y:S01]  /*16790*/  IMAD.MOV.U32 R10, RZ, RZ, 0x0 ;  /* 0x00000000ff0a7424 */ /* 0x001fe200078e00ff */
[----:B------:R-:W-:Y:S01]  /*167a0*/  MOV R11, 0x3fd80000 ;  /* 0x3fd80000000b7802 */ /* 0x000fe20000000f00 */
[----:B------:R-:W-:Y:S01]  /*167b0*/  VIADD R32, R0, 0xffffffff ;  /* 0xffffffff00207836 */ /* 0x000fe20000000000 */
[----:B------:R-:W-:Y:S02]  /*167c0*/  ISETP.GE.U32.AND P0, PT, R36, 0x7ca00000, PT ;  /* 0x7ca000002400780c */ /* 0x000fe40003f06070 */
[----:B--2---:R-:W-:-:S08]  /*167d0*/  DMUL R8, R36, R36 ;  /* 0x0000002424087228 */ /* 0x004fd00000000000 */
[----:B------:R-:W-:-:S08]  /*167e0*/  DFMA R8, -R8, R46, 1 ;  /* 0x3ff000000808742b */ /* 0x000fd0000000012e */
[----:B------:R-:W-:Y:S02]  /*167f0*/  DFMA R10, R8, R10, 0.5 ;  /* 0x3fe00000080a742b */ /* 0x000fe4000000000a */
[----:B------:R-:W-:-:S08]  /*16800*/  DMUL R8, R36, R8 ;  /* 0x0000000824087228 */ /* 0x000fd00000000000 */
[----:B------:R-:W-:-:S08]  /*16810*/  DFMA R8, R10, R8, R36 ;  /* 0x000000080a08722b */ /* 0x000fd00000000024 */
[----:B------:R-:W-:Y:S02]  /*16820*/  DMUL R10, R8, R46 ;  /* 0x0000002e080a7228 */ /* 0x000fe40000000000 */
[----:B-1----:R-:W-:Y:S01]  /*16830*/  VIADD R17, R9, 0xfff00000 ;  /* 0xfff0000009117836 */ /* 0x002fe20000000000 */
[----:B------:R-:W-:-:S05]  /*16840*/  MOV R16, R8 ;  /* 0x0000000800107202 */ /* 0x000fca0000000f00 */
        /* <DEDUP_REMOVED lines=10> */
[----:B------:R-:W-:Y:S01]  /*168f0*/  IMAD.MOV.U32 R30, RZ, RZ, R8 ;  /* 0x000000ffff1e7224 */ /* 0x000fe200078e0008 */
[----:B------:R-:W-:-:S07]  /*16900*/  MOV R31, R9 ;  /* 0x00000009001f7202 */ /* 0x000fce0000000f00 */
.L_x_217:
[----:B------:R-:W-:-:S14]  /*16910*/  DSETP.GT.AND P0, PT, R30, 2.2204460492503130808e-16, PT ;  /* 0x3cb000001e00742a */ /* 0x000fdc0003f04000 */
[----:B------:R-:W-:Y:S05]  /*16920*/  @!P0 BRA `(.L_x_218) ;  /* 0x0000002800b08947 */ /* 0x000fea0003800000 */
[----:B------:R-:W-:Y:S01]  /*16930*/  ISETP.GE.U32.AND P0, PT, R40, 0x7, PT ;  /* 0x000000072800780c */ /* 0x000fe20003f06070 */
[----:B------:R-:W-:-:S12]  /*16940*/  IMAD.MOV.U32 R10, RZ, RZ, RZ ;  /* 0x000000ffff0a7224 */ /* 0x000fd800078e00ff */
[----:B------:R-:W-:Y:S05]  /*16950*/  @!P0 BRA `(.L_x_219) ;  /* 0x0000001400c48947 */ /* 0x000fea0003800000 */
[----:B------:R-:W-:-:S07]  /*16960*/  MOV R26, RZ ;  /* 0x000000ff001a7202 */ /* 0x000fce0000000f00 */
.L_x_236:
[----:B------:R-:W-:-:S05]  /*16970*/  IMAD R27, R26, 0x8, R1 ;  /* 0x000000081a1b7824 */ /* 0x000fca00078e0201 */
[----:B0-----:R-:W2:Y:S01]  /*16980*/  LDL.128 R12, [R27] ;  /* 0x000000001b0c7983 */ /* 0x001ea20000100c00 */
        /* <DEDUP_REMOVED lines=10> */
[----:B------:R-:W-:Y:S01]  /*16a30*/  DFMA R8, R8, R16, R10 ;  /* 0x000000100808722b */ /* 0x000fe2000000000a */
[----:B------:R-:W-:Y:S01]  /*16a40*/  IMAD.MOV.U32 R10, RZ, RZ, R26 ;  /* 0x000000ffff0a7224 */ /* 0x000fe200078e001a */
[----:B------:R-:W-:-:S04]  /*16a50*/  IADD3 R26, PT, PT, R26, 0x8, RZ ;  /* 0x000000081a1a7810 */ /* 0x000fc80007ffe0ff */
[----:B------:R-:W-:-:S04]  /*16a60*/  ISETP.NE.AND P2, PT, R26, R2, PT ;  /* 0x000000021a00720c */ /* 0x000fc80003f45270 */
        /* <DEDUP_REMOVED lines=11> */
.L_x_220:
[----:B------:R-:W-:-:S05]  /*16b20*/  IMAD R29, R10, 0x8, R1 ;  /* 0x000000080a1d7824 */ /* 0x000fca00078e0201 */
[----:B------:R-:W2:Y:S01]  /*16b30*/  LDL.128 R16, [R29+0x800] ;  /* 0x000800001d107983 */ /* 0x000ea20000100c00 */
        /* <DEDUP_REMOVED lines=21> */
.L_x_221:
        /* <DEDUP_REMOVED lines=22> */
.L_x_222:
[----:B------:R-:W0:Y:S01]  /*16df0*/  MUFU.RCP64H R15, R31 ;  /* 0x0000001f000f7308 */ /* 0x000e220000001800 */
[----:B------:R-:W-:Y:S01]  /*16e00*/  IMAD.MOV.U32 R14, RZ, RZ, 0x1 ;  /* 0x00000001ff0e7424 */ /* 0x000fe200078e00ff */
[----:B------:R1:W-:Y:S01]  /*16e10*/  STL.128 [R27], R8 ;  /* 0x000000081b007387 */ /* 0x0003e20000100c00 */
        /* <DEDUP_REMOVED lines=11> */
[----:B-1----:R-:W-:Y:S05]  /*16ed0*/  @P0 BRA P1, `(.L_x_223) ;  /* 0x0000000000200947 */ /* 0x002fea0000800000 */
        /* <DEDUP_REMOVED lines=8> */
.L_x_223:
[----:B------:R0:W-:Y:S04]  /*16f60*/  STL.128 [R29+0x800], R12 ;  /* 0x0008000c1d007387 */ /* 0x0001e80000100c00 */
[----:B------:R-:W2:Y:S01]  /*16f70*/  LDL.128 R20, [R27+0x10] ;  /* 0x000010001b147983 */ /* 0x000ea20000100c00 */
[----:B------:R-:W1:Y:S01]  /*16f80*/  MUFU.RCP64H R9, R31 ;  /* 0x0000001f00097308 */ /* 0x000e620000001800 */
[----:B------:R-:W-:-:S06]  /*16f90*/  MOV R8, 0x1 ;  /* 0x0000000100087802 */ /* 0x000fcc0000000f00 */
[----:B-1----:R-:W-:-:S08]  /*16fa0*/  DFMA R10, R8, -R30, 1 ;  /* 0x3ff00000080a742b */ /* 0x002fd0000000081e */
        /* <DEDUP_REMOVED lines=10> */
[----:B0-----:R-:W-:Y:S05]  /*17050*/  @P0 BRA P1, `(.L_x_224) ;  /* 0x00000000001c0947 */ /* 0x001fea0000800000 */
[----:B------:R-:W-:Y:S01]  /*17060*/  IMAD.MOV.U32 R16, RZ, RZ, R20 ;  /* 0x000000ffff107224 */ /* 0x000fe200078e0014 */
[----:B------:R-:W-:Y:S01]  /*17070*/  MOV R24, R30 ;  /* 0x0000001e00187202 */ /* 0x000fe20000000f00 */
[----:B------:R-:W-:Y:S01]  /*17080*/  IMAD.MOV.U32 R17, RZ, RZ, R31 ;  /* 0x000000ffff117224 */ /* 0x000fe200078e001f */
[----:B------:R-:W-:-:S07]  /*17090*/  MOV R20, 0x170b0 ;  /* 0x000170b000147802 */ /* 0x000fce0000000f00 */
[----:B------:R-:W-:Y:S05]  /*170a0*/  CALL.REL.NOINC `($__internal_0_$__cuda_sm20_div_rn_f64_full) ;  /* 0x0000002c00187944 */ /* 0x000fea0003c00000 */
[----:B------:R-:W-:Y:S01]  /*170b0*/  MOV R8, R16 ;  /* 0x0000001000087202 */ /* 0x000fe20000000f00 */
[----:B------:R-:W-:-:S07]  /*170c0*/  IMAD.MOV.U32 R9, RZ, RZ, R17 ;  /* 0x000000ffff097224 */ /* 0x000fce00078e0011 */
.L_x_224:
        /* <DEDUP_REMOVED lines=22> */
.L_x_225:
        /* <DEDUP_REMOVED lines=22> */
.L_x_226:
[----:B------:R-:W0:Y:S01]  /*17390*/  MUFU.RCP64H R15, R31 ;  /* 0x0000001f000f7308 */ /* 0x000e220000001800 */
[----:B------:R-:W-:Y:S01]  /*173a0*/  IMAD.MOV.U32 R14, RZ, RZ, 0x1 ;  /* 0x00000001ff0e7424 */ /* 0x000fe200078e00ff */
[----:B------:R1:W-:Y:S01]  /*173b0*/  STL.128 [R27+0x10], R8 ;  /* 0x000010081b007387 */ /* 0x0003e20000100c00 */
        /* <DEDUP_REMOVED lines=20> */
.L_x_227:
        /* <DEDUP_REMOVED lines=23> */
.L_x_228:
        /* <DEDUP_REMOVED lines=22> */
.L_x_229:
        /* <DEDUP_REMOVED lines=22> */
.L_x_230:
        /* <DEDUP_REMOVED lines=23> */
.L_x_231:
        /* <DEDUP_REMOVED lines=23> */
.L_x_232:
        /* <DEDUP_REMOVED lines=22> */
.L_x_233:
        /* <DEDUP_REMOVED lines=22> */
.L_x_234:
        /* <DEDUP_REMOVED lines=23> */
.L_x_235:
[----:B------:R0:W-:Y:S01]  /*18040*/  STL.128 [R29+0x830], R12 ;  /* 0x0008300c1d007387 */ /* 0x0001e20000100c00 */
[----:B------:R-:W-:Y:S05]  /*18050*/  @P2 BRA `(.L_x_236) ;  /* 0xffffffe800442947 */ /* 0x000fea000383ffff */
[----:B------:R-:W-:-:S07]  /*18060*/  MOV R10, R2 ;  /* 0x00000002000a7202 */ /* 0x000fce0000000f00 */
.L_x_219:
[----:B------:R-:W-:-:S13]  /*18070*/  ISETP.NE.AND P0, PT, R5, RZ, PT ;  /* 0x000000ff0500720c */ /* 0x000fda0003f05270 */
[----:B------:R-:W-:Y:S05]  /*18080*/  @!P0 BRA `(.L_x_218) ;  /* 0x0000001000d88947 */ /* 0x000fea0003800000 */
[----:B------:R-:W-:-:S13]  /*18090*/  ISETP.GE.U32.AND P0, PT, R4, 0x3, PT ;  /* 0x000000030400780c */ /* 0x000fda0003f06070 */
[----:B------:R-:W-:Y:S05]  /*180a0*/  @!P0 BRA `(.L_x_237) ;  /* 0x0000000800ac8947 */ /* 0x000fea0003800000 */
[----:B------:R-:W-:-:S05]  /*180b0*/  IMAD R9, R10, 0x8, R1 ;  /* 0x000000080a097824 */ /* 0x000fca00078e0201 */
[----:B------:R-:W2:Y:S01]  /*180c0*/  LDL.64 R20, [R9] ;  /* 0x0000000009147983 */ /* 0x000ea20000100a00 */
[----:B0-----:R-:W0:Y:S01]  /*180d0*/  MUFU.RCP64H R13, R31 ;  /* 0x0000001f000d7308 */ /* 0x001e220000001800 */
        /* <DEDUP_REMOVED lines=18> */
.L_x_238:
[----:B------:R-:W-:Y:S01]  /*18200*/  LEA R8, R10, R1, 0x3 ;  /* 0x000000010a087211 */ /* 0x000fe200078e18ff */
[----:B------:R0:W-:Y:S04]  /*18210*/  STL.64 [R9], R16 ;  /* 0x0000001009007387 */ /* 0x0001e80000100a00 */
[----:B------:R-:W2:Y:S01]  /*18220*/  LDL.64 R20, [R8+0x800] ;  /* 0x0008000008147983 */ /* 0x000ea20000100a00 */
[----:B------:R-:W1:Y:S01]  /*18230*/  MUFU.RCP64H R13, R31 ;  /* 0x0000001f000d7308 */ /* 0x000e620000001800 */
[----:B------:R-:W-:-:S06]  /*18240*/  IMAD.MOV.U32 R12, RZ, RZ, 0x1 ;  /* 0x00000001ff0c7424 */ /* 0x000fcc00078e00ff */
        /* <DEDUP_REMOVED lines=8> */
[----:B0-----:R-:W-:-:S10]  /*182d0*/  DFMA R16, R18, R14, R12 ;  /* 0x0000000e1210722b */ /* 0x001fd4000000000c */
        /* <DEDUP_REMOVED lines=8> */
.L_x_239:
[----:B------:R0:W-:Y:S04]  /*18360*/  STL.64 [R8+0x800], R16 ;  /* 0x0008001008007387 */ /* 0x0001e80000100a00 */
        /* <DEDUP_REMOVED lines=20> */
.L_x_240:
        /* <DEDUP_REMOVED lines=21> */
.L_x_241:
        /* <DEDUP_REMOVED lines=21> */
.L_x_242:
        /* <DEDUP_REMOVED lines=21> */
.L_x_243:
        /* <DEDUP_REMOVED lines=21> */
.L_x_244:
        /* <DEDUP_REMOVED lines=21> */
.L_x_245:
[----:B------:R1:W-:Y:S01]  /*18b40*/  STL.64 [R8+0x818], R16 ;  /* 0x0008181008007387 */ /* 0x0003e20000100a00 */
[----:B------:R-:W-:-:S07]  /*18b50*/  VIADD R10, R10, 0x4 ;  /* 0x000000040a0a7836 */ /* 0x000fce0000000000 */
.L_x_237:
[----:B------:R-:W-:-:S13]  /*18b60*/  ISETP.NE.AND P0, PT, R0, RZ, PT ;  /* 0x000000ff0000720c */ /* 0x000fda0003f05270 */
[----:B------:R-:W-:Y:S05]  /*18b70*/  @!P0 BRA `(.L_x_218) ;  /* 0x00000008001c8947 */ /* 0x000fea0003800000 */
[----:B------:R-:W-:-:S13]  /*18b80*/  ISETP.NE.AND P0, PT, R32, RZ, PT ;  /* 0x000000ff2000720c */ /* 0x000fda0003f05270 */
[----:B------:R-:W-:Y:S05]  /*18b90*/  @!P0 BRA `(.L_x_246) ;  /* 0x00000004005c8947 */ /* 0x000fea0003800000 */
[----:B-1----:R-:W-:-:S05]  /*18ba0*/  LEA R8, R10, R1, 0x3 ;  /* 0x000000010a087211 */ /* 0x002fca00078e18ff */
[----:B------:R-:W2:Y:S01]  /*18bb0*/  LDL.64 R20, [R8] ;  /* 0x0000000008147983 */ /* 0x000ea20000100a00 */
[----:B0-----:R-:W0:Y:S01]  /*18bc0*/  MUFU.RCP64H R13, R31 ;  /* 0x0000001f000d7308 */ /* 0x001e220000001800 */
[----:B------:R-:W-:-:S06]  /*18bd0*/  IMAD.MOV.U32 R12, RZ, RZ, 0x1 ;  /* 0x00000001ff0c7424 */ /* 0x000fcc00078e00ff */
        /* <DEDUP_REMOVED lines=17> */
.L_x_247:
[----:B------:R-:W-:Y:S01]  /*18cf0*/  IMAD R9, R10, 0x8, R1 ;  /* 0x000000080a097824 */ /* 0x000fe200078e0201 */
[----:B------:R0:W-:Y:S04]  /*18d00*/  STL.64 [R8], R16 ;  /* 0x0000001008007387 */ /* 0x0001e80000100a00 */
[----:B------:R-:W2:Y:S01]  /*18d10*/  LDL.64 R20, [R9+0x800] ;  /* 0x0008000009147983 */ /* 0x000ea20000100a00 */
        /* <DEDUP_REMOVED lines=19> */
.L_x_248:
[----:B------:R0:W-:Y:S04]  /*18e50*/  STL.64 [R9+0x800], R16 ;  /* 0x0008001009007387 */ /* 0x0001e80000100a00 */
        /* <DEDUP_REMOVED lines=20> */
.L_x_249:
        /* <DEDUP_REMOVED lines=21> */
.L_x_250:
[----:B------:R2:W-:Y:S01]  /*190f0*/  STL.64 [R9+0x808], R16 ;  /* 0x0008081009007387 */ /* 0x0005e20000100a00 */
[----:B------:R-:W-:-:S07]  /*19100*/  IADD3 R10, PT, PT, R10, 0x2, RZ ;  /* 0x000000020a0a7810 */ /* 0x000fce0007ffe0ff */
.L_x_246:
[----:B------:R-:W-:-:S13]  /*19110*/  ISETP.NE.AND P0, PT, R3, RZ, PT ;  /* 0x000000ff0300720c */ /* 0x000fda0003f05270 */
[----:B------:R-:W-:Y:S05]  /*19120*/  @!P0 BRA `(.L_x_218) ;  /* 0x0000000000b08947 */ /* 0x000fea0003800000 */
[----:B-1----:R-:W-:-:S05]  /*19130*/  IMAD R8, R10, 0x8, R1 ;  /* 0x000000080a087824 */ /* 0x002fca00078e0201 */
[----:B------:R-:W2:Y:S01]  /*19140*/  LDL.64 R20, [R8] ;  /* 0x0000000008147983 */ /* 0x000ea20000100a00 */
[----:B0-----:R-:W0:Y:S01]  /*19150*/  MUFU.RCP64H R13, R31 ;  /* 0x0000001f000d7308 */ /* 0x001e220000001800 */
        /* <DEDUP_REMOVED lines=18> */
.L_x_251:
        /* <DEDUP_REMOVED lines=22> */
.L_x_252:
[----:B------:R3:W-:Y:S02]  /*193e0*/  STL.64 [R9+0x800], R16 ;  /* 0x0008001009007387 */ /* 0x0007e40000100a00 */
.L_x_218:
[----:B------:R-:W-:-:S07]  /*193f0*/  IMAD.MOV.U32 R33, RZ, RZ, RZ ;  /* 0x000000ffff217224 */ /* 0x000fce00078e00ff */
.L_x_257:
[----:B------:R-:W-:Y:S02]  /*19400*/  ISETP.GE.U32.AND P0, PT, R40, 0x7, PT ;  /* 0x000000072800780c */ /* 0x000fe40003f06070 */
[----:B----4-:R-:W-:Y:S02]  /*19410*/  CS2R R30, SRZ ;  /* 0x00000000001e7805 */ /* 0x010fe4000001ff00 */
[----:B------:R-:W-:Y:S02]  /*19420*/  MOV R38, RZ ;  /* 0x000000ff00267202 */ /* 0x000fe40000000f00 */
[----:B------:R-:W-:-:S07]  /*19430*/  CS2R R26, SRZ ;  /* 0x00000000001a7805 */ /* 0x000fce000001ff00 */
[----:B------:R-:W-:Y:S05]  /*19440*/  @!P0 BRA `(.L_x_253) ;  /* 0x0000000000e48947 */ /* 0x000fea0003800000 */
[----:B------:R-:W-:Y:S01]  /*19450*/  IMAD.MOV.U32 R34, RZ, RZ, RZ ;  /* 0x000000ffff227224 */ /* 0x000fe200078e00ff */
[----:B------:R-:W-:Y:S01]  /*19460*/  CS2R R30, SRZ ;  /* 0x00000000001e7805 */ /* 0x000fe2000001ff00 */
[----:B------:R-:W4:Y:S06]  /*19470*/  LDCU UR4, c[0x0][0x3b0] ;  /* 0x00007600ff0477ac */ /* 0x000f2c0008000800 */
.L_x_254:
[----:B------:R-:W5:Y:S01]  /*19480*/  LDC.64 R24, c[0x0][0x388] ;  /* 0x0000e200ff187b82 */ /* 0x000f620000000a00 */
[----:B----4-:R-:W-:Y:S01]  /*19490*/  IMAD R45, R33, UR4, R34 ;  /* 0x00000004212d7c24 */ /* 0x010fe2000f8e0222 */
[----:B------:R-:W-:-:S03]  /*194a0*/  LEA R35, R34, R1, 0x3 ;  /* 0x0000000122237211 */ /* 0x000fc600078e18ff */
[C---:B------:R-:W-:Y:S02]  /*194b0*/  VIADD R39, R45.reuse, 0x1 ;  /* 0x000000012d277836 */ /* 0x040fe40000000000 */
[----:B-123--:R-:W2:Y:S04]  /*194c0*/  LDL.128 R16, [R35] ;  /* 0x0000000023107983 */ /* 0x00eea80000100c00 */
[----:B------:R-:W3:Y:S01]  /*194d0*/  LDL.128 R20, [R35+0x800] ;  /* 0x0008000023147983 */ /* 0x000ee20000100c00 */
[----:B0-----:R-:W-:-:S03]  /*194e0*/  IADD3 R29, PT, PT, R45, 0x2, RZ ;  /* 0x000000022d1d7810 */ /* 0x001fc60007ffe0ff */
[----:B------:R-:W4:Y:S04]  /*194f0*/  LDL.128 R8, [R35+0x10] ;  /* 0x0000100023087983 */ /* 0x000f280000100c00 */
[----:B------:R-:W4:Y:S01]  /*19500*/  LDL.128 R12, [R35+0x810] ;  /* 0x00081000230c7983 */ /* 0x000f220000100c00 */
[----:B-----5:R-:W-:-:S06]  /*19510*/  IMAD.WIDE.U32 R36, R45, 0x8, R24 ;  /* 0x000000082d247825 */ /* 0x020fcc00078e0018 */
[----:B------:R-:W2:Y:S01]  /*19520*/  LDG.E.64 R36, desc[UR12][R36.64] ;  /* 0x0000000c24247981 */ /* 0x000ea2000c1e1b00 */
[----:B------:R-:W-:-:S06]  /*19530*/  IMAD.WIDE.U32 R38, R39, 0x8, R24 ;  /* 0x0000000827267825 */ /* 0x000fcc00078e0018 */
[----:B------:R-:W5:Y:S01]  /*19540*/  LDG.E.64 R38, desc[UR12][R38.64] ;  /* 0x0000000c26267981 */ /* 0x000f62000c1e1b00 */
[----:B------:R-:W-:-:S06]  /*19550*/  IMAD.WIDE.U32 R28, R29, 0x8, R24 ;  /* 0x000000081d1c7825 */ /* 0x000fcc00078e0018 */
[----:B------:R-:W4:Y:S01]  /*19560*/  LDG.E.64 R28, desc[UR12][R28.64] ;  /* 0x0000000c1c1c7981 */ /* 0x000f22000c1e1b00 */
[C---:B------:R-:W-:Y:S01]  /*19570*/  VIADD R47, R45.reuse, 0x3 ;  /* 0x000000032d2f7836 */ /* 0x040fe20000000000 */
[----:B------:R-:W-:-:S03]  /*19580*/  IADD3 R53, PT, PT, R45, 0x4, RZ ;  /* 0x000000042d357810 */ /* 0x000fc60007ffe0ff */
[----:B------:R-:W-:-:S04]  /*19590*/  IMAD.WIDE.U32 R46, R47, 0x8, R24 ;  /* 0x000000082f2e7825 */ /* 0x000fc800078e0018 */
[----:B------:R-:W-:-:S04]  /*195a0*/  IMAD.WIDE.U32 R52, R53, 0x8, R24 ;  /* 0x0000000835347825 */ /* 0x000fc800078e0018 */
[C---:B------:R-:W-:Y:S01]  /*195b0*/  VIADD R51, R45.reuse, 0x5 ;  /* 0x000000052d337836 */ /* 0x040fe20000000000 */
[----:B------:R-:W-:-:S03]  /*195c0*/  IADD3 R49, PT, PT, R45, 0x6, RZ ;  /* 0x000000062d317810 */ /* 0x000fc60007ffe0ff */
[----:B------:R-:W-:-:S04]  /*195d0*/  IMAD.WIDE.U32 R50, R51, 0x8, R24 ;  /* 0x0000000833327825 */ /* 0x000fc800078e0018 */
[----:B------:R-:W-:-:S06]  /*195e0*/  IMAD.WIDE.U32 R48, R49, 0x8, R24 ;  /* 0x0000000831307825 */ /* 0x000fcc00078e0018 */
[----:B------:R-:W4:Y:S01]  /*195f0*/  LDG.E.64 R48, desc[UR12][R48.64] ;  /* 0x0000000c30307981 */ /* 0x000f22000c1e1b00 */
[C---:B--2---:R-:W-:Y:S02]  /*19600*/  DFMA R16, R36.reuse, R16, R26 ;  /* 0x000000102410722b */ /* 0x044fe4000000001a */
[----:B---3--:R-:W-:Y:S01]  /*19610*/  DFMA R20, R36, R20, R30 ;  /* 0x000000142414722b */ /* 0x008fe2000000001e */
[----:B------:R0:W2:Y:S05]  /*19620*/  LDG.E.64 R36, desc[UR12][R46.64] ;  /* 0x0000000c2e247981 */ /* 0x0000aa000c1e1b00 */
[-C--:B-----5:R-:W-:Y:S02]  /*19630*/  DFMA R30, R18, R38.reuse, R16 ;  /* 0x00000026121e722b */ /* 0x0a0fe40000000010 */
[----:B------:R-:W-:Y:S01]  /*19640*/  DFMA R26, R22, R38, R20 ;  /* 0x00000026161a722b */ /* 0x000fe20000000014 */
[----:B------:R-:W3:Y:S04]  /*19650*/  LDL.128 R16, [R35+0x20] ;  /* 0x0000200023107983 */ /* 0x000ee80000100c00 */
[----:B------:R-:W3:Y:S04]  /*19660*/  LDG.E.64 R38, desc[UR12][R52.64] ;  /* 0x0000000c34267981 */ /* 0x000ee8000c1e1b00 */
[----:B------:R-:W5:Y:S01]  /*19670*/  LDL.128 R20, [R35+0x820] ;  /* 0x0008200023147983 */ /* 0x000f620000100c00 */
[----:B0-----:R-:W-:-:S03]  /*19680*/  VIADD R47, R45, 0x7 ;  /* 0x000000072d2f7836 */ /* 0x001fc60000000000 */
[----:B------:R-:W5:Y:S01]  /*19690*/  LDG.E.64 R44, desc[UR12][R50.64] ;  /* 0x0000000c322c7981 */ /* 0x000f62000c1e1b00 */
[C---:B----4-:R-:W-:Y:S01]  /*196a0*/  DFMA R8, R28.reuse, R8, R30 ;  /* 0x000000081c08722b */ /* 0x050fe2000000001e */
[----:B------:R-:W-:Y:S01]  /*196b0*/  IMAD.WIDE.U32 R46, R47, 0x8, R24 ;  /* 0x000000082f2e7825 */ /* 0x000fe200078e0018 */
[----:B------:R-:W-:Y:S01]  /*196c0*/  DFMA R12, R28, R12, R26 ;  /* 0x0000000c1c0c722b */ /* 0x000fe2000000001a */
[----:B------:R-:W4:Y:S04]  /*196d0*/  LDL.128 R24, [R35+0x30] ;  /* 0x0000300023187983 */ /* 0x000f280000100c00 */
[----:B------:R-:W4:Y:S04]  /*196e0*/  LDL.128 R28, [R35+0x830] ;  /* 0x00083000231c7983 */ /* 0x000f280000100c00 */
[----:B------:R-:W4:Y:S01]  /*196f0*/  LDG.E.64 R46, desc[UR12][R46.64] ;  /* 0x0000000c2e2e7981 */ /* 0x000f22000c1e1b00 */
[----:B------:R-:W-:-:S04]  /*19700*/  IADD3 R34, PT, PT, R34, 0x8, RZ ;  /* 0x0000000822227810 */ /* 0x000fc80007ffe0ff */
[----:B------:R-:W-:Y:S01]  /*19710*/  ISETP.NE.AND P0, PT, R34, R2, PT ;  /* 0x000000022200720c */ /* 0x000fe20003f05270 */
[-C--:B--2---:R-:W-:Y:S02]  /*19720*/  DFMA R8, R10, R36.reuse, R8 ;  /* 0x000000240a08722b */ /* 0x084fe40000000008 */
[----:B------:R-:W-:-:S06]  /*19730*/  DFMA R12, R14, R36, R12 ;  /* 0x000000240e0c722b */ /* 0x000fcc000000000c */
[C---:B---3--:R-:W-:Y:S02]  /*19740*/  DFMA R8, R38.reuse, R16, R8 ;  /* 0x000000102608722b */ /* 0x048fe40000000008 */
[----:B-----5:R-:W-:-:S06]  /*19750*/  DFMA R12, R38, R20, R12 ;  /* 0x00000014260c722b */ /* 0x020fcc000000000c */
[-C--:B------:R-:W-:Y:S02]  /*19760*/  DFMA R8, R18, R44.reuse, R8 ;  /* 0x0000002c1208722b */ /* 0x080fe40000000008 */
[----:B------:R-:W-:-:S06]  /*19770*/  DFMA R12, R22, R44, R12 ;  /* 0x0000002c160c722b */ /* 0x000fcc000000000c */
[C---:B----4-:R-:W-:Y:S02]  /*19780*/  DFMA R8, R48.reuse, R24, R8 ;  /* 0x000000183008722b */ /* 0x050fe40000000008 */
[----:B------:R-:W-:-:S06]  /*19790*/  DFMA R12, R48, R28, R12 ;  /* 0x0000001c300c722b */ /* 0x000fcc000000000c */
[-C--:B------:R-:W-:Y:S02]  /*197a0*/  DFMA R26, R26, R46.reuse, R8 ;  /* 0x0000002e1a1a722b */ /* 0x080fe40000000008 */
[----:B------:R-:W-:Y:S01]  /*197b0*/  DFMA R30, R30, R46, R12 ;  /* 0x0000002e1e1e722b */ /* 0x000fe2000000000c */
[----:B------:R-:W-:Y:S10]  /*197c0*/  @P0 BRA `(.L_x_254) ;  /* 0xfffffffc002c0947 */ /* 0x000ff4000383ffff */
[----:B------:R-:W-:-:S07]  /*197d0*/  IMAD.MOV.U32 R38, RZ, RZ, R2 ;  /* 0x000000ffff267224 */ /* 0x000fce00078e0002 */
.L_x_253:
[----:B------:R-:W-:-:S13]  /*197e0*/  ISETP.NE.AND P0, PT, R5, RZ, PT ;  /* 0x000000ff0500720c */ /* 0x000fda0003f05270 */
[----:B------:R-:W-:Y:S05]  /*197f0*/  @!P0 BRA `(.L_x_255) ;  /* 0x0000000000f08947 */ /* 0x000fea0003800000 */
[----:B------:R-:W-:Y:S02]  /*19800*/  ISETP.GE.U32.AND P0, PT, R4, 0x3, PT ;  /* 0x000000030400780c */ /* 0x000fe40003f06070 */
[----:B------:R-:W-:-:S11]  /*19810*/  ISETP.NE.AND P1, PT, R0, RZ, PT ;  /* 0x000000ff0000720c */ /* 0x000fd60003f25270 */
[----:B------:R-:W-:Y:S05]  /*19820*/  @!P0 BRA `(.L_x_256) ;  /* 0x0000000000708947 */ /* 0x000fea0003800000 */
[----:B------:R-:W4:Y:S01]  /*19830*/  LDC.64 R24, c[0x0][0x388] ;  /* 0x0000e200ff187b82 */ /* 0x000f220000000a00 */
[----:B------:R-:W5:Y:S01]  /*19840*/  LDCU UR4, c[0x0][0x3b0] ;  /* 0x00007600ff0477ac */ /* 0x000f620008000800 */
[----:B------:R-:W-:-:S05]  /*19850*/  LEA R39, R38, R1, 0x3 ;  /* 0x0000000126277211 */ /* 0x000fca00078e18ff */
[----:B-123--:R-:W2:Y:S04]  /*19860*/  LDL.128 R8, [R39] ;  /* 0x0000000027087983 */ /* 0x00eea80000100c00 */
[----:B0-----:R-:W3:Y:S04]  /*19870*/  LDL.128 R12, [R39+0x800] ;  /* 0x00080000270c7983 */ /* 0x001ee80000100c00 */
[----:B------:R-:W3:Y:S01]  /*19880*/  LDL.128 R20, [R39+0x810] ;  /* 0x0008100027147983 */ /* 0x000ee20000100c00 */
[----:B-----5:R-:W-:-:S04]  /*19890*/  IMAD R17, R33, UR4, R38 ;  /* 0x0000000421117c24 */ /* 0x020fc8000f8e0226 */
[C---:B------:R-:W-:Y:S02]  /*198a0*/  VIADD R35, R17.reuse, 0x1 ;  /* 0x0000000111237836 */ /* 0x040fe40000000000 */
[C---:B----4-:R-:W-:Y:S01]  /*198b0*/  IMAD.WIDE.U32 R36, R17.reuse, 0x8, R24 ;  /* 0x0000000811247825 */ /* 0x050fe200078e0018 */
[----:B------:R-:W-:-:S03]  /*198c0*/  IADD3 R29, PT, PT, R17, 0x2, RZ ;  /* 0x00000002111d7810 */ /* 0x000fc60007ffe0ff */
[--C-:B------:R-:W-:Y:S02]  /*198d0*/  IMAD.WIDE.U32 R34, R35, 0x8, R24.reuse ;  /* 0x0000000823227825 */ /* 0x100fe400078e0018 */
[----:B------:R-:W2:Y:S02]  /*198e0*/  LDG.E.64 R36, desc[UR12][R36.64] ;  /* 0x0000000c24247981 */ /* 0x000ea4000c1e1b00 */
[--C-:B------:R-:W-:Y:S02]  /*198f0*/  IMAD.WIDE.U32 R28, R29, 0x8, R24.reuse ;  /* 0x000000081d1c7825 */ /* 0x100fe400078e0018 */
[----:B------:R-:W4:Y:S02]  /*19900*/  LDG.E.64 R34, desc[UR12][R34.64] ;  /* 0x0000000c22227981 */ /* 0x000f24000c1e1b00 */
[----:B------:R-:W-:Y:S02]  /*19910*/  VIADD R45, R17, 0x3 ;  /* 0x00000003112d7836 */ /* 0x000fe40000000000 */
[----:B------:R-:W5:Y:S02]  /*19920*/  LDL.128 R16, [R39+0x10] ;  /* 0x0000100027107983 */ /* 0x000f640000100c00 */
[----:B------:R-:W-:-:S02]  /*19930*/  IMAD.WIDE.U32 R24, R45, 0x8, R24 ;  /* 0x000000082d187825 */ /* 0x000fc400078e0018 */
[----:B------:R-:W5:Y:S04]  /*19940*/  LDG.E.64 R28, desc[UR12][R28.64] ;  /* 0x0000000c1c1c7981 */ /* 0x000f68000c1e1b00 */
[----:B------:R-:W5:Y:S01]  /*19950*/  LDG.E.64 R24, desc[UR12][R24.64] ;  /* 0x0000000c18187981 */ /* 0x000f62000c1e1b00 */
[----:B------:R-:W-:Y:S01]  /*19960*/  IADD3 R38, PT, PT, R38, 0x4, RZ ;  /* 0x0000000426267810 */ /* 0x000fe20007ffe0ff */
[C---:B--2---:R-:W-:Y:S02]  /*19970*/  DFMA R8, R36.reuse, R8, R26 ;  /* 0x000000082408722b */ /* 0x044fe4000000001a */
[----:B---3--:R-:W-:-:S06]  /*19980*/  DFMA R12, R36, R12, R30 ;  /* 0x0000000c240c722b */ /* 0x008fcc000000001e */
[C---:B----4-:R-:W-:Y:S02]  /*19990*/  DFMA R8, R34.reuse, R10, R8 ;  /* 0x0000000a2208722b */ /* 0x050fe40000000008 */
[----:B------:R-:W-:-:S06]  /*199a0*/  DFMA R12, R34, R14, R12 ;  /* 0x0000000e220c722b */ /* 0x000fcc000000000c */
[C---:B-----5:R-:W-:Y:S02]  /*199b0*/  DFMA R8, R28.reuse, R16, R8 ;  /* 0x000000101c08722b */ /* 0x060fe40000000008 */
[----:B------:R-:W-:-:S06]  /*199c0*/  DFMA R12, R28, R20, R12 ;  /* 0x000000141c0c722b */ /* 0x000fcc000000000c */
[C---:B------:R-:W-:Y:S02]  /*199d0*/  DFMA R26, R24.reuse, R18, R8 ;  /* 0x00000012181a722b */ /* 0x040fe40000000008 */
[----:B------:R-:W-:-:S11]  /*199e0*/  DFMA R30, R24, R22, R12 ;  /* 0x00000016181e722b */ /* 0x000fd6000000000c */
.L_x_256:
[----:B------:R-:W-:Y:S05]  /*199f0*/  @!P1 BRA `(.L_x_255) ;  /* 0x0000000000709947 */ /* 0x000fea0003800000 */
[----:B------:R-:W-:Y:S02]  /*19a00*/  ISETP.NE.AND P0, PT, R32, RZ, PT ;  /* 0x000000ff2000720c */ /* 0x000fe40003f05270 */
[----:B------:R-:W-:-:S11]  /*19a10*/  ISETP.NE.AND P1, PT, R3, RZ, PT ;  /* 0x000000ff0300720c */ /* 0x000fd60003f25270 */
[----:B-1----:R-:W2:Y:S01]  /*19a20*/  @P0 LDC R8, c[0x0][0x3b0] ;  /* 0x0000ec00ff080b82 */ /* 0x002ea20000000800 */
[----:B0-----:R-:W-:-:S05]  /*19a30*/  @P0 LEA R29, R38, R1, 0x3 ;  /* 0x00000001261d0211 */ /* 0x001fca00078e18ff */
[----:B------:R-:W4:Y:S02]  /*19a40*/  @P0 LDL.128 R12, [R29+0x800] ;  /* 0x000800001d0c0983 */ /* 0x000f240000100c00 */
[----:B------:R-:W0:Y:S08]  /*19a50*/  @P0 LDC.64 R18, c[0x0][0x388] ;  /* 0x0000e200ff120b82 */ /* 0x000e300000000a00 */
[----:B------:R-:W1:Y:S08]  /*19a60*/  @P1 LDC R22, c[0x0][0x3b0] ;  /* 0x0000ec00ff161b82 */ /* 0x000e700000000800 */
[----:B------:R-:W5:Y:S01]  /*19a70*/  @P1 LDC.64 R20, c[0x0][0x388] ;  /* 0x0000e200ff141b82 */ /* 0x000f620000000a00 */
[----:B--23--:R-:W-:Y:S01]  /*19a80*/  @P0 IMAD R9, R33, R8, R38 ;  /* 0x0000000821090224 */ /* 0x00cfe200078e0226 */
[----:B------:R-:W-:-:S03]  /*19a90*/  @P0 IADD3 R38, PT, PT, R38, 0x2, RZ ;  /* 0x0000000226260810 */ /* 0x000fc60007ffe0ff */
[C---:B------:R-:W-:Y:S02]  /*19aa0*/  @P0 VIADD R23, R9.reuse, 0x1 ;  /* 0x0000000109170836 */ /* 0x040fe40000000000 */
[--C-:B0-----:R-:W-:Y:S02]  /*19ab0*/  @P0 IMAD.WIDE.U32 R16, R9, 0x8, R18.reuse ;  /* 0x0000000809100825 */ /* 0x101fe400078e0012 */
[----:B------:R-:W2:Y:S02]  /*19ac0*/  @P0 LDL.128 R8, [R29] ;  /* 0x000000001d080983 */ /* 0x000ea40000100c00 */
[----:B------:R-:W-:Y:S02]  /*19ad0*/  @P0 IMAD.WIDE.U32 R18, R23, 0x8, R18 ;  /* 0x0000000817120825 */ /* 0x000fe400078e0012 */
[----:B------:R-:W2:Y:S02]  /*19ae0*/  @P0 LDG.E.64 R16, desc[UR12][R16.64] ;  /* 0x0000000c10100981 */ /* 0x000ea4000c1e1b00 */
[----:B-1----:R-:W-:-:S02]  /*19af0*/  @P1 IMAD R23, R33, R22, R38 ;  /* 0x0000001621171224 */ /* 0x002fc400078e0226 */
[----:B------:R-:W3:Y:S01]  /*19b00*/  @P0 LDG.E.64 R18, desc[UR12][R18.64] ;  /* 0x0000000c12120981 */ /* 0x000ee2000c1e1b00 */
[----:B------:R-:W-:Y:S01]  /*19b10*/  @P1 LEA R28, R38, R1, 0x3 ;  /* 0x00000001261c1211 */ /* 0x000fe200078e18ff */
[----:B-----5:R-:W-:-:S04]  /*19b20*/  @P1 IMAD.WIDE.U32 R22, R23, 0x8, R20 ;  /* 0x0000000817161825 */ /* 0x020fc800078e0014 */
[----:B------:R-:W5:Y:S04]  /*19b30*/  @P1 LDL.64 R24, [R28+0x800] ;  /* 0x000800001c181983 */ /* 0x000f680000100a00 */
[----:B------:R-:W5:Y:S04]  /*19b40*/  @P1 LDL.64 R20, [R28] ;  /* 0x000000001c141983 */ /* 0x000f680000100a00 */
[----:B------:R-:W5:Y:S01]  /*19b50*/  @P1 LDG.E.64 R22, desc[UR12][R22.64] ;  /* 0x0000000c16161981 */ /* 0x000f62000c1e1b00 */
[C---:B--2---:R-:W-:Y:S02]  /*19b60*/  @P0 DFMA R8, R16.reuse, R8, R26 ;  /* 0x000000081008022b */ /* 0x044fe4000000001a */
[----:B----4-:R-:W-:-:S06]  /*19b70*/  @P0 DFMA R12, R16, R12, R30 ;  /* 0x0000000c100c022b */ /* 0x010fcc000000001e */
[C---:B---3--:R-:W-:Y:S02]  /*19b80*/  @P0 DFMA R26, R18.reuse, R10, R8 ;  /* 0x0000000a121a022b */ /* 0x048fe40000000008 */
[----:B------:R-:W-:-:S06]  /*19b90*/  @P0 DFMA R30, R18, R14, R12 ;  /* 0x0000000e121e022b */ /* 0x000fcc000000000c */
[C---:B-----5:R-:W-:Y:S02]  /*19ba0*/  @P1 DFMA R26, R22.reuse, R20, R26 ;  /* 0x00000014161a122b */ /* 0x060fe4000000001a */
[----:B------:R-:W-:-:S11]  /*19bb0*/  @P1 DFMA R30, R22, R24, R30 ;  /* 0x00000018161e122b */ /* 0x000fd6000000001e */
.L_x_255:
[----:B------:R-:W4:Y:S01]  /*19bc0*/  LDCU UR4, c[0x0][0x3b0] ;  /* 0x00007600ff0477ac */ /* 0x000f220008000800 */
[----:B0-----:R-:W0:Y:S01]  /*19bd0*/  LDC.64 R12, c[0x0][0x3a0] ;  /* 0x0000e800ff0c7b82 */ /* 0x001e220000000a00 */
[----:B-123--:R-:W-:-:S07]  /*19be0*/  DADD R16, -RZ, -R30 ;  /* 0x00000000ff107229 */ /* 0x00efce000000091e */
[----:B------:R-:W1:Y:S01]  /*19bf0*/  LDC.64 R14, c[0x0][0x3a8] ;  /* 0x0000ea00ff0e7b82 */ /* 0x000e620000000a00 */
[C---:B----4-:R-:W-:Y:S01]  /*19c00*/  IMAD R11, R33.reuse, UR4, R42 ;  /* 0x00000004210b7c24 */ /* 0x050fe2000f8e022a */
[----:B------:R-:W-:-:S03]  /*19c10*/  IADD3 R33, PT, PT, R33, 0x1, RZ ;  /* 0x0000000121217810 */ /* 0x000fc60007ffe0ff */
[----:B------:R-:W-:Y:S01]  /*19c20*/  VIADD R19, R11, 0x1 ;  /* 0x000000010b137836 */ /* 0x000fe20000000000 */
[----:B------:R-:W-:Y:S01]  /*19c30*/  ISETP.NE.AND P0, PT, R33, UR4, PT ;  /* 0x0000000421007c0c */ /* 0x000fe2000bf05270 */
[----:B0-----:R-:W-:-:S04]  /*19c40*/  IMAD.WIDE.U32 R8, R11, 0x8, R12 ;  /* 0x000000080b087825 */ /* 0x001fc800078e000c */
[----:B------:R-:W-:Y:S01]  /*19c50*/  IMAD.WIDE.U32 R12, R19, 0x8, R12 ;  /* 0x00000008130c7825 */ /* 0x000fe200078e000c */
[----:B------:R4:W-:Y:S03]  /*19c60*/  STG.E.64 desc[UR12][R8.64], R26 ;  /* 0x0000001a08007986 */ /* 0x0009e6000c101b0c */
[----:B-1----:R-:W-:-:S04]  /*19c70*/  IMAD.WIDE.U32 R10, R11, 0x8, R14 ;  /* 0x000000080b0a7825 */ /* 0x002fc800078e000e */
[----:B------:R-:W-:Y:S01]  /*19c80*/  IMAD.WIDE.U32 R14, R19, 0x8, R14 ;  /* 0x00000008130e7825 */ /* 0x000fe200078e000e */
[----:B------:R4:W-:Y:S04]  /*19c90*/  STG.E.64 desc[UR12][R10.64], R30 ;  /* 0x0000001e0a007986 */ /* 0x0009e8000c101b0c */
[----:B------:R4:W-:Y:S04]  /*19ca0*/  STG.E.64 desc[UR12][R12.64], R26 ;  /* 0x0000001a0c007986 */ /* 0x0009e8000c101b0c */
[----:B------:R4:W-:Y:S01]  /*19cb0*/  STG.E.64 desc[UR12][R14.64], R16 ;  /* 0x000000100e007986 */ /* 0x0009e2000c101b0c */
[----:B------:R-:W-:Y:S05]  /*19cc0*/  @P0 BRA `(.L_x_257) ;  /* 0xfffffff400cc0947 */ /* 0x000fea000383ffff */
[----:B------:R-:W-:-:S07]  /*19cd0*/  IADD3 R42, PT, PT, R42, 0x2, RZ ;  /* 0x000000022a2a7810 */ /* 0x000fce0007ffe0ff */
.L_x_196:
[----:B------:R-:W-:-:S13]  /*19ce0*/  ISETP.GE.U32.AND P0, PT, R42, UR4, PT ;  /* 0x000000042a007c0c */ /* 0x000fda000bf06070 */
[----:B------:R-:W-:Y:S05]  /*19cf0*/  @!P0 BRA `(.L_x_258) ;  /* 0xffffff58003c8947 */ /* 0x000fea000383ffff */
[----:B------:R-:W-:Y:S05]  /*19d00*/  EXIT ;  /* 0x000000000000794d */ /* 0x000fea0003800000 */
        .weak           $__internal_0_$__cuda_sm20_div_rn_f64_full
        .type           $__internal_0_$__cuda_sm20_div_rn_f64_full,@function
        .size           $__internal_0_$__cuda_sm20_div_rn_f64_full,($__internal_1_$__cuda_sm20_dsqrt_rn_f64_mediumpath_v1 - $__internal_0_$__cuda_sm20_div_rn_f64_full)
$__internal_0_$__cuda_sm20_div_rn_f64_full:
[C---:B------:R-:W-:Y:S01]  /*19d10*/  FSETP.GEU.AND P0, PT, |R17|.reuse, 1.469367938527859385e-39, PT ;  /* 0x001000001100780b */ /* 0x040fe20003f0e200 */
[----:B------:R-:W-:Y:S01]  /*19d20*/  IMAD.MOV.U32 R34, RZ, RZ, R24 ;  /* 0x000000ffff227224 */ /* 0x000fe200078e0018 */
[----:B------:R-:W-:Y:S02]  /*19d30*/  MOV R35, R17 ;  /* 0x0000001100237202 */ /* 0x000fe40000000f00 */
[----:B------:R-:W-:Y:S02]  /*19d40*/  LOP3.LUT R25, R17, 0x800fffff, RZ, 0xc0, !PT ;  /* 0x800fffff11197812 */ /* 0x000fe400078ec0ff */
[----:B------:R-:W-:Y:S01]  /*19d50*/  MOV R36, R24 ;  /* 0x0000001800247202 */ /* 0x000fe20000000f00 */
[----:B------:R-:W-:Y:S01]  /*19d60*/  IMAD.MOV.U32 R24, RZ, RZ, 0x1 ;  /* 0x00000001ff187424 */ /* 0x000fe200078e00ff */
[----:B------:R-:W-:Y:S02]  /*19d70*/  LOP3.LUT R37, R25, 0x3ff00000, RZ, 0xfc, !PT ;  /* 0x3ff0000019257812 */ /* 0x000fe400078efcff */
[----:B------:R-:W-:-:S02]  /*19d80*/  MOV R45, R21 ;  /* 0x00000015002d7202 */ /* 0x000fc40000000f00 */
[----:B------:R-:W-:Y:S01]  /*19d90*/  MOV R44, R16 ;  /* 0x00000010002c7202 */ /* 0x000fe20000000f00 */
[----:B------:R-:W-:Y:S01]  /*19da0*/  @!P0 DMUL R36, R34, 8.98846567431157953865e+307 ;  /* 0x7fe0000022248828 */ /* 0x000fe20000000000 */
[----:B------:R-:W-:Y:S02]  /*19db0*/  LOP3.LUT R16, R45, 0x7ff00000, RZ, 0xc0, !PT ;  /* 0x7ff000002d107812 */ /* 0x000fe400078ec0ff */
[----:B------:R-:W-:-:S03]  /*19dc0*/  MOV R38, R44 ;  /* 0x0000002c00267202 */ /* 0x000fc60000000f00 */
[----:B------:R-:W0:Y:S02]  /*19dd0*/  MUFU.RCP64H R25, R37 ;  /* 0x0000002500197308 */ /* 0x000e240000001800 */
[----:B0-----:R-:W-:-:S08]  /*19de0*/  DFMA R46, R24, -R36, 1 ;  /* 0x3ff00000182e742b */ /* 0x001fd00000000824 */
[----:B------:R-:W-:-:S08]  /*19df0*/  DFMA R46, R46, R46, R46 ;  /* 0x0000002e2e2e722b */ /* 0x000fd0000000002e */
[----:B------:R-:W-:Y:S01]  /*19e00*/  DFMA R46, R24, R46, R24 ;  /* 0x0000002e182e722b */ /* 0x000fe20000000018 */
[----:B------:R-:W-:Y:S01]  /*19e10*/  LOP3.LUT R25, R17, 0x7ff00000, RZ, 0xc0, !PT ;  /* 0x7ff0000011197812 */ /* 0x000fe200078ec0ff */
[----:B------:R-:W-:Y:S01]  /*19e20*/  IMAD.MOV.U32 R17, RZ, RZ, 0x1ca00000 ;  /* 0x1ca00000ff117424 */ /* 0x000fe200078e00ff */
[----:B------:R-:W-:Y:S02]  /*19e30*/  MOV R24, R16 ;  /* 0x0000001000187202 */ /* 0x000fe40000000f00 */
[----:B------:R-:W-:-:S03]  /*19e40*/  ISETP.GE.U32.AND P1, PT, R16, R25, PT ;  /* 0x000000191000720c */ /* 0x000fc60003f26070 */
[----:B------:R-:W-:Y:S01]  /*19e50*/  DFMA R48, R46, -R36, 1 ;  /* 0x3ff000002e30742b */ /* 0x000fe20000000824 */
[----:B------:R-:W-:Y:S02]  /*19e60*/  SEL R21, R17, 0x63400000, !P1 ;  /* 0x6340000011157807 */ /* 0x000fe40004800000 */
[----:B------:R-:W-:Y:S02]  /*19e70*/  FSETP.GEU.AND P1, PT, |R45|, 1.469367938527859385e-39, PT ;  /* 0x001000002d00780b */ /* 0x000fe40003f2e200 */
[----:B------:R-:W-:-:S03]  /*19e80*/  LOP3.LUT R39, R21, 0x800fffff, R45, 0xf8, !PT ;  /* 0x800fffff15277812 */ /* 0x000fc600078ef82d */
[----:B------:R-:W-:-:S08]  /*19e90*/  DFMA R46, R46, R48, R46 ;  /* 0x000000302e2e722b */ /* 0x000fd0000000002e */
[----:B------:R-:W-:Y:S05]  /*19ea0*/  @P1 BRA `(.L_x_259) ;  /* 0x0000000000201947 */ /* 0x000fea0003800000 */
[----:B------:R-:W-:Y:S01]  /*19eb0*/  LOP3.LUT R21, R35, 0x7ff00000, RZ, 0xc0, !PT ;  /* 0x7ff0000023157812 */ /* 0x000fe200078ec0ff */
[----:B------:R-:W-:-:S03]  /*19ec0*/  IMAD.MOV.U32 R48, RZ, RZ, RZ ;  /* 0x000000ffff307224 */ /* 0x000fc600078e00ff */
[----:B------:R-:W-:-:S04]  /*19ed0*/  ISETP.GE.U32.AND P1, PT, R16, R21, PT ;  /* 0x000000151000720c */ /* 0x000fc80003f26070 */
[----:B------:R-:W-:-:S04]  /*19ee0*/  SEL R21, R17, 0x63400000, !P1 ;  /* 0x6340000011157807 */ /* 0x000fc80004800000 */
[----:B------:R-:W-:-:S04]  /*19ef0*/  LOP3.LUT R21, R21, 0x80000000, R45, 0xf8, !PT ;  /* 0x8000000015157812 */ /* 0x000fc800078ef82d */
[----:B------:R-:W-:-:S06]  /*19f00*/  LOP3.LUT R49, R21, 0x100000, RZ, 0xfc, !PT ;  /* 0x0010000015317812 */ /* 0x000fcc00078efcff */
[----:B------:R-:W-:-:S10]  /*19f10*/  DFMA R38, R38, 2, -R48 ;  /* 0x400000002626782b */ /* 0x000fd40000000830 */
[----:B------:R-:W-:-:S07]  /*19f20*/  LOP3.LUT R24, R39, 0x7ff00000, RZ, 0xc0, !PT ;  /* 0x7ff0000027187812 */ /* 0x000fce00078ec0ff */
.L_x_259:
[----:B------:R-:W-:Y:S01]  /*19f30*/  IADD3 R21, PT, PT, R24, -0x1, RZ ;  /* 0xffffffff18157810 */ /* 0x000fe20007ffe0ff */
[----:B------:R-:W-:Y:S01]  /*19f40*/  DMUL R48, R46, R38 ;  /* 0x000000262e307228 */ /* 0x000fe20000000000 */
[----:B------:R-:W-:Y:S02]  /*19f50*/  @!P0 LOP3.LUT R25, R37, 0x7ff00000, RZ, 0xc0, !PT ;  /* 0x7ff0000025198812 */ /* 0x000fe400078ec0ff */
[----:B------:R-:W-:Y:S02]  /*19f60*/  ISETP.GT.U32.AND P0, PT, R21, 0x7feffffe, PT ;  /* 0x7feffffe1500780c */ /* 0x000fe40003f04070 */
[----:B------:R-:W-:-:S03]  /*19f70*/  IADD3 R21, PT, PT, R25, -0x1, RZ ;  /* 0xffffffff19157810 */ /* 0x000fc60007ffe0ff */
[----:B------:R-:W-:Y:S01]  /*19f80*/  DFMA R50, R48, -R36, R38 ;  /* 0x800000243032722b */ /* 0x000fe20000000026 */
[----:B------:R-:W-:-:S07]  /*19f90*/  ISETP.GT.U32.OR P0, PT, R21, 0x7feffffe, P0 ;  /* 0x7feffffe1500780c */ /* 0x000fce0000704470 */
[----:B------:R-:W-:-:S06]  /*19fa0*/  DFMA R46, R46, R50, R48 ;  /* 0x000000322e2e722b */ /* 0x000fcc0000000030 */
[----:B------:R-:W-:Y:S05]  /*19fb0*/  @P0 BRA `(.L_x_260) ;  /* 0x0000000000740947 */ /* 0x000fea0003800000 */
[----:B------:R-:W-:-:S04]  /*19fc0*/  LOP3.LUT R21, R35, 0x7ff00000, RZ, 0xc0, !PT ;  /* 0x7ff0000023157812 */ /* 0x000fc800078ec0ff */
[CC--:B------:R-:W-:Y:S02]  /*19fd0*/  VIADDMNMX R24, R16.reuse, -R21.reuse, 0xb9600000, !PT ;  /* 0xb960000010187446 */ /* 0x0c0fe40007800915 */
[----:B------:R-:W-:Y:S02]  /*19fe0*/  ISETP.GE.U32.AND P0, PT, R16, R21, PT ;  /* 0x000000151000720c */ /* 0x000fe40003f06070 */
[----:B------:R-:W-:Y:S02]  /*19ff0*/  VIMNMX R24, PT, PT, R24, 0x46a00000, PT ;  /* 0x46a0000018187848 */ /* 0x000fe40003fe0100 */
[----:B------:R-:W-:-:S05]  /*1a000*/  SEL R17, R17, 0x63400000, !P0 ;  /* 0x6340000011117807 */ /* 0x000fca0004000000 */
[----:B------:R-:W-:Y:S01]  /*1a010*/  IMAD.IADD R17, R24, 0x1, -R17 ;  /* 0x0000000118117824 */ /* 0x000fe200078e0a11 */
[----:B------:R-:W-:-:S04]  /*1a020*/  MOV R24, RZ ;  /* 0x000000ff00187202 */ /* 0x000fc80000000f00 */
[----:B------:R-:W-:-:S06]  /*1a030*/  IADD3 R25, PT, PT, R17, 0x7fe00000, RZ ;  /* 0x7fe0000011197810 */ /* 0x000fcc0007ffe0ff */
[----:B------:R-:W-:-:S10]  /*1a040*/  DMUL R48, R46, R24 ;  /* 0x000000182e307228 */ /* 0x000fd40000000000 */
[----:B------:R-:W-:-:S13]  /*1a050*/  FSETP.GTU.AND P0, PT, |R49|, 1.469367938527859385e-39, PT ;  /* 0x001000003100780b */ /* 0x000fda0003f0c200 */
[----:B------:R-:W-:Y:S05]  /*1a060*/  @P0 BRA `(.L_x_261) ;  /* 0x0000000000a80947 */ /* 0x000fea0003800000 */
[----:B------:R-:W-:Y:S01]  /*1a070*/  DFMA R36, R46, -R36, R38 ;  /* 0x800000242e24722b */ /* 0x000fe20000000026 */
[----:B------:R-:W-:-:S09]  /*1a080*/  IMAD.MOV.U32 R24, RZ, RZ, RZ ;  /* 0x000000ffff187224 */ /* 0x000fd200078e00ff */
[C---:B------:R-:W-:Y:S02]  /*1a090*/  FSETP.NEU.AND P0, PT, R37.reuse, RZ, PT ;  /* 0x000000ff2500720b */ /* 0x040fe40003f0d000 */
[----:B------:R-:W-:-:S04]  /*1a0a0*/  LOP3.LUT R16, R37, 0x80000000, R35, 0x48, !PT ;  /* 0x8000000025107812 */ /* 0x000fc800078e4823 */
[----:B------:R-:W-:-:S07]  /*1a0b0*/  LOP3.LUT R25, R16, R25, RZ, 0xfc, !PT ;  /* 0x0000001910197212 */ /* 0x000fce00078efcff */
[----:B------:R-:W-:Y:S05]  /*1a0c0*/  @!P0 BRA `(.L_x_261) ;  /* 0x0000000000908947 */ /* 0x000fea0003800000 */
[C---:B------:R-:W-:Y:S01]  /*1a0d0*/  IADD3 R35, PT, PT, -R17.reuse, RZ, RZ ;  /* 0x000000ff11237210 */ /* 0x040fe20007ffe1ff */
[----:B------:R-:W-:Y:S01]  /*1a0e0*/  DMUL.RP R24, R46, R24 ;  /* 0x000000182e187228 */ /* 0x000fe20000008000 */
[----:B------:R-:W-:Y:S02]  /*1a0f0*/  MOV R34, RZ ;  /* 0x000000ff00227202 */ /* 0x000fe40000000f00 */
[----:B------:R-:W-:-:S04]  /*1a100*/  IADD3 R17, PT, PT, -R17, -0x43300000, RZ ;  /* 0xbcd0000011117810 */ /* 0x000fc80007ffe1ff */
[----:B------:R-:W-:-:S03]  /*1a110*/  DFMA R34, R48, -R34, R46 ;  /* 0x800000223022722b */ /* 0x000fc6000000002e */
[----:B------:R-:W-:-:S07]  /*1a120*/  LOP3.LUT R16, R25, R16, RZ, 0x3c, !PT ;  /* 0x0000001019107212 */ /* 0x000fce00078e3cff */
[----:B------:R-:W-:-:S04]  /*1a130*/  FSETP.NEU.AND P0, PT, |R35|, R17, PT ;  /* 0x000000112300720b */ /* 0x000fc80003f0d200 */
[----:B------:R-:W-:Y:S02]  /*1a140*/  FSEL R24, R24, R48, !P0 ;  /* 0x0000003018187208 */ /* 0x000fe40004000000 */
[----:B------:R-:W-:-:S03]  /*1a150*/  FSEL R25, R16, R49, !P0 ;  /* 0x0000003110197208 */ /* 0x000fc60004000000 */
[----:B------:R-:W-:Y:S01]  /*1a160*/  IMAD.MOV.U32 R48, RZ, RZ, R24 ;  /* 0x000000ffff307224 */ /* 0x000fe200078e0018 */
[----:B------:R-:W-:Y:S01]  /*1a170*/  MOV R49, R25 ;  /* 0x0000001900317202 */ /* 0x000fe20000000f00 */
[----:B------:R-:W-:Y:S06]  /*1a180*/  BRA `(.L_x_261) ;  /* 0x0000000000607947 */ /* 0x000fec0003800000 */
.L_x_260:
[----:B------:R-:W-:-:S14]  /*1a190*/  DSETP.NAN.AND P0, PT, R44, R44, PT ;  /* 0x0000002c2c00722a */ /* 0x000fdc0003f08000 */
[----:B------:R-:W-:Y:S05]  /*1a1a0*/  @P0 BRA `(.L_x_262) ;  /* 0x00000000004c0947 */ /* 0x000fea0003800000 */
[----:B------:R-:W-:-:S14]  /*1a1b0*/  DSETP.NAN.AND P0, PT, R34, R34, PT ;  /* 0x000000222200722a */ /* 0x000fdc0003f08000 */
[----:B------:R-:W-:Y:S05]  /*1a1c0*/  @P0 BRA `(.L_x_263) ;  /* 0x0000000000340947 */ /* 0x000fea0003800000 */
[----:B------:R-:W-:Y:S01]  /*1a1d0*/  ISETP.NE.AND P0, PT, R24, R25, PT ;  /* 0x000000191800720c */ /* 0x000fe20003f05270 */
[----:B------:R-:W-:Y:S01]  /*1a1e0*/  IMAD.MOV.U32 R49, RZ, RZ, -0x80000 ;  /* 0xfff80000ff317424 */ /* 0x000fe200078e00ff */
[----:B------:R-:W-:-:S11]  /*1a1f0*/  MOV R48, 0x0 ;  /* 0x0000000000307802 */ /* 0x000fd60000000f00 */
[----:B------:R-:W-:Y:S05]  /*1a200*/  @!P0 BRA `(.L_x_261) ;  /* 0x0000000000408947 */ /* 0x000fea0003800000 */
[----:B------:R-:W-:Y:S02]  /*1a210*/  ISETP.NE.AND P0, PT, R24, 0x7ff00000, PT ;  /* 0x7ff000001800780c */ /* 0x000fe40003f05270 */
[----:B------:R-:W-:Y:S02]  /*1a220*/  LOP3.LUT R17, R45, 0x80000000, R35, 0x48, !PT ;  /* 0x800000002d117812 */ /* 0x000fe400078e4823 */
[----:B------:R-:W-:-:S13]  /*1a230*/  ISETP.EQ.OR P0, PT, R25, RZ, !P0 ;  /* 0x000000ff1900720c */ /* 0x000fda0004702670 */
[----:B------:R-:W-:Y:S02]  /*1a240*/  @P0 LOP3.LUT R16, R17, 0x7ff00000, RZ, 0xfc, !PT ;  /* 0x7ff0000011100812 */ /* 0x000fe400078efcff */
[----:B------:R-:W-:Y:S01]  /*1a250*/  @!P0 MOV R48, RZ ;  /* 0x000000ff00308202 */ /* 0x000fe20000000f00 */
[----:B------:R-:W-:Y:S01]  /*1a260*/  @P0 IMAD.MOV.U32 R48, RZ, RZ, RZ ;  /* 0x000000ffff300224 */ /* 0x000fe200078e00ff */
[----:B------:R-:W-:Y:S02]  /*1a270*/  @!P0 MOV R49, R17 ;  /* 0x0000001100318202 */ /* 0x000fe40000000f00 */
[----:B------:R-:W-:Y:S01]  /*1a280*/  @P0 MOV R49, R16 ;  /* 0x0000001000310202 */ /* 0x000fe20000000f00 */
[----:B------:R-:W-:Y:S06]  /*1a290*/  BRA `(.L_x_261) ;  /* 0x00000000001c7947 */ /* 0x000fec0003800000 */
.L_x_263:
[----:B------:R-:W-:Y:S02]  /*1a2a0*/  LOP3.LUT R17, R35, 0x80000, RZ, 0xfc, !PT ;  /* 0x0008000023117812 */ /* 0x000fe400078efcff */
[----:B------:R-:W-:-:S03]  /*1a2b0*/  MOV R48, R34 ;  /* 0x0000002200307202 */ /* 0x000fc60000000f00 */
[----:B------:R-:W-:Y:S01]  /*1a2c0*/  IMAD.MOV.U32 R49, RZ, RZ, R17 ;  /* 0x000000ffff317224 */ /* 0x000fe200078e0011 */
[----:B------:R-:W-:Y:S06]  /*1a2d0*/  BRA `(.L_x_261) ;  /* 0x00000000000c7947 */ /* 0x000fec0003800000 */
.L_x_262:
[----:B------:R-:W-:Y:S02]  /*1a2e0*/  LOP3.LUT R17, R45, 0x80000, RZ, 0xfc, !PT ;  /* 0x000800002d117812 */ /* 0x000fe400078efcff */
[----:B------:R-:W-:Y:S02]  /*1a2f0*/  MOV R48, R44 ;  /* 0x0000002c00307202 */ /* 0x000fe40000000f00 */
[----:B------:R-:W-:-:S07]  /*1a300*/  MOV R49, R17 ;  /* 0x0000001100317202 */ /* 0x000fce0000000f00 */
.L_x_261:
[----:B------:R-:W-:Y:S01]  /*1a310*/  MOV R21, 0x0 ;  /* 0x0000000000157802 */ /* 0x000fe20000000f00 */
[----:B------:R-:W-:Y:S01]  /*1a320*/  IMAD.MOV.U32 R16, RZ, RZ, R48 ;  /* 0x000000ffff107224 */ /* 0x000fe200078e0030 */
[----:B------:R-:W-:Y:S02]  /*1a330*/  MOV R17, R49 ;  /* 0x0000003100117202 */ /* 0x000fe40000000f00 */
[----:B------:R-:W-:Y:S05]  /*1a340*/  RET.REL.NODEC R20 `(eig_general_f64) ;  /* 0xfffffe5c142c7950 */ /* 0x000fea0003c3ffff */
        .weak           $__internal_1_$__cuda_sm20_dsqrt_rn_f64_mediumpath_v1
        .type           $__internal_1_$__cuda_sm20_dsqrt_rn_f64_mediumpath_v1,@function
        .size           $__internal_1_$__cuda_sm20_dsqrt_rn_f64_mediumpath_v1,(.L_x_1791 - $__internal_1_$__cuda_sm20_dsqrt_rn_f64_mediumpath_v1)
$__internal_1_$__cuda_sm20_dsqrt_rn_f64_mediumpath_v1:
[----:B------:R-:W-:-:S13]  /*1a350*/  ISETP.GE.U32.AND P0, PT, R36, -0x3400000, PT ;  /* 0xfcc000002400780c */ /* 0x000fda0003f06070 */
[----:B------:R-:W-:Y:S05]  /*1a360*/  @!P0 BRA `(.L_x_264) ;  /* 0x0000000000208947 */ /* 0x000fea0003800000 */
[----:B------:R-:W-:-:S10]  /*1a370*/  DFMA.RM R16, R20, R16, R8 ;  /* 0x000000101410722b */ /* 0x000fd40000004008 */
[----:B------:R-:W-:-:S05]  /*1a380*/  IADD3 R8, P0, PT, R16, 0x1, RZ ;  /* 0x0000000110087810 */ /* 0x000fca0007f1e0ff */
[----:B------:R-:W-:-:S06]  /*1a390*/  IMAD.X R9, RZ, RZ, R17, P0 ;  /* 0x000000ffff097224 */ /* 0x000fcc00000e0611 */
[----:B------:R-:W-:-:S08]  /*1a3a0*/  DFMA.RP R24, -R16, R8, R24 ;  /* 0x000000081018722b */ /* 0x000fd00000008118 */
[----:B------:R-:W-:-:S06]  /*1a3b0*/  DSETP.GT.AND P0, PT, R24, RZ, PT ;  /* 0x000000ff1800722a */ /* 0x000fcc0003f04000 */
[----:B------:R-:W-:Y:S02]  /*1a3c0*/  FSEL R8, R8, R16, P0 ;  /* 0x0000001008087208 */ /* 0x000fe40000000000 */
[----:B------:R-:W-:Y:S01]  /*1a3d0*/  FSEL R9, R9, R17, P0 ;  /* 0x0000001109097208 */ /* 0x000fe20000000000 */
[----:B------:R-:W-:Y:S06]  /*1a3e0*/  BRA `(.L_x_265) ;  /* 0x0000000000647947 */ /* 0x000fec0003800000 */
.L_x_264:
[----:B------:R-:W-:-:S14]  /*1a3f0*/  DSETP.NE.AND P0, PT, R24, RZ, PT ;  /* 0x000000ff1800722a */ /* 0x000fdc0003f05000 */
[----:B------:R-:W-:Y:S05]  /*1a400*/  @!P0 BRA `(.L_x_266) ;  /* 0x0000000000588947 */ /* 0x000fea0003800000 */
[----:B------:R-:W-:-:S13]  /*1a410*/  ISETP.GE.AND P0, PT, R25, RZ, PT ;  /* 0x000000ff1900720c */ /* 0x000fda0003f06270 */
[----:B------:R-:W-:Y:S02]  /*1a420*/  @!P0 MOV R8, 0x0 ;  /* 0x0000000000088802 */ /* 0x000fe40000000f00 */
[----:B------:R-:W-:Y:S01]  /*1a430*/  @!P0 MOV R9, 0xfff80000 ;  /* 0xfff8000000098802 */ /* 0x000fe20000000f00 */
[----:B------:R-:W-:Y:S06]  /*1a440*/  @!P0 BRA `(.L_x_265) ;  /* 0x00000000004c8947 */ /* 0x000fec0003800000 */
[----:B------:R-:W-:-:S13]  /*1a450*/  ISETP.GT.AND P0, PT, R25, 0x7fefffff, PT ;  /* 0x7fefffff1900780c */ /* 0x000fda0003f04270 */
[----:B------:R-:W-:Y:S05]  /*1a460*/  @P0 BRA `(.L_x_266) ;  /* 0x0000000000400947 */ /* 0x000fea0003800000 */
[----:B------:R-:W-:Y:S01]  /*1a470*/  DMUL R24, R24, 8.11296384146066816958e+31 ;  /* 0x4690000018187828 */ /* 0x000fe20000000000 */
[----:B------:R-:W-:Y:S02]  /*1a480*/  IMAD.MOV.U32 R20, RZ, RZ, RZ ;  /* 0x000000ffff147224 */ /* 0x000fe400078e00ff */
[----:B------:R-:W-:Y:S01]  /*1a490*/  HFMA2 R9, -RZ, RZ, 1.9609375, 0 ;  /* 0x3fd80000ff097431 */ /* 0x000fe200000001ff */
[----:B------:R-:W-:Y:S02]  /*1a4a0*/  MOV R8, 0x0 ;  /* 0x0000000000087802 */ /* 0x000fe40000000f00 */
[----:B------:R-:W0:Y:S02]  /*1a4b0*/  MUFU.RSQ64H R21, R25 ;  /* 0x0000001900157308 */ /* 0x000e240000001c00 */
[----:B0-----:R-:W-:-:S08]  /*1a4c0*/  DMUL R16, R20, R20 ;  /* 0x0000001414107228 */ /* 0x001fd00000000000 */
[----:B------:R-:W-:-:S08]  /*1a4d0*/  DFMA R16, R24, -R16, 1 ;  /* 0x3ff000001810742b */ /* 0x000fd00000000810 */
[----:B------:R-:W-:Y:S02]  /*1a4e0*/  DFMA R8, R16, R8, 0.5 ;  /* 0x3fe000001008742b */ /* 0x000fe40000000008 */
[----:B------:R-:W-:-:S08]  /*1a4f0*/  DMUL R16, R20, R16 ;  /* 0x0000001014107228 */ /* 0x000fd00000000000 */
[----:B------:R-:W-:-:S08]  /*1a500*/  DFMA R16, R8, R16, R20 ;  /* 0x000000100810722b */ /* 0x000fd00000000014 */
[----:B------:R-:W-:Y:S02]  /*1a510*/  DMUL R8, R24, R16 ;  /* 0x0000001018087228 */ /* 0x000fe40000000000 */
[----:B------:R-:W-:-:S06]  /*1a520*/  VIADD R17, R17, 0xfff00000 ;  /* 0xfff0000011117836 */ /* 0x000fcc0000000000 */
[----:B------:R-:W-:-:S08]  /*1a530*/  DFMA R20, R8, -R8, R24 ;  /* 0x800000080814722b */ /* 0x000fd00000000018 */
[----:B------:R-:W-:-:S10]  /*1a540*/  DFMA R8, R16, R20, R8 ;  /* 0x000000141008722b */ /* 0x000fd40000000008 */
[----:B------:R-:W-:Y:S01]  /*1a550*/  IADD3 R9, PT, PT, R9, -0x3500000, RZ ;  /* 0xfcb0000009097810 */ /* 0x000fe20007ffe0ff */
[----:B------:R-:W-:Y:S06]  /*1a560*/  BRA `(.L_x_265) ;  /* 0x0000000000047947 */ /* 0x000fec0003800000 */
.L_x_266:
[----:B------:R-:W-:-:S11]  /*1a570*/  DADD R8, R24, R24 ;  /* 0x0000000018087229 */ /* 0x000fd60000000018 */
.L_x_265:
[----:B------:R-:W-:-:S04]  /*1a580*/  MOV R35, 0x0 ;  /* 0x0000000000237802 */ /* 0x000fc80000000f00 */
[----:B------:R-:W-:Y:S05]  /*1a590*/  RET.REL.NODEC R34 `(eig_general_f64) ;  /* 0xfffffe5822987950 */ /* 0x000fea0003c3ffff */
.L_x_267:
[----:B------:R-:W-:-:S00]  /*1a5a0*/  BRA `(.L_x_267) ;  /* 0xfffffffc00fc7947 */ /* 0x000fc0000383ffff */
[----:B------:R-:W-:-:S00]  /*1a5b0*/  NOP ;  /* 0x0000000000007918 */ /* 0x000fc00000000000 */
        /* <DEDUP_REMOVED lines=12> */
.L_x_1791:


//--------------------- .text.eig_general_f32     --------------------------
	.section	.text.eig_general_f32,"ax",@progbits
	.align	128
        .global         eig_general_f32
        .type           eig_general_f32,@function
        .size           eig_general_f32,(.L_x_1793 - eig_general_f32)
        .other          eig_general_f32,@"STO_CUDA_ENTRY STV_DEFAULT"
eig_general_f32:
.text.eig_general_f32:
[----:B------:R-:W0:Y:S01]  /*0000*/  LDC R1, c[0x0][0x37c] ;  /* 0x0000df00ff017b82 */ /* 0x000e220000000800 */
[----:B------:R-:W1:Y:S07]  /*0010*/  S2R R0, SR_TID.X ;  /* 0x0000000000007919 */ /* 0x000e6e0000002100 */
[----:B------:R-:W1:Y:S01]  /*0020*/  S2UR UR4, SR_CTAID.X ;  /* 0x00000000000479c3 */ /* 0x000e620000002500 */
[----:B0-----:R-:W-:-:S04]  /*0030*/  IADD3 R1, PT, PT, R1, -0xc00, RZ ;  /* 0xfffff40001017810 */ /* 0x001fc80007ffe0ff */
[----:B------:R-:W-:Y:S02]  /*0040*/  R2UR UR13, R1 ;  /* 0x00000000010d72ca */ /* 0x000fe400000e0000 */
[----:B-1----:R-:W-:-:S13]  /*0050*/  LOP3.LUT P0, RZ, R0, UR4, RZ, 0xfc, !PT ;  /* 0x0000000400ff7c12 */ /* 0x002fda000f80fcff */
[----:B------:R-:W-:Y:S05]  /*0060*/  @P0 EXIT ;  /* 0x000000000000094d */ /* 0x000fea0003800000 */
[----:B------:R-:W0:Y:S01]  /*0070*/  LDCU UR4, c[0x0][0x3b0] ;  /* 0x00007600ff0477ac */ /* 0x000e220008000800 */
[----:B------:R-:W1:Y:S01]  /*0080*/  LDCU.64 UR10, c[0x0][0x358] ;  /* 0x00006b00ff0a77ac */ /* 0x000e620008000a00 */
[----:B0-----:R-:W-:-:S04]  /*0090*/  MOV R21, UR4 ;  /* 0x0000000400157c02 */ /* 0x001fc80008000f00 */
[----:B------:R-:W-:-:S13]  /*00a0*/  ISETP.NE.AND P0, PT, R21, RZ, PT ;  /* 0x000000ff1500720c */ /* 0x000fda0003f05270 */
[----:B-1----:R-:W-:Y:S05]  /*00b0*/  @!P0 BRA `(.L_x_268) ;  /* 0x0000000400ec8947 */ /* 0x002fea0003800000 */
[C---:B------:R-:W-:Y:S01]  /*00c0*/  LOP3.LUT R18, R21.reuse, 0x7, RZ, 0xc0, !PT ;  /* 0x0000000715127812 */ /* 0x040fe200078ec0ff */
[----:B------:R-:W-:Y:S01]  /*00d0*/  UMOV UR4, URZ ;  /* 0x000000ff00047c82 */ /* 0x000fe20008000000 */
[C---:B------:R-:W-:Y:S02]  /*00e0*/  IADD3 R0, PT, PT, R21.reuse, -0x1, RZ ;  /* 0xffffffff15007810 */ /* 0x040fe40007ffe0ff */
[----:B------:R-:W-:Y:S02]  /*00f0*/  IADD3 R2, PT, PT, R18, -0x1, RZ ;  /* 0xffffffff12027810 */ /* 0x000fe40007ffe0ff */
[----:B------:R-:W-:Y:S02]  /*0100*/  ISETP.GE.U32.AND P0, PT, R0, 0x7, PT ;  /* 0x000000070000780c */ /* 0x000fe40003f06070 */
[----:B------:R-:W-:Y:S02]  /*0110*/  ISETP.GE.U32.AND P1, PT, R2, 0x3, PT ;  /* 0x000000030200780c */ /* 0x000fe40003f26070 */
[----:B------:R-:W-:-:S02]  /*0120*/  LOP3.LUT R0, R21, 0xfffffff8, RZ, 0xc0, !PT ;  /* 0xfffffff815007812 */ /* 0x000fc400078ec0ff */
[----:B------:R-:W-:-:S09]  /*0130*/  LOP3.LUT R2, R21, 0x3, RZ, 0xc0, !PT ;  /* 0x0000000315027812 */ /* 0x000fd200078ec0ff */
.L_x_274:
[----:B-1----:R-:W-:Y:S01]  /*0140*/  HFMA2 R3, -RZ, RZ, 0, 0 ;  /* 0x00000000ff037431 */ /* 0x002fe200000001ff */
[----:B0-----:R-:W-:Y:S06]  /*0150*/  @!P0 BRA `(.L_x_269) ;  /* 0x0000000000d88947 */ /* 0x001fec0003800000 */
[----:B------:R-:W0:Y:S01]  /*0160*/  LDC R3, c[0x0][0x3b0] ;  /* 0x0000ec00ff037b82 */ /* 0x000e220000000800 */
[----:B------:R-:W-:-:S07]  /*0170*/  MOV R6, RZ ;  /* 0x000000ff00067202 */ /* 0x000fce0000000f00 */
[----:B------:R-:W1:Y:S02]  /*0180*/  LDC.64 R4, c[0x0][0x388] ;  /* 0x0000e200ff047b82 */ /* 0x000e640000000a00 */
.L_x_270:
[C---:B--2---:R-:W-:Y:S02]  /*0190*/  IADD3 R9, PT, PT, R6.reuse, 0x3, RZ ;  /* 0x0000000306097810 */ /* 0x044fe40007ffe0ff */
[C---:B------:R-:W-:Y:S02]  /*01a0*/  IADD3 R7, PT, PT, R6.reuse, 0x1, RZ ;  /* 0x0000000106077810 */ /* 0x040fe40007ffe0ff */
[C---:B------:R-:W-:Y:S02]  /*01b0*/  IADD3 R8, PT, PT, R6.reuse, 0x2, RZ ;  /* 0x0000000206087810 */ /* 0x040fe40007ffe0ff */
[----:B------:R-:W-:Y:S01]  /*01c0*/  ISETP.NE.AND P2, PT, R9, UR4, PT ;  /* 0x0000000409007c0c */ /* 0x000fe2000bf45270 */
[----:B0-----:R-:W-:Y:S01]  /*01d0*/  IMAD R9, R3, UR4, R6 ;  /* 0x0000000403097c24 */ /* 0x001fe2000f8e0206 */
[----:B------:R-:W-:Y:S02]  /*01e0*/  ISETP.NE.AND P3, PT, R7, UR4, PT ;  /* 0x0000000407007c0c */ /* 0x000fe4000bf65270 */
[----:B------:R-:W-:Y:S01]  /*01f0*/  IADD3 R7, PT, PT, R6, 0x4, RZ ;  /* 0x0000000406077810 */ /* 0x000fe20007ffe0ff */
[----:B-1----:R-:W-:Y:S01]  /*0200*/  IMAD.WIDE.U32 R10, R9, 0x4, R4 ;  /* 0x00000004090a7825 */ /* 0x002fe200078e0004 */
[----:B------:R-:W-:-:S02]  /*0210*/  ISETP.NE.AND P4, PT, R8, UR4, PT ;  /* 0x0000000408007c0c */ /* 0x000fc4000bf85270 */
[C---:B------:R-:W-:Y:S02]  /*0220*/  ISETP.NE.AND P6, PT, R6.reuse, UR4, PT ;  /* 0x0000000406007c0c */ /* 0x040fe4000bfc5270 */
[----:B------:R-:W-:Y:S02]  /*0230*/  IADD3 R8, PT, PT, R6, 0x5, RZ ;  /* 0x0000000506087810 */ /* 0x000fe40007ffe0ff */
[----:B------:R-:W-:Y:S02]  /*0240*/  IADD3 R13, PT, PT, R9, 0x1, RZ ;  /* 0x00000001090d7810 */ /* 0x000fe40007ffe0ff */
[----:B------:R-:W-:Y:S02]  /*0250*/  ISETP.NE.AND P5, PT, R7, UR4, PT ;  /* 0x0000000407007c0c */ /* 0x000fe4000bfa5270 */
[----:B------:R-:W-:Y:S01]  /*0260*/  IADD3 R15, PT, PT, R9, 0x2, RZ ;  /* 0x00000002090f7810 */ /* 0x000fe20007ffe0ff */
[----:B------:R-:W-:Y:S01]  /*0270*/  IMAD.WIDE.U32 R12, R13, 0x4, R4 ;  /* 0x000000040d0c7825 */ /* 0x000fe200078e0004 */
[----:B------:R-:W-:-:S02]  /*0280*/  FSEL R7, RZ, 1, P6 ;  /* 0x3f800000ff077808 */ /* 0x000fc40003000000 */
[----:B------:R-:W-:Y:S01]  /*0290*/  ISETP.NE.AND P6, PT, R8, UR4, PT ;  /* 0x0000000408007c0c */ /* 0x000fe2000bfc5270 */
[----:B------:R-:W-:Y:S01]  /*02a0*/  IMAD.WIDE.U32 R14, R15, 0x4, R4 ;  /* 0x000000040f0e7825 */ /* 0x000fe200078e0004 */
[C---:B------:R-:W-:Y:S01]  /*02b0*/  IADD3 R8, PT, PT, R6.reuse, 0x6, RZ ;  /* 0x0000000606087810 */ /* 0x040fe20007ffe0ff */
[----:B------:R0:W-:Y:S01]  /*02c0*/  STG.E desc[UR10][R10.64], R7 ;  /* 0x000000070a007986 */ /* 0x0001e2000c10190a */
[C---:B------:R-:W-:Y:S02]  /*02d0*/  IADD3 R23, PT, PT, R9.reuse, 0x3, RZ ;  /* 0x0000000309177810 */ /* 0x040fe40007ffe0ff */
[----:B------:R-:W-:Y:S02]  /*02e0*/  IADD3 R16, PT, PT, R6, 0x7, RZ ;  /* 0x0000000706107810 */ /* 0x000fe40007ffe0ff */
[----:B------:R-:W-:Y:S02]  /*02f0*/  FSEL R17, RZ, 1, P3 ;  /* 0x3f800000ff117808 */ /* 0x000fe40001800000 */
[----:B------:R-:W-:-:S02]  /*0300*/  IADD3 R25, PT, PT, R9, 0x4, RZ ;  /* 0x0000000409197810 */ /* 0x000fc40007ffe0ff */
[----:B------:R-:W-:Y:S01]  /*0310*/  FSEL R19, RZ, 1, P4 ;  /* 0x3f800000ff137808 */ /* 0x000fe20002000000 */
[----:B------:R1:W-:Y:S01]  /*0320*/  STG.E desc[UR10][R12.64], R17 ;  /* 0x000000110c007986 */ /* 0x0003e2000c10190a */
[----:B------:R-:W-:Y:S01]  /*0330*/  IADD3 R27, PT, PT, R9, 0x5, RZ ;  /* 0x00000005091b7810 */ /* 0x000fe20007ffe0ff */
[--C-:B0-----:R-:W-:Y:S01]  /*0340*/  IMAD.WIDE.U32 R10, R25, 0x4, R4.reuse ;  /* 0x00000004190a7825 */ /* 0x101fe200078e0004 */
[C---:B------:R-:W-:Y:S01]  /*0350*/  IADD3 R29, PT, PT, R9.reuse, 0x6, RZ ;  /* 0x00000006091d7810 */ /* 0x040fe20007ffe0ff */
[----:B------:R0:W-:Y:S01]  /*0360*/  STG.E desc[UR10][R14.64], R19 ;  /* 0x000000130e007986 */ /* 0x0001e2000c10190a */
[----:B------:R-:W-:Y:S02]  /*0370*/  ISETP.NE.AND P3, PT, R8, UR4, PT ;  /* 0x0000000408007c0c */ /* 0x000fe4000bf65270 */
[----:B------:R-:W-:Y:S01]  /*0380*/  IADD3 R31, PT, PT, R9, 0x7, RZ ;  /* 0x00000007091f7810 */ /* 0x000fe20007ffe0ff */
[----:B------:R-:W-:Y:S01]  /*0390*/  IMAD.WIDE.U32 R8, R23, 0x4, R4 ;  /* 0x0000000417087825 */ /* 0x000fe200078e0004 */
[----:B------:R-:W-:-:S02]  /*03a0*/  ISETP.NE.AND P4, PT, R16, UR4, PT ;  /* 0x0000000410007c0c */ /* 0x000fc4000bf85270 */
[----:B------:R-:W-:Y:S01]  /*03b0*/  FSEL R21, RZ, 1, P2 ;  /* 0x3f800000ff157808 */ /* 0x000fe20001000000 */
[--C-:B-1----:R-:W-:Y:S01]  /*03c0*/  IMAD.WIDE.U32 R12, R27, 0x4, R4.reuse ;  /* 0x000000041b0c7825 */ /* 0x102fe200078e0004 */
[----:B------:R-:W-:Y:S02]  /*03d0*/  FSEL R23, RZ, 1, P5 ;  /* 0x3f800000ff177808 */ /* 0x000fe40002800000 */
[----:B------:R-:W-:Y:S01]  /*03e0*/  FSEL R7, RZ, 1, P6 ;  /* 0x3f800000ff077808 */ /* 0x000fe20003000000 */
[--C-:B0-----:R-:W-:Y:S01]  /*03f0*/  IMAD.WIDE.U32 R14, R29, 0x4, R4.reuse ;  /* 0x000000041d0e7825 */ /* 0x101fe200078e0004 */
[----:B------:R-:W-:Y:S01]  /*0400*/  FSEL R19, RZ, 1, P3 ;  /* 0x3f800000ff137808 */ /* 0x000fe20001800000 */
[----:B------:R2:W-:Y:S01]  /*0410*/  STG.E desc[UR10][R8.64], R21 ;  /* 0x0000001508007986 */ /* 0x0005e2000c10190a */
[----:B------:R-:W-:Y:S01]  /*0420*/  FSEL R25, RZ, 1, P4 ;  /* 0x3f800000ff197808 */ /* 0x000fe20002000000 */
[----:B------:R-:W-:Y:S01]  /*0430*/  IMAD.WIDE.U32 R16, R31, 0x4, R4 ;  /* 0x000000041f107825 */ /* 0x000fe200078e0004 */
[----:B------:R-:W-:Y:S01]  /*0440*/  IADD3 R6, PT, PT, R6, 0x8, RZ ;  /* 0x0000000806067810 */ /* 0x000fe20007ffe0ff */
[----:B------:R2:W-:Y:S03]  /*0450*/  STG.E desc[UR10][R10.64], R23 ;  /* 0x000000170a007986 */ /* 0x0005e6000c10190a */
[----:B------:R-:W-:Y:S01]  /*0460*/  ISETP.NE.AND P2, PT, R6, R0, PT ;  /* 0x000000000600720c */ /* 0x000fe20003f45270 */
[----:B------:R2:W-:Y:S04]  /*0470*/  STG.E desc[UR10][R12.64], R7 ;  /* 0x000000070c007986 */ /* 0x0005e8000c10190a */
[----:B------:R2:W-:Y:S04]  /*0480*/  STG.E desc[UR10][R14.64], R19 ;  /* 0x000000130e007986 */ /* 0x0005e8000c10190a */
[----:B------:R2:W-:Y:S04]  /*0490*/  STG.E desc[UR10][R16.64], R25 ;  /* 0x0000001910007986 */ /* 0x0005e8000c10190a */
[----:B------:R-:W-:Y:S05]  /*04a0*/  @P2 BRA `(.L_x_270) ;  /* 0xfffffffc00382947 */ /* 0x000fea000383ffff */
[----:B------:R-:W-:-:S07]  /*04b0*/  MOV R3, R0 ;  /* 0x0000000000037202 */ /* 0x000fce0000000f00 */
.L_x_269:
[----:B------:R-:W-:-:S13]  /*04c0*/  ISETP.NE.AND P2, PT, R18, RZ, PT ;  /* 0x000000ff1200720c */ /* 0x000fda0003f45270 */
[----:B------:R-:W-:Y:S05]  /*04d0*/  @!P2 BRA `(.L_x_271) ;  /* 0x0000000000d4a947 */ /* 0x000fea0003800000 */
[----:B------:R-:W-:Y:S01]  /*04e0*/  ISETP.NE.AND P6, PT, R2, RZ, PT ;  /* 0x000000ff0200720c */ /* 0x000fe20003fc5270 */
[----:B------:R-:W-:-:S12]  /*04f0*/  @!P1 BRA `(.L_x_272) ;  /* 0x0000000000689947 */ /* 0x000fd80003800000 */
[----:B------:R-:W0:Y:S01]  /*0500*/  LDC R4, c[0x0][0x3b0] ;  /* 0x0000ec00ff047b82 */ /* 0x000e220000000800 */
[C---:B--2---:R-:W-:Y:S02]  /*0510*/  IADD3 R7, PT, PT, R3.reuse, 0x2, RZ ;  /* 0x0000000203077810 */ /* 0x044fe40007ffe0ff */
[----:B------:R-:W-:Y:S02]  /*0520*/  IADD3 R6, PT, PT, R3, 0x1, RZ ;  /* 0x0000000103067810 */ /* 0x000fe40007ffe0ff */
[----:B------:R-:W-:Y:S02]  /*0530*/  ISETP.NE.AND P4, PT, R7, UR4, PT ;  /* 0x0000000407007c0c */ /* 0x000fe4000bf85270 */
[C---:B------:R-:W-:Y:S01]  /*0540*/  IADD3 R8, PT, PT, R3.reuse, 0x3, RZ ;  /* 0x0000000303087810 */ /* 0x040fe20007ffe0ff */
[----:B------:R-:W1:Y:S01]  /*0550*/  LDC.64 R10, c[0x0][0x388] ;  /* 0x0000e200ff0a7b82 */ /* 0x000e620000000a00 */
[----:B------:R-:W-:Y:S02]  /*0560*/  ISETP.NE.AND P2, PT, R3, UR4, PT ;  /* 0x0000000403007c0c */ /* 0x000fe4000bf45270 */
[----:B------:R-:W-:-:S02]  /*0570*/  ISETP.NE.AND P3, PT, R6, UR4, PT ;  /* 0x0000000406007c0c */ /* 0x000fc4000bf65270 */
[----:B------:R-:W-:Y:S02]  /*0580*/  ISETP.NE.AND P5, PT, R8, UR4, PT ;  /* 0x0000000408007c0c */ /* 0x000fe4000bfa5270 */
[----:B------:R-:W-:Y:S02]  /*0590*/  FSEL R15, RZ, 1, P3 ;  /* 0x3f800000ff0f7808 */ /* 0x000fe40001800000 */
[----:B------:R-:W-:Y:S02]  /*05a0*/  FSEL R17, RZ, 1, P4 ;  /* 0x3f800000ff117808 */ /* 0x000fe40002000000 */
[----:B------:R-:W-:Y:S01]  /*05b0*/  FSEL R19, RZ, 1, P5 ;  /* 0x3f800000ff137808 */ /* 0x000fe20002800000 */
[----:B0-----:R-:W-:Y:S01]  /*05c0*/  IMAD R5, R4, UR4, R3 ;  /* 0x0000000404057c24 */ /* 0x001fe2000f8e0203 */
[----:B------:R-:W-:-:S04]  /*05d0*/  IADD3 R3, PT, PT, R3, 0x4, RZ ;  /* 0x0000000403037810 */ /* 0x000fc80007ffe0ff */
[C---:B------:R-:W-:Y:S02]  /*05e0*/  IADD3 R7, PT, PT, R5.reuse, 0x1, RZ ;  /* 0x0000000105077810 */ /* 0x040fe40007ffe0ff */
[C---:B------:R-:W-:Y:S02]  /*05f0*/  IADD3 R9, PT, PT, R5.reuse, 0x2, RZ ;  /* 0x0000000205097810 */ /* 0x040fe40007ffe0ff */
[C---:B------:R-:W-:Y:S01]  /*0600*/  IADD3 R13, PT, PT, R5.reuse, 0x3, RZ ;  /* 0x00000003050d7810 */ /* 0x040fe20007ffe0ff */
[----:B-1----:R-:W-:-:S04]  /*0610*/  IMAD.WIDE.U32 R4, R5, 0x4, R10 ;  /* 0x0000000405047825 */ /* 0x002fc800078e000a */
[----:B------:R-:W-:-:S04]  /*0620*/  IMAD.WIDE.U32 R6, R7, 0x4, R10 ;  /* 0x0000000407067825 */ /* 0x000fc800078e000a */
[----:B------:R-:W-:-:S04]  /*0630*/  IMAD.WIDE.U32 R8, R9, 0x4, R10 ;  /* 0x0000000409087825 */ /* 0x000fc800078e000a */
[----:B------:R-:W-:Y:S01]  /*0640*/  IMAD.WIDE.U32 R10, R13, 0x4, R10 ;  /* 0x000000040d0a7825 */ /* 0x000fe200078e000a */
[----:B------:R-:W-:-:S05]  /*0650*/  FSEL R13, RZ, 1, P2 ;  /* 0x3f800000ff0d7808 */ /* 0x000fca0001000000 */
[----:B------:R0:W-:Y:S04]  /*0660*/  STG.E desc[UR10][R4.64], R13 ;  /* 0x0000000d04007986 */ /* 0x0001e8000c10190a */
[----:B------:R0:W-:Y:S04]  /*0670*/  STG.E desc[UR10][R6.64], R15 ;  /* 0x0000000f06007986 */ /* 0x0001e8000c10190a */
[----:B------:R0:W-:Y:S04]  /*0680*/  STG.E desc[UR10][R8.64], R17 ;  /* 0x0000001108007986 */ /* 0x0001e8000c10190a */
[----:B------:R0:W-:Y:S02]  /*0690*/  STG.E desc[UR10][R10.64], R19 ;  /* 0x000000130a007986 */ /* 0x0001e4000c10190a */
.L_x_272:
[----:B------:R-:W-:Y:S05]  /*06a0*/  @!P6 BRA `(.L_x_271) ;  /* 0x000000000060e947 */ /* 0x000fea0003800000 */
[----:B0-2---:R-:W0:Y:S01]  /*06b0*/  LDC R10, c[0x0][0x3b0] ;  /* 0x0000ec00ff0a7b82 */ /* 0x005e220000000800 */
[----:B------:R-:W-:Y:S02]  /*06c0*/  ISETP.NE.AND P2, PT, R2, 0x1, PT ;  /* 0x000000010200780c */ /* 0x000fe40003f45270 */
[----:B0-----:R-:W-:-:S13]  /*06d0*/  LOP3.LUT P3, RZ, R10, 0x1, RZ, 0xc0, !PT ;  /* 0x000000010aff7812 */ /* 0x001fda000786c0ff */
[----:B------:R-:W0:Y:S01]  /*06e0*/  @P3 LDC.64 R8, c[0x0][0x388] ;  /* 0x0000e200ff083b82 */ /* 0x000e220000000a00 */
[----:B------:R-:W-:Y:S05]  /*06f0*/  @!P2 BRA `(.L_x_273) ;  /* 0x000000000038a947 */ /* 0x000fea0003800000 */
[----:B------:R-:W1:Y:S01]  /*0700*/  LDC R6, c[0x0][0x3b0] ;  /* 0x0000ec00ff067b82 */ /* 0x000e620000000800 */
[----:B------:R-:W-:-:S07]  /*0710*/  ISETP.NE.AND P2, PT, R3, UR4, PT ;  /* 0x0000000403007c0c */ /* 0x000fce000bf45270 */
[----:B------:R-:W2:Y:S01]  /*0720*/  LDC.64 R4, c[0x0][0x388] ;  /* 0x0000e200ff047b82 */ /* 0x000ea20000000a00 */
[----:B-1----:R-:W-:Y:S01]  /*0730*/  IMAD R7, R6, UR4, R3 ;  /* 0x0000000406077c24 */ /* 0x002fe2000f8e0203 */
[C---:B------:R-:W-:Y:S02]  /*0740*/  IADD3 R6, PT, PT, R3.reuse, 0x1, RZ ;  /* 0x0000000103067810 */ /* 0x040fe40007ffe0ff */
[----:B------:R-:W-:Y:S02]  /*0750*/  IADD3 R3, PT, PT, R3, 0x2, RZ ;  /* 0x0000000203037810 */ /* 0x000fe40007ffe0ff */
[C---:B------:R-:W-:Y:S02]  /*0760*/  IADD3 R11, PT, PT, R7.reuse, 0x1, RZ ;  /* 0x00000001070b7810 */ /* 0x040fe40007ffe0ff */
[----:B------:R-:W-:Y:S01]  /*0770*/  ISETP.NE.AND P4, PT, R6, UR4, PT ;  /* 0x0000000406007c0c */ /* 0x000fe2000bf85270 */
[----:B--2---:R-:W-:-:S03]  /*0780*/  IMAD.WIDE.U32 R6, R7, 0x4, R4 ;  /* 0x0000000407067825 */ /* 0x004fc600078e0004 */
[----:B------:R-:W-:Y:S01]  /*0790*/  FSEL R13, RZ, 1, P4 ;  /* 0x3f800000ff0d7808 */ /* 0x000fe20002000000 */
[----:B------:R-:W-:Y:S01]  /*07a0*/  IMAD.WIDE.U32 R4, R11, 0x4, R4 ;  /* 0x000000040b047825 */ /* 0x000fe200078e0004 */
[----:B------:R-:W-:-:S05]  /*07b0*/  FSEL R11, RZ, 1, P2 ;  /* 0x3f800000ff0b7808 */ /* 0x000fca0001000000 */
[----:B------:R1:W-:Y:S04]  /*07c0*/  STG.E desc[UR10][R6.64], R11 ;  /* 0x0000000b06007986 */ /* 0x0003e8000c10190a */
[----:B------:R1:W-:Y:S02]  /*07d0*/  STG.E desc[UR10][R4.64], R13 ;  /* 0x0000000d04007986 */ /* 0x0003e4000c10190a */
.L_x_273:
[----:B-1----:R-:W-:Y:S01]  /*07e0*/  @P3 IMAD R5, R10, UR4, R3 ;  /* 0x000000040a053c24 */ /* 0x002fe2000f8e0203 */
[----:B------:R-:W-:-:S03]  /*07f0*/  @P3 ISETP.NE.AND P2, PT, R3, UR4, PT ;  /* 0x0000000403003c0c */ /* 0x000fc6000bf45270 */
[----:B0-----:R-:W-:Y:S01]  /*0800*/  @P3 IMAD.WIDE.U32 R4, R5, 0x4, R8 ;  /* 0x0000000405043825 */ /* 0x001fe200078e0008 */
[----:B------:R-:W-:-:S05]  /*0810*/  @P3 FSEL R3, RZ, 1, P2 ;  /* 0x3f800000ff033808 */ /* 0x000fca0001000000 */
[----:B------:R1:W-:Y:S04]  /*0820*/  @P3 STG.E desc[UR10][R4.64], R3 ;  /* 0x0000000304003986 */ /* 0x0003e8000c10190a */
.L_x_271:
[----:B--2---:R-:W2:Y:S01]  /*0830*/  LDC R21, c[0x0][0x3b0] ;  /* 0x0000ec00ff157b82 */ /* 0x004ea20000000800 */
[----:B------:R-:W-:-:S06]  /*0840*/  UIADD3 UR4, UPT, UPT, UR4, 0x1, URZ ;  /* 0x0000000104047890 */ /* 0x000fcc000fffe0ff */
[----:B--2---:R-:W-:-:S13]  /*0850*/  ISETP.NE.AND P2, PT, R21, UR4, PT ;  /* 0x0000000415007c0c */ /* 0x004fda000bf45270 */
[----:B------:R-:W-:Y:S05]  /*0860*/  @P2 BRA `(.L_x_274) ;  /* 0xfffffff800342947 */ /* 0x000fea000383ffff */
.L_x_268:
[----:B------:R-:W-:-:S04]  /*0870*/  IADD3 R0, PT, PT, R21, -0x2, RZ ;  /* 0xfffffffe15007810 */ /* 0x000fc80007ffe0ff */
[----:B------:R-:W-:-:S13]  /*0880*/  ISETP.NE.AND P0, PT, R0, RZ, PT ;  /* 0x000000ff0000720c */ /* 0x000fda0003f05270 */
[----:B------:R-:W-:Y:S05]  /*0890*/  @!P0 BRA `(.L_x_275) ;  /* 0x0000006c00a88947 */ /* 0x000fea0003800000 */
[----:B------:R-:W2:Y:S01]  /*08a0*/  LDC.U16 R18, c[0x0][0x3b0] ;  /* 0x0000ec00ff127b82 */ /* 0x000ea20000000400 */
[----:B0-----:R-:W-:Y:S01]  /*08b0*/  HFMA2 R17, -RZ, RZ, 0, 0 ;  /* 0x00000000ff117431 */ /* 0x001fe200000001ff */
[----:B------:R-:W-:Y:S02]  /*08c0*/  PRMT R16, RZ, 0x7610, R16 ;  /* 0x00007610ff107816 */ /* 0x000fe40000000010 */
[----:B------:R-:W-:Y:S02]  /*08d0*/  PRMT R7, RZ, 0x7610, R7 ;  /* 0x00007610ff077816 */ /* 0x000fe40000000007 */
[----:B-1----:R-:W-:Y:S02]  /*08e0*/  PRMT R3, RZ, 0x7610, R3 ;  /* 0x00007610ff037816 */ /* 0x002fe40000000003 */
[----:B------:R-:W0:Y:S01]  /*08f0*/  LDC R2, c[0x0][0x3b0] ;  /* 0x0000ec00ff027b82 */ /* 0x000e220000000800 */
[----:B------:R-:W-:-:S07]  /*0900*/  IADD3 R4, PT, PT, R1, 0x800, RZ ;  /* 0x0000080001047810 */ /* 0x000fce0007ffe0ff */
.L_x_346:
[----:B-1----:R-:W1:Y:S01]  /*0910*/  LDC R21, c[0x0][0x3b0] ;  /* 0x0000ec00ff157b82 */ /* 0x002e620000000800 */
[----:B---3--:R-:W3:Y:S01]  /*0920*/  LDCU.U16 UR5, c[0x0][0x3b0] ;  /* 0x00007600ff0577ac */ /* 0x008ee20008000400 */
[----:B------:R-:W-:Y:S02]  /*0930*/  LOP3.LUT R5, R3, 0xf, RZ, 0x3c, !PT ;  /* 0x0000000f03057812 */ /* 0x000fe400078e3cff */
[----:B------:R-:W-:Y:S02]  /*0940*/  IADD3 R6, PT, PT, R17, 0x1, RZ ;  /* 0x0000000111067810 */ /* 0x000fe40007ffe0ff */
[----:B------:R-:W-:Y:S02]  /*0950*/  R2UR UR4, R5 ;  /* 0x00000000050472ca */ /* 0x000fe400000e0000 */
[----:B0-2-4-:R-:W-:Y:S02]  /*0960*/  IADD3 R11, PT, PT, RZ, -R7, RZ ;  /* 0x80000007ff0b7210 */ /* 0x015fe40007ffe0ff */
[----:B------:R-:W-:-:S02]  /*0970*/  LOP3.LUT R9, R7, 0x7, RZ, 0x3c, !PT ;  /* 0x0000000707097812 */ /* 0x000fc400078e3cff */
[----:B------:R-:W-:Y:S02]  /*0980*/  PRMT R11, R11, 0x7710, RZ ;  /* 0x000077100b0b7816 */ /* 0x000fe400000000ff */
[C---:B--2---:R-:W-:Y:S02]  /*0990*/  IADD3 R8, PT, PT, R18.reuse, R9, RZ ;  /* 0x0000000912087210 */ /* 0x044fe40007ffe0ff */
[----:B------:R-:W-:Y:S02]  /*09a0*/  IADD3 R14, PT, PT, R18, 0x6, R11 ;  /* 0x00000006120e7810 */ /* 0x000fe40007ffe00b */
[----:B------:R-:W-:Y:S01]  /*09b0*/  LOP3.LUT R19, R8, 0x7, RZ, 0xc0, !PT ;  /* 0x0000000708137812 */ /* 0x000fe200078ec0ff */
[----:B---3--:R-:W-:Y:S01]  /*09c0*/  UIADD3 UR5, UPT, UPT, UR5, UR4, URZ ;  /* 0x0000000405057290 */ /* 0x008fe2000fffe0ff */
[-C--:B------:R-:W-:Y:S02]  /*09d0*/  MOV R28, R17.reuse ;  /* 0x00000011001c7202 */ /* 0x080fe40000000f00 */
[----:B------:R-:W-:Y:S01]  /*09e0*/  IADD3 R5, PT, PT, R0, -R17, RZ ;  /* 0x8000001100057210 */ /* 0x000fe20007ffe0ff */
[----:B------:R-:W-:Y:S01]  /*09f0*/  ULOP3.LUT UR6, UR5, 0xf, URZ, 0xc0, !UPT ;  /* 0x0000000f05067892 */ /* 0x000fe2000f8ec0ff */
[----:B-1----:R-:W-:-:S02]  /*0a00*/  ISETP.GE.U32.AND P0, PT, R6, R21, PT ;  /* 0x000000150600720c */ /* 0x002fc40003f06070 */
[----:B------:R-:W-:Y:S01]  /*0a10*/  ISETP.NE.AND P5, PT, R6, R0, PT ;  /* 0x000000000600720c */ /* 0x000fe20003fa5270 */
[----:B------:R-:W-:Y:S01]  /*0a20*/  UIADD3 UR7, UPT, UPT, UR6, -0x1, URZ ;  /* 0xffffffff06077890 */ /* 0x000fe2000fffe0ff */
[----:B------:R-:W-:Y:S02]  /*0a30*/  MOV R17, R6 ;  /* 0x0000000600117202 */ /* 0x000fe40000000f00 */
[----:B0-----:R-:W-:Y:S02]  /*0a40*/  IADD3 R2, PT, PT, R2, -0x1, RZ ;  /* 0xffffffff02027810 */ /* 0x001fe40007ffe0ff */
[----:B------:R-:W-:Y:S02]  /*0a50*/  MOV R35, RZ ;  /* 0x000000ff00237202 */ /* 0x000fe40000000f00 */
[----:B------:R-:W-:Y:S02]  /*0a60*/  LOP3.LUT R14, R14, 0x7, RZ, 0xc0, !PT ;  /* 0x000000070e0e7812 */ /* 0x000fe400078ec0ff */
[----:B------:R-:W-:Y:S01]  /*0a70*/  IADD3 R6, PT, PT, R19, -0x1, RZ ;  /* 0xffffffff13067810 */ /* 0x000fe20007ffe0ff */
[----:B------:R-:W-:Y:S06]  /*0a80*/  @P0 BRA `(.L_x_276) ;  /* 0x0000000800700947 */ /* 0x000fec0003800000 */
[----:B------:R-:W-:Y:S02]  /*0a90*/  ISETP.GE.U32.AND P0, PT, R5, 0xf, PT ;  /* 0x0000000f0500780c */ /* 0x000fe40003f06070 */
[----:B------:R-:W-:Y:S02]  /*0aa0*/  LOP3.LUT P1, RZ, R2, 0xf, RZ, 0xc0, !PT ;  /* 0x0000000f02ff7812 */ /* 0x000fe4000782c0ff */
[----:B------:R-:W-:Y:S02]  /*0ab0*/  MOV R35, RZ ;  /* 0x000000ff00237202 */ /* 0x000fe40000000f00 */
[----:B------:R-:W-:-:S07]  /*0ac0*/  MOV R9, R17 ;  /* 0x0000001100097202 */ /* 0x000fce0000000f00 */
[----:B------:R-:W-:Y:S05]  /*0ad0*/  @!P0 BRA `(.L_x_277) ;  /* 0x0000000400248947 */ /* 0x000fea0003800000 */
[----:B------:R-:W-:Y:S01]  /*0ae0*/  HFMA2 R35, -RZ, RZ, 0, 0 ;  /* 0x00000000ff237431 */ /* 0x000fe200000001ff */
[----:B------:R-:W-:Y:S01]  /*0af0*/  MOV R9, R17 ;  /* 0x0000001100097202 */ /* 0x000fe20000000f00 */
[----:B------:R-:W-:-:S06]  /*0b00*/  UMOV UR4, URZ ;  /* 0x000000ff00047c82 */ /* 0x000fcc0008000000 */
.L_x_278:
[----:B------:R-:W0:Y:S01]  /*0b10*/  LDC.64 R10, c[0x0][0x380] ;  /* 0x0000e000ff0a7b82 */ /* 0x000e220000000a00 */
[----:B------:R-:W-:-:S05]  /*0b20*/  IMAD R15, R9, R21, R28 ;  /* 0x00000015090f7224 */ /* 0x000fca00078e021c */
[C---:B------:R-:W-:Y:S01]  /*0b30*/  IADD3 R22, PT, PT, R15.reuse, R21, RZ ;  /* 0x000000150f167210 */ /* 0x040fe20007ffe0ff */
[----:B0-----:R-:W-:-:S04]  /*0b40*/  IMAD.WIDE.U32 R12, R15, 0x4, R10 ;  /* 0x000000040f0c7825 */ /* 0x001fc800078e000a */
[C---:B------:R-:W-:Y:S01]  /*0b50*/  IMAD.WIDE.U32 R24, R22.reuse, 0x4, R10 ;  /* 0x0000000416187825 */ /* 0x040fe200078e000a */
[----:B------:R0:W2:Y:S04]  /*0b60*/  LDG.E R20, desc[UR10][R12.64] ;  /* 0x0000000a0c147981 */ /* 0x0000a8000c1e1900 */
[----:B------:R1:W3:Y:S01]  /*0b70*/  LDG.E R15, desc[UR10][R24.64] ;  /* 0x0000000a180f7981 */ /* 0x0002e2000c1e1900 */
[----:B------:R-:W-:-:S04]  /*0b80*/  IADD3 R22, PT, PT, R22, R21, RZ ;  /* 0x0000001516167210 */ /* 0x000fc80007ffe0ff */
[C---:B------:R-:W-:Y:S01]  /*0b90*/  IADD3 R26, PT, PT, R22.reuse, R21, RZ ;  /* 0x00000015161a7210 */ /* 0x040fe20007ffe0ff */
[----:B------:R-:W-:-:S03]  /*0ba0*/  IMAD.WIDE.U32 R22, R22, 0x4, R10 ;  /* 0x0000000416167825 */ /* 0x000fc600078e000a */
[CC--:B------:R-:W-:Y:S01]  /*0bb0*/  IADD3 R29, PT, PT, R26.reuse, R21.reuse, RZ ;  /* 0x000000151a1d7210 */ /* 0x0c0fe20007ffe0ff */
[--C-:B------:R-:W-:Y:S01]  /*0bc0*/  IMAD.WIDE.U32 R26, R26, 0x4, R10.reuse ;  /* 0x000000041a1a7825 */ /* 0x100fe200078e000a */
[----:B------:R-:W4:Y:S02]  /*0bd0*/  LDG.E R34, desc[UR10][R22.64] ;  /* 0x0000000a16227981 */ /* 0x000f24000c1e1900 */
[CC--:B------:R-:W-:Y:S01]  /*0be0*/  IADD3 R30, PT, PT, R29.reuse, R21.reuse, RZ ;  /* 0x000000151d1e7210 */ /* 0x0c0fe20007ffe0ff */
[--C-:B0-----:R-:W-:Y:S01]  /*0bf0*/  IMAD.WIDE.U32 R12, R29, 0x4, R10.reuse ;  /* 0x000000041d0c7825 */ /* 0x101fe200078e000a */
[----:B------:R-:W5:Y:S02]  /*0c00*/  LDG.E R33, desc[UR10][R26.64] ;  /* 0x0000000a1a217981 */ /* 0x000f64000c1e1900 */
[CC--:B------:R-:W-:Y:S01]  /*0c10*/  IADD3 R36, PT, PT, R30.reuse, R21.reuse, RZ ;  /* 0x000000151e247210 */ /* 0x0c0fe20007ffe0ff */
[----:B-1----:R-:W-:Y:S01]  /*0c20*/  IMAD.WIDE.U32 R24, R30, 0x4, R10 ;  /* 0x000000041e187825 */ /* 0x002fe200078e000a */
[----:B------:R0:W5:Y:S02]  /*0c30*/  LDG.E R32, desc[UR10][R12.64] ;  /* 0x0000000a0c207981 */ /* 0x000164000c1e1900 */
[----:B------:R-:W-:-:S02]  /*0c40*/  IADD3 R37, PT, PT, R36, R21, RZ ;  /* 0x0000001524257210 */ /* 0x000fc40007ffe0ff */
[----:B------:R1:W5:Y:S02]  /*0c50*/  LDG.E R31, desc[UR10][R24.64] ;  /* 0x0000000a181f7981 */ /* 0x000364000c1e1900 */
[----:B------:R-:W-:Y:S01]  /*0c60*/  IADD3 R29, PT, PT, R37, R21, RZ ;  /* 0x00000015251d7210 */ /* 0x000fe20007ffe0ff */
[----:B0-----:R-:W-:-:S04]  /*0c70*/  IMAD.WIDE.U32 R12, R36, 0x4, R10 ;  /* 0x00000004240c7825 */ /* 0x001fc800078e000a */
[--C-:B------:R-:W-:Y:S01]  /*0c80*/  IMAD.WIDE.U32 R36, R37, 0x4, R10.reuse ;  /* 0x0000000425247825 */ /* 0x100fe200078e000a */
[CC--:B-1----:R-:W-:Y:S01]  /*0c90*/  IADD3 R24, PT, PT, R29.reuse, R21.reuse, RZ ;  /* 0x000000151d187210 */ /* 0x0c2fe20007ffe0ff */
[----:B------:R0:W5:Y:S02]  /*0ca0*/  LDG.E R30, desc[UR10][R12.64] ;  /* 0x0000000a0c1e7981 */ /* 0x000164000c1e1900 */
[--C-:B------:R-:W-:Y:S01]  /*0cb0*/  IMAD.WIDE.U32 R22, R29, 0x4, R10.reuse ;  /* 0x000000041d167825 */ /* 0x100fe200078e000a */
[C---:B------:R-:W-:Y:S01]  /*0cc0*/  IADD3 R26, PT, PT, R24.reuse, R21, RZ ;  /* 0x00000015181a7210 */ /* 0x040fe20007ffe0ff */
[----:B------:R-:W5:Y:S04]  /*0cd0*/  LDG.E R29, desc[UR10][R36.64] ;  /* 0x0000000a241d7981 */ /* 0x000f68000c1e1900 */
[----:B------:R1:W5:Y:S01]  /*0ce0*/  LDG.E R27, desc[UR10][R22.64] ;  /* 0x0000000a161b7981 */ /* 0x000362000c1e1900 */
[----:B0-----:R-:W-:-:S04]  /*0cf0*/  IMAD.WIDE.U32 R12, R24, 0x4, R10 ;  /* 0x00000004180c7825 */ /* 0x001fc800078e000a */
[C-C-:B------:R-:W-:Y:S01]  /*0d00*/  IMAD.WIDE.U32 R24, R26.reuse, 0x4, R10.reuse ;  /* 0x000000041a187825 */ /* 0x140fe200078e000a */
[-C--:B-1----:R-:W-:Y:S02]  /*0d10*/  IADD3 R22, PT, PT, R26, R21.reuse, RZ ;  /* 0x000000151a167210 */ /* 0x082fe40007ffe0ff */
[----:B------:R0:W5:Y:S02]  /*0d20*/  LDG.E R26, desc[UR10][R12.64] ;  /* 0x0000000a0c1a7981 */ /* 0x000164000c1e1900 */
[C---:B------:R-:W-:Y:S01]  /*0d30*/  IADD3 R23, PT, PT, R22.reuse, R21, RZ ;  /* 0x0000001516177210 */ /* 0x040fe20007ffe0ff */
[----:B0-----:R-:W-:-:S04]  /*0d40*/  IMAD.WIDE.U32 R12, R22, 0x4, R10 ;  /* 0x00000004160c7825 */ /* 0x001fc800078e000a */
[----:B--2---:R-:W-:Y:S02]  /*0d50*/  FFMA R35, R20, R20, R35 ;  /* 0x0000001414237223 */ /* 0x004fe40000000023 */
[----:B------:R0:W2:Y:S02]  /*0d60*/  LDG.E R20, desc[UR10][R24.64] ;  /* 0x0000000a18147981 */ /* 0x0000a4000c1e1900 */
[----:B---3--:R-:W-:Y:S02]  /*0d70*/  FFMA R15, R15, R15, R35 ;  /* 0x0000000f0f0f7223 */ /* 0x008fe40000000023 */
[----:B------:R1:W3:Y:S01]  /*0d80*/  LDG.E R35, desc[UR10][R12.64] ;  /* 0x0000000a0c237981 */ /* 0x0002e2000c1e1900 */
[C---:B0-----:R-:W-:Y:S01]  /*0d90*/  IADD3 R24, PT, PT, R23.reuse, R21, RZ ;  /* 0x0000001517187210 */ /* 0x041fe20007ffe0ff */
[----:B------:R-:W-:-:S04]  /*0da0*/  IMAD.WIDE.U32 R22, R23, 0x4, R10 ;  /* 0x0000000417167825 */ /* 0x000fc800078e000a */
[C-C-:B------:R-:W-:Y:S01]  /*0db0*/  IMAD.WIDE.U32 R36, R24.reuse, 0x4, R10.reuse ;  /* 0x0000000418247825 */ /* 0x140fe200078e000a */
[-C--:B------:R-:W-:Y:S01]  /*0dc0*/  IADD3 R24, PT, PT, R24, R21.reuse, RZ ;  /* 0x0000001518187210 */ /* 0x080fe20007ffe0ff */
[----:B------:R-:W3:Y:S03]  /*0dd0*/  LDG.E R22, desc[UR10][R22.64] ;  /* 0x0000000a16167981 */ /* 0x000ee6000c1e1900 */
[C---:B-1----:R-:W-:Y:S01]  /*0de0*/  IADD3 R13, PT, PT, R24.reuse, R21, RZ ;  /* 0x00000015180d7210 */ /* 0x042fe20007ffe0ff */
[--C-:B------:R-:W-:Y:S01]  /*0df0*/  IMAD.WIDE.U32 R24, R24, 0x4, R10.reuse ;  /* 0x0000000418187825 */ /* 0x100fe200078e000a */
[----:B------:R-:W3:Y:S03]  /*0e00*/  LDG.E R36, desc[UR10][R36.64] ;  /* 0x0000000a24247981 */ /* 0x000ee6000c1e1900 */
[----:B------:R-:W-:-:S02]  /*0e10*/  IMAD.WIDE.U32 R10, R13, 0x4, R10 ;  /* 0x000000040d0a7825 */ /* 0x000fc400078e000a */
[----:B------:R-:W3:Y:S04]  /*0e20*/  LDG.E R24, desc[UR10][R24.64] ;  /* 0x0000000a18187981 */ /* 0x000ee8000c1e1900 */
[----:B------:R0:W3:Y:S01]  /*0e30*/  LDG.E R10, desc[UR10][R10.64] ;  /* 0x0000000a0a0a7981 */ /* 0x0000e2000c1e1900 */
[----:B----4-:R-:W-:-:S04]  /*0e40*/  FFMA R34, R34, R34, R15 ;  /* 0x0000002222227223 */ /* 0x010fc8000000000f */
[----:B-----5:R-:W-:-:S04]  /*0e50*/  FFMA R33, R33, R33, R34 ;  /* 0x0000002121217223 */ /* 0x020fc80000000022 */
[----:B------:R-:W-:-:S04]  /*0e60*/  FFMA R32, R32, R32, R33 ;  /* 0x0000002020207223 */ /* 0x000fc80000000021 */
[----:B------:R-:W-:-:S04]  /*0e70*/  FFMA R31, R31, R31, R32 ;  /* 0x0000001f1f1f7223 */ /* 0x000fc80000000020 */
[----:B------:R-:W-:-:S04]  /*0e80*/  FFMA R30, R30, R30, R31 ;  /* 0x0000001e1e1e7223 */ /* 0x000fc8000000001f */
[----:B------:R-:W-:-:S04]  /*0e90*/  FFMA R30, R29, R29, R30 ;  /* 0x0000001d1d1e7223 */ /* 0x000fc8000000001e */
[----:B------:R-:W-:Y:S01]  /*0ea0*/  FFMA R27, R27, R27, R30 ;  /* 0x0000001b1b1b7223 */ /* 0x000fe2000000001e */
[----:B------:R-:W-:-:S03]  /*0eb0*/  UIADD3 UR4, UPT, UPT, UR4, 0x10, URZ ;  /* 0x0000001004047890 */ /* 0x000fc6000fffe0ff */
[----:B------:R-:W-:Y:S01]  /*0ec0*/  FFMA R27, R26, R26, R27 ;  /* 0x0000001a1a1b7223 */ /* 0x000fe2000000001b */
[----:B0-----:R-:W-:-:S04]  /*0ed0*/  LOP3.LUT R11, R2, 0xfffffff0, RZ, 0xc0, !PT ;  /* 0xfffffff0020b7812 */ /* 0x001fc800078ec0ff */
[----:B------:R-:W-:Y:S02]  /*0ee0*/  ISETP.NE.AND P0, PT, R11, UR4, PT ;  /* 0x000000040b007c0c */ /* 0x000fe4000bf05270 */
[----:B------:R-:W-:Y:S01]  /*0ef0*/  IADD3 R9, PT, PT, R9, 0x10, RZ ;  /* 0x0000001009097810 */ /* 0x000fe20007ffe0ff */
[----:B--2---:R-:W-:-:S04]  /*0f00*/  FFMA R20, R20, R20, R27 ;  /* 0x0000001414147223 */ /* 0x004fc8000000001b */
[----:B---3--:R-:W-:-:S04]  /*0f10*/  FFMA R35, R35, R35, R20 ;  /* 0x0000002323237223 */ /* 0x008fc80000000014 */
[----:B------:R-:W-:-:S04]  /*0f20*/  FFMA R35, R22, R22, R35 ;  /* 0x0000001616237223 */ /* 0x000fc80000000023 */
[----:B------:R-:W-:-:S04]  /*0f30*/  FFMA R35, R36, R36, R35 ;  /* 0x0000002424237223 */ /* 0x000fc80000000023 */
[----:B------:R-:W-:-:S04]  /*0f40*/  FFMA R35, R24, R24, R35 ;  /* 0x0000001818237223 */ /* 0x000fc80000000023 */
[----:B------:R-:W-:Y:S01]  /*0f50*/  FFMA R35, R10, R10, R35 ;  /* 0x0000000a0a237223 */ /* 0x000fe20000000023 */
[----:B------:R-:W-:Y:S06]  /*0f60*/  @P0 BRA `(.L_x_278) ;  /* 0xfffffff800e80947 */ /* 0x000fec000383ffff */
.L_x_277:
[----:B------:R-:W-:Y:S05]  /*0f70*/  @!P1 BRA `(.L_x_276) ;  /* 0x0000000400349947 */ /* 0x000fea0003800000 */
[----:B------:R-:W-:Y:S02]  /*0f80*/  UISETP.GE.U32.AND UP0, UPT, UR7, 0x7, UPT ;  /* 0x000000070700788c */ /* 0x000fe4000bf06070 */
[----:B------:R-:W-:-:S07]  /*0f90*/  ULOP3.LUT UP1, URZ, UR5, 0x7, URZ, 0xc0, !UPT ;  /* 0x0000000705ff7892 */ /* 0x000fce000f82c0ff */
[----:B------:R-:W-:Y:S05]  /*0fa0*/  BRA.U !UP0, `(.L_x_279) ;  /* 0x0000000108887547 */ /* 0x000fea000b800000 */
[----:B------:R-:W0:Y:S01]  /*0fb0*/  LDC.64 R10, c[0x0][0x380] ;  /* 0x0000e000ff0a7b82 */ /* 0x000e220000000a00 */
[----:B------:R-:W-:-:S05]  /*0fc0*/  IMAD R22, R9, R21, R28 ;  /* 0x0000001509167224 */ /* 0x000fca00078e021c */
[----:B------:R-:W-:-:S04]  /*0fd0*/  IADD3 R12, PT, PT, R22, R21, RZ ;  /* 0x00000015160c7210 */ /* 0x000fc80007ffe0ff */
[----:B------:R-:W-:-:S04]  /*0fe0*/  IADD3 R30, PT, PT, R12, R21, RZ ;  /* 0x000000150c1e7210 */ /* 0x000fc80007ffe0ff */
[----:B------:R-:W-:Y:S01]  /*0ff0*/  IADD3 R26, PT, PT, R30, R21, RZ ;  /* 0x000000151e1a7210 */ /* 0x000fe20007ffe0ff */
[----:B0-----:R-:W-:-:S04]  /*1000*/  IMAD.WIDE.U32 R22, R22, 0x4, R10 ;  /* 0x0000000416167825 */ /* 0x001fc800078e000a */
[--C-:B------:R-:W-:Y:S01]  /*1010*/  IMAD.WIDE.U32 R12, R12, 0x4, R10.reuse ;  /* 0x000000040c0c7825 */ /* 0x100fe200078e000a */
[----:B------:R0:W2:Y:S03]  /*1020*/  LDG.E R20, desc[UR10][R22.64] ;  /* 0x0000000a16147981 */ /* 0x0000a6000c1e1900 */
[--C-:B------:R-:W-:Y:S01]  /*1030*/  IMAD.WIDE.U32 R30, R30, 0x4, R10.reuse ;  /* 0x000000041e1e7825 */ /* 0x100fe200078e000a */
[----:B------:R1:W3:Y:S01]  /*1040*/  LDG.E R15, desc[UR10][R12.64] ;  /* 0x0000000a0c0f7981 */ /* 0x0002e2000c1e1900 */
[CC--:B------:R-:W-:Y:S02]  /*1050*/  IADD3 R24, PT, PT, R26.reuse, R21.reuse, RZ ;  /* 0x000000151a187210 */ /* 0x0c0fe40007ffe0ff */
[--C-:B------:R-:W-:Y:S02]  /*1060*/  IMAD.WIDE.U32 R26, R26, 0x4, R10.reuse ;  /* 0x000000041a1a7825 */ /* 0x100fe400078e000a */
[----:B------:R-:W4:Y:S01]  /*1070*/  LDG.E R30, desc[UR10][R30.64] ;  /* 0x0000000a1e1e7981 */ /* 0x000f22000c1e1900 */
[C---:B------:R-:W-:Y:S01]  /*1080*/  IADD3 R29, PT, PT, R24.reuse, R21, RZ ;  /* 0x00000015181d7210 */ /* 0x040fe20007ffe0ff */
[----:B------:R-:W-:-:S02]  /*1090*/  IMAD.WIDE.U32 R24, R24, 0x4, R10 ;  /* 0x0000000418187825 */ /* 0x000fc400078e000a */
[----:B------:R-:W5:Y:S01]  /*10a0*/  LDG.E R26, desc[UR10][R26.64] ;  /* 0x0000000a1a1a7981 */ /* 0x000f62000c1e1900 */
[CC--:B------:R-:W-:Y:S01]  /*10b0*/  IADD3 R32, PT, PT, R29.reuse, R21.reuse, RZ ;  /* 0x000000151d207210 */ /* 0x0c0fe20007ffe0ff */
[--C-:B0-----:R-:W-:Y:S02]  /*10c0*/  IMAD.WIDE.U32 R22, R29, 0x4, R10.reuse ;  /* 0x000000041d167825 */ /* 0x101fe400078e000a */
[----:B------:R-:W5:Y:S01]  /*10d0*/  LDG.E R24, desc[UR10][R24.64] ;  /* 0x0000000a18187981 */ /* 0x000f62000c1e1900 */
[C---:B------:R-:W-:Y:S01]  /*10e0*/  IADD3 R29, PT, PT, R32.reuse, R21, RZ ;  /* 0x00000015201d7210 */ /* 0x040fe20007ffe0ff */
[--C-:B-1----:R-:W-:Y:S02]  /*10f0*/  IMAD.WIDE.U32 R12, R32, 0x4, R10.reuse ;  /* 0x00000004200c7825 */ /* 0x102fe400078e000a */
[----:B------:R-:W5:Y:S02]  /*1100*/  LDG.E R22, desc[UR10][R22.64] ;  /* 0x0000000a16167981 */ /* 0x000f64000c1e1900 */
[----:B------:R-:W-:-:S02]  /*1110*/  IMAD.WIDE.U32 R10, R29, 0x4, R10 ;  /* 0x000000041d0a7825 */ /* 0x000fc400078e000a */
[----:B------:R-:W5:Y:S04]  /*1120*/  LDG.E R12, desc[UR10][R12.64] ;  /* 0x0000000a0c0c7981 */ /* 0x000f68000c1e1900 */
[----:B------:R-:W5:Y:S01]  /*1130*/  LDG.E R10, desc[UR10][R10.64] ;  /* 0x0000000a0a0a7981 */ /* 0x000f62000c1e1900 */
[----:B------:R-:W-:Y:S01]  /*1140*/  IADD3 R9, PT, PT, R9, 0x8, RZ ;  /* 0x0000000809097810 */ /* 0x000fe20007ffe0ff */
[----:B--2---:R-:W-:-:S04]  /*1150*/  FFMA R20, R20, R20, R35 ;  /* 0x0000001414147223 */ /* 0x004fc80000000023 */
[----:B---3--:R-:W-:-:S04]  /*1160*/  FFMA R15, R15, R15, R20 ;  /* 0x0000000f0f0f7223 */ /* 0x008fc80000000014 */
[----:B----4-:R-:W-:-:S04]  /*1170*/  FFMA R15, R30, R30, R15 ;  /* 0x0000001e1e0f7223 */ /* 0x010fc8000000000f */
[----:B-----5:R-:W-:-:S04]  /*1180*/  FFMA R15, R26, R26, R15 ;  /* 0x0000001a1a0f7223 */ /* 0x020fc8000000000f */
[----:B------:R-:W-:-:S04]  /*1190*/  FFMA R15, R24, R24, R15 ;  /* 0x00000018180f7223 */ /* 0x000fc8000000000f */
[----:B------:R-:W-:-:S04]  /*11a0*/  FFMA R15, R22, R22, R15 ;  /* 0x00000016160f7223 */ /* 0x000fc8000000000f */
[----:B------:R-:W-:-:S04]  /*11b0*/  FFMA R15, R12, R12, R15 ;  /* 0x0000000c0c0f7223 */ /* 0x000fc8000000000f */
[----:B------:R-:W-:-:S07]  /*11c0*/  FFMA R35, R10, R10, R15 ;  /* 0x0000000a0a237223 */ /* 0x000fce000000000f */
.L_x_279:
[----:B------:R-:W-:Y:S05]  /*11d0*/  BRA.U !UP1, `(.L_x_276) ;  /* 0x00000001099c7547 */ /* 0x000fea000b800000 */
[----:B------:R-:W-:Y:S02]  /*11e0*/  ISETP.GE.U32.AND P0, PT, R6, 0x3, PT ;  /* 0x000000030600780c */ /* 0x000fe40003f06070 */
[----:B------:R-:W-:-:S04]  /*11f0*/  LOP3.LUT R15, R8, 0x3, RZ, 0xc0, !PT ;  /* 0x00000003080f7812 */ /* 0x000fc800078ec0ff */
[----:B------:R-:W-:-:S07]  /*1200*/  ISETP.NE.AND P1, PT, R15, RZ, PT ;  /* 0x000000ff0f00720c */ /* 0x000fce0003f25270 */
[----:B------:R-:W-:Y:S06]  /*1210*/  @!P0 BRA `(.L_x_280) ;  /* 0x0000000000488947 */ /* 0x000fec0003800000 */
[----:B------:R-:W0:Y:S01]  /*1220*/  LDC.64 R22, c[0x0][0x380] ;  /* 0x0000e000ff167b82 */ /* 0x000e220000000a00 */
[----:B------:R-:W-:-:S05]  /*1230*/  IMAD R24, R9, R21, R28 ;  /* 0x0000001509187224 */ /* 0x000fca00078e021c */
[----:B------:R-:W-:-:S04]  /*1240*/  IADD3 R10, PT, PT, R24, R21, RZ ;  /* 0x00000015180a7210 */ /* 0x000fc80007ffe0ff */
[----:B------:R-:W-:-:S04]  /*1250*/  IADD3 R12, PT, PT, R10, R21, RZ ;  /* 0x000000150a0c7210 */ /* 0x000fc80007ffe0ff */
[----:B------:R-:W-:Y:S01]  /*1260*/  IADD3 R27, PT, PT, R12, R21, RZ ;  /* 0x000000150c1b7210 */ /* 0x000fe20007ffe0ff */
[----:B0-----:R-:W-:-:S04]  /*1270*/  IMAD.WIDE.U32 R24, R24, 0x4, R22 ;  /* 0x0000000418187825 */ /* 0x001fc800078e0016 */
[--C-:B------:R-:W-:Y:S02]  /*1280*/  IMAD.WIDE.U32 R10, R10, 0x4, R22.reuse ;  /* 0x000000040a0a7825 */ /* 0x100fe400078e0016 */
[----:B------:R-:W2:Y:S02]  /*1290*/  LDG.E R24, desc[UR10][R24.64] ;  /* 0x0000000a18187981 */ /* 0x000ea4000c1e1900 */
[--C-:B------:R-:W-:Y:S02]  /*12a0*/  IMAD.WIDE.U32 R12, R12, 0x4, R22.reuse ;  /* 0x000000040c0c7825 */ /* 0x100fe400078e0016 */
[----:B------:R-:W3:Y:S02]  /*12b0*/  LDG.E R10, desc[UR10][R10.64] ;  /* 0x0000000a0a0a7981 */ /* 0x000ee4000c1e1900 */
[----:B------:R-:W-:Y:S02]  /*12c0*/  IMAD.WIDE.U32 R22, R27, 0x4, R22 ;  /* 0x000000041b167825 */ /* 0x000fe400078e0016 */
[----:B------:R-:W4:Y:S04]  /*12d0*/  LDG.E R12, desc[UR10][R12.64] ;  /* 0x0000000a0c0c7981 */ /* 0x000f28000c1e1900 */
[----:B------:R-:W5:Y:S01]  /*12e0*/  LDG.E R22, desc[UR10][R22.64] ;  /* 0x0000000a16167981 */ /* 0x000f62000c1e1900 */
[----:B------:R-:W-:Y:S01]  /*12f0*/  IADD3 R9, PT, PT, R9, 0x4, RZ ;  /* 0x0000000409097810 */ /* 0x000fe20007ffe0ff */
[----:B--2---:R-:W-:-:S04]  /*1300*/  FFMA R35, R24, R24, R35 ;  /* 0x0000001818237223 */ /* 0x004fc80000000023 */
[----:B---3--:R-:W-:-:S04]  /*1310*/  FFMA R35, R10, R10, R35 ;  /* 0x0000000a0a237223 */ /* 0x008fc80000000023 */
[----:B----4-:R-:W-:-:S04]  /*1320*/  FFMA R35, R12, R12, R35 ;  /* 0x0000000c0c237223 */ /* 0x010fc80000000023 */
[----:B-----5:R-:W-:-:S07]  /*1330*/  FFMA R35, R22, R22, R35 ;  /* 0x0000001616237223 */ /* 0x020fce0000000023 */
.L_x_280:
[----:B------:R-:W-:Y:S05]  /*1340*/  @!P1 BRA `(.L_x_276) ;  /* 0x0000000000409947 */ /* 0x000fea0003800000 */
[----:B------:R-:W0:Y:S01]  /*1350*/  LDC.64 R10, c[0x0][0x380] ;  /* 0x0000e000ff0a7b82 */ /* 0x000e220000000a00 */
[----:B------:R-:W-:-:S04]  /*1360*/  IMAD R12, R9, R21, R28 ;  /* 0x00000015090c7224 */ /* 0x000fc800078e021c */
[----:B0-----:R-:W-:-:S06]  /*1370*/  IMAD.WIDE.U32 R8, R12, 0x4, R10 ;  /* 0x000000040c087825 */ /* 0x001fcc00078e000a */
[----:B------:R-:W2:Y:S01]  /*1380*/  LDG.E R8, desc[UR10][R8.64] ;  /* 0x0000000a08087981 */ /* 0x000ea2000c1e1900 */
[----:B------:R-:W-:Y:S01]  /*1390*/  ISETP.NE.AND P0, PT, R15, 0x1, PT ;  /* 0x000000010f00780c */ /* 0x000fe20003f05270 */
[----:B--2---:R-:W-:-:S12]  /*13a0*/  FFMA R35, R8, R8, R35 ;  /* 0x0000000808237223 */ /* 0x004fd80000000023 */
[----:B------:R-:W-:Y:S05]  /*13b0*/  @!P0 BRA `(.L_x_276) ;  /* 0x0000000000248947 */ /* 0x000fea0003800000 */
[----:B------:R-:W-:Y:S02]  /*13c0*/  ISETP.NE.AND P0, PT, R15, 0x2, PT ;  /* 0x000000020f00780c */ /* 0x000fe40003f05270 */
[----:B------:R-:W-:-:S11]  /*13d0*/  IADD3 R8, PT, PT, R12, R21, RZ ;  /* 0x000000150c087210 */ /* 0x000fd60007ffe0ff */
[C---:B------:R-:W-:Y:S01]  /*13e0*/  @P0 IADD3 R13, PT, PT, R8.reuse, R21, RZ ;  /* 0x00000015080d0210 */ /* 0x040fe20007ffe0ff */
[----:B------:R-:W-:-:S04]  /*13f0*/  IMAD.WIDE.U32 R8, R8, 0x4, R10 ;  /* 0x0000000408087825 */ /* 0x000fc800078e000a */
[----:B------:R-:W-:Y:S02]  /*1400*/  @P0 IMAD.WIDE.U32 R10, R13, 0x4, R10 ;  /* 0x000000040d0a0825 */ /* 0x000fe400078e000a */
[----:B------:R-:W2:Y:S04]  /*1410*/  LDG.E R8, desc[UR10][R8.64] ;  /* 0x0000000a08087981 */ /* 0x000ea8000c1e1900 */
[----:B------:R-:W3:Y:S01]  /*1420*/  @P0 LDG.E R10, desc[UR10][R10.64] ;  /* 0x0000000a0a0a0981 */ /* 0x000ee2000c1e1900 */
[----:B--2---:R-:W-:-:S04]  /*1430*/  FFMA R35, R8, R8, R35 ;  /* 0x0000000808237223 */ /* 0x004fc80000000023 */
[----:B---3--:R-:W-:-:S07]  /*1440*/  @P0 FFMA R35, R10, R10, R35 ;  /* 0x0000000a0a230223 */ /* 0x008fce0000000023 */
.L_x_276:
[----:B------:R-:W-:-:S13]  /*1450*/  FSETP.GEU.AND P0, PT, R35, 1.1920928955078125e-07, PT ;  /* 0x340000002300780b */ /* 0x000fda0003f0e000 */
[----:B------:R-:W-:Y:S05]  /*1460*/  @!P0 BRA `(.L_x_281) ;  /* 0x0000006000a48947 */ /* 0x000fea0003800000 */
[----:B------:R-:W-:Y:S01]  /*1470*/  IADD3 R8, PT, PT, R35, -0xd000000, RZ ;  /* 0xf300000023087810 */ /* 0x000fe20007ffe0ff */
[----:B------:R0:W1:Y:S03]  /*1480*/  MUFU.RSQ R10, R35 ;  /* 0x00000023000a7308 */ /* 0x0000660000001400 */
[----:B------:R-:W-:-:S13]  /*1490*/  ISETP.GT.U32.AND P0, PT, R8, 0x727fffff, PT ;  /* 0x727fffff0800780c */ /* 0x000fda0003f04070 */
[----:B0-----:R-:W-:Y:S05]  /*14a0*/  @!P0 BRA `(.L_x_282) ;  /* 0x0000000000108947 */ /* 0x001fea0003800000 */
[----:B------:R-:W-:Y:S02]  /*14b0*/  MOV R33, R35 ;  /* 0x0000002300217202 */ /* 0x000fe40000000f00 */
[----:B------:R-:W-:-:S07]  /*14c0*/  MOV R20, 0x14e0 ;  /* 0x000014e000147802 */ /* 0x000fce0000000f00 */
[----:B-1----:R-:W-:Y:S05]  /*14d0*/  CALL.REL.NOINC `($__internal_2_$__cuda_sm20_sqrt_rn_f32_slowpath) ;  /* 0x0000014400ec7944 */ /* 0x002fea0003c00000 */
[----:B------:R-:W-:Y:S05]  /*14e0*/  BRA `(.L_x_283) ;  /* 0x0000000000107947 */ /* 0x000fea0003800000 */
.L_x_282:
[C---:B-1----:R-:W-:Y:S01]  /*14f0*/  FMUL.FTZ R8, R10.reuse, R35 ;  /* 0x000000230a087220 */ /* 0x042fe20000410000 */
[----:B------:R-:W-:-:S03]  /*1500*/  FMUL.FTZ R9, R10, 0.5 ;  /* 0x3f0000000a097820 */ /* 0x000fc60000410000 */
[----:B------:R-:W-:-:S04]  /*1510*/  FFMA R15, -R8, R8, R35 ;  /* 0x00000008080f7223 */ /* 0x000fc80000000123 */
[----:B------:R-:W-:-:S07]  /*1520*/  FFMA R15, R15, R9, R8 ;  /* 0x000000090f0f7223 */ /* 0x000fce0000000008 */
.L_x_283:
[----:B------:R-:W0:Y:S08]  /*1530*/  LDC R21, c[0x0][0x3b0] ;  /* 0x0000ec00ff157b82 */ /* 0x000e300000000800 */
[----:B------:R-:W1:Y:S01]  /*1540*/  LDC.64 R8, c[0x0][0x380] ;  /* 0x0000e000ff087b82 */ /* 0x000e620000000a00 */
[----:B0-----:R-:W-:-:S04]  /*1550*/  IMAD R11, R17, R21, R28 ;  /* 0x00000015110b7224 */ /* 0x001fc800078e021c */
[----:B-1----:R-:W-:-:S06]  /*1560*/  IMAD.WIDE.U32 R10, R11, 0x4, R8 ;  /* 0x000000040b0a7825 */ /* 0x002fcc00078e0008 */
[----:B------:R-:W2:Y:S01]  /*1570*/  LDG.E R10, desc[UR10][R10.64] ;  /* 0x0000000a0a0a7981 */ /* 0x000ea2000c1e1900 */
[----:B------:R-:W-:-:S04]  /*1580*/  IADD3 R29, PT, PT, R28, 0x2, RZ ;  /* 0x000000021c1d7810 */ /* 0x000fc80007ffe0ff */
[----:B------:R-:W-:Y:S02]  /*1590*/  ISETP.GE.U32.AND P4, PT, R29, R21, PT ;  /* 0x000000151d00720c */ /* 0x000fe40003f86070 */
[----:B--2---:R-:W-:-:S04]  /*15a0*/  FSETP.GE.AND P0, PT, R10, RZ, PT ;  /* 0x000000ff0a00720b */ /* 0x004fc80003f06000 */
[----:B------:R-:W-:-:S05]  /*15b0*/  FSEL R27, -R15, R15, P0 ;  /* 0x0000000f0f1b7208 */ /* 0x000fca0000000100 */
[----:B------:R-:W-:-:S04]  /*15c0*/  FADD R27, R10, -R27 ;  /* 0x8000001b0a1b7221 */ /* 0x000fc80000000000 */
[----:B------:R-:W-:Y:S01]  /*15d0*/  FMUL R35, R27, R27 ;  /* 0x0000001b1b237220 */ /* 0x000fe20000400000 */
[----:B------:R-:W-:Y:S06]  /*15e0*/  @P4 BRA `(.L_x_284) ;  /* 0x0000000800744947 */ /* 0x000fec0003800000 */
[----:B------:R-:W-:Y:S02]  /*15f0*/  IADD3 R10, PT, PT, -R28, -0x3, R21 ;  /* 0xfffffffd1c0a7810 */ /* 0x000fe40007ffe115 */
[----:B------:R-:W-:Y:S02]  /*1600*/  LOP3.LUT P1, RZ, R5, 0xf, RZ, 0xc0, !PT ;  /* 0x0000000f05ff7812 */ /* 0x000fe4000782c0ff */
[----:B------:R-:W-:Y:S02]  /*1610*/  ISETP.GE.U32.AND P0, PT, R10, 0xf, PT ;  /* 0x0000000f0a00780c */ /* 0x000fe40003f06070 */
[----:B------:R-:W-:-:S11]  /*1620*/  MOV R15, R29 ;  /* 0x0000001d000f7202 */ /* 0x000fd60000000f00 */
[----:B------:R-:W-:Y:S05]  /*1630*/  @!P0 BRA `(.L_x_285) ;  /* 0x00000004001c8947 */ /* 0x000fea0003800000 */
[----:B------:R-:W-:Y:S01]  /*1640*/  MOV R15, R29 ;  /* 0x0000001d000f7202 */ /* 0x000fe20000000f00 */
[----:B------:R-:W-:-:S06]  /*1650*/  UMOV UR4, URZ ;  /* 0x000000ff00047c82 */ /* 0x000fcc0008000000 */
.L_x_286:
[----:B------:R-:W-:-:S04]  /*1660*/  IMAD R10, R15, R21, R28 ;  /* 0x000000150f0a7224 */ /* 0x000fc800078e021c */
[C---:B------:R-:W-:Y:S01]  /*1670*/  IMAD.WIDE.U32 R22, R10.reuse, 0x4, R8 ;  /* 0x000000040a167825 */ /* 0x040fe200078e0008 */
[----:B------:R-:W-:-:S04]  /*1680*/  IADD3 R10, PT, PT, R10, R21, RZ ;  /* 0x000000150a0a7210 */ /* 0x000fc80007ffe0ff */
[----:B------:R0:W2:Y:S01]  /*1690*/  LDG.E R34, desc[UR10][R22.64] ;  /* 0x0000000a16227981 */ /* 0x0000a2000c1e1900 */
[C---:B------:R-:W-:Y:S01]  /*16a0*/  IADD3 R12, PT, PT, R10.reuse, R21, RZ ;  /* 0x000000150a0c7210 */ /* 0x040fe20007ffe0ff */
[----:B------:R-:W-:-:S04]  /*16b0*/  IMAD.WIDE.U32 R36, R10, 0x4, R8 ;  /* 0x000000040a247825 */ /* 0x000fc800078e0008 */
[C---:B------:R-:W-:Y:S02]  /*16c0*/  IMAD.WIDE.U32 R10, R12.reuse, 0x4, R8 ;  /* 0x000000040c0a7825 */ /* 0x040fe400078e0008 */
[----:B------:R-:W3:Y:S04]  /*16d0*/  LDG.E R36, desc[UR10][R36.64] ;  /* 0x0000000a24247981 */ /* 0x000ee8000c1e1900 */
[----:B------:R1:W4:Y:S01]  /*16e0*/  LDG.E R20, desc[UR10][R10.64] ;  /* 0x0000000a0a147981 */ /* 0x000322000c1e1900 */
[----:B------:R-:W-:-:S04]  /*16f0*/  IADD3 R12, PT, PT, R12, R21, RZ ;  /* 0x000000150c0c7210 */ /* 0x000fc80007ffe0ff */
[C---:B------:R-:W-:Y:S01]  /*1700*/  IADD3 R32, PT, PT, R12.reuse, R21, RZ ;  /* 0x000000150c207210 */ /* 0x040fe20007ffe0ff */
[----:B------:R-:W-:-:S03]  /*1710*/  IMAD.WIDE.U32 R12, R12, 0x4, R8 ;  /* 0x000000040c0c7825 */ /* 0x000fc600078e0008 */
[CC--:B------:R-:W-:Y:S01]  /*1720*/  IADD3 R24, PT, PT, R32.reuse, R21.reuse, RZ ;  /* 0x0000001520187210 */ /* 0x0c0fe20007ffe0ff */
[--C-:B------:R-:W-:Y:S01]  /*1730*/  IMAD.WIDE.U32 R32, R32, 0x4, R8.reuse ;  /* 0x0000000420207825 */ /* 0x100fe200078e0008 */
[----:B------:R5:W4:Y:S02]  /*1740*/  LDG.E R31, desc[UR10][R12.64] ;  /* 0x0000000a0c1f7981 */ /* 0x000b24000c1e1900 */
[CC--:B------:R-:W-:Y:S01]  /*1750*/  IADD3 R25, PT, PT, R24.reuse, R21.reuse, RZ ;  /* 0x0000001518197210 */ /* 0x0c0fe20007ffe0ff */
[--C-:B0-----:R-:W-:Y:S01]  /*1760*/  IMAD.WIDE.U32 R22, R24, 0x4, R8.reuse ;  /* 0x0000000418167825 */ /* 0x101fe200078e0008 */
[----:B------:R-:W4:Y:S02]  /*1770*/  LDG.E R26, desc[UR10][R32.64] ;  /* 0x0000000a201a7981 */ /* 0x000f24000c1e1900 */
[CC--:B------:R-:W-:Y:S01]  /*1780*/  IADD3 R24, PT, PT, R25.reuse, R21.reuse, RZ ;  /* 0x0000001519187210 */ /* 0x0c0fe20007ffe0ff */
[--C-:B-1----:R-:W-:Y:S01]  /*1790*/  IMAD.WIDE.U32 R10, R25, 0x4, R8.reuse ;  /* 0x00000004190a7825 */ /* 0x102fe200078e0008 */
[----:B------:R2:W4:Y:S02]  /*17a0*/  LDG.E R30, desc[UR10][R22.64] ;  /* 0x0000000a161e7981 */ /* 0x000524000c1e1900 */
[C---:B-----5:R-:W-:Y:S01]  /*17b0*/  IADD3 R12, PT, PT, R24.reuse, R21, RZ ;  /* 0x00000015180c7210 */ /* 0x060fe20007ffe0ff */
[----:B------:R-:W-:-:S03]  /*17c0*/  IMAD.WIDE.U32 R24, R24, 0x4, R8 ;  /* 0x0000000418187825 */ /* 0x000fc600078e0008 */
[C---:B------:R-:W-:Y:S01]  /*17d0*/  IADD3 R37, PT, PT, R12.reuse, R21, RZ ;  /* 0x000000150c257210 */ /* 0x040fe20007ffe0ff */
[----:B------:R-:W-:-:S05]  /*17e0*/  IMAD.WIDE.U32 R12, R12, 0x4, R8 ;  /* 0x000000040c0c7825 */ /* 0x000fca00078e0008 */
[----:B------:R-:W5:Y:S01]  /*17f0*/  LDG.E R33, desc[UR10][R12.64] ;  /* 0x0000000a0c217981 */ /* 0x000f62000c1e1900 */
[----:B--2---:R-:W-:-:S03]  /*1800*/  FFMA R23, R34, R34, R35 ;  /* 0x0000002222177223 */ /* 0x004fc60000000023 */
[----:B------:R0:W2:Y:S04]  /*1810*/  LDG.E R35, desc[UR10][R10.64] ;  /* 0x0000000a0a237981 */ /* 0x0000a8000c1e1900 */
[----:B------:R1:W5:Y:S01]  /*1820*/  LDG.E R34, desc[UR10][R24.64] ;  /* 0x0000000a18227981 */ /* 0x000362000c1e1900 */
[----:B---3--:R-:W-:Y:S01]  /*1830*/  FFMA R36, R36, R36, R23 ;  /* 0x0000002424247223 */ /* 0x008fe20000000017 */
[C---:B0-----:R-:W-:Y:S01]  /*1840*/  IADD3 R10, PT, PT, R37.reuse, R21, RZ ;  /* 0x00000015250a7210 */ /* 0x041fe20007ffe0ff */
[----:B------:R-:W-:-:S04]  /*1850*/  IMAD.WIDE.U32 R22, R37, 0x4, R8 ;  /* 0x0000000425167825 */ /* 0x000fc800078e0008 */
[----:B----4-:R-:W-:Y:S01]  /*1860*/  FFMA R20, R20, R20, R36 ;  /* 0x0000001414147223 */ /* 0x010fe20000000024 */
[CC--:B------:R-:W-:Y:S01]  /*1870*/  IADD3 R11, PT, PT, R10.reuse, R21.reuse, RZ ;  /* 0x000000150a0b7210 */ /* 0x0c0fe20007ffe0ff */
[--C-:B------:R-:W-:Y:S01]  /*1880*/  IMAD.WIDE.U32 R36, R10, 0x4, R8.reuse ;  /* 0x000000040a247825 */ /* 0x100fe200078e0008 */
[----:B------:R-:W3:Y:S02]  /*1890*/  LDG.E R32, desc[UR10][R22.64] ;  /* 0x0000000a16207981 */ /* 0x000ee4000c1e1900 */
[CC--:B------:R-:W-:Y:S01]  /*18a0*/  IADD3 R12, PT, PT, R11.reuse, R21.reuse, RZ ;  /* 0x000000150b0c7210 */ /* 0x0c0fe20007ffe0ff */
[----:B------:R-:W-:Y:S02]  /*18b0*/  IMAD.WIDE.U32 R10, R11, 0x4, R8 ;  /* 0x000000040b0a7825 */ /* 0x000fe400078e0008 */
[----:B------:R-:W4:Y:S01]  /*18c0*/  LDG.E R36, desc[UR10][R36.64] ;  /* 0x0000000a24247981 */ /* 0x000f22000c1e1900 */
[----:B-1----:R-:W-:-:S03]  /*18d0*/  IADD3 R24, PT, PT, R12, R21, RZ ;  /* 0x000000150c187210 */ /* 0x002fc60007ffe0ff */
[----:B------:R0:W4:Y:S02]  /*18e0*/  LDG.E R37, desc[UR10][R10.64] ;  /* 0x0000000a0a257981 */ /* 0x000124000c1e1900 */
[----:B0-----:R-:W-:-:S06]  /*18f0*/  IMAD.WIDE.U32 R10, R12, 0x4, R8 ;  /* 0x000000040c0a7825 */ /* 0x001fcc00078e0008 */
[----:B------:R-:W4:Y:S01]  /*1900*/  LDG.E R10, desc[UR10][R10.64] ;  /* 0x0000000a0a0a7981 */ /* 0x000f22000c1e1900 */
[C---:B------:R-:W-:Y:S01]  /*1910*/  IMAD.WIDE.U32 R12, R24.reuse, 0x4, R8 ;  /* 0x00000004180c7825 */ /* 0x040fe200078e0008 */
[----:B------:R-:W-:-:S04]  /*1920*/  IADD3 R24, PT, PT, R24, R21, RZ ;  /* 0x0000001518187210 */ /* 0x000fc80007ffe0ff */
[C---:B------:R-:W-:Y:S01]  /*1930*/  IADD3 R25, PT, PT, R24.reuse, R21, RZ ;  /* 0x0000001518197210 */ /* 0x040fe20007ffe0ff */
[--C-:B------:R-:W-:Y:S01]  /*1940*/  IMAD.WIDE.U32 R22, R24, 0x4, R8.reuse ;  /* 0x0000000418167825 */ /* 0x100fe200078e0008 */
[----:B------:R-:W4:Y:S03]  /*1950*/  LDG.E R12, desc[UR10][R12.64] ;  /* 0x0000000a0c0c7981 */ /* 0x000f26000c1e1900 */
[----:B------:R-:W-:Y:S02]  /*1960*/  IMAD.WIDE.U32 R24, R25, 0x4, R8 ;  /* 0x0000000419187825 */ /* 0x000fe400078e0008 */
[----:B------:R-:W4:Y:S04]  /*1970*/  LDG.E R22, desc[UR10][R22.64] ;  /* 0x0000000a16167981 */ /* 0x000f28000c1e1900 */
[----:B------:R-:W4:Y:S01]  /*1980*/  LDG.E R24, desc[UR10][R24.64] ;  /* 0x0000000a18187981 */ /* 0x000f22000c1e1900 */
[----:B------:R-:W-:-:S04]  /*1990*/  FFMA R31, R31, R31, R20 ;  /* 0x0000001f1f1f7223 */ /* 0x000fc80000000014 */
[----:B------:R-:W-:-:S04]  /*19a0*/  FFMA R31, R26, R26, R31 ;  /* 0x0000001a1a1f7223 */ /* 0x000fc8000000001f */
[----:B------:R-:W-:Y:S01]  /*19b0*/  FFMA R30, R30, R30, R31 ;  /* 0x0000001e1e1e7223 */ /* 0x000fe2000000001f */
[----:B------:R-:W-:Y:S01]  /*19c0*/  UIADD3 UR4, UPT, UPT, UR4, 0x10, URZ ;  /* 0x0000001004047890 */ /* 0x000fe2000fffe0ff */
[----:B------:R-:W-:Y:S02]  /*19d0*/  IADD3 R15, PT, PT, R15, 0x10, RZ ;  /* 0x000000100f0f7810 */ /* 0x000fe40007ffe0ff */
[----:B--2---:R-:W-:-:S04]  /*19e0*/  FFMA R35, R35, R35, R30 ;  /* 0x0000002323237223 */ /* 0x004fc8000000001e */
[----:B-----5:R-:W-:-:S04]  /*19f0*/  FFMA R34, R34, R34, R35 ;  /* 0x0000002222227223 */ /* 0x020fc80000000023 */
[----:B------:R-:W-:-:S04]  /*1a00*/  FFMA R33, R33, R33, R34 ;  /* 0x0000002121217223 */ /* 0x000fc80000000022 */
[----:B---3--:R-:W-:-:S04]  /*1a10*/  FFMA R33, R32, R32, R33 ;  /* 0x0000002020217223 */ /* 0x008fc80000000021 */
[----:B----4-:R-:W-:-:S04]  /*1a20*/  FFMA R36, R36, R36, R33 ;  /* 0x0000002424247223 */ /* 0x010fc80000000021 */
[----:B------:R-:W-:-:S04]  /*1a30*/  FFMA R37, R37, R37, R36 ;  /* 0x0000002525257223 */ /* 0x000fc80000000024 */
[----:B------:R-:W-:Y:S01]  /*1a40*/  FFMA R37, R10, R10, R37 ;  /* 0x0000000a0a257223 */ /* 0x000fe20000000025 */
[----:B------:R-:W-:-:S04]  /*1a50*/  LOP3.LUT R10, R5, 0xfffffff0, RZ, 0xc0, !PT ;  /* 0xfffffff0050a7812 */ /* 0x000fc800078ec0ff */
[----:B------:R-:W-:Y:S01]  /*1a60*/  ISETP.NE.AND P0, PT, R10, UR4, PT ;  /* 0x000000040a007c0c */ /* 0x000fe2000bf05270 */
[----:B------:R-:W-:-:S04]  /*1a70*/  FFMA R37, R12, R12, R37 ;  /* 0x0000000c0c257223 */ /* 0x000fc80000000025 */
[----:B------:R-:W-:-:S04]  /*1a80*/  FFMA R37, R22, R22, R37 ;  /* 0x0000001616257223 */ /* 0x000fc80000000025 */
[----:B------:R-:W-:-:S04]  /*1a90*/  FFMA R35, R24, R24, R37 ;  /* 0x0000001818237223 */ /* 0x000fc80000000025 */
[----:B------:R-:W-:Y:S05]  /*1aa0*/  @P0 BRA `(.L_x_286) ;  /* 0xfffffff800ec0947 */ /* 0x000fea000383ffff */
.L_x_285:
[----:B------:R-:W-:Y:S05]  /*1ab0*/  @!P1 BRA `(.L_x_284) ;  /* 0x0000000400409947 */ /* 0x000fea0003800000 */
[----:B------:R-:W-:-:S04]  /*1ac0*/  IADD3 R11, PT, PT, RZ, -R3, RZ ;  /* 0x80000003ff0b7210 */ /* 0x000fc80007ffe0ff */
[----:B------:R-:W-:-:S04]  /*1ad0*/  PRMT R11, R11, 0x7710, RZ ;  /* 0x000077100b0b7816 */ /* 0x000fc800000000ff */
[----:B------:R-:W-:-:S04]  /*1ae0*/  IADD3 R10, PT, PT, R18, 0xe, R11 ;  /* 0x0000000e120a7810 */ /* 0x000fc80007ffe00b */
[----:B------:R-:W-:-:S04]  /*1af0*/  LOP3.LUT R10, R10, 0xf, RZ, 0xc0, !PT ;  /* 0x0000000f0a0a7812 */ /* 0x000fc800078ec0ff */
[C---:B------:R-:W-:Y:S02]  /*1b00*/  IADD3 R11, PT, PT, R10.reuse, -0x1, RZ ;  /* 0xffffffff0a0b7810 */ /* 0x040fe40007ffe0ff */
[----:B------:R-:W-:Y:S02]  /*1b10*/  LOP3.LUT P1, RZ, R10, 0x7, RZ, 0xc0, !PT ;  /* 0x000000070aff7812 */ /* 0x000fe4000782c0ff */
[----:B------:R-:W-:-:S13]  /*1b20*/  ISETP.GE.U32.AND P0, PT, R11, 0x7, PT ;  /* 0x000000070b00780c */ /* 0x000fda0003f06070 */
[----:B------:R-:W-:Y:S05]  /*1b30*/  @!P0 BRA `(.L_x_287) ;  /* 0x0000000000848947 */ /* 0x000fea0003800000 */
[----:B------:R-:W-:-:S05]  /*1b40*/  IMAD R12, R15, R21, R28 ;  /* 0x000000150f0c7224 */ /* 0x000fca00078e021c */
[C---:B------:R-:W-:Y:S01]  /*1b50*/  IADD3 R10, PT, PT, R12.reuse, R21, RZ ;  /* 0x000000150c0a7210 */ /* 0x040fe20007ffe0ff */
[----:B------:R-:W-:-:S03]  /*1b60*/  IMAD.WIDE.U32 R12, R12, 0x4, R8 ;  /* 0x000000040c0c7825 */ /* 0x000fc600078e0008 */
[CC--:B------:R-:W-:Y:S01]  /*1b70*/  IADD3 R32, PT, PT, R10.reuse, R21.reuse, RZ ;  /* 0x000000150a207210 */ /* 0x0c0fe20007ffe0ff */
[--C-:B------:R-:W-:Y:S01]  /*1b80*/  IMAD.WIDE.U32 R10, R10, 0x4, R8.reuse ;  /* 0x000000040a0a7825 */ /* 0x100fe200078e0008 */
[----:B------:R0:W2:Y:S02]  /*1b90*/  LDG.E R20, desc[UR10][R12.64] ;  /* 0x0000000a0c147981 */ /* 0x0000a4000c1e1900 */
[CC--:B------:R-:W-:Y:S01]  /*1ba0*/  IADD3 R30, PT, PT, R32.reuse, R21.reuse, RZ ;  /* 0x00000015201e7210 */ /* 0x0c0fe20007ffe0ff */
[--C-:B------:R-:W-:Y:S01]  /*1bb0*/  IMAD.WIDE.U32 R32, R32, 0x4, R8.reuse ;  /* 0x0000000420207825 */ /* 0x100fe200078e0008 */
[----:B------:R1:W3:Y:S02]  /*1bc0*/  LDG.E R26, desc[UR10][R10.64] ;  /* 0x0000000a0a1a7981 */ /* 0x0002e4000c1e1900 */
[CC--:B------:R-:W-:Y:S01]  /*1bd0*/  IADD3 R24, PT, PT, R30.reuse, R21.reuse, RZ ;  /* 0x000000151e187210 */ /* 0x0c0fe20007ffe0ff */
[--C-:B------:R-:W-:Y:S02]  /*1be0*/  IMAD.WIDE.U32 R30, R30, 0x4, R8.reuse ;  /* 0x000000041e1e7825 */ /* 0x100fe400078e0008 */
[----:B------:R-:W4:Y:S01]  /*1bf0*/  LDG.E R32, desc[UR10][R32.64] ;  /* 0x0000000a20207981 */ /* 0x000f22000c1e1900 */
[C---:B------:R-:W-:Y:S01]  /*1c00*/  IADD3 R22, PT, PT, R24.reuse, R21, RZ ;  /* 0x0000001518167210 */ /* 0x040fe20007ffe0ff */
[----:B------:R-:W-:-:S02]  /*1c10*/  IMAD.WIDE.U32 R24, R24, 0x4, R8 ;  /* 0x0000000418187825 */ /* 0x000fc400078e0008 */
[----:B------:R-:W5:Y:S01]  /*1c20*/  LDG.E R30, desc[UR10][R30.64] ;  /* 0x0000000a1e1e7981 */ /* 0x000f62000c1e1900 */
[CC--:B------:R-:W-:Y:S01]  /*1c30*/  IADD3 R34, PT, PT, R22.reuse, R21.reuse, RZ ;  /* 0x0000001516227210 */ /* 0x0c0fe20007ffe0ff */
[--C-:B------:R-:W-:Y:S02]  /*1c40*/  IMAD.WIDE.U32 R22, R22, 0x4, R8.reuse ;  /* 0x0000000416167825 */ /* 0x100fe400078e0008 */
[----:B------:R-:W5:Y:S01]  /*1c50*/  LDG.E R24, desc[UR10][R24.64] ;  /* 0x0000000a18187981 */ /* 0x000f62000c1e1900 */
[C---:B------:R-:W-:Y:S01]  /*1c60*/  IADD3 R37, PT, PT, R34.reuse, R21, RZ ;  /* 0x0000001522257210 */ /* 0x040fe20007ffe0ff */
[--C-:B0-----:R-:W-:Y:S02]  /*1c70*/  IMAD.WIDE.U32 R12, R34, 0x4, R8.reuse ;  /* 0x00000004220c7825 */ /* 0x101fe400078e0008 */
[----:B------:R-:W5:Y:S02]  /*1c80*/  LDG.E R22, desc[UR10][R22.64] ;  /* 0x0000000a16167981 */ /* 0x000f64000c1e1900 */
[----:B-1----:R-:W-:-:S02]  /*1c90*/  IMAD.WIDE.U32 R10, R37, 0x4, R8 ;  /* 0x00000004250a7825 */ /* 0x002fc400078e0008 */
        /* <DEDUP_REMOVED lines=11> */
.L_x_287:
[----:B------:R-:W-:Y:S05]  /*1d50*/  @!P1 BRA `(.L_x_284) ;  /* 0x0000000000989947 */ /* 0x000fea0003800000 */
[C---:B------:R-:W-:Y:S02]  /*1d60*/  IADD3 R10, PT, PT, R14.reuse, -0x1, RZ ;  /* 0xffffffff0e0a7810 */ /* 0x040fe40007ffe0ff */
[----:B------:R-:W-:Y:S02]  /*1d70*/  LOP3.LUT R20, R14, 0x3, RZ, 0xc0, !PT ;  /* 0x000000030e147812 */ /* 0x000fe400078ec0ff */
[----:B------:R-:W-:Y:S02]  /*1d80*/  ISETP.GE.U32.AND P0, PT, R10, 0x3, PT ;  /* 0x000000030a00780c */ /* 0x000fe40003f06070 */
[----:B------:R-:W-:-:S11]  /*1d90*/  ISETP.NE.AND P1, PT, R20, RZ, PT ;  /* 0x000000ff1400720c */ /* 0x000fd60003f25270 */
[----:B------:R-:W-:Y:S05]  /*1da0*/  @!P0 BRA `(.L_x_288) ;  /* 0x0000000000448947 */ /* 0x000fea0003800000 */
[----:B------:R-:W-:-:S05]  /*1db0*/  IMAD R24, R15, R21, R28 ;  /* 0x000000150f187224 */ /* 0x000fca00078e021c */
[C---:B------:R-:W-:Y:S01]  /*1dc0*/  IADD3 R22, PT, PT, R24.reuse, R21, RZ ;  /* 0x0000001518167210 */ /* 0x040fe20007ffe0ff */
[----:B------:R-:W-:-:S03]  /*1dd0*/  IMAD.WIDE.U32 R24, R24, 0x4, R8 ;  /* 0x0000000418187825 */ /* 0x000fc600078e0008 */
[CC--:B------:R-:W-:Y:S01]  /*1de0*/  IADD3 R12, PT, PT, R22.reuse, R21.reuse, RZ ;  /* 0x00000015160c7210 */ /* 0x0c0fe20007ffe0ff */
[--C-:B------:R-:W-:Y:S02]  /*1df0*/  IMAD.WIDE.U32 R22, R22, 0x4, R8.reuse ;  /* 0x0000000416167825 */ /* 0x100fe400078e0008 */
[----:B------:R-:W2:Y:S01]  /*1e00*/  LDG.E R24, desc[UR10][R24.64] ;  /* 0x0000000a18187981 */ /* 0x000ea2000c1e1900 */
[C---:B------:R-:W-:Y:S01]  /*1e10*/  IADD3 R11, PT, PT, R12.reuse, R21, RZ ;  /* 0x000000150c0b7210 */ /* 0x040fe20007ffe0ff */
        /* <DEDUP_REMOVED lines=10> */
.L_x_288:
[----:B------:R-:W-:Y:S05]  /*1ec0*/  @!P1 BRA `(.L_x_284) ;  /* 0x00000000003c9947 */ /* 0x000fea0003800000 */
[----:B------:R-:W-:-:S04]  /*1ed0*/  IMAD R12, R15, R21, R28 ;  /* 0x000000150f0c7224 */ /* 0x000fc800078e021c */
[----:B------:R-:W-:-:S06]  /*1ee0*/  IMAD.WIDE.U32 R10, R12, 0x4, R8 ;  /* 0x000000040c0a7825 */ /* 0x000fcc00078e0008 */
        /* <DEDUP_REMOVED lines=13> */
.L_x_284:
        /* <DEDUP_REMOVED lines=9> */
[----:B------:R-:W-:Y:S01]  /*2050*/  MOV R30, R15 ;  /* 0x0000000f001e7202 */ /* 0x000fe20000000f00 */
[----:B------:R-:W-:Y:S06]  /*2060*/  BRA `(.L_x_290) ;  /* 0x0000000000107947 */ /* 0x000fec0003800000 */
.L_x_289:
[C---:B-1----:R-:W-:Y:S01]  /*2070*/  FMUL.FTZ R30, R8.reuse, R35 ;  /* 0x00000023081e7220 */ /* 0x042fe20000410000 */
[----:B------:R-:W-:-:S03]  /*2080*/  FMUL.FTZ R8, R8, 0.5 ;  /* 0x3f00000008087820 */ /* 0x000fc60000410000 */
[----:B------:R-:W-:-:S04]  /*2090*/  FFMA R35, -R30, R30, R35 ;  /* 0x0000001e1e237223 */ /* 0x000fc80000000123 */
[----:B------:R-:W-:-:S07]  /*20a0*/  FFMA R30, R35, R8, R30 ;  /* 0x00000008231e7223 */ /* 0x000fce000000001e */
.L_x_290:
[----:B------:R-:W0:Y:S08]  /*20b0*/  MUFU.RCP R9, R30 ;  /* 0x0000001e00097308 */ /* 0x000e300000001000 */
[----:B------:R-:W1:Y:S01]  /*20c0*/  FCHK P0, R27, R30 ;  /* 0x0000001e1b007302 */ /* 0x000e620000000000 */
[----:B0-----:R-:W-:-:S04]  /*20d0*/  FFMA R8, R9, -R30, 1 ;  /* 0x3f80000009087423 */ /* 0x001fc8000000081e */
[----:B------:R-:W-:-:S04]  /*20e0*/  FFMA R8, R9, R8, R9 ;  /* 0x0000000809087223 */ /* 0x000fc80000000009 */
[----:B------:R-:W-:-:S04]  /*20f0*/  FFMA R9, R27, R8, RZ ;  /* 0x000000081b097223 */ /* 0x000fc800000000ff */
[----:B------:R-:W-:-:S04]  /*2100*/  FFMA R20, R9, -R30, R27 ;  /* 0x8000001e09147223 */ /* 0x000fc8000000001b */
[----:B------:R-:W-:Y:S01]  /*2110*/  FFMA R20, R8, R20, R9 ;  /* 0x0000001408147223 */ /* 0x000fe20000000009 */
[----:B-1----:R-:W-:Y:S06]  /*2120*/  @!P0 BRA `(.L_x_291) ;  /* 0x00000000000c8947 */ /* 0x002fec0003800000 */
[----:B------:R-:W-:Y:S02]  /*2130*/  MOV R24, R30 ;  /* 0x0000001e00187202 */ /* 0x000fe40000000f00 */
[----:B------:R-:W-:-:S07]  /*2140*/  MOV R22, 0x2160 ;  /* 0x0000216000167802 */ /* 0x000fce0000000f00 */
[----:B------:R-:W-:Y:S05]  /*2150*/  CALL.REL.NOINC `($__internal_3_$__cuda_sm3x_div_rn_noftz_f32_slowpath) ;  /* 0x0000013c00247944 */ /* 0x000fea0003c00000 */
.L_x_291:
[----:B------:R0:W-:Y:S01]  /*2160*/  STL [R1+0x800], R20 ;  /* 0x0008001401007387 */ /* 0x0001e20000100800 */
[----:B------:R-:W-:Y:S05]  /*2170*/  @P4 BRA `(.L_x_292) ;  /* 0x0000001000bc4947 */ /* 0x000fea0003800000 */
[----:B------:R-:W1:Y:S01]  /*2180*/  LDC R9, c[0x0][0x3b0] ;  /* 0x0000ec00ff097b82 */ /* 0x000e620000000800 */
[----:B------:R-:W-:Y:S02]  /*2190*/  LOP3.LUT R12, RZ, R28, RZ, 0x33, !PT ;  /* 0x0000001cff0c7212 */ /* 0x000fe400078e33ff */
[----:B-1----:R-:W-:-:S04]  /*21a0*/  IADD3 R9, PT, PT, -R28, -0x3, R9 ;  /* 0xfffffffd1c097810 */ /* 0x002fc80007ffe109 */
[----:B------:R-:W-:-:S13]  /*21b0*/  ISETP.GE.U32.AND P0, PT, R9, 0x7, PT ;  /* 0x000000070900780c */ /* 0x000fda0003f06070 */
[----:B------:R-:W-:Y:S05]  /*21c0*/  @!P0 BRA `(.L_x_293) ;  /* 0x0000000800388947 */ /* 0x000fea0003800000 */
[----:B------:R-:W1:Y:S01]  /*21d0*/  LDCU UR5, c[0x0][0x3b0] ;  /* 0x00007600ff0577ac */ /* 0x000e620008000800 */
[----:B------:R-:W-:-:S05]  /*21e0*/  UMOV UR4, URZ ;  /* 0x000000ff00047c82 */ /* 0x000fca0008000000 */
.L_x_302:
[----:B------:R-:W2:Y:S08]  /*21f0*/  LDC R9, c[0x0][0x3b0] ;  /* 0x0000ec00ff097b82 */ /* 0x000eb00000000800 */
[----:B------:R-:W0:Y:S01]  /*2200*/  LDC.64 R10, c[0x0][0x380] ;  /* 0x0000e000ff0a7b82 */ /* 0x000e220000000a00 */
[----:B--2---:R-:W-:-:S04]  /*2210*/  IMAD R9, R29, R9, R28 ;  /* 0x000000091d097224 */ /* 0x004fc800078e021c */
[----:B0-----:R-:W-:-:S05]  /*2220*/  IMAD.WIDE.U32 R20, R9, 0x4, R10 ;  /* 0x0000000409147825 */ /* 0x001fca00078e000a */
[----:B------:R-:W2:Y:S01]  /*2230*/  LDG.E R27, desc[UR10][R20.64] ;  /* 0x0000000a141b7981 */ /* 0x000ea2000c1e1900 */
[----:B------:R-:W0:Y:S02]  /*2240*/  MUFU.RCP R13, R30 ;  /* 0x0000001e000d7308 */ /* 0x000e240000001000 */
[----:B0-----:R-:W-:-:S04]  /*2250*/  FFMA R8, R13, -R30, 1 ;  /* 0x3f8000000d087423 */ /* 0x001fc8000000081e */
[----:B------:R-:W-:Y:S02]  /*2260*/  FFMA R8, R13, R8, R13 ;  /* 0x000000080d087223 */ /* 0x000fe4000000000d */
[----:B--2---:R-:W0:Y:S02]  /*2270*/  FCHK P0, R27, R30 ;  /* 0x0000001e1b007302 */ /* 0x004e240000000000 */
[----:B------:R-:W-:-:S04]  /*2280*/  FFMA R13, R8, R27, RZ ;  /* 0x0000001b080d7223 */ /* 0x000fc800000000ff */
[----:B------:R-:W-:-:S04]  /*2290*/  FFMA R22, R13, -R30, R27 ;  /* 0x8000001e0d167223 */ /* 0x000fc8000000001b */
[----:B------:R-:W-:Y:S01]  /*22a0*/  FFMA R8, R8, R22, R13 ;  /* 0x0000001608087223 */ /* 0x000fe2000000000d */
[----:B0-----:R-:W-:Y:S06]  /*22b0*/  @!P0 BRA `(.L_x_294) ;  /* 0x0000000000108947 */ /* 0x001fec0003800000 */
[----:B------:R-:W-:Y:S02]  /*22c0*/  MOV R24, R30 ;  /* 0x0000001e00187202 */ /* 0x000fe40000000f00 */
[----:B------:R-:W-:-:S07]  /*22d0*/  MOV R22, 0x22f0 ;  /* 0x000022f000167802 */ /* 0x000fce0000000f00 */
[----:B-1----:R-:W-:Y:S05]  /*22e0*/  CALL.REL.NOINC `($__internal_3_$__cuda_sm3x_div_rn_noftz_f32_slowpath) ;  /* 0x0000013800c07944 */ /* 0x002fea0003c00000 */
[----:B------:R-:W-:-:S07]  /*22f0*/  MOV R8, R20 ;  /* 0x0000001400087202 */ /* 0x000fce0000000f00 */
.L_x_294:
[----:B-1----:R-:W-:-:S05]  /*2300*/  IADD3 R9, PT, PT, R9, UR5, RZ ;  /* 0x0000000509097c10 */ /* 0x002fca000fffe0ff */
[----:B------:R-:W-:-:S05]  /*2310*/  IMAD.WIDE.U32 R20, R9, 0x4, R10 ;  /* 0x0000000409147825 */ /* 0x000fca00078e000a */
[----:B------:R-:W2:Y:S01]  /*2320*/  LDG.E R27, desc[UR10][R20.64] ;  /* 0x0000000a141b7981 */ /* 0x000ea2000c1e1900 */
[----:B------:R-:W0:Y:S01]  /*2330*/  MUFU.RCP R11, R30 ;  /* 0x0000001e000b7308 */ /* 0x000e220000001000 */
[----:B------:R-:W-:-:S04]  /*2340*/  IADD3 R13, PT, PT, R12, R29, RZ ;  /* 0x0000001d0c0d7210 */ /* 0x000fc80007ffe0ff */
[----:B------:R-:W-:-:S05]  /*2350*/  LEA R15, R13, R4, 0x2 ;  /* 0x000000040d0f7211 */ /* 0x000fca00078e10ff */
[----:B------:R1:W-:Y:S01]  /*2360*/  STL [R15], R8 ;  /* 0x000000080f007387 */ /* 0x0003e20000100800 */
[----:B0-----:R-:W-:-:S04]  /*2370*/  FFMA R10, R11, -R30, 1 ;  /* 0x3f8000000b0a7423 */ /* 0x001fc8000000081e */
[----:B------:R-:W-:Y:S01]  /*2380*/  FFMA R10, R11, R10, R11 ;  /* 0x0000000a0b0a7223 */ /* 0x000fe2000000000b */
[----:B--2---:R-:W0:Y:S03]  /*2390*/  FCHK P0, R27, R30 ;  /* 0x0000001e1b007302 */ /* 0x004e260000000000 */
[----:B------:R-:W-:-:S04]  /*23a0*/  FFMA R11, R10, R27, RZ ;  /* 0x0000001b0a0b7223 */ /* 0x000fc800000000ff */
[----:B------:R-:W-:-:S04]  /*23b0*/  FFMA R22, R11, -R30, R27 ;  /* 0x8000001e0b167223 */ /* 0x000fc8000000001b */
[----:B------:R-:W-:Y:S01]  /*23c0*/  FFMA R10, R10, R22, R11 ;  /* 0x000000160a0a7223 */ /* 0x000fe2000000000b */
[----:B01----:R-:W-:Y:S06]  /*23d0*/  @!P0 BRA `(.L_x_295) ;  /* 0x0000000000108947 */ /* 0x003fec0003800000 */
[----:B------:R-:W-:Y:S02]  /*23e0*/  MOV R24, R30 ;  /* 0x0000001e00187202 */ /* 0x000fe40000000f00 */
[----:B------:R-:W-:-:S07]  /*23f0*/  MOV R22, 0x2410 ;  /* 0x0000241000167802 */ /* 0x000fce0000000f00 */
[----:B------:R-:W-:Y:S05]  /*2400*/  CALL.REL.NOINC `($__internal_3_$__cuda_sm3x_div_rn_noftz_f32_slowpath) ;  /* 0x0000013800787944 */ /* 0x000fea0003c00000 */
[----:B------:R-:W-:-:S07]  /*2410*/  MOV R10, R20 ;  /* 0x00000014000a7202 */ /* 0x000fce0000000f00 */
.L_x_295:
[----:B------:R-:W0:Y:S01]  /*2420*/  LDC.64 R20, c[0x0][0x380] ;  /* 0x0000e000ff147b82 */ /* 0x000e220000000a00 */
[----:B------:R-:W-:-:S05]  /*2430*/  IADD3 R9, PT, PT, R9, UR5, RZ ;  /* 0x0000000509097c10 */ /* 0x000fca000fffe0ff */
        /* <DEDUP_REMOVED lines=12> */
[----:B------:R-:W-:Y:S05]  /*2500*/  CALL.REL.NOINC `($__internal_3_$__cuda_sm3x_div_rn_noftz_f32_slowpath) ;  /* 0x0000013800387944 */ /* 0x000fea0003c00000 */
[----:B------:R-:W-:-:S07]  /*2510*/  MOV R11, R20 ;  /* 0x00000014000b7202 */ /* 0x000fce0000000f00 */
.L_x_296:
[----:B------:R-:W0:Y:S01]  /*2520*/  LDC.64 R20, c[0x0][0x380] ;  /* 0x0000e000ff147b82 */ /* 0x000e220000000a00 */
[----:B------:R-:W-:-:S05]  /*2530*/  IADD3 R9, PT, PT, R9, UR5, RZ ;  /* 0x0000000509097c10 */ /* 0x000fca000fffe0ff */
[----:B0-----:R-:W-:-:S05]  /*2540*/  IMAD.WIDE.U32 R20, R9, 0x4, R20 ;  /* 0x0000000409147825 */ /* 0x001fca00078e0014 */
[----:B------:R-:W2:Y:S01]  /*2550*/  LDG.E R27, desc[UR10][R20.64] ;  /* 0x0000000a141b7981 */ /* 0x000ea2000c1e1900 */
[----:B------:R-:W0:Y:S03]  /*2560*/  MUFU.RCP R23, R30 ;  /* 0x0000001e00177308 */ /* 0x000e260000001000 */
[----:B------:R1:W-:Y:S01]  /*2570*/  STL.64 [R15+0x4], R10 ;  /* 0x0000040a0f007387 */ /* 0x0003e20000100a00 */
        /* <DEDUP_REMOVED lines=11> */
.L_x_297:
        /* <DEDUP_REMOVED lines=16> */
.L_x_298:
        /* <DEDUP_REMOVED lines=16> */
.L_x_299:
        /* <DEDUP_REMOVED lines=16> */
.L_x_300:
[----:B------:R-:W0:Y:S01]  /*2930*/  LDC.64 R20, c[0x0][0x380] ;  /* 0x0000e000ff147b82 */ /* 0x000e220000000a00 */
[----:B------:R-:W-:-:S05]  /*2940*/  IADD3 R31, PT, PT, R31, UR5, RZ ;  /* 0x000000051f1f7c10 */ /* 0x000fca000fffe0ff */
[----:B0-----:R-:W-:-:S05]  /*2950*/  IMAD.WIDE.U32 R20, R31, 0x4, R20 ;  /* 0x000000041f147825 */ /* 0x001fca00078e0014 */
[----:B------:R-:W2:Y:S01]  /*2960*/  LDG.E R27, desc[UR10][R20.64] ;  /* 0x0000000a141b7981 */ /* 0x000ea2000c1e1900 */
[----:B------:R-:W0:Y:S03]  /*2970*/  MUFU.RCP R23, R30 ;  /* 0x0000001e00177308 */ /* 0x000e260000001000 */
[----:B------:R1:W-:Y:S01]  /*2980*/  STL.128 [R15+0xc], R8 ;  /* 0x00000c080f007387 */ /* 0x0003e20000100c00 */
        /* <DEDUP_REMOVED lines=10> */
.L_x_301:
[----:B------:R-:W-:Y:S01]  /*2a30*/  IADD3 R13, PT, PT, R13, 0x7, RZ ;  /* 0x000000070d0d7810 */ /* 0x000fe20007ffe0ff */
[----:B------:R-:W-:Y:S01]  /*2a40*/  UIADD3 UR4, UPT, UPT, UR4, 0x8, URZ ;  /* 0x0000000804047890 */ /* 0x000fe2000fffe0ff */
[----:B------:R-:W-:Y:S02]  /*2a50*/  LOP3.LUT R8, R5, 0xfffffff8, RZ, 0xc0, !PT ;  /* 0xfffffff805087812 */ /* 0x000fe400078ec0ff */
[----:B------:R-:W-:Y:S02]  /*2a60*/  LEA R13, R13, R4, 0x2 ;  /* 0x000000040d0d7211 */ /* 0x000fe400078e10ff */
[----:B------:R-:W-:Y:S02]  /*2a70*/  IADD3 R29, PT, PT, R29, 0x8, RZ ;  /* 0x000000081d1d7810 */ /* 0x000fe40007ffe0ff */
[----:B------:R-:W-:Y:S01]  /*2a80*/  ISETP.NE.AND P0, PT, R8, UR4, PT ;  /* 0x0000000408007c0c */ /* 0x000fe2000bf05270 */
[----:B------:R2:W-:-:S12]  /*2a90*/  STL [R13], R20 ;  /* 0x000000140d007387 */ /* 0x0005d80000100800 */
[----:B--2---:R-:W-:Y:S05]  /*2aa0*/  @P0 BRA `(.L_x_302) ;  /* 0xfffffff400d00947 */ /* 0x004fea000383ffff */
.L_x_293:
[----:B------:R-:W-:-:S13]  /*2ab0*/  LOP3.LUT P0, RZ, R5, 0x7, RZ, 0xc0, !PT ;  /* 0x0000000705ff7812 */ /* 0x000fda000780c0ff */
[----:B------:R-:W-:Y:S05]  /*2ac0*/  @!P0 BRA `(.L_x_292) ;  /* 0x0000000800688947 */ /* 0x000fea0003800000 */
[----:B------:R-:W-:-:S04]  /*2ad0*/  IADD3 R8, PT, PT, R14, -0x1, RZ ;  /* 0xffffffff0e087810 */ /* 0x000fc80007ffe0ff */
[----:B------:R-:W-:-:S13]  /*2ae0*/  ISETP.GE.U32.AND P0, PT, R8, 0x3, PT ;  /* 0x000000030800780c */ /* 0x000fda0003f06070 */
[----:B------:R-:W-:Y:S05]  /*2af0*/  @!P0 BRA `(.L_x_303) ;  /* 0x0000000400408947 */ /* 0x000fea0003800000 */
[----:B------:R-:W1:Y:S08]  /*2b00*/  LDC R8, c[0x0][0x3b0] ;  /* 0x0000ec00ff087b82 */ /* 0x000e700000000800 */
[----:B------:R-:W2:Y:S01]  /*2b10*/  LDC.64 R10, c[0x0][0x380] ;  /* 0x0000e000ff0a7b82 */ /* 0x000ea20000000a00 */
[----:B-1----:R-:W-:-:S04]  /*2b20*/  IMAD R8, R29, R8, R28 ;  /* 0x000000081d087224 */ /* 0x002fc800078e021c */
[----:B--2---:R-:W-:-:S05]  /*2b30*/  IMAD.WIDE.U32 R10, R8, 0x4, R10 ;  /* 0x00000004080a7825 */ /* 0x004fca00078e000a */
        /* <DEDUP_REMOVED lines=13> */
.L_x_304:
[----:B------:R-:W0:Y:S01]  /*2c10*/  LDC.64 R10, c[0x0][0x380] ;  /* 0x0000e000ff0a7b82 */ /* 0x000e220000000a00 */
[----:B------:R-:W1:Y:S02]  /*2c20*/  LDCU UR4, c[0x0][0x3b0] ;  /* 0x00007600ff0477ac */ /* 0x000e640008000800 */
[----:B-1----:R-:W-:-:S05]  /*2c30*/  IADD3 R8, PT, PT, R8, UR4, RZ ;  /* 0x0000000408087c10 */ /* 0x002fca000fffe0ff */
[----:B0-----:R-:W-:-:S05]  /*2c40*/  IMAD.WIDE.U32 R20, R8, 0x4, R10 ;  /* 0x0000000408147825 */ /* 0x001fca00078e000a */
        /* <DEDUP_REMOVED lines=15> */
.L_x_305:
[----:B------:R-:W0:Y:S01]  /*2d40*/  LDC.64 R10, c[0x0][0x380] ;  /* 0x0000e000ff0a7b82 */ /* 0x000e220000000a00 */
[----:B------:R-:W1:Y:S02]  /*2d50*/  LDCU UR4, c[0x0][0x3b0] ;  /* 0x00007600ff0477ac */ /* 0x000e640008000800 */
[----:B-1----:R-:W-:-:S05]  /*2d60*/  IADD3 R8, PT, PT, R8, UR4, RZ ;  /* 0x0000000408087c10 */ /* 0x002fca000fffe0ff */
[----:B0-----:R-:W-:-:S05]  /*2d70*/  IMAD.WIDE.U32 R10, R8, 0x4, R10 ;  /* 0x00000004080a7825 */ /* 0x001fca00078e000a */
[----:B------:R-:W2:Y:S01]  /*2d80*/  LDG.E R27, desc[UR10][R10.64] ;  /* 0x0000000a0a1b7981 */ /* 0x000ea2000c1e1900 */
[----:B------:R-:W0:Y:S01]  /*2d90*/  MUFU.RCP R21, R30 ;  /* 0x0000001e00157308 */ /* 0x000e220000001000 */
[----:B------:R-:W-:-:S04]  /*2da0*/  IADD3 R13, PT, PT, R29, -R28, RZ ;  /* 0x8000001c1d0d7210 */ /* 0x000fc80007ffe0ff */
        /* <DEDUP_REMOVED lines=13> */
.L_x_306:
[----:B------:R-:W0:Y:S01]  /*2e80*/  LDC.64 R10, c[0x0][0x380] ;  /* 0x0000e000ff0a7b82 */ /* 0x000e220000000a00 */
[----:B------:R-:W1:Y:S02]  /*2e90*/  LDCU UR4, c[0x0][0x3b0] ;  /* 0x00007600ff0477ac */ /* 0x000e640008000800 */
[----:B-1----:R-:W-:-:S05]  /*2ea0*/  IADD3 R15, PT, PT, R8, UR4, RZ ;  /* 0x00000004080f7c10 */ /* 0x002fca000fffe0ff */
[----:B0-----:R-:W-:-:S05]  /*2eb0*/  IMAD.WIDE.U32 R10, R15, 0x4, R10 ;  /* 0x000000040f0a7825 */ /* 0x001fca00078e000a */
[----:B------:R-:W2:Y:S01]  /*2ec0*/  LDG.E R27, desc[UR10][R10.64] ;  /* 0x0000000a0a1b7981 */ /* 0x000ea2000c1e1900 */
[----:B------:R-:W0:Y:S01]  /*2ed0*/  MUFU.RCP R21, R30 ;  /* 0x0000001e00157308 */ /* 0x000e220000001000 */
[----:B------:R-:W-:-:S04]  /*2ee0*/  IADD3 R15, PT, PT, R9, 0x2, RZ ;  /* 0x00000002090f7810 */ /* 0x000fc80007ffe0ff */
        /* <DEDUP_REMOVED lines=13> */
.L_x_307:
[----:B------:R-:W-:Y:S02]  /*2fc0*/  IADD3 R9, PT, PT, R9, 0x3, RZ ;  /* 0x0000000309097810 */ /* 0x000fe40007ffe0ff */
[----:B------:R-:W-:Y:S02]  /*2fd0*/  IADD3 R29, PT, PT, R29, 0x4, RZ ;  /* 0x000000041d1d7810 */ /* 0x000fe40007ffe0ff */
[----:B------:R-:W-:-:S05]  /*2fe0*/  LEA R9, R9, R4, 0x2 ;  /* 0x0000000409097211 */ /* 0x000fca00078e10ff */
[----:B------:R1:W-:Y:S02]  /*2ff0*/  STL [R9], R8 ;  /* 0x0000000809007387 */ /* 0x0003e40000100800 */
.L_x_303:
[----:B------:R-:W-:-:S13]  /*3000*/  LOP3.LUT P0, RZ, R14, 0x3, RZ, 0xc0, !PT ;  /* 0x000000030eff7812 */ /* 0x000fda000780c0ff */
[----:B------:R-:W-:Y:S05]  /*3010*/  @!P0 BRA `(.L_x_292) ;  /* 0x0000000400148947 */ /* 0x000fea0003800000 */
[----:B-1----:R-:W-:Y:S02]  /*3020*/  IADD3 R8, PT, PT, RZ, -R16, RZ ;  /* 0x80000010ff087210 */ /* 0x002fe40007ffe0ff */
[----:B------:R-:W-:Y:S02]  /*3030*/  LOP3.LUT R9, R18, 0x2, RZ, 0x3c, !PT ;  /* 0x0000000212097812 */ /* 0x000fe400078e3cff */
[----:B------:R-:W-:-:S04]  /*3040*/  PRMT R8, R8, 0x7710, RZ ;  /* 0x0000771008087816 */ /* 0x000fc800000000ff */
[----:B------:R-:W-:-:S04]  /*3050*/  IADD3 R9, PT, PT, R9, R8, RZ ;  /* 0x0000000809097210 */ /* 0x000fc80007ffe0ff */
[----:B------:R-:W-:-:S04]  /*3060*/  LOP3.LUT R8, R9, 0x3, RZ, 0xc0, !PT ;  /* 0x0000000309087812 */ /* 0x000fc800078ec0ff */
[----:B------:R-:W-:-:S13]  /*3070*/  ISETP.NE.AND P0, PT, R8, 0x1, PT ;  /* 0x000000010800780c */ /* 0x000fda0003f05270 */
[----:B------:R-:W-:Y:S05]  /*3080*/  @!P0 BRA `(.L_x_308) ;  /* 0x0000000000a08947 */ /* 0x000fea0003800000 */
[----:B------:R-:W1:Y:S08]  /*3090*/  LDC R8, c[0x0][0x3b0] ;  /* 0x0000ec00ff087b82 */ /* 0x000e700000000800 */
[----:B------:R-:W2:Y:S01]  /*30a0*/  LDC.64 R10, c[0x0][0x380] ;  /* 0x0000e000ff0a7b82 */ /* 0x000ea20000000a00 */
[----:B-1----:R-:W-:-:S04]  /*30b0*/  IMAD R8, R29, R8, R28 ;  /* 0x000000081d087224 */ /* 0x002fc800078e021c */
[----:B--2---:R-:W-:-:S05]  /*30c0*/  IMAD.WIDE.U32 R14, R8, 0x4, R10 ;  /* 0x00000004080e7825 */ /* 0x004fca00078e000a */
[----:B------:R-:W2:Y:S01]  /*30d0*/  LDG.E R27, desc[UR10][R14.64] ;  /* 0x0000000a0e1b7981 */ /* 0x000ea2000c1e1900 */
[----:B------:R-:W1:Y:S02]  /*30e0*/  MUFU.RCP R11, R30 ;  /* 0x0000001e000b7308 */ /* 0x000e640000001000 */
[----:B-1----:R-:W-:-:S04]  /*30f0*/  FFMA R10, R11, -R30, 1 ;  /* 0x3f8000000b0a7423 */ /* 0x002fc8000000081e */
[----:B------:R-:W-:Y:S02]  /*3100*/  FFMA R10, R11, R10, R11 ;  /* 0x0000000a0b0a7223 */ /* 0x000fe4000000000b */
[----:B--2---:R-:W1:Y:S02]  /*3110*/  FCHK P0, R27, R30 ;  /* 0x0000001e1b007302 */ /* 0x004e640000000000 */
[----:B------:R-:W-:-:S04]  /*3120*/  FFMA R11, R10, R27, RZ ;  /* 0x0000001b0a0b7223 */ /* 0x000fc800000000ff */
[----:B0-----:R-:W-:-:S04]  /*3130*/  FFMA R20, R11, -R30, R27 ;  /* 0x8000001e0b147223 */ /* 0x001fc8000000001b */
[----:B------:R-:W-:Y:S01]  /*3140*/  FFMA R20, R10, R20, R11 ;  /* 0x000000140a147223 */ /* 0x000fe2000000000b */
[----:B-1----:R-:W-:Y:S06]  /*3150*/  @!P0 BRA `(.L_x_309) ;  /* 0x00000000000c8947 */ /* 0x002fec0003800000 */
[----:B------:R-:W-:Y:S02]  /*3160*/  MOV R24, R30 ;  /* 0x0000001e00187202 */ /* 0x000fe40000000f00 */
[----:B------:R-:W-:-:S07]  /*3170*/  MOV R22, 0x3190 ;  /* 0x0000319000167802 */ /* 0x000fce0000000f00 */
[----:B------:R-:W-:Y:S05]  /*3180*/  CALL.REL.NOINC `($__internal_3_$__cuda_sm3x_div_rn_noftz_f32_slowpath) ;  /* 0x0000012c00187944 */ /* 0x000fea0003c00000 */
.L_x_309:
        /* <DEDUP_REMOVED lines=20> */
.L_x_310:
[C---:B------:R-:W-:Y:S02]  /*32d0*/  IADD3 R11, PT, PT, R29.reuse, -R28, RZ ;  /* 0x8000001c1d0b7210 */ /* 0x040fe40007ffe0ff */
[----:B------:R-:W-:Y:S02]  /*32e0*/  IADD3 R29, PT, PT, R29, 0x2, RZ ;  /* 0x000000021d1d7810 */ /* 0x000fe40007ffe0ff */
[----:B------:R-:W-:-:S05]  /*32f0*/  LEA R11, R11, R4, 0x2 ;  /* 0x000000040b0b7211 */ /* 0x000fca00078e10ff */
[----:B------:R1:W-:Y:S02]  /*3300*/  STL [R11], R8 ;  /* 0x000000080b007387 */ /* 0x0003e40000100800 */
.L_x_308:
[----:B------:R-:W-:-:S04]  /*3310*/  LOP3.LUT R9, R9, 0x1, RZ, 0xc0, !PT ;  /* 0x0000000109097812 */ /* 0x000fc800078ec0ff */
[----:B------:R-:W-:-:S13]  /*3320*/  ISETP.NE.U32.AND P0, PT, R9, 0x1, PT ;  /* 0x000000010900780c */ /* 0x000fda0003f05070 */
[----:B------:R-:W-:Y:S05]  /*3330*/  @P0 BRA `(.L_x_292) ;  /* 0x00000000004c0947 */ /* 0x000fea0003800000 */
[----:B------:R-:W2:Y:S08]  /*3340*/  LDC R9, c[0x0][0x3b0] ;  /* 0x0000ec00ff097b82 */ /* 0x000eb00000000800 */
[----:B-1----:R-:W1:Y:S01]  /*3350*/  LDC.64 R10, c[0x0][0x380] ;  /* 0x0000e000ff0a7b82 */ /* 0x002e620000000a00 */
[----:B--2---:R-:W-:-:S04]  /*3360*/  IMAD R9, R29, R9, R28 ;  /* 0x000000091d097224 */ /* 0x004fc800078e021c */
[----:B-1----:R-:W-:-:S05]  /*3370*/  IMAD.WIDE.U32 R10, R9, 0x4, R10 ;  /* 0x00000004090a7825 */ /* 0x002fca00078e000a */
[----:B------:R-:W2:Y:S01]  /*3380*/  LDG.E R27, desc[UR10][R10.64] ;  /* 0x0000000a0a1b7981 */ /* 0x000ea2000c1e1900 */
[----:B------:R-:W1:Y:S02]  /*3390*/  MUFU.RCP R9, R30 ;  /* 0x0000001e00097308 */ /* 0x000e640000001000 */
[----:B-1----:R-:W-:-:S04]  /*33a0*/  FFMA R8, R9, -R30, 1 ;  /* 0x3f80000009087423 */ /* 0x002fc8000000081e */
[----:B------:R-:W-:Y:S02]  /*33b0*/  FFMA R8, R9, R8, R9 ;  /* 0x0000000809087223 */ /* 0x000fe40000000009 */
[----:B--2---:R-:W1:Y:S02]  /*33c0*/  FCHK P0, R27, R30 ;  /* 0x0000001e1b007302 */ /* 0x004e640000000000 */
[----:B------:R-:W-:-:S04]  /*33d0*/  FFMA R9, R8, R27, RZ ;  /* 0x0000001b08097223 */ /* 0x000fc800000000ff */
[----:B------:R-:W-:-:S04]  /*33e0*/  FFMA R14, R9, -R30, R27 ;  /* 0x8000001e090e7223 */ /* 0x000fc8000000001b */
[----:B0-----:R-:W-:Y:S01]  /*33f0*/  FFMA R20, R8, R14, R9 ;  /* 0x0000000e08147223 */ /* 0x001fe20000000009 */
[----:B-1----:R-:W-:Y:S06]  /*3400*/  @!P0 BRA `(.L_x_311) ;  /* 0x00000000000c8947 */ /* 0x002fec0003800000 */
[----:B------:R-:W-:Y:S02]  /*3410*/  MOV R24, R30 ;  /* 0x0000001e00187202 */ /* 0x000fe40000000f00 */
[----:B------:R-:W-:-:S07]  /*3420*/  MOV R22, 0x3440 ;  /* 0x0000344000167802 */ /* 0x000fce0000000f00 */
[----:B------:R-:W-:Y:S05]  /*3430*/  CALL.REL.NOINC `($__internal_3_$__cuda_sm3x_div_rn_noftz_f32_slowpath) ;  /* 0x00000128006c7944 */ /* 0x000fea0003c00000 */
.L_x_311:
[----:B------:R-:W-:-:S04]  /*3440*/  IADD3 R29, PT, PT, R12, R29, RZ ;  /* 0x0000001d0c1d7210 */ /* 0x000fc80007ffe0ff */
[----:B------:R-:W-:-:S05]  /*3450*/  LEA R29, R29, R4, 0x2 ;  /* 0x000000041d1d7211 */ /* 0x000fca00078e10ff */
[----:B------:R2:W-:Y:S02]  /*3460*/  STL [R29], R20 ;  /* 0x000000141d007387 */ /* 0x0005e40000100800 */
.L_x_292:
[----:B------:R-:W3:Y:S02]  /*3470*/  LDC R21, c[0x0][0x3b0] ;  /* 0x0000ec00ff157b82 */ /* 0x000ee40000000800 */
[----:B---3--:R-:W-:-:S13]  /*3480*/  ISETP.NE.AND P0, PT, R21, RZ, PT ;  /* 0x000000ff1500720c */ /* 0x008fda0003f05270 */
[----:B------:R-:W-:Y:S05]  /*3490*/  @!P0 BRA `(.L_x_281) ;  /* 0x0000004000988947 */ /* 0x000fea0003800000 */
[----:B------:R-:W-:-:S13]  /*34a0*/  ISETP.NE.AND P0, PT, R17, R21, PT ;  /* 0x000000151100720c */ /* 0x000fda0003f05270 */
[----:B------:R-:W-:Y:S05]  /*34b0*/  @!P0 BRA `(.L_x_312) ;  /* 0x0000002800ac8947 */ /* 0x000fea0003800000 */
[----:B------:R-:W-:Y:S01]  /*34c0*/  HFMA2 R22, -RZ, RZ, 0, 0 ;  /* 0x00000000ff167431 */ /* 0x000fe200000001ff */
[----:B0-2---:R-:W-:Y:S02]  /*34d0*/  LOP3.LUT R20, R2, 0xfffffff0, RZ, 0xc0, !PT ;  /* 0xfffffff002147812 */ /* 0x005fe400078ec0ff */
[----:B------:R-:W-:-:S07]  /*34e0*/  LOP3.LUT R21, R19, 0x3, RZ, 0xc0, !PT ;  /* 0x0000000313157812 */ /* 0x000fce00078ec0ff */
.L_x_322:
[----:B------:R-:W-:Y:S02]  /*34f0*/  ISETP.GE.U32.AND P0, PT, R5, 0xf, PT ;  /* 0x0000000f0500780c */ /* 0x000fe40003f06070 */
[----:B------:R-:W-:Y:S02]  /*3500*/  MOV R30, RZ ;  /* 0x000000ff001e7202 */ /* 0x000fe40000000f00 */
[----:B------:R-:W-:-:S09]  /*3510*/  MOV R23, RZ ;  /* 0x000000ff00177202 */ /* 0x000fd20000000f00 */
[----:B-123--:R-:W-:Y:S05]  /*3520*/  @!P0 BRA `(.L_x_313) ;  /* 0x0000000400388947 */ /* 0x00efea0003800000 */
[----:B------:R-:W-:Y:S01]  /*3530*/  HFMA2 R23, -RZ, RZ, 0, 0 ;  /* 0x00000000ff177431 */ /* 0x000fe200000001ff */
[----:B------:R-:W-:Y:S01]  /*3540*/  MOV R29, RZ ;  /* 0x000000ff001d7202 */ /* 0x000fe20000000f00 */
[----:B------:R-:W0:Y:S06]  /*3550*/  LDCU UR4, c[0x0][0x3b0] ;  /* 0x00007600ff0477ac */ /* 0x000e2c0008000800 */
.L_x_314:
[----:B------:R-:W2:Y:S01]  /*3560*/  LDC.64 R24, c[0x0][0x380] ;  /* 0x0000e000ff187b82 */ /* 0x000ea20000000a00 */
[----:B-1----:R-:W-:Y:S02]  /*3570*/  IADD3 R9, PT, PT, R17, R29, RZ ;  /* 0x0000001d11097210 */ /* 0x002fe40007ffe0ff */
[----:B------:R-:W-:-:S03]  /*3580*/  LEA R28, R29, R4, 0x2 ;  /* 0x000000041d1c7211 */ /* 0x000fc600078e10ff */
[----:B0-----:R-:W-:Y:S02]  /*3590*/  IMAD R9, R9, UR4, R22 ;  /* 0x0000000409097c24 */ /* 0x001fe4000f8e0216 */
[----:B------:R-:W3:Y:S02]  /*35a0*/  LDL.128 R12, [R28] ;  /* 0x000000001c0c7983 */ /* 0x000ee40000100c00 */
[C---:B--2---:R-:W-:Y:S01]  /*35b0*/  IMAD.WIDE.U32 R10, R9.reuse, 0x4, R24 ;  /* 0x00000004090a7825 */ /* 0x044fe200078e0018 */
[----:B------:R-:W-:-:S05]  /*35c0*/  IADD3 R9, PT, PT, R9, UR4, RZ ;  /* 0x0000000409097c10 */ /* 0x000fca000fffe0ff */
[----:B------:R-:W3:Y:S01]  /*35d0*/  LDG.E R10, desc[UR10][R10.64] ;  /* 0x0000000a0a0a7981 */ /* 0x000ee2000c1e1900 */
[C---:B------:R-:W-:Y:S01]  /*35e0*/  IMAD.WIDE.U32 R30, R9.reuse, 0x4, R24 ;  /* 0x00000004091e7825 */ /* 0x040fe200078e0018 */
[----:B------:R-:W-:-:S05]  /*35f0*/  IADD3 R9, PT, PT, R9, UR4, RZ ;  /* 0x0000000409097c10 */ /* 0x000fca000fffe0ff */
[C-C-:B------:R-:W-:Y:S01]  /*3600*/  IMAD.WIDE.U32 R26, R9.reuse, 0x4, R24.reuse ;  /* 0x00000004091a7825 */ /* 0x140fe200078e0018 */
[----:B------:R-:W-:Y:S01]  /*3610*/  IADD3 R9, PT, PT, R9, UR4, RZ ;  /* 0x0000000409097c10 */ /* 0x000fe2000fffe0ff */
[----:B------:R-:W2:Y:S04]  /*3620*/  LDG.E R30, desc[UR10][R30.64] ;  /* 0x0000000a1e1e7981 */ /* 0x000ea8000c1e1900 */
[C---:B------:R-:W-:Y:S01]  /*3630*/  IMAD.WIDE.U32 R36, R9.reuse, 0x4, R24 ;  /* 0x0000000409247825 */ /* 0x040fe200078e0018 */
[----:B------:R0:W4:Y:S05]  /*3640*/  LDG.E R31, desc[UR10][R26.64] ;  /* 0x0000000a1a1f7981 */ /* 0x00012a000c1e1900 */
[----:B------:R-:W5:Y:S01]  /*3650*/  LDG.E R36, desc[UR10][R36.64] ;  /* 0x0000000a24247981 */ /* 0x000f62000c1e1900 */
[----:B------:R-:W-:-:S04]  /*3660*/  IADD3 R9, PT, PT, R9, UR4, RZ ;  /* 0x0000000409097c10 */ /* 0x000fc8000fffe0ff */
[C---:B------:R-:W-:Y:S01]  /*3670*/  IADD3 R35, PT, PT, R9.reuse, UR4, RZ ;  /* 0x0000000409237c10 */ /* 0x040fe2000fffe0ff */
[----:B------:R-:W-:-:S04]  /*3680*/  IMAD.WIDE.U32 R32, R9, 0x4, R24 ;  /* 0x0000000409207825 */ /* 0x000fc800078e0018 */
[C-C-:B------:R-:W-:Y:S01]  /*3690*/  IMAD.WIDE.U32 R8, R35.reuse, 0x4, R24.reuse ;  /* 0x0000000423087825 */ /* 0x140fe200078e0018 */
[----:B------:R-:W-:Y:S01]  /*36a0*/  IADD3 R35, PT, PT, R35, UR4, RZ ;  /* 0x0000000423237c10 */ /* 0x000fe2000fffe0ff */
[----:B------:R-:W5:Y:S04]  /*36b0*/  LDG.E R33, desc[UR10][R32.64] ;  /* 0x0000000a20217981 */ /* 0x000f68000c1e1900 */
[C---:B0-----:R-:W-:Y:S01]  /*36c0*/  IMAD.WIDE.U32 R26, R35.reuse, 0x4, R24 ;  /* 0x00000004231a7825 */ /* 0x041fe200078e0018 */
[----:B------:R0:W5:Y:S05]  /*36d0*/  LDG.E R32, desc[UR10][R8.64] ;  /* 0x0000000a08207981 */ /* 0x00016a000c1e1900 */
[----:B------:R-:W5:Y:S01]  /*36e0*/  LDG.E R27, desc[UR10][R26.64] ;  /* 0x0000000a1a1b7981 */ /* 0x000f62000c1e1900 */
[----:B---3--:R-:W-:Y:S01]  /*36f0*/  FFMA R12, R12, R10, R23 ;  /* 0x0000000a0c0c7223 */ /* 0x008fe20000000017 */
[----:B------:R-:W-:-:S02]  /*3700*/  IADD3 R23, PT, PT, R35, UR4, RZ ;  /* 0x0000000423177c10 */ /* 0x000fc4000fffe0ff */
[----:B------:R-:W0:Y:S03]  /*3710*/  LDL.128 R8, [R28+0x10] ;  /* 0x000010001c087983 */ /* 0x000e260000100c00 */
[C---:B------:R-:W-:Y:S01]  /*3720*/  IMAD.WIDE.U32 R34, R23.reuse, 0x4, R24 ;  /* 0x0000000417227825 */ /* 0x040fe200078e0018 */
[----:B------:R-:W-:-:S03]  /*3730*/  IADD3 R23, PT, PT, R23, UR4, RZ ;  /* 0x0000000417177c10 */ /* 0x000fc6000fffe0ff */
[----:B--2---:R-:W-:Y:S02]  /*3740*/  FFMA R13, R13, R30, R12 ;  /* 0x0000001e0d0d7223 */ /* 0x004fe4000000000c */
[----:B------:R1:W2:Y:S02]  /*3750*/  LDG.E R34, desc[UR10][R34.64] ;  /* 0x0000000a22227981 */ /* 0x0002a4000c1e1900 */
[----:B----4-:R-:W-:Y:S01]  /*3760*/  FFMA R14, R14, R31, R13 ;  /* 0x0000001f0e0e7223 */ /* 0x010fe2000000000d */
[----:B------:R-:W-:-:S04]  /*3770*/  IMAD.WIDE.U32 R30, R23, 0x4, R24 ;  /* 0x00000004171e7825 */ /* 0x000fc800078e0018 */
[----:B-----5:R-:W-:Y:S02]  /*3780*/  FFMA R37, R15, R36, R14 ;  /* 0x000000240f257223 */ /* 0x020fe4000000000e */
[----:B------:R-:W3:Y:S04]  /*3790*/  LDL.128 R12, [R28+0x20] ;  /* 0x000020001c0c7983 */ /* 0x000ee80000100c00 */
[----:B------:R4:W3:Y:S01]  /*37a0*/  LDG.E R31, desc[UR10][R30.64] ;  /* 0x0000000a1e1f7981 */ /* 0x0008e2000c1e1900 */
[----:B------:R-:W-:Y:S01]  /*37b0*/  IADD3 R23, PT, PT, R23, UR4, RZ ;  /* 0x0000000417177c10 */ /* 0x000fe2000fffe0ff */
[----:B0-----:R-:W-:-:S03]  /*37c0*/  FFMA R8, R8, R33, R37 ;  /* 0x0000002108087223 */ /* 0x001fc60000000025 */
[C---:B------:R-:W-:Y:S01]  /*37d0*/  IADD3 R33, PT, PT, R23.reuse, UR4, RZ ;  /* 0x0000000417217c10 */ /* 0x040fe2000fffe0ff */
[----:B------:R-:W-:-:S04]  /*37e0*/  IMAD.WIDE.U32 R36, R23, 0x4, R24 ;  /* 0x0000000417247825 */ /* 0x000fc800078e0018 */
[----:B------:R-:W-:Y:S01]  /*37f0*/  FFMA R9, R9, R32, R8 ;  /* 0x0000002009097223 */ /* 0x000fe20000000008 */
[----:B-1----:R-:W-:-:S03]  /*3800*/  IADD3 R35, PT, PT, R33, UR4, RZ ;  /* 0x0000000421237c10 */ /* 0x002fc6000fffe0ff */
[----:B------:R-:W-:Y:S01]  /*3810*/  FFMA R10, R10, R27, R9 ;  /* 0x0000001b0a0a7223 */ /* 0x000fe20000000009 */
[----:B------:R-:W-:Y:S01]  /*3820*/  IMAD.WIDE.U32 R26, R33, 0x4, R24 ;  /* 0x00000004211a7825 */ /* 0x000fe200078e0018 */
[----:B------:R-:W5:Y:S01]  /*3830*/  LDG.E R36, desc[UR10][R36.64] ;  /* 0x0000000a24247981 */ /* 0x000f62000c1e1900 */
[----:B------:R-:W-:Y:S02]  /*3840*/  IADD3 R33, PT, PT, R35, UR4, RZ ;  /* 0x0000000423217c10 */ /* 0x000fe4000fffe0ff */
[----:B--2---:R-:W-:Y:S01]  /*3850*/  FFMA R11, R11, R34, R10 ;  /* 0x000000220b0b7223 */ /* 0x004fe2000000000a */
[--C-:B------:R-:W-:Y:S01]  /*3860*/  IMAD.WIDE.U32 R34, R35, 0x4, R24.reuse ;  /* 0x0000000423227825 */ /* 0x100fe200078e0018 */
[----:B------:R0:W2:Y:S01]  /*3870*/  LDG.E R23, desc[UR10][R26.64] ;  /* 0x0000000a1a177981 */ /* 0x0000a2000c1e1900 */
[C---:B------:R-:W-:Y:S02]  /*3880*/  IADD3 R9, PT, PT, R33.reuse, UR4, RZ ;  /* 0x0000000421097c10 */ /* 0x040fe4000fffe0ff */
[----:B------:R-:W-:-:S02]  /*3890*/  IMAD.WIDE.U32 R32, R33, 0x4, R24 ;  /* 0x0000000421207825 */ /* 0x000fc400078e0018 */
[----:B------:R-:W2:Y:S01]  /*38a0*/  LDG.E R34, desc[UR10][R34.64] ;  /* 0x0000000a22227981 */ /* 0x000ea2000c1e1900 */
[----:B----4-:R-:W-:-:S03]  /*38b0*/  IADD3 R30, PT, PT, R9, UR4, RZ ;  /* 0x00000004091e7c10 */ /* 0x010fc6000fffe0ff */
[----:B------:R-:W4:Y:S01]  /*38c0*/  LDG.E R33, desc[UR10][R32.64] ;  /* 0x0000000a20217981 */ /* 0x000f22000c1e1900 */
[----:B0-----:R-:W-:Y:S01]  /*38d0*/  IMAD.WIDE.U32 R26, R9, 0x4, R24 ;  /* 0x00000004091a7825 */ /* 0x001fe200078e0018 */
[----:B------:R-:W-:-:S03]  /*38e0*/  IADD3 R37, PT, PT, R30, UR4, RZ ;  /* 0x000000041e257c10 */ /* 0x000fc6000fffe0ff */
[----:B---3--:R-:W-:Y:S02]  /*38f0*/  FFMA R12, R12, R31, R11 ;  /* 0x0000001f0c0c7223 */ /* 0x008fe4000000000b */
[----:B------:R-:W4:Y:S01]  /*3900*/  LDL.128 R8, [R28+0x30] ;  /* 0x000030001c087983 */ /* 0x000f220000100c00 */
[----:B------:R-:W-:-:S03]  /*3910*/  IMAD.WIDE.U32 R30, R30, 0x4, R24 ;  /* 0x000000041e1e7825 */ /* 0x000fc600078e0018 */
[----:B------:R-:W3:Y:S01]  /*3920*/  LDG.E R26, desc[UR10][R26.64] ;  /* 0x0000000a1a1a7981 */ /* 0x000ee2000c1e1900 */
[----:B------:R-:W-:-:S03]  /*3930*/  IMAD.WIDE.U32 R24, R37, 0x4, R24 ;  /* 0x0000000425187825 */ /* 0x000fc600078e0018 */
[----:B------:R-:W3:Y:S04]  /*3940*/  LDG.E R30, desc[UR10][R30.64] ;  /* 0x0000000a1e1e7981 */ /* 0x000ee8000c1e1900 */
[----:B------:R-:W3:Y:S01]  /*3950*/  LDG.E R24, desc[UR10][R24.64] ;  /* 0x0000000a18187981 */ /* 0x000ee2000c1e1900 */
[----:B------:R-:W-:-:S04]  /*3960*/  IADD3 R29, PT, PT, R29, 0x10, RZ ;  /* 0x000000101d1d7810 */ /* 0x000fc80007ffe0ff */
[----:B------:R-:W-:Y:S01]  /*3970*/  ISETP.NE.AND P0, PT, R29, R20, PT ;  /* 0x000000141d00720c */ /* 0x000fe20003f05270 */
[----:B-----5:R-:W-:-:S04]  /*3980*/  FFMA R13, R13, R36, R12 ;  /* 0x000000240d0d7223 */ /* 0x020fc8000000000c */
[----:B--2---:R-:W-:-:S04]  /*3990*/  FFMA R14, R14, R23, R13 ;  /* 0x000000170e0e7223 */ /* 0x004fc8000000000d */
[----:B------:R-:W-:-:S04]  /*39a0*/  FFMA R15, R15, R34, R14 ;  /* 0x000000220f0f7223 */ /* 0x000fc8000000000e */
[----:B----4-:R-:W-:-:S04]  /*39b0*/  FFMA R8, R8, R33, R15 ;  /* 0x0000002108087223 */ /* 0x010fc8000000000f */
[----:B---3--:R-:W-:-:S04]  /*39c0*/  FFMA R9, R9, R26, R8 ;  /* 0x0000001a09097223 */ /* 0x008fc80000000008 */
[----:B------:R-:W-:-:S04]  /*39d0*/  FFMA R10, R10, R30, R9 ;  /* 0x0000001e0a0a7223 */ /* 0x000fc80000000009 */
[----:B------:R-:W-:Y:S01]  /*39e0*/  FFMA R23, R11, R24, R10 ;  /* 0x000000180b177223 */ /* 0x000fe2000000000a */
[----:B------:R-:W-:Y:S06]  /*39f0*/  @P0 BRA `(.L_x_314) ;  /* 0xfffffff800d80947 */ /* 0x000fec000383ffff */
[----:B------:R-:W-:-:S07]  /*3a00*/  MOV R30, R20 ;  /* 0x00000014001e7202 */ /* 0x000fce0000000f00 */
.L_x_313:
[----:B------:R-:W-:-:S13]  /*3a10*/  LOP3.LUT P0, RZ, R2, 0xf, RZ, 0xc0, !PT ;  /* 0x0000000f02ff7812 */ /* 0x000fda000780c0ff */
[----:B------:R-:W-:Y:S05]  /*3a20*/  @!P0 BRA `(.L_x_315) ;  /* 0x0000000400688947 */ /* 0x000fea0003800000 */
[----:B------:R-:W-:Y:S02]  /*3a30*/  UISETP.GE.U32.AND UP1, UPT, UR7, 0x7, UPT ;  /* 0x000000070700788c */ /* 0x000fe4000bf26070 */
[----:B------:R-:W-:-:S07]  /*3a40*/  ULOP3.LUT UP0, URZ, UR6, 0x7, URZ, 0xc0, !UPT ;  /* 0x0000000706ff7892 */ /* 0x000fce000f80c0ff */
[----:B------:R-:W-:Y:S05]  /*3a50*/  BRA.U !UP1, `(.L_x_316) ;  /* 0x00000001099c7547 */ /* 0x000fea000b800000 */
[----:B------:R-:W0:Y:S01]  /*3a60*/  LDC R27, c[0x0][0x3b0] ;  /* 0x0000ec00ff1b7b82 */ /* 0x000e220000000800 */
[----:B-1----:R-:W-:Y:S02]  /*3a70*/  IADD3 R8, PT, PT, R17, R30, RZ ;  /* 0x0000001e11087210 */ /* 0x002fe40007ffe0ff */
[----:B------:R-:W-:-:S05]  /*3a80*/  LEA R12, R30, R4, 0x2 ;  /* 0x000000041e0c7211 */ /* 0x000fca00078e10ff */
[----:B------:R-:W1:Y:S01]  /*3a90*/  LDC.64 R24, c[0x0][0x380] ;  /* 0x0000e000ff187b82 */ /* 0x000e620000000a00 */
[----:B0-----:R-:W-:Y:S02]  /*3aa0*/  IMAD R14, R8, R27, R22 ;  /* 0x0000001b080e7224 */ /* 0x001fe400078e0216 */
[----:B------:R-:W2:Y:S02]  /*3ab0*/  LDL.128 R8, [R12] ;  /* 0x000000000c087983 */ /* 0x000ea40000100c00 */
[----:B-1----:R-:W-:-:S05]  /*3ac0*/  IMAD.WIDE.U32 R32, R14, 0x4, R24 ;  /* 0x000000040e207825 */ /* 0x002fca00078e0018 */
[----:B------:R0:W2:Y:S01]  /*3ad0*/  LDG.E R13, desc[UR10][R32.64] ;  /* 0x0000000a200d7981 */ /* 0x0000a2000c1e1900 */
[----:B------:R-:W-:-:S04]  /*3ae0*/  IADD3 R14, PT, PT, R14, R27, RZ ;  /* 0x0000001b0e0e7210 */ /* 0x000fc80007ffe0ff */
[C---:B------:R-:W-:Y:S01]  /*3af0*/  IADD3 R28, PT, PT, R14.reuse, R27, RZ ;  /* 0x0000001b0e1c7210 */ /* 0x040fe20007ffe0ff */
[----:B------:R-:W-:-:S03]  /*3b00*/  IMAD.WIDE.U32 R34, R14, 0x4, R24 ;  /* 0x000000040e227825 */ /* 0x000fc600078e0018 */
[CC--:B------:R-:W-:Y:S01]  /*3b10*/  IADD3 R36, PT, PT, R28.reuse, R27.reuse, RZ ;  /* 0x0000001b1c247210 */ /* 0x0c0fe20007ffe0ff */
[--C-:B------:R-:W-:Y:S02]  /*3b20*/  IMAD.WIDE.U32 R28, R28, 0x4, R24.reuse ;  /* 0x000000041c1c7825 */ /* 0x100fe400078e0018 */
[----:B------:R-:W3:Y:S01]  /*3b30*/  LDG.E R34, desc[UR10][R34.64] ;  /* 0x0000000a22227981 */ /* 0x000ee2000c1e1900 */
[CC--:B------:R-:W-:Y:S01]  /*3b40*/  IADD3 R15, PT, PT, R36.reuse, R27.reuse, RZ ;  /* 0x0000001b240f7210 */ /* 0x0c0fe20007ffe0ff */
[--C-:B------:R-:W-:Y:S02]  /*3b50*/  IMAD.WIDE.U32 R36, R36, 0x4, R24.reuse ;  /* 0x0000000424247825 */ /* 0x100fe400078e0018 */
[----:B------:R1:W4:Y:S01]  /*3b60*/  LDG.E R31, desc[UR10][R28.64] ;  /* 0x0000000a1c1f7981 */ /* 0x000322000c1e1900 */
[CC--:B------:R-:W-:Y:S01]  /*3b70*/  IADD3 R14, PT, PT, R15.reuse, R27.reuse, RZ ;  /* 0x0000001b0f0e7210 */ /* 0x0c0fe20007ffe0ff */
[----:B0-----:R-:W-:Y:S02]  /*3b80*/  IMAD.WIDE.U32 R32, R15, 0x4, R24 ;  /* 0x000000040f207825 */ /* 0x001fe400078e0018 */
[----:B------:R-:W5:Y:S01]  /*3b90*/  LDG.E R36, desc[UR10][R36.64] ;  /* 0x0000000a24247981 */ /* 0x000f62000c1e1900 */
[----:B------:R-:W-:-:S03]  /*3ba0*/  IADD3 R26, PT, PT, R14, R27, RZ ;  /* 0x0000001b0e1a7210 */ /* 0x000fc60007ffe0ff */
[----:B------:R-:W5:Y:S01]  /*3bb0*/  LDG.E R33, desc[UR10][R32.64] ;  /* 0x0000000a20217981 */ /* 0x000f62000c1e1900 */
[----:B-1----:R-:W-:Y:S01]  /*3bc0*/  IMAD.WIDE.U32 R28, R14, 0x4, R24 ;  /* 0x000000040e1c7825 */ /* 0x002fe200078e0018 */
[----:B------:R-:W-:-:S03]  /*3bd0*/  IADD3 R35, PT, PT, R26, R27, RZ ;  /* 0x0000001b1a237210 */ /* 0x000fc60007ffe0ff */
[--C-:B------:R-:W-:Y:S02]  /*3be0*/  IMAD.WIDE.U32 R26, R26, 0x4, R24.reuse ;  /* 0x000000041a1a7825 */ /* 0x100fe400078e0018 */
[----:B------:R-:W5:Y:S02]  /*3bf0*/  LDG.E R28, desc[UR10][R28.64] ;  /* 0x0000000a1c1c7981 */ /* 0x000f64000c1e1900 */
[----:B------:R-:W-:Y:S02]  /*3c00*/  IMAD.WIDE.U32 R24, R35, 0x4, R24 ;  /* 0x0000000423187825 */ /* 0x000fe400078e0018 */
[----:B------:R-:W5:Y:S04]  /*3c10*/  LDG.E R26, desc[UR10][R26.64] ;  /* 0x0000000a1a1a7981 */ /* 0x000f68000c1e1900 */
[----:B------:R-:W5:Y:S01]  /*3c20*/  LDG.E R25, desc[UR10][R24.64] ;  /* 0x0000000a18197981 */ /* 0x000f62000c1e1900 */
[----:B--2---:R-:W-:-:S03]  /*3c30*/  FFMA R23, R8, R13, R23 ;  /* 0x0000000d08177223 */ /* 0x004fc60000000017 */
[----:B------:R-:W2:Y:S01]  /*3c40*/  LDL.128 R12, [R12+0x10] ;  /* 0x000010000c0c7983 */ /* 0x000ea20000100c00 */
[----:B---3--:R-:W-:-:S04]  /*3c50*/  FFMA R34, R34, R9, R23 ;  /* 0x0000000922227223 */ /* 0x008fc80000000017 */
[----:B----4-:R-:W-:-:S04]  /*3c60*/  FFMA R31, R31, R10, R34 ;  /* 0x0000000a1f1f7223 */ /* 0x010fc80000000022 */
[----:B-----5:R-:W-:Y:S01]  /*3c70*/  FFMA R11, R36, R11, R31 ;  /* 0x0000000b240b7223 */ /* 0x020fe2000000001f */
[----:B------:R-:W-:-:S03]  /*3c80*/  IADD3 R30, PT, PT, R30, 0x8, RZ ;  /* 0x000000081e1e7810 */ /* 0x000fc60007ffe0ff */
[----:B--2---:R-:W-:-:S04]  /*3c90*/  FFMA R11, R12, R33, R11 ;  /* 0x000000210c0b7223 */ /* 0x004fc8000000000b */
[----:B------:R-:W-:-:S04]  /*3ca0*/  FFMA R11, R28, R13, R11 ;  /* 0x0000000d1c0b7223 */ /* 0x000fc8000000000b */
[----:B------:R-:W-:-:S04]  /*3cb0*/  FFMA R14, R26, R14, R11 ;  /* 0x0000000e1a0e7223 */ /* 0x000fc8000000000b */
[----:B------:R-:W-:-:S07]  /*3cc0*/  FFMA R23, R25, R15, R14 ;  /* 0x0000000f19177223 */ /* 0x000fce000000000e */
.L_x_316:
[----:B------:R-:W-:Y:S05]  /*3cd0*/  BRA.U !UP0, `(.L_x_315) ;  /* 0x0000000108bc7547 */ /* 0x000fea000b800000 */
[----:B------:R-:W-:Y:S02]  /*3ce0*/  ISETP.GE.U32.AND P1, PT, R6, 0x3, PT ;  /* 0x000000030600780c */ /* 0x000fe40003f26070 */
[----:B------:R-:W-:-:S11]  /*3cf0*/  ISETP.NE.AND P0, PT, R21, RZ, PT ;  /* 0x000000ff1500720c */ /* 0x000fd60003f05270 */
[----:B------:R-:W-:Y:S05]  /*3d00*/  @!P1 BRA `(.L_x_317) ;  /* 0x0000000000589947 */ /* 0x000fea0003800000 */
[----:B------:R-:W0:Y:S01]  /*3d10*/  LDC R12, c[0x0][0x3b0] ;  /* 0x0000ec00ff0c7b82 */ /* 0x000e220000000800 */
[----:B-1----:R-:W-:Y:S02]  /*3d20*/  IADD3 R9, PT, PT, R17, R30, RZ ;  /* 0x0000001e11097210 */ /* 0x002fe40007ffe0ff */
[----:B------:R-:W-:-:S05]  /*3d30*/  LEA R8, R30, R4, 0x2 ;  /* 0x000000041e087211 */ /* 0x000fca00078e10ff */
[----:B------:R-:W1:Y:S01]  /*3d40*/  LDC.64 R24, c[0x0][0x380] ;  /* 0x0000e000ff187b82 */ /* 0x000e620000000a00 */
[----:B0-----:R-:W-:-:S04]  /*3d50*/  IMAD R9, R9, R12, R22 ;  /* 0x0000000c09097224 */ /* 0x001fc800078e0216 */
[C---:B-1----:R-:W-:Y:S01]  /*3d60*/  IMAD.WIDE.U32 R26, R9.reuse, 0x4, R24 ;  /* 0x00000004091a7825 */ /* 0x042fe200078e0018 */
[----:B------:R-:W-:-:S04]  /*3d70*/  IADD3 R9, PT, PT, R9, R12, RZ ;  /* 0x0000000c09097210 */ /* 0x000fc80007ffe0ff */
[CC--:B------:R-:W-:Y:S01]  /*3d80*/  IADD3 R13, PT, PT, R9.reuse, R12.reuse, RZ ;  /* 0x0000000c090d7210 */ /* 0x0c0fe20007ffe0ff */
[--C-:B------:R-:W-:Y:S01]  /*3d90*/  IMAD.WIDE.U32 R14, R9, 0x4, R24.reuse ;  /* 0x00000004090e7825 */ /* 0x100fe200078e0018 */
[----:B------:R-:W2:Y:S02]  /*3da0*/  LDG.E R26, desc[UR10][R26.64] ;  /* 0x0000000a1a1a7981 */ /* 0x000ea4000c1e1900 */
[C---:B------:R-:W-:Y:S02]  /*3db0*/  IADD3 R29, PT, PT, R13.reuse, R12, RZ ;  /* 0x0000000c0d1d7210 */ /* 0x040fe40007ffe0ff */
[----:B------:R-:W2:Y:S01]  /*3dc0*/  LDL.128 R8, [R8] ;  /* 0x0000000008087983 */ /* 0x000ea20000100c00 */
[----:B------:R-:W-:-:S03]  /*3dd0*/  IMAD.WIDE.U32 R12, R13, 0x4, R24 ;  /* 0x000000040d0c7825 */ /* 0x000fc600078e0018 */
[----:B------:R-:W3:Y:S01]  /*3de0*/  LDG.E R15, desc[UR10][R14.64] ;  /* 0x0000000a0e0f7981 */ /* 0x000ee2000c1e1900 */
[----:B------:R-:W-:-:S03]  /*3df0*/  IMAD.WIDE.U32 R24, R29, 0x4, R24 ;  /* 0x000000041d187825 */ /* 0x000fc600078e0018 */
[----:B------:R-:W4:Y:S04]  /*3e00*/  LDG.E R12, desc[UR10][R12.64] ;  /* 0x0000000a0c0c7981 */ /* 0x000f28000c1e1900 */
[----:B------:R-:W5:Y:S01]  /*3e10*/  LDG.E R25, desc[UR10][R24.64] ;  /* 0x0000000a18197981 */ /* 0x000f62000c1e1900 */
[----:B------:R-:W-:Y:S01]  /*3e20*/  IADD3 R30, PT, PT, R30, 0x4, RZ ;  /* 0x000000041e1e7810 */ /* 0x000fe20007ffe0ff */
[----:B--2---:R-:W-:-:S04]  /*3e30*/  FFMA R28, R8, R26, R23 ;  /* 0x0000001a081c7223 */ /* 0x004fc80000000017 */
[----:B---3--:R-:W-:-:S04]  /*3e40*/  FFMA R9, R15, R9, R28 ;  /* 0x000000090f097223 */ /* 0x008fc8000000001c */
[----:B----4-:R-:W-:-:S04]  /*3e50*/  FFMA R10, R12, R10, R9 ;  /* 0x0000000a0c0a7223 */ /* 0x010fc80000000009 */
[----:B-----5:R-:W-:-:S07]  /*3e60*/  FFMA R23, R25, R11, R10 ;  /* 0x0000000b19177223 */ /* 0x020fce000000000a */
.L_x_317:
[----:B------:R-:W-:Y:S05]  /*3e70*/  @!P0 BRA `(.L_x_315) ;  /* 0x0000000000548947 */ /* 0x000fea0003800000 */
[----:B------:R-:W0:Y:S01]  /*3e80*/  LDC R24, c[0x0][0x3b0] ;  /* 0x0000ec00ff187b82 */ /* 0x000e220000000800 */
[----:B-1----:R-:W-:Y:S02]  /*3e90*/  IADD3 R11, PT, PT, R17, R30, RZ ;  /* 0x0000001e110b7210 */ /* 0x002fe40007ffe0ff */
[----:B------:R-:W-:-:S05]  /*3ea0*/  LEA R14, R30, R4, 0x2 ;  /* 0x000000041e0e7211 */ /* 0x000fca00078e10ff */
[----:B------:R-:W1:Y:S01]  /*3eb0*/  LDC.64 R8, c[0x0][0x380] ;  /* 0x0000e000ff087b82 */ /* 0x000e620000000a00 */
[----:B0-----:R-:W-:Y:S02]  /*3ec0*/  IMAD R15, R11, R24, R22 ;  /* 0x000000180b0f7224 */ /* 0x001fe400078e0216 */
[----:B------:R-:W2:Y:S02]  /*3ed0*/  LDL.64 R10, [R14] ;  /* 0x000000000e0a7983 */ /* 0x000ea40000100a00 */
[----:B-1----:R-:W-:-:S06]  /*3ee0*/  IMAD.WIDE.U32 R12, R15, 0x4, R8 ;  /* 0x000000040f0c7825 */ /* 0x002fcc00078e0008 */
[----:B------:R-:W2:Y:S01]  /*3ef0*/  LDG.E R12, desc[UR10][R12.64] ;  /* 0x0000000a0c0c7981 */ /* 0x000ea2000c1e1900 */
[----:B------:R-:W-:Y:S01]  /*3f00*/  ISETP.NE.AND P0, PT, R21, 0x1, PT ;  /* 0x000000011500780c */ /* 0x000fe20003f05270 */
[----:B--2---:R-:W-:-:S12]  /*3f10*/  FFMA R23, R10, R12, R23 ;  /* 0x0000000c0a177223 */ /* 0x004fd80000000017 */
[----:B------:R-:W-:Y:S05]  /*3f20*/  @!P0 BRA `(.L_x_315) ;  /* 0x0000000000288947 */ /* 0x000fea0003800000 */
[----:B------:R-:W-:Y:S01]  /*3f30*/  ISETP.NE.AND P0, PT, R21, 0x2, PT ;  /* 0x000000021500780c */ /* 0x000fe20003f05270 */
[----:B------:R-:W2:Y:S01]  /*3f40*/  LDL R14, [R14+0x8] ;  /* 0x000008000e0e7983 */ /* 0x000ea20000100800 */
[----:B------:R-:W-:-:S11]  /*3f50*/  IADD3 R13, PT, PT, R15, R24, RZ ;  /* 0x000000180f0d7210 */ /* 0x000fd60007ffe0ff */
[C---:B------:R-:W-:Y:S01]  /*3f60*/  @P0 IADD3 R15, PT, PT, R13.reuse, R24, RZ ;  /* 0x000000180d0f0210 */ /* 0x040fe20007ffe0ff */
[----:B------:R-:W-:-:S04]  /*3f70*/  IMAD.WIDE.U32 R12, R13, 0x4, R8 ;  /* 0x000000040d0c7825 */ /* 0x000fc800078e0008 */
[----:B------:R-:W-:Y:S02]  /*3f80*/  @P0 IMAD.WIDE.U32 R8, R15, 0x4, R8 ;  /* 0x000000040f080825 */ /* 0x000fe400078e0008 */
[----:B------:R-:W3:Y:S04]  /*3f90*/  LDG.E R12, desc[UR10][R12.64] ;  /* 0x0000000a0c0c7981 */ /* 0x000ee8000c1e1900 */
[----:B------:R-:W2:Y:S01]  /*3fa0*/  @P0 LDG.E R8, desc[UR10][R8.64] ;  /* 0x0000000a08080981 */ /* 0x000ea2000c1e1900 */
[----:B---3--:R-:W-:-:S04]  /*3fb0*/  FFMA R23, R12, R11, R23 ;  /* 0x0000000b0c177223 */ /* 0x008fc80000000017 */
[----:B--2---:R-:W-:-:S07]  /*3fc0*/  @P0 FFMA R23, R8, R14, R23 ;  /* 0x0000000e08170223 */ /* 0x004fce0000000017 */
.L_x_315:
[----:B------:R-:W-:Y:S01]  /*3fd0*/  ISETP.GE.U32.AND P0, PT, R5, 0x7, PT ;  /* 0x000000070500780c */ /* 0x000fe20003f06070 */
[----:B------:R-:W-:-:S12]  /*3fe0*/  HFMA2 R26, -RZ, RZ, 0, 0 ;  /* 0x00000000ff1a7431 */ /* 0x000fd800000001ff */
[----:B------:R-:W-:Y:S05]  /*3ff0*/  @!P0 BRA `(.L_x_318) ;  /* 0x0000000000ec8947 */ /* 0x000fea0003800000 */
[----:B------:R-:W-:Y:S01]  /*4000*/  MOV R28, RZ ;  /* 0x000000ff001c7202 */ /* 0x000fe20000000f00 */
[----:B------:R-:W0:Y:S06]  /*4010*/  LDCU UR4, c[0x0][0x3b0] ;  /* 0x00007600ff0477ac */ /* 0x000e2c0008000800 */
.L_x_319:
[----:B---3--:R-:W2:Y:S01]  /*4020*/  LDC.64 R12, c[0x0][0x380] ;  /* 0x0000e000ff0c7b82 */ /* 0x008ea20000000a00 */
[----:B-1----:R-:W-:Y:S02]  /*4030*/  IADD3 R9, PT, PT, R17, R28, RZ ;  /* 0x0000001c11097210 */ /* 0x002fe40007ffe0ff */
[----:B------:R-:W-:-:S03]  /*4040*/  LEA R29, R28, R4, 0x2 ;  /* 0x000000041c1d7211 */ /* 0x000fc600078e10ff */
[----:B0-----:R-:W-:Y:S02]  /*4050*/  IMAD R25, R9, UR4, R22 ;  /* 0x0000000409197c24 */ /* 0x001fe4000f8e0216 */
[----:B------:R-:W3:Y:S02]  /*4060*/  LDL.128 R8, [R29] ;  /* 0x000000001d087983 */ /* 0x000ee40000100c00 */
[----:B--2---:R-:W-:-:S05]  /*4070*/  IMAD.WIDE.U32 R14, R25, 0x4, R12 ;  /* 0x00000004190e7825 */ /* 0x004fca00078e000c */
[----:B------:R-:W2:Y:S01]  /*4080*/  LDG.E R27, desc[UR10][R14.64] ;  /* 0x0000000a0e1b7981 */ /* 0x000ea2000c1e1900 */
[----:B------:R-:W-:-:S05]  /*4090*/  IADD3 R33, PT, PT, R25, UR4, RZ ;  /* 0x0000000419217c10 */ /* 0x000fca000fffe0ff */
[----:B------:R-:W-:-:S04]  /*40a0*/  IMAD.WIDE.U32 R24, R33, 0x4, R12 ;  /* 0x0000000421187825 */ /* 0x000fc800078e000c */
[----:B---3--:R-:W-:-:S04]  /*40b0*/  FADD R8, R8, R8 ;  /* 0x0000000808087221 */ /* 0x008fc80000000000 */
[----:B--2---:R-:W-:-:S05]  /*40c0*/  FFMA R31, R8, -R23, R27 ;  /* 0x80000017081f7223 */ /* 0x004fca000000001b */
[----:B------:R0:W-:Y:S04]  /*40d0*/  STG.E desc[UR10][R14.64], R31 ;  /* 0x0000001f0e007986 */ /* 0x0001e8000c10190a */
[----:B------:R-:W2:Y:S01]  /*40e0*/  LDG.E R27, desc[UR10][R24.64] ;  /* 0x0000000a181b7981 */ /* 0x000ea2000c1e1900 */
[----:B------:R-:W-:Y:S01]  /*40f0*/  FADD R8, R9, R9 ;  /* 0x0000000909087221 */ /* 0x000fe20000000000 */
[----:B------:R-:W-:-:S03]  /*4100*/  IADD3 R9, PT, PT, R33, UR4, RZ ;  /* 0x0000000421097c10 */ /* 0x000fc6000fffe0ff */
[----:B--2---:R-:W-:Y:S02]  /*4110*/  FFMA R33, R8, -R23, R27 ;  /* 0x8000001708217223 */ /* 0x004fe4000000001b */
[----:B------:R-:W-:-:S03]  /*4120*/  IMAD.WIDE.U32 R26, R9, 0x4, R12 ;  /* 0x00000004091a7825 */ /* 0x000fc600078e000c */
[----:B------:R1:W-:Y:S04]  /*4130*/  STG.E desc[UR10][R24.64], R33 ;  /* 0x0000002118007986 */ /* 0x0003e8000c10190a */
[----:B------:R-:W2:Y:S01]  /*4140*/  LDG.E R35, desc[UR10][R26.64] ;  /* 0x0000000a1a237981 */ /* 0x000ea2000c1e1900 */
[----:B------:R-:W-:Y:S01]  /*4150*/  FADD R10, R10, R10 ;  /* 0x0000000a0a0a7221 */ /* 0x000fe20000000000 */
[----:B------:R-:W-:-:S05]  /*4160*/  IADD3 R9, PT, PT, R9, UR4, RZ ;  /* 0x0000000409097c10 */ /* 0x000fca000fffe0ff */
[----:B0-----:R-:W-:-:S04]  /*4170*/  IMAD.WIDE.U32 R14, R9, 0x4, R12 ;  /* 0x00000004090e7825 */ /* 0x001fc800078e000c */
[----:B--2---:R-:W-:-:S05]  /*4180*/  FFMA R35, R10, -R23, R35 ;  /* 0x800000170a237223 */ /* 0x004fca0000000023 */
[----:B------:R0:W-:Y:S04]  /*4190*/  STG.E desc[UR10][R26.64], R35 ;  /* 0x000000231a007986 */ /* 0x0001e8000c10190a */
[----:B------:R-:W2:Y:S01]  /*41a0*/  LDG.E R31, desc[UR10][R14.64] ;  /* 0x0000000a0e1f7981 */ /* 0x000ea2000c1e1900 */
[----:B------:R-:W-:Y:S01]  /*41b0*/  FADD R30, R11, R11 ;  /* 0x0000000b0b1e7221 */ /* 0x000fe20000000000 */
[----:B------:R-:W-:Y:S02]  /*41c0*/  IADD3 R37, PT, PT, R9, UR4, RZ ;  /* 0x0000000409257c10 */ /* 0x000fe4000fffe0ff */
[----:B------:R-:W3:Y:S03]  /*41d0*/  LDL.128 R8, [R29+0x10] ;  /* 0x000010001d087983 */ /* 0x000ee60000100c00 */
[----:B-1----:R-:W-:-:S04]  /*41e0*/  IMAD.WIDE.U32 R24, R37, 0x4, R12 ;  /* 0x0000000425187825 */ /* 0x002fc800078e000c */
[----:B--2---:R-:W-:-:S05]  /*41f0*/  FFMA R31, R30, -R23, R31 ;  /* 0x800000171e1f7223 */ /* 0x004fca000000001f */
[----:B------:R1:W-:Y:S04]  /*4200*/  STG.E desc[UR10][R14.64], R31 ;  /* 0x0000001f0e007986 */ /* 0x0003e8000c10190a */
[----:B------:R-:W2:Y:S01]  /*4210*/  LDG.E R33, desc[UR10][R24.64] ;  /* 0x0000000a18217981 */ /* 0x000ea2000c1e1900 */
[----:B---3--:R-:W-:Y:S01]  /*4220*/  FADD R8, R8, R8 ;  /* 0x0000000808087221 */ /* 0x008fe20000000000 */
[----:B------:R-:W-:-:S05]  /*4230*/  IADD3 R37, PT, PT, R37, UR4, RZ ;  /* 0x0000000425257c10 */ /* 0x000fca000fffe0ff */
[----:B0-----:R-:W-:-:S04]  /*4240*/  IMAD.WIDE.U32 R26, R37, 0x4, R12 ;  /* 0x00000004251a7825 */ /* 0x001fc800078e000c */
        /* <DEDUP_REMOVED lines=8> */
[----:B-1----:R-:W3:Y:S01]  /*42d0*/  LDG.E R15, desc[UR10][R8.64] ;  /* 0x0000000a080f7981 */ /* 0x002ee2000c1e1900 */
[----:B------:R-:W-:Y:S01]  /*42e0*/  FADD R10, R10, R10 ;  /* 0x0000000a0a0a7221 */ /* 0x000fe20000000000 */
[----:B------:R-:W-:-:S05]  /*42f0*/  IADD3 R37, PT, PT, R37, UR4, RZ ;  /* 0x0000000425257c10 */ /* 0x000fca000fffe0ff */
[----:B------:R-:W-:-:S04]  /*4300*/  IMAD.WIDE.U32 R12, R37, 0x4, R12 ;  /* 0x00000004250c7825 */ /* 0x000fc800078e000c */
[----:B---3--:R-:W-:-:S05]  /*4310*/  FFMA R15, R10, -R23, R15 ;  /* 0x800000170a0f7223 */ /* 0x008fca000000000f */
[----:B------:R3:W-:Y:S04]  /*4320*/  STG.E desc[UR10][R8.64], R15 ;  /* 0x0000000f08007986 */ /* 0x0007e8000c10190a */
[----:B0-----:R-:W4:Y:S01]  /*4330*/  LDG.E R25, desc[UR10][R12.64] ;  /* 0x0000000a0c197981 */ /* 0x001f22000c1e1900 */
[----:B------:R-:W-:Y:S01]  /*4340*/  FADD R10, R11, R11 ;  /* 0x0000000b0b0a7221 */ /* 0x000fe20000000000 */
[----:B--2---:R-:W-:Y:S02]  /*4350*/  LOP3.LUT R26, R2, 0xfffffff8, RZ, 0xc0, !PT ;  /* 0xfffffff8021a7812 */ /* 0x004fe400078ec0ff */
[----:B------:R-:W-:-:S04]  /*4360*/  IADD3 R28, PT, PT, R28, 0x8, RZ ;  /* 0x000000081c1c7810 */ /* 0x000fc80007ffe0ff */
[----:B------:R-:W-:Y:S01]  /*4370*/  ISETP.NE.AND P0, PT, R28, R26, PT ;  /* 0x0000001a1c00720c */ /* 0x000fe20003f05270 */
[----:B----4-:R-:W-:-:S05]  /*4380*/  FFMA R25, R10, -R23, R25 ;  /* 0x800000170a197223 */ /* 0x010fca0000000019 */
[----:B------:R3:W-:Y:S07]  /*4390*/  STG.E desc[UR10][R12.64], R25 ;  /* 0x000000190c007986 */ /* 0x0007ee000c10190a */
[----:B------:R-:W-:Y:S05]  /*43a0*/  @P0 BRA `(.L_x_319) ;  /* 0xfffffffc001c0947 */ /* 0x000fea000383ffff */
.L_x_318:
[----:B------:R-:W-:-:S13]  /*43b0*/  LOP3.LUT P0, RZ, R2, 0x7, RZ, 0xc0, !PT ;  /* 0x0000000702ff7812 */ /* 0x000fda000780c0ff */
[----:B------:R-:W-:Y:S05]  /*43c0*/  @!P0 BRA `(.L_x_320) ;  /* 0x0000000400188947 */ /* 0x000fea0003800000 */
[----:B------:R-:W-:Y:S02]  /*43d0*/  ISETP.GE.U32.AND P0, PT, R6, 0x3, PT ;  /* 0x000000030600780c */ /* 0x000fe40003f06070 */
[----:B------:R-:W-:-:S11]  /*43e0*/  ISETP.NE.AND P1, PT, R21, RZ, PT ;  /* 0x000000ff1500720c */ /* 0x000fd60003f25270 */
[----:B------:R-:W-:Y:S05]  /*43f0*/  @!P0 BRA `(.L_x_321) ;  /* 0x00000000007c8947 */ /* 0x000fea0003800000 */
[----:B-1-3--:R-:W0:Y:S01]  /*4400*/  LDC.64 R8, c[0x0][0x380] ;  /* 0x0000e000ff087b82 */ /* 0x00ae220000000a00 */
[----:B------:R-:W1:Y:S01]  /*4410*/  LDCU UR4, c[0x0][0x3b0] ;  /* 0x00007600ff0477ac */ /* 0x000e620008000800 */
[----:B------:R-:W-:Y:S02]  /*4420*/  IADD3 R11, PT, PT, R17, R26, RZ ;  /* 0x0000001a110b7210 */ /* 0x000fe40007ffe0ff */
[----:B------:R-:W-:-:S03]  /*4430*/  LEA R27, R26, R4, 0x2 ;  /* 0x000000041a1b7211 */ /* 0x000fc600078e10ff */
[----:B-1----:R-:W-:Y:S02]  /*4440*/  IMAD R13, R11, UR4, R22 ;  /* 0x000000040b0d7c24 */ /* 0x002fe4000f8e0216 */
[----:B------:R-:W2:Y:S02]  /*4450*/  LDL.64 R10, [R27] ;  /* 0x000000001b0a7983 */ /* 0x000ea40000100a00 */
[----:B0-----:R-:W-:-:S05]  /*4460*/  IMAD.WIDE.U32 R24, R13, 0x4, R8 ;  /* 0x000000040d187825 */ /* 0x001fca00078e0008 */
[----:B------:R-:W3:Y:S01]  /*4470*/  LDG.E R15, desc[UR10][R24.64] ;  /* 0x0000000a180f7981 */ /* 0x000ee2000c1e1900 */
[----:B------:R-:W-:Y:S01]  /*4480*/  IADD3 R13, PT, PT, R13, UR4, RZ ;  /* 0x000000040d0d7c10 */ /* 0x000fe2000fffe0ff */
[----:B--2---:R-:W-:-:S04]  /*4490*/  FADD R10, R10, R10 ;  /* 0x0000000a0a0a7221 */ /* 0x004fc80000000000 */
[----:B---3--:R-:W-:Y:S01]  /*44a0*/  FFMA R29, R10, -R23, R15 ;  /* 0x800000170a1d7223 */ /* 0x008fe2000000000f */
[----:B------:R-:W-:-:S04]  /*44b0*/  IMAD.WIDE.U32 R14, R13, 0x4, R8 ;  /* 0x000000040d0e7825 */ /* 0x000fc800078e0008 */
[----:B------:R0:W-:Y:S04]  /*44c0*/  STG.E desc[UR10][R24.64], R29 ;  /* 0x0000001d18007986 */ /* 0x0001e8000c10190a */
[----:B------:R-:W2:Y:S01]  /*44d0*/  LDG.E R31, desc[UR10][R14.64] ;  /* 0x0000000a0e1f7981 */ /* 0x000ea2000c1e1900 */
[----:B------:R-:W-:Y:S01]  /*44e0*/  FADD R12, R11, R11 ;  /* 0x0000000b0b0c7221 */ /* 0x000fe20000000000 */
[----:B------:R-:W-:Y:S02]  /*44f0*/  IADD3 R33, PT, PT, R13, UR4, RZ ;  /* 0x000000040d217c10 */ /* 0x000fe4000fffe0ff */
[----:B------:R-:W3:Y:S01]  /*4500*/  LDL.64 R10, [R27+0x8] ;  /* 0x000008001b0a7983 */ /* 0x000ee20000100a00 */
[----:B--2---:R-:W-:Y:S02]  /*4510*/  FFMA R31, R12, -R23, R31 ;  /* 0x800000170c1f7223 */ /* 0x004fe4000000001f */
[----:B------:R-:W-:-:S03]  /*4520*/  IMAD.WIDE.U32 R12, R33, 0x4, R8 ;  /* 0x00000004210c7825 */ /* 0x000fc600078e0008 */
[----:B------:R2:W-:Y:S04]  /*4530*/  STG.E desc[UR10][R14.64], R31 ;  /* 0x0000001f0e007986 */ /* 0x0005e8000c10190a */
[----:B------:R-:W4:Y:S01]  /*4540*/  LDG.E R35, desc[UR10][R12.64] ;  /* 0x0000000a0c237981 */ /* 0x000f22000c1e1900 */
[----:B---3--:R-:W-:Y:S01]  /*4550*/  FADD R10, R10, R10 ;  /* 0x0000000a0a0a7221 */ /* 0x008fe20000000000 */
[----:B------:R-:W-:-:S05]  /*4560*/  IADD3 R33, PT, PT, R33, UR4, RZ ;  /* 0x0000000421217c10 */ /* 0x000fca000fffe0ff */
[----:B------:R-:W-:-:S04]  /*4570*/  IMAD.WIDE.U32 R8, R33, 0x4, R8 ;  /* 0x0000000421087825 */ /* 0x000fc800078e0008 */
[----:B----4-:R-:W-:-:S05]  /*4580*/  FFMA R35, R10, -R23, R35 ;  /* 0x800000170a237223 */ /* 0x010fca0000000023 */
[----:B------:R2:W-:Y:S04]  /*4590*/  STG.E desc[UR10][R12.64], R35 ;  /* 0x000000230c007986 */ /* 0x0005e8000c10190a */
[----:B0-----:R-:W3:Y:S01]  /*45a0*/  LDG.E R25, desc[UR10][R8.64] ;  /* 0x0000000a08197981 */ /* 0x001ee2000c1e1900 */
[----:B------:R-:W-:Y:S01]  /*45b0*/  FADD R10, R11, R11 ;  /* 0x0000000b0b0a7221 */ /* 0x000fe20000000000 */
[----:B------:R-:W-:-:S03]  /*45c0*/  IADD3 R26, PT, PT, R26, 0x4, RZ ;  /* 0x000000041a1a7810 */ /* 0x000fc60007ffe0ff */
[----:B---3--:R-:W-:-:S05]  /*45d0*/  FFMA R25, R10, -R23, R25 ;  /* 0x800000170a197223 */ /* 0x008fca0000000019 */
[----:B------:R2:W-:Y:S02]  /*45e0*/  STG.E desc[UR10][R8.64], R25 ;  /* 0x0000001908007986 */ /* 0x0005e4000c10190a */
.L_x_321:
[----:B------:R-:W-:Y:S05]  /*45f0*/  @!P1 BRA `(.L_x_320) ;  /* 0x00000000008c9947 */ /* 0x000fea0003800000 */
[----:B-123--:R-:W-:-:S04]  /*4600*/  LOP3.LUT R9, RZ, R16, RZ, 0x33, !PT ;  /* 0x00000010ff097212 */ /* 0x00efc800078e33ff */
[----:B------:R-:W-:-:S04]  /*4610*/  IADD3 R15, PT, PT, R18, R9, RZ ;  /* 0x00000009120f7210 */ /* 0x000fc80007ffe0ff */
[----:B------:R-:W-:-:S04]  /*4620*/  LOP3.LUT R8, R15, 0x3, RZ, 0xc0, !PT ;  /* 0x000000030f087812 */ /* 0x000fc800078ec0ff */
[----:B------:R-:W-:-:S13]  /*4630*/  ISETP.NE.AND P0, PT, R8, 0x1, PT ;  /* 0x000000010800780c */ /* 0x000fda0003f05270 */
[----:B------:R-:W0:Y:S01]  /*4640*/  @P0 LDC R24, c[0x0][0x3b0] ;  /* 0x0000ec00ff180b82 */ /* 0x000e220000000800 */
[----:B------:R-:W-:Y:S02]  /*4650*/  @P0 IADD3 R13, PT, PT, R17, R26, RZ ;  /* 0x0000001a110d0210 */ /* 0x000fe40007ffe0ff */
[----:B------:R-:W-:-:S05]  /*4660*/  @P0 LEA R11, R26, R4, 0x2 ;  /* 0x000000041a0b0211 */ /* 0x000fca00078e10ff */
[----:B------:R-:W1:Y:S01]  /*4670*/  @P0 LDC.64 R8, c[0x0][0x380] ;  /* 0x0000e000ff080b82 */ /* 0x000e620000000a00 */
[----:B------:R-:W2:Y:S01]  /*4680*/  @P0 LDL.64 R10, [R11] ;  /* 0x000000000b0a0983 */ /* 0x000ea20000100a00 */
[----:B0-----:R-:W-:-:S04]  /*4690*/  @P0 IMAD R25, R13, R24, R22 ;  /* 0x000000180d190224 */ /* 0x001fc800078e0216 */
[----:B-1----:R-:W-:-:S05]  /*46a0*/  @P0 IMAD.WIDE.U32 R12, R25, 0x4, R8 ;  /* 0x00000004190c0825 */ /* 0x002fca00078e0008 */
[----:B------:R-:W3:Y:S01]  /*46b0*/  @P0 LDG.E R14, desc[UR10][R12.64] ;  /* 0x0000000a0c0e0981 */ /* 0x000ee2000c1e1900 */
[----:B------:R-:W-:-:S05]  /*46c0*/  @P0 IADD3 R27, PT, PT, R25, R24, RZ ;  /* 0x00000018191b0210 */ /* 0x000fca0007ffe0ff */
[----:B------:R-:W-:-:S04]  /*46d0*/  @P0 IMAD.WIDE.U32 R8, R27, 0x4, R8 ;  /* 0x000000041b080825 */ /* 0x000fc800078e0008 */
[----:B--2---:R-:W-:-:S04]  /*46e0*/  @P0 FADD R25, R10, R10 ;  /* 0x0000000a0a190221 */ /* 0x004fc80000000000 */
[----:B---3--:R-:W-:-:S05]  /*46f0*/  @P0 FFMA R25, R25, -R23, R14 ;  /* 0x8000001719190223 */ /* 0x008fca000000000e */
[----:B------:R0:W-:Y:S04]  /*4700*/  @P0 STG.E desc[UR10][R12.64], R25 ;  /* 0x000000190c000986 */ /* 0x0001e8000c10190a */
[----:B------:R-:W2:Y:S01]  /*4710*/  @P0 LDG.E R10, desc[UR10][R8.64] ;  /* 0x0000000a080a0981 */ /* 0x000ea2000c1e1900 */
[----:B------:R-:W-:-:S04]  /*4720*/  LOP3.LUT R14, R15, 0x1, RZ, 0xc0, !PT ;  /* 0x000000010f0e7812 */ /* 0x000fc800078ec0ff */
[----:B------:R-:W-:-:S13]  /*4730*/  ISETP.NE.U32.AND P1, PT, R14, 0x1, PT ;  /* 0x000000010e00780c */ /* 0x000fda0003f25070 */
[----:B------:R-:W1:Y:S08]  /*4740*/  @!P1 LDC R24, c[0x0][0x3b0] ;  /* 0x0000ec00ff189b82 */ /* 0x000e700000000800 */
[----:B------:R-:W3:Y:S01]  /*4750*/  @!P1 LDC.64 R14, c[0x0][0x380] ;  /* 0x0000e000ff0e9b82 */ /* 0x000ee20000000a00 */
[----:B------:R-:W-:-:S04]  /*4760*/  @P0 IADD3 R26, PT, PT, R26, 0x2, RZ ;  /* 0x000000021a1a0810 */ /* 0x000fc80007ffe0ff */
[----:B------:R-:W-:Y:S01]  /*4770*/  @!P1 IADD3 R27, PT, PT, R17, R26, RZ ;  /* 0x0000001a111b9210 */ /* 0x000fe20007ffe0ff */
[----:B------:R-:W-:Y:S01]  /*4780*/  @P0 FADD R11, R11, R11 ;  /* 0x0000000b0b0b0221 */ /* 0x000fe20000000000 */
[----:B------:R-:W-:-:S06]  /*4790*/  @!P1 LEA R26, R26, R4, 0x2 ;  /* 0x000000041a1a9211 */ /* 0x000fcc00078e10ff */
[----:B------:R-:W4:Y:S01]  /*47a0*/  @!P1 LDL R26, [R26] ;  /* 0x000000001a1a9983 */ /* 0x000f220000100800 */
[----:B-1----:R-:W-:-:S04]  /*47b0*/  @!P1 IMAD R27, R27, R24, R22 ;  /* 0x000000181b1b9224 */ /* 0x002fc800078e0216 */
[----:B---3--:R-:W-:-:S04]  /*47c0*/  @!P1 IMAD.WIDE.U32 R14, R27, 0x4, R14 ;  /* 0x000000041b0e9825 */ /* 0x008fc800078e000e */
[----:B--2---:R-:W-:-:S05]  /*47d0*/  @P0 FFMA R11, R11, -R23, R10 ;  /* 0x800000170b0b0223 */ /* 0x004fca000000000a */
[----:B------:R1:W-:Y:S04]  /*47e0*/  @P0 STG.E desc[UR10][R8.64], R11 ;  /* 0x0000000b08000986 */ /* 0x0003e8000c10190a */
[----:B0-----:R-:W2:Y:S01]  /*47f0*/  @!P1 LDG.E R13, desc[UR10][R14.64] ;  /* 0x0000000a0e0d9981 */ /* 0x001ea2000c1e1900 */
[----:B----4-:R-:W-:-:S04]  /*4800*/  @!P1 FADD R10, R26, R26 ;  /* 0x0000001a1a0a9221 */ /* 0x010fc80000000000 */
[----:B--2---:R-:W-:-:S05]  /*4810*/  @!P1 FFMA R13, R10, -R23, R13 ;  /* 0x800000170a0d9223 */ /* 0x004fca000000000d */
[----:B------:R1:W-:Y:S02]  /*4820*/  @!P1 STG.E desc[UR10][R14.64], R13 ;  /* 0x0000000d0e009986 */ /* 0x0003e4000c10190a */
.L_x_320:
[----:B------:R-:W0:Y:S01]  /*4830*/  LDCU UR4, c[0x0][0x3b0] ;  /* 0x00007600ff0477ac */ /* 0x000e220008000800 */
[----:B------:R-:W-:-:S04]  /*4840*/  IADD3 R22, PT, PT, R22, 0x1, RZ ;  /* 0x0000000116167810 */ /* 0x000fc80007ffe0ff */
[----:B0-----:R-:W-:-:S13]  /*4850*/  ISETP.NE.AND P0, PT, R22, UR4, PT ;  /* 0x0000000416007c0c */ /* 0x001fda000bf05270 */
[----:B------:R-:W-:Y:S05]  /*4860*/  @P0 BRA `(.L_x_322) ;  /* 0xffffffec00200947 */ /* 0x000fea000383ffff */
[----:B------:R-:W-:-:S07]  /*4870*/  MOV R24, RZ ;  /* 0x000000ff00187202 */ /* 0x000fce0000000f00 */
.L_x_333:
[----:B0123--:R-:W0:Y:S01]  /*4880*/  LDC R9, c[0x0][0x3b0] ;  /* 0x0000ec00ff097b82 */ /* 0x00fe220000000800 */
[----:B------:R-:W-:Y:S01]  /*4890*/  ISETP.GE.U32.AND P1, PT, R5, 0xf, PT ;  /* 0x0000000f0500780c */ /* 0x000fe20003f26070 */
[----:B------:R-:W-:Y:S01]  /*48a0*/  HFMA2 R23, -RZ, RZ, 0, 0 ;  /* 0x00000000ff177431 */ /* 0x000fe200000001ff */
[----:B------:R-:W-:Y:S01]  /*48b0*/  MOV R29, RZ ;  /* 0x000000ff001d7202 */ /* 0x000fe20000000f00 */
[C---:B0-----:R-:W-:Y:S01]  /*48c0*/  IMAD R22, R24.reuse, R9, R17 ;  /* 0x0000000918167224 */ /* 0x041fe200078e0211 */
[----:B------:R-:W-:-:S04]  /*48d0*/  IADD3 R24, PT, PT, R24, 0x1, RZ ;  /* 0x0000000118187810 */ /* 0x000fc80007ffe0ff */
[----:B------:R-:W-:-:S05]  /*48e0*/  ISETP.NE.AND P0, PT, R24, R9, PT ;  /* 0x000000091800720c */ /* 0x000fca0003f05270 */
[----:B----4-:R-:W-:Y:S08]  /*48f0*/  @!P1 BRA `(.L_x_323) ;  /* 0x0000000400309947 */ /* 0x010ff00003800000 */
[----:B------:R-:W-:Y:S02]  /*4900*/  MOV R23, RZ ;  /* 0x000000ff00177202 */ /* 0x000fe40000000f00 */
[----:B------:R-:W-:-:S07]  /*4910*/  MOV R29, RZ ;  /* 0x000000ff001d7202 */ /* 0x000fce0000000f00 */
.L_x_324:
[----:B------:R-:W0:Y:S01]  /*4920*/  LDC.64 R26, c[0x0][0x380] ;  /* 0x0000e000ff1a7b82 */ /* 0x000e220000000a00 */
[----:B------:R-:W-:Y:S02]  /*4930*/  IADD3 R33, PT, PT, R22, R23, RZ ;  /* 0x0000001716217210 */ /* 0x000fe40007ffe0ff */
[----:B------:R-:W-:Y:S02]  /*4940*/  LEA R25, R23, R4, 0x2 ;  /* 0x0000000417197211 */ /* 0x000fe400078e10ff */
[----:B------:R-:W-:-:S03]  /*4950*/  IADD3 R15, PT, PT, R33, 0x1, RZ ;  /* 0x00000001210f7810 */ /* 0x000fc60007ffe0ff */
[----:B------:R-:W2:Y:S01]  /*4960*/  LDL.128 R8, [R25] ;  /* 0x0000000019087983 */ /* 0x000ea20000100c00 */
[----:B0-----:R-:W-:-:S04]  /*4970*/  IMAD.WIDE.U32 R36, R33, 0x4, R26 ;  /* 0x0000000421247825 */ /* 0x001fc800078e001a */
[--C-:B------:R-:W-:Y:S02]  /*4980*/  IMAD.WIDE.U32 R14, R15, 0x4, R26.reuse ;  /* 0x000000040f0e7825 */ /* 0x100fe400078e001a */
[----:B------:R-:W2:Y:S04]  /*4990*/  LDG.E R36, desc[UR10][R36.64] ;  /* 0x0000000a24247981 */ /* 0x000ea8000c1e1900 */
[----:B------:R-:W3:Y:S01]  /*49a0*/  LDG.E R14, desc[UR10][R14.64] ;  /* 0x0000000a0e0e7981 */ /* 0x000ee2000c1e1900 */
[C---:B------:R-:W-:Y:S02]  /*49b0*/  IADD3 R35, PT, PT, R33.reuse, 0x2, RZ ;  /* 0x0000000221237810 */ /* 0x040fe40007ffe0ff */
[C---:B------:R-:W-:Y:S02]  /*49c0*/  IADD3 R13, PT, PT, R33.reuse, 0x3, RZ ;  /* 0x00000003210d7810 */ /* 0x040fe40007ffe0ff */
[----:B------:R-:W-:Y:S01]  /*49d0*/  IADD3 R31, PT, PT, R33, 0x4, RZ ;  /* 0x00000004211f7810 */ /* 0x000fe20007ffe0ff */
[----:B------:R-:W-:-:S04]  /*49e0*/  IMAD.WIDE.U32 R34, R35, 0x4, R26 ;  /* 0x0000000423227825 */ /* 0x000fc800078e001a */
[--C-:B------:R-:W-:Y:S02]  /*49f0*/  IMAD.WIDE.U32 R12, R13, 0x4, R26.reuse ;  /* 0x000000040d0c7825 */ /* 0x100fe400078e001a */
[----:B------:R3:W4:Y:S02]  /*4a00*/  LDG.E R35, desc[UR10][R34.64] ;  /* 0x0000000a22237981 */ /* 0x000724000c1e1900 */
[----:B------:R-:W-:Y:S02]  /*4a10*/  IMAD.WIDE.U32 R30, R31, 0x4, R26 ;  /* 0x000000041f1e7825 */ /* 0x000fe400078e001a */
[----:B------:R-:W5:Y:S04]  /*4a20*/  LDG.E R32, desc[UR10][R12.64] ;  /* 0x0000000a0c207981 */ /* 0x000f68000c1e1900 */
[----:B------:R0:W5:Y:S01]  /*4a30*/  LDG.E R37, desc[UR10][R30.64] ;  /* 0x0000000a1e257981 */ /* 0x000162000c1e1900 */
[----:B--2---:R-:W-:Y:S01]  /*4a40*/  FFMA R8, R36, R8, R29 ;  /* 0x0000000824087223 */ /* 0x004fe2000000001d */
[----:B------:R-:W-:-:S03]  /*4a50*/  IADD3 R29, PT, PT, R33, 0x5, RZ ;  /* 0x00000005211d7810 */ /* 0x000fc60007ffe0ff */
[----:B---3--:R-:W-:Y:S02]  /*4a60*/  FFMA R34, R9, R14, R8 ;  /* 0x0000000e09227223 */ /* 0x008fe40000000008 */
[----:B0-----:R-:W-:Y:S01]  /*4a70*/  IMAD.WIDE.U32 R30, R29, 0x4, R26 ;  /* 0x000000041d1e7825 */ /* 0x001fe200078e001a */
[C---:B------:R-:W-:Y:S01]  /*4a80*/  IADD3 R29, PT, PT, R33.reuse, 0x6, RZ ;  /* 0x00000006211d7810 */ /* 0x040fe20007ffe0ff */
[----:B------:R-:W2:Y:S01]  /*4a90*/  LDL.128 R12, [R25+0x10] ;  /* 0x00001000190c7983 */ /* 0x000ea20000100c00 */
[----:B------:R-:W-:-:S03]  /*4aa0*/  IADD3 R9, PT, PT, R33, 0x7, RZ ;  /* 0x0000000721097810 */ /* 0x000fc60007ffe0ff */
[--C-:B------:R-:W-:Y:S01]  /*4ab0*/  IMAD.WIDE.U32 R28, R29, 0x4, R26.reuse ;  /* 0x000000041d1c7825 */ /* 0x100fe200078e001a */
[----:B------:R0:W3:Y:S03]  /*4ac0*/  LDG.E R30, desc[UR10][R30.64] ;  /* 0x0000000a1e1e7981 */ /* 0x0000e6000c1e1900 */
[----:B------:R-:W-:Y:S01]  /*4ad0*/  IMAD.WIDE.U32 R8, R9, 0x4, R26 ;  /* 0x0000000409087825 */ /* 0x000fe200078e001a */
[----:B------:R-:W3:Y:S05]  /*4ae0*/  LDG.E R36, desc[UR10][R28.64] ;  /* 0x0000000a1c247981 */ /* 0x000eea000c1e1900 */
[----:B------:R1:W3:Y:S01]  /*4af0*/  LDG.E R8, desc[UR10][R8.64] ;  /* 0x0000000a08087981 */ /* 0x0002e2000c1e1900 */
[----:B----4-:R-:W-:-:S04]  /*4b00*/  FFMA R10, R10, R35, R34 ;  /* 0x000000230a0a7223 */ /* 0x010fc80000000022 */
[----:B-----5:R-:W-:Y:S01]  /*4b10*/  FFMA R10, R11, R32, R10 ;  /* 0x000000200b0a7223 */ /* 0x020fe2000000000a */
[C---:B0-----:R-:W-:Y:S02]  /*4b20*/  IADD3 R31, PT, PT, R33.reuse, 0x9, RZ ;  /* 0x00000009211f7810 */ /* 0x041fe40007ffe0ff */
[C---:B------:R-:W-:Y:S02]  /*4b30*/  IADD3 R11, PT, PT, R33.reuse, 0x8, RZ ;  /* 0x00000008210b7810 */ /* 0x040fe40007ffe0ff */
[C---:B------:R-:W-:Y:S02]  /*4b40*/  IADD3 R32, PT, PT, R33.reuse, 0xb, RZ ;  /* 0x0000000b21207810 */ /* 0x040fe40007ffe0ff */
[----:B-1----:R-:W-:Y:S01]  /*4b50*/  IADD3 R9, PT, PT, R33, 0xc, RZ ;  /* 0x0000000c21097810 */ /* 0x002fe20007ffe0ff */
[----:B--2---:R-:W-:-:S04]  /*4b60*/  FFMA R10, R37, R12, R10 ;  /* 0x0000000c250a7223 */ /* 0x004fc8000000000a */
[----:B---3--:R-:W-:Y:S01]  /*4b70*/  FFMA R35, R13, R30, R10 ;  /* 0x0000001e0d237223 */ /* 0x008fe2000000000a */
[----:B------:R-:W-:Y:S01]  /*4b80*/  IMAD.WIDE.U32 R12, R31, 0x4, R26 ;  /* 0x000000041f0c7825 */ /* 0x000fe200078e001a */
[----:B------:R-:W-:-:S03]  /*4b90*/  IADD3 R37, PT, PT, R33, 0xa, RZ ;  /* 0x0000000a21257810 */ /* 0x000fc60007ffe0ff */
[----:B------:R-:W-:Y:S01]  /*4ba0*/  FFMA R14, R14, R36, R35 ;  /* 0x000000240e0e7223 */ /* 0x000fe20000000023 */
[--C-:B------:R-:W-:Y:S01]  /*4bb0*/  IMAD.WIDE.U32 R10, R11, 0x4, R26.reuse ;  /* 0x000000040b0a7825 */ /* 0x100fe200078e001a */
[----:B------:R0:W2:Y:S03]  /*4bc0*/  LDG.E R28, desc[UR10][R12.64] ;  /* 0x0000000a0c1c7981 */ /* 0x0000a6000c1e1900 */
[--C-:B------:R-:W-:Y:S01]  /*4bd0*/  IMAD.WIDE.U32 R34, R9, 0x4, R26.reuse ;  /* 0x0000000409227825 */ /* 0x100fe200078e001a */
[----:B------:R-:W3:Y:S03]  /*4be0*/  LDG.E R29, desc[UR10][R10.64] ;  /* 0x0000000a0a1d7981 */ /* 0x000ee6000c1e1900 */
[----:B------:R-:W-:-:S04]  /*4bf0*/  IMAD.WIDE.U32 R30, R37, 0x4, R26 ;  /* 0x00000004251e7825 */ /* 0x000fc800078e001a */
[----:B0-----:R-:W-:-:S04]  /*4c00*/  IMAD.WIDE.U32 R12, R32, 0x4, R26 ;  /* 0x00000004200c7825 */ /* 0x001fc800078e001a */
[----:B------:R-:W-:Y:S01]  /*4c10*/  FFMA R32, R15, R8, R14 ;  /* 0x000000080f207223 */ /* 0x000fe2000000000e */
[C---:B------:R-:W-:Y:S01]  /*4c20*/  IADD3 R37, PT, PT, R33.reuse, 0xd, RZ ;  /* 0x0000000d21257810 */ /* 0x040fe20007ffe0ff */
[----:B------:R-:W3:Y:S01]  /*4c30*/  LDL.128 R8, [R25+0x20] ;  /* 0x0000200019087983 */ /* 0x000ee20000100c00 */
[----:B------:R-:W-:-:S03]  /*4c40*/  IADD3 R15, PT, PT, R33, 0xe, RZ ;  /* 0x0000000e210f7810 */ /* 0x000fc60007ffe0ff */
[----:B------:R-:W4:Y:S01]  /*4c50*/  LDG.E R31, desc[UR10][R30.64] ;  /* 0x0000000a1e1f7981 */ /* 0x000f22000c1e1900 */
[----:B------:R-:W-:-:S03]  /*4c60*/  IMAD.WIDE.U32 R36, R37, 0x4, R26 ;  /* 0x0000000425247825 */ /* 0x000fc600078e001a */
[----:B------:R-:W5:Y:S01]  /*4c70*/  LDG.E R35, desc[UR10][R34.64] ;  /* 0x0000000a22237981 */ /* 0x000f62000c1e1900 */
[----:B------:R-:W-:-:S03]  /*4c80*/  IADD3 R33, PT, PT, R33, 0xf, RZ ;  /* 0x0000000f21217810 */ /* 0x000fc60007ffe0ff */
[----:B------:R-:W5:Y:S04]  /*4c90*/  LDG.E R30, desc[UR10][R12.64] ;  /* 0x0000000a0c1e7981 */ /* 0x000f68000c1e1900 */
[----:B------:R0:W5:Y:S02]  /*4ca0*/  LDG.E R34, desc[UR10][R36.64] ;  /* 0x0000000a24227981 */ /* 0x000164000c1e1900 */
[--C-:B0-----:R-:W-:Y:S02]  /*4cb0*/  IMAD.WIDE.U32 R36, R15, 0x4, R26.reuse ;  /* 0x000000040f247825 */ /* 0x101fe400078e001a */
[----:B------:R-:W5:Y:S02]  /*4cc0*/  LDL.128 R12, [R25+0x30] ;  /* 0x00003000190c7983 */ /* 0x000f640000100c00 */
[----:B------:R-:W-:-:S02]  /*4cd0*/  IMAD.WIDE.U32 R26, R33, 0x4, R26 ;  /* 0x00000004211a7825 */ /* 0x000fc400078e001a */
[----:B------:R-:W5:Y:S04]  /*4ce0*/  LDG.E R33, desc[UR10][R36.64] ;  /* 0x0000000a24217981 */ /* 0x000f68000c1e1900 */
[----:B------:R-:W5:Y:S01]  /*4cf0*/  LDG.E R26, desc[UR10][R26.64] ;  /* 0x0000000a1a1a7981 */ /* 0x000f62000c1e1900 */
[----:B------:R-:W-:-:S04]  /*4d00*/  IADD3 R23, PT, PT, R23, 0x10, RZ ;  /* 0x0000001017177810 */ /* 0x000fc80007ffe0ff */
[----:B------:R-:W-:Y:S01]  /*4d10*/  ISETP.NE.AND P2, PT, R23, R20, PT ;  /* 0x000000141700720c */ /* 0x000fe20003f45270 */
[----:B---3--:R-:W-:-:S04]  /*4d20*/  FFMA R8, R29, R8, R32 ;  /* 0x000000081d087223 */ /* 0x008fc80000000020 */
[----:B--2---:R-:W-:-:S04]  /*4d30*/  FFMA R9, R9, R28, R8 ;  /* 0x0000001c09097223 */ /* 0x004fc80000000008 */
[----:B----4-:R-:W-:-:S04]  /*4d40*/  FFMA R10, R10, R31, R9 ;  /* 0x0000001f0a0a7223 */ /* 0x010fc80000000009 */
[----:B-----5:R-:W-:-:S04]  /*4d50*/  FFMA R10, R11, R30, R10 ;  /* 0x0000001e0b0a7223 */ /* 0x020fc8000000000a */
[----:B------:R-:W-:-:S04]  /*4d60*/  FFMA R10, R35, R12, R10 ;  /* 0x0000000c230a7223 */ /* 0x000fc8000000000a */
[----:B------:R-:W-:-:S04]  /*4d70*/  FFMA R13, R13, R34, R10 ;  /* 0x000000220d0d7223 */ /* 0x000fc8000000000a */
[----:B------:R-:W-:-:S04]  /*4d80*/  FFMA R14, R14, R33, R13 ;  /* 0x000000210e0e7223 */ /* 0x000fc8000000000d */
[----:B------:R-:W-:Y:S01]  /*4d90*/  FFMA R29, R15, R26, R14 ;  /* 0x0000001a0f1d7223 */ /* 0x000fe2000000000e */
[----:B------:R-:W-:Y:S06]  /*4da0*/  @P2 BRA `(.L_x_324) ;  /* 0xfffffff800dc2947 */ /* 0x000fec000383ffff */
[----:B------:R-:W-:-:S07]  /*4db0*/  MOV R23, R20 ;  /* 0x0000001400177202 */ /* 0x000fce0000000f00 */
.L_x_323:
[----:B------:R-:W-:-:S13]  /*4dc0*/  LOP3.LUT P2, RZ, R2, 0xf, RZ, 0xc0, !PT ;  /* 0x0000000f02ff7812 */ /* 0x000fda000784c0ff */
[----:B------:R-:W-:Y:S05]  /*4dd0*/  @!P2 BRA `(.L_x_325) ;  /* 0x000000040050a947 */ /* 0x000fea0003800000 */
[----:B------:R-:W-:Y:S02]  /*4de0*/  UISETP.GE.U32.AND UP0, UPT, UR7, 0x7, UPT ;  /* 0x000000070700788c */ /* 0x000fe4000bf06070 */
[----:B------:R-:W-:-:S07]  /*4df0*/  ULOP3.LUT UP1, URZ, UR6, 0x7, URZ, 0xc0, !UPT ;  /* 0x0000000706ff7892 */ /* 0x000fce000f82c0ff */
[----:B------:R-:W-:Y:S05]  /*4e00*/  BRA.U !UP0, `(.L_x_326) ;  /* 0x0000000108947547 */ /* 0x000fea000b800000 */
[----:B------:R-:W0:Y:S01]  /*4e10*/  LDC.64 R26, c[0x0][0x380] ;  /* 0x0000e000ff1a7b82 */ /* 0x000e220000000a00 */
[----:B------:R-:W-:Y:S02]  /*4e20*/  IADD3 R13, PT, PT, R22, R23, RZ ;  /* 0x00000017160d7210 */ /* 0x000fe40007ffe0ff */
[----:B------:R-:W-:Y:S02]  /*4e30*/  LEA R12, R23, R4, 0x2 ;  /* 0x00000004170c7211 */ /* 0x000fe400078e10ff */
[C---:B------:R-:W-:Y:S02]  /*4e40*/  IADD3 R35, PT, PT, R13.reuse, 0x1, RZ ;  /* 0x000000010d237810 */ /* 0x040fe40007ffe0ff */
[C---:B------:R-:W-:Y:S01]  /*4e50*/  IADD3 R15, PT, PT, R13.reuse, 0x2, RZ ;  /* 0x000000020d0f7810 */ /* 0x040fe20007ffe0ff */
[----:B------:R-:W2:Y:S01]  /*4e60*/  LDL.128 R8, [R12] ;  /* 0x000000000c087983 */ /* 0x000ea20000100c00 */
[C---:B------:R-:W-:Y:S02]  /*4e70*/  IADD3 R31, PT, PT, R13.reuse, 0x4, RZ ;  /* 0x000000040d1f7810 */ /* 0x040fe40007ffe0ff */
[C---:B------:R-:W-:Y:S01]  /*4e80*/  IADD3 R37, PT, PT, R13.reuse, 0x3, RZ ;  /* 0x000000030d257810 */ /* 0x040fe20007ffe0ff */
[----:B0-----:R-:W-:-:S04]  /*4e90*/  IMAD.WIDE.U32 R32, R13, 0x4, R26 ;  /* 0x000000040d207825 */ /* 0x001fc800078e001a */
[--C-:B------:R-:W-:Y:S01]  /*4ea0*/  IMAD.WIDE.U32 R34, R35, 0x4, R26.reuse ;  /* 0x0000000423227825 */ /* 0x100fe200078e001a */
[----:B------:R0:W2:Y:S03]  /*4eb0*/  LDG.E R28, desc[UR10][R32.64] ;  /* 0x0000000a201c7981 */ /* 0x0000a6000c1e1900 */
[--C-:B------:R-:W-:Y:S02]  /*4ec0*/  IMAD.WIDE.U32 R14, R15, 0x4, R26.reuse ;  /* 0x000000040f0e7825 */ /* 0x100fe400078e001a */
[----:B------:R-:W3:Y:S02]  /*4ed0*/  LDG.E R34, desc[UR10][R34.64] ;  /* 0x0000000a22227981 */ /* 0x000ee4000c1e1900 */
[--C-:B------:R-:W-:Y:S02]  /*4ee0*/  IMAD.WIDE.U32 R30, R31, 0x4, R26.reuse ;  /* 0x000000041f1e7825 */ /* 0x100fe400078e001a */
[----:B------:R-:W4:Y:S02]  /*4ef0*/  LDG.E R25, desc[UR10][R14.64] ;  /* 0x0000000a0e197981 */ /* 0x000f24000c1e1900 */
[--C-:B------:R-:W-:Y:S01]  /*4f00*/  IMAD.WIDE.U32 R36, R37, 0x4, R26.reuse ;  /* 0x0000000425247825 */ /* 0x100fe200078e001a */
[----:B0-----:R-:W-:Y:S01]  /*4f10*/  IADD3 R33, PT, PT, R13, 0x5, RZ ;  /* 0x000000050d217810 */ /* 0x001fe20007ffe0ff */
[----:B------:R0:W5:Y:S04]  /*4f20*/  LDG.E R35, desc[UR10][R30.64] ;  /* 0x0000000a1e237981 */ /* 0x000168000c1e1900 */
[----:B------:R-:W-:Y:S01]  /*4f30*/  IMAD.WIDE.U32 R32, R33, 0x4, R26 ;  /* 0x0000000421207825 */ /* 0x000fe200078e001a */
[----:B------:R-:W5:Y:S05]  /*4f40*/  LDG.E R36, desc[UR10][R36.64] ;  /* 0x0000000a24247981 */ /* 0x000f6a000c1e1900 */
[----:B------:R-:W5:Y:S01]  /*4f50*/  LDG.E R32, desc[UR10][R32.64] ;  /* 0x0000000a20207981 */ /* 0x000f62000c1e1900 */
[----:B0-----:R-:W-:-:S02]  /*4f60*/  IADD3 R31, PT, PT, R13, 0x6, RZ ;  /* 0x000000060d1f7810 */ /* 0x001fc40007ffe0ff */
[----:B------:R-:W-:-:S03]  /*4f70*/  IADD3 R13, PT, PT, R13, 0x7, RZ ;  /* 0x000000070d0d7810 */ /* 0x000fc60007ffe0ff */
[----:B------:R-:W-:-:S04]  /*4f80*/  IMAD.WIDE.U32 R30, R31, 0x4, R26 ;  /* 0x000000041f1e7825 */ /* 0x000fc800078e001a */
[----:B------:R-:W-:Y:S02]  /*4f90*/  IMAD.WIDE.U32 R26, R13, 0x4, R26 ;  /* 0x000000040d1a7825 */ /* 0x000fe400078e001a */
[----:B------:R-:W5:Y:S04]  /*4fa0*/  LDL.128 R12, [R12+0x10] ;  /* 0x000010000c0c7983 */ /* 0x000f680000100c00 */
        /* <DEDUP_REMOVED lines=11> */
.L_x_326:
[----:B------:R-:W-:Y:S05]  /*5060*/  BRA.U !UP1, `(.L_x_325) ;  /* 0x0000000109ac7547 */ /* 0x000fea000b800000 */
[----:B------:R-:W-:Y:S02]  /*5070*/  ISETP.GE.U32.AND P2, PT, R6, 0x3, PT ;  /* 0x000000030600780c */ /* 0x000fe40003f46070 */
[----:B------:R-:W-:-:S11]  /*5080*/  ISETP.NE.AND P3, PT, R21, RZ, PT ;  /* 0x000000ff1500720c */ /* 0x000fd60003f65270 */
[----:B------:R-:W-:Y:S05]  /*5090*/  @!P2 BRA `(.L_x_327) ;  /* 0x000000000050a947 */ /* 0x000fea0003800000 */
[----:B------:R-:W0:Y:S01]  /*50a0*/  LDC.64 R26, c[0x0][0x380] ;  /* 0x0000e000ff1a7b82 */ /* 0x000e220000000a00 */
[----:B------:R-:W-:Y:S02]  /*50b0*/  IADD3 R13, PT, PT, R22, R23, RZ ;  /* 0x00000017160d7210 */ /* 0x000fe40007ffe0ff */
[----:B------:R-:W-:Y:S02]  /*50c0*/  LEA R8, R23, R4, 0x2 ;  /* 0x0000000417087211 */ /* 0x000fe400078e10ff */
[C---:B------:R-:W-:Y:S02]  /*50d0*/  IADD3 R15, PT, PT, R13.reuse, 0x1, RZ ;  /* 0x000000010d0f7810 */ /* 0x040fe40007ffe0ff */
[C---:B------:R-:W-:Y:S02]  /*50e0*/  IADD3 R25, PT, PT, R13.reuse, 0x2, RZ ;  /* 0x000000020d197810 */ /* 0x040fe40007ffe0ff */
[----:B------:R-:W2:Y:S01]  /*50f0*/  LDL.128 R8, [R8] ;  /* 0x0000000008087983 */ /* 0x000ea20000100c00 */
[C---:B------:R-:W-:Y:S01]  /*5100*/  IADD3 R33, PT, PT, R13.reuse, 0x3, RZ ;  /* 0x000000030d217810 */ /* 0x040fe20007ffe0ff */
        /* <DEDUP_REMOVED lines=13> */
.L_x_327:
[----:B------:R-:W-:Y:S05]  /*51e0*/  @!P3 BRA `(.L_x_325) ;  /* 0x00000000004cb947 */ /* 0x000fea0003800000 */
[----:B------:R-:W0:Y:S01]  /*51f0*/  LDC.64 R8, c[0x0][0x380] ;  /* 0x0000e000ff087b82 */ /* 0x000e220000000a00 */
[----:B------:R-:W-:Y:S02]  /*5200*/  IADD3 R15, PT, PT, R22, R23, RZ ;  /* 0x00000017160f7210 */ /* 0x000fe40007ffe0ff */
[----:B------:R-:W-:-:S05]  /*5210*/  LEA R14, R23, R4, 0x2 ;  /* 0x00000004170e7211 */ /* 0x000fca00078e10ff */
[----:B------:R-:W2:Y:S01]  /*5220*/  LDL.64 R10, [R14] ;  /* 0x000000000e0a7983 */ /* 0x000ea20000100a00 */
[----:B0-----:R-:W-:-:S06]  /*5230*/  IMAD.WIDE.U32 R12, R15, 0x4, R8 ;  /* 0x000000040f0c7825 */ /* 0x001fcc00078e0008 */
[----:B------:R-:W2:Y:S01]  /*5240*/  LDG.E R12, desc[UR10][R12.64] ;  /* 0x0000000a0c0c7981 */ /* 0x000ea2000c1e1900 */
[----:B------:R-:W-:Y:S01]  /*5250*/  ISETP.NE.AND P2, PT, R21, 0x1, PT ;  /* 0x000000011500780c */ /* 0x000fe20003f45270 */
[----:B--2---:R-:W-:-:S12]  /*5260*/  FFMA R29, R12, R10, R29 ;  /* 0x0000000a0c1d7223 */ /* 0x004fd8000000001d */
[----:B------:R-:W-:Y:S05]  /*5270*/  @!P2 BRA `(.L_x_325) ;  /* 0x000000000028a947 */ /* 0x000fea0003800000 */
[----:B------:R-:W-:Y:S01]  /*5280*/  ISETP.NE.AND P2, PT, R21, 0x2, PT ;  /* 0x000000021500780c */ /* 0x000fe20003f45270 */
[----:B------:R-:W2:Y:S01]  /*5290*/  LDL R14, [R14+0x8] ;  /* 0x000008000e0e7983 */ /* 0x000ea20000100800 */
[----:B------:R-:W-:-:S05]  /*52a0*/  IADD3 R13, PT, PT, R15, 0x1, RZ ;  /* 0x000000010f0d7810 */ /* 0x000fca0007ffe0ff */
[----:B------:R-:W-:-:S06]  /*52b0*/  IMAD.WIDE.U32 R12, R13, 0x4, R8 ;  /* 0x000000040d0c7825 */ /* 0x000fcc00078e0008 */
[----:B------:R-:W-:Y:S01]  /*52c0*/  @P2 IADD3 R15, PT, PT, R15, 0x2, RZ ;  /* 0x000000020f0f2810 */ /* 0x000fe20007ffe0ff */
[----:B------:R-:W3:Y:S04]  /*52d0*/  LDG.E R12, desc[UR10][R12.64] ;  /* 0x0000000a0c0c7981 */ /* 0x000ee8000c1e1900 */
[----:B------:R-:W-:-:S06]  /*52e0*/  @P2 IMAD.WIDE.U32 R8, R15, 0x4, R8 ;  /* 0x000000040f082825 */ /* 0x000fcc00078e0008 */
[----:B------:R-:W2:Y:S01]  /*52f0*/  @P2 LDG.E R8, desc[UR10][R8.64] ;  /* 0x0000000a08082981 */ /* 0x000ea2000c1e1900 */
[----:B---3--:R-:W-:-:S04]  /*5300*/  FFMA R29, R12, R11, R29 ;  /* 0x0000000b0c1d7223 */ /* 0x008fc8000000001d */
[----:B--2---:R-:W-:-:S07]  /*5310*/  @P2 FFMA R29, R8, R14, R29 ;  /* 0x0000000e081d2223 */ /* 0x004fce000000001d */
.L_x_325:
[----:B------:R-:W-:Y:S02]  /*5320*/  HFMA2 R13, -RZ, RZ, 0, 0 ;  /* 0x00000000ff0d7431 */ /* 0x000fe400000001ff */
[----:B------:R-:W-:Y:S01]  /*5330*/  FADD R12, R29, R29 ;  /* 0x0000001d1d0c7221 */ /* 0x000fe20000000000 */
[----:B------:R-:W-:Y:S06]  /*5340*/  @!P1 BRA `(.L_x_328) ;  /* 0x00000004006c9947 */ /* 0x000fec0003800000 */
[----:B------:R-:W-:-:S07]  /*5350*/  MOV R13, RZ ;  /* 0x000000ff000d7202 */ /* 0x000fce0000000f00 */
.L_x_329:
[----:B---3--:R-:W0:Y:S01]  /*5360*/  LDC.64 R14, c[0x0][0x380] ;  /* 0x0000e000ff0e7b82 */ /* 0x008e220000000a00 */
[----:B------:R-:W-:Y:S02]  /*5370*/  IADD3 R23, PT, PT, R22, R13, RZ ;  /* 0x0000000d16177210 */ /* 0x000fe40007ffe0ff */
[----:B------:R-:W-:-:S05]  /*5380*/  LEA R25, R13, R4, 0x2 ;  /* 0x000000040d197211 */ /* 0x000fca00078e10ff */
[----:B------:R-:W2:Y:S01]  /*5390*/  LDL.128 R8, [R25] ;  /* 0x0000000019087983 */ /* 0x000ea20000100c00 */
[----:B0-----:R-:W-:-:S05]  /*53a0*/  IMAD.WIDE.U32 R28, R23, 0x4, R14 ;  /* 0x00000004171c7825 */ /* 0x001fca00078e000e */
[----:B------:R-:W2:Y:S01]  /*53b0*/  LDG.E R27, desc[UR10][R28.64] ;  /* 0x0000000a1c1b7981 */ /* 0x000ea2000c1e1900 */
[----:B------:R-:W-:-:S05]  /*53c0*/  IADD3 R31, PT, PT, R23, 0x1, RZ ;  /* 0x00000001171f7810 */ /* 0x000fca0007ffe0ff */
[----:B------:R-:W-:-:S04]  /*53d0*/  IMAD.WIDE.U32 R30, R31, 0x4, R14 ;  /* 0x000000041f1e7825 */ /* 0x000fc800078e000e */
[----:B--2---:R-:W-:-:S05]  /*53e0*/  FFMA R35, -R12, R8, R27 ;  /* 0x000000080c237223 */ /* 0x004fca000000011b */
[----:B------:R0:W-:Y:S04]  /*53f0*/  STG.E desc[UR10][R28.64], R35 ;  /* 0x000000231c007986 */ /* 0x0001e8000c10190a */
        /* <DEDUP_REMOVED lines=10> */
[----:B------:R-:W3:Y:S01]  /*54a0*/  LDG.E R9, desc[UR10][R26.64] ;  /* 0x0000000a1a097981 */ /* 0x000ee2000c1e1900 */
[----:B0-----:R-:W-:-:S05]  /*54b0*/  IADD3 R29, PT, PT, R23, 0x4, RZ ;  /* 0x00000004171d7810 */ /* 0x001fca0007ffe0ff */
[----:B------:R-:W-:-:S04]  /*54c0*/  IMAD.WIDE.U32 R28, R29, 0x4, R14 ;  /* 0x000000041d1c7825 */ /* 0x000fc800078e000e */
[C---:B---3--:R-:W-:Y:S02]  /*54d0*/  FFMA R35, -R12.reuse, R11, R9 ;  /* 0x0000000b0c237223 */ /* 0x048fe40000000109 */
[----:B------:R-:W3:Y:S04]  /*54e0*/  LDL.128 R8, [R25+0x10] ;  /* 0x0000100019087983 */ /* 0x000ee80000100c00 */
[----:B------:R0:W-:Y:S04]  /*54f0*/  STG.E desc[UR10][R26.64], R35 ;  /* 0x000000231a007986 */ /* 0x0001e8000c10190a */
[----:B-1----:R-:W3:Y:S01]  /*5500*/  LDG.E R31, desc[UR10][R28.64] ;  /* 0x0000000a1c1f7981 */ /* 0x002ee2000c1e1900 */
[----:B------:R-:W-:Y:S01]  /*5510*/  IADD3 R30, PT, PT, R23, 0x5, RZ ;  /* 0x00000005171e7810 */ /* 0x000fe20007ffe0ff */
[----:B---3--:R-:W-:-:S04]  /*5520*/  FFMA R37, -R12, R8, R31 ;  /* 0x000000080c257223 */ /* 0x008fc8000000011f */
[----:B------:R-:W-:Y:S01]  /*5530*/  IMAD.WIDE.U32 R30, R30, 0x4, R14 ;  /* 0x000000041e1e7825 */ /* 0x000fe200078e000e */
[----:B------:R1:W-:Y:S04]  /*5540*/  STG.E desc[UR10][R28.64], R37 ;  /* 0x000000251c007986 */ /* 0x0003e8000c10190a */
[----:B--2---:R-:W2:Y:S01]  /*5550*/  LDG.E R33, desc[UR10][R30.64] ;  /* 0x0000000a1e217981 */ /* 0x004ea2000c1e1900 */
[----:B------:R-:W-:Y:S01]  /*5560*/  IADD3 R32, PT, PT, R23, 0x6, RZ ;  /* 0x0000000617207810 */ /* 0x000fe20007ffe0ff */
[----:B--2---:R-:W-:-:S04]  /*5570*/  FFMA R34, -R12, R9, R33 ;  /* 0x000000090c227223 */ /* 0x004fc80000000121 */
[----:B------:R-:W-:Y:S01]  /*5580*/  IMAD.WIDE.U32 R32, R32, 0x4, R14 ;  /* 0x0000000420207825 */ /* 0x000fe200078e000e */
[----:B------:R2:W-:Y:S04]  /*5590*/  STG.E desc[UR10][R30.64], R34 ;  /* 0x000000221e007986 */ /* 0x0005e8000c10190a */
[----:B------:R-:W3:Y:S01]  /*55a0*/  LDG.E R9, desc[UR10][R32.64] ;  /* 0x0000000a20097981 */ /* 0x000ee2000c1e1900 */
[----:B0-----:R-:W-:-:S05]  /*55b0*/  IADD3 R27, PT, PT, R23, 0x7, RZ ;  /* 0x00000007171b7810 */ /* 0x001fca0007ffe0ff */
[----:B------:R-:W-:-:S04]  /*55c0*/  IMAD.WIDE.U32 R26, R27, 0x4, R14 ;  /* 0x000000041b1a7825 */ /* 0x000fc800078e000e */
[----:B---3--:R-:W-:-:S05]  /*55d0*/  FFMA R35, -R12, R10, R9 ;  /* 0x0000000a0c237223 */ /* 0x008fca0000000109 */
[----:B------:R0:W-:Y:S04]  /*55e0*/  STG.E desc[UR10][R32.64], R35 ;  /* 0x0000002320007986 */ /* 0x0001e8000c10190a */
[----:B------:R-:W3:Y:S01]  /*55f0*/  LDG.E R9, desc[UR10][R26.64] ;  /* 0x0000000a1a097981 */ /* 0x000ee2000c1e1900 */
[----:B-1----:R-:W-:-:S05]  /*5600*/  IADD3 R29, PT, PT, R23, 0x8, RZ ;  /* 0x00000008171d7810 */ /* 0x002fca0007ffe0ff */
[----:B------:R-:W-:-:S04]  /*5610*/  IMAD.WIDE.U32 R28, R29, 0x4, R14 ;  /* 0x000000041d1c7825 */ /* 0x000fc800078e000e */
[C---:B---3--:R-:W-:Y:S02]  /*5620*/  FFMA R37, -R12.reuse, R11, R9 ;  /* 0x0000000b0c257223 */ /* 0x048fe40000000109 */
[----:B------:R-:W3:Y:S04]  /*5630*/  LDL.128 R8, [R25+0x20] ;  /* 0x0000200019087983 */ /* 0x000ee80000100c00 */
[----:B------:R1:W-:Y:S04]  /*5640*/  STG.E desc[UR10][R26.64], R37 ;  /* 0x000000251a007986 */ /* 0x0003e8000c10190a */
[----:B--2---:R-:W3:Y:S01]  /*5650*/  LDG.E R31, desc[UR10][R28.64] ;  /* 0x0000000a1c1f7981 */ /* 0x004ee2000c1e1900 */
[----:B------:R-:W-:Y:S01]  /*5660*/  IADD3 R30, PT, PT, R23, 0x9, RZ ;  /* 0x00000009171e7810 */ /* 0x000fe20007ffe0ff */
[----:B---3--:R-:W-:-:S04]  /*5670*/  FFMA R8, -R12, R8, R31 ;  /* 0x000000080c087223 */ /* 0x008fc8000000011f */
[----:B------:R-:W-:Y:S01]  /*5680*/  IMAD.WIDE.U32 R30, R30, 0x4, R14 ;  /* 0x000000041e1e7825 */ /* 0x000fe200078e000e */
[----:B------:R2:W-:Y:S04]  /*5690*/  STG.E desc[UR10][R28.64], R8 ;  /* 0x000000081c007986 */ /* 0x0005e8000c10190a */
[----:B0-----:R-:W3:Y:S01]  /*56a0*/  LDG.E R33, desc[UR10][R30.64] ;  /* 0x0000000a1e217981 */ /* 0x001ee2000c1e1900 */
[----:B------:R-:W-:Y:S01]  /*56b0*/  IADD3 R32, PT, PT, R23, 0xa, RZ ;  /* 0x0000000a17207810 */ /* 0x000fe20007ffe0ff */
[----:B---3--:R-:W-:-:S04]  /*56c0*/  FFMA R35, -R12, R9, R33 ;  /* 0x000000090c237223 */ /* 0x008fc80000000121 */
[----:B------:R-:W-:Y:S01]  /*56d0*/  IMAD.WIDE.U32 R32, R32, 0x4, R14 ;  /* 0x0000000420207825 */ /* 0x000fe200078e000e */
[----:B------:R0:W-:Y:S04]  /*56e0*/  STG.E desc[UR10][R30.64], R35 ;  /* 0x000000231e007986 */ /* 0x0001e8000c10190a */
[----:B------:R-:W3:Y:S01]  /*56f0*/  LDG.E R9, desc[UR10][R32.64] ;  /* 0x0000000a20097981 */ /* 0x000ee2000c1e1900 */
[----:B-1----:R-:W-:-:S05]  /*5700*/  IADD3 R27, PT, PT, R23, 0xb, RZ ;  /* 0x0000000b171b7810 */ /* 0x002fca0007ffe0ff */
[----:B------:R-:W-:-:S04]  /*5710*/  IMAD.WIDE.U32 R26, R27, 0x4, R14 ;  /* 0x000000041b1a7825 */ /* 0x000fc800078e000e */
[----:B---3--:R-:W-:-:S05]  /*5720*/  FFMA R37, -R12, R10, R9 ;  /* 0x0000000a0c257223 */ /* 0x008fca0000000109 */
[----:B------:R1:W-:Y:S04]  /*5730*/  STG.E desc[UR10][R32.64], R37 ;  /* 0x0000002520007986 */ /* 0x0003e8000c10190a */
[----:B------:R-:W3:Y:S01]  /*5740*/  LDG.E R9, desc[UR10][R26.64] ;  /* 0x0000000a1a097981 */ /* 0x000ee2000c1e1900 */
[----:B--2---:R-:W-:-:S05]  /*5750*/  IADD3 R29, PT, PT, R23, 0xc, RZ ;  /* 0x0000000c171d7810 */ /* 0x004fca0007ffe0ff */
[----:B------:R-:W-:-:S04]  /*5760*/  IMAD.WIDE.U32 R28, R29, 0x4, R14 ;  /* 0x000000041d1c7825 */ /* 0x000fc800078e000e */
[C---:B---3--:R-:W-:Y:S02]  /*5770*/  FFMA R34, -R12.reuse, R11, R9 ;  /* 0x0000000b0c227223 */ /* 0x048fe40000000109 */
[----:B------:R-:W2:Y:S04]  /*5780*/  LDL.128 R8, [R25+0x30] ;  /* 0x0000300019087983 */ /* 0x000ea80000100c00 */
[----:B------:R3:W-:Y:S04]  /*5790*/  STG.E desc[UR10][R26.64], R34 ;  /* 0x000000221a007986 */ /* 0x0007e8000c10190a */
[----:B0-----:R-:W2:Y:S01]  /*57a0*/  LDG.E R31, desc[UR10][R28.64] ;  /* 0x0000000a1c1f7981 */ /* 0x001ea2000c1e1900 */
[----:B------:R-:W-:Y:S01]  /*57b0*/  IADD3 R30, PT, PT, R23, 0xd, RZ ;  /* 0x0000000d171e7810 */ /* 0x000fe20007ffe0ff */
[----:B--2---:R-:W-:-:S04]  /*57c0*/  FFMA R35, -R12, R8, R31 ;  /* 0x000000080c237223 */ /* 0x004fc8000000011f */
[----:B------:R-:W-:Y:S01]  /*57d0*/  IMAD.WIDE.U32 R30, R30, 0x4, R14 ;  /* 0x000000041e1e7825 */ /* 0x000fe200078e000e */
[----:B------:R3:W-:Y:S04]  /*57e0*/  STG.E desc[UR10][R28.64], R35 ;  /* 0x000000231c007986 */ /* 0x0007e8000c10190a */
[----:B-1----:R-:W2:Y:S01]  /*57f0*/  LDG.E R33, desc[UR10][R30.64] ;  /* 0x0000000a1e217981 */ /* 0x002ea2000c1e1900 */
[----:B------:R-:W-:Y:S01]  /*5800*/  IADD3 R37, PT, PT, R23, 0xe, RZ ;  /* 0x0000000e17257810 */ /* 0x000fe20007ffe0ff */
[----:B--2---:R-:W-:-:S04]  /*5810*/  FFMA R33, -R12, R9, R33 ;  /* 0x000000090c217223 */ /* 0x004fc80000000121 */
[----:B------:R-:W-:Y:S01]  /*5820*/  IMAD.WIDE.U32 R8, R37, 0x4, R14 ;  /* 0x0000000425087825 */ /* 0x000fe200078e000e */
[----:B------:R3:W-:Y:S04]  /*5830*/  STG.E desc[UR10][R30.64], R33 ;  /* 0x000000211e007986 */ /* 0x0007e8000c10190a */
[----:B------:R-:W2:Y:S01]  /*5840*/  LDG.E R25, desc[UR10][R8.64] ;  /* 0x0000000a08197981 */ /* 0x000ea2000c1e1900 */
[----:B------:R-:W-:-:S05]  /*5850*/  IADD3 R23, PT, PT, R23, 0xf, RZ ;  /* 0x0000000f17177810 */ /* 0x000fca0007ffe0ff */
[----:B------:R-:W-:-:S04]  /*5860*/  IMAD.WIDE.U32 R14, R23, 0x4, R14 ;  /* 0x00000004170e7825 */ /* 0x000fc800078e000e */
[----:B--2---:R-:W-:-:S05]  /*5870*/  FFMA R25, -R12, R10, R25 ;  /* 0x0000000a0c197223 */ /* 0x004fca0000000119 */
[----:B------:R3:W-:Y:S04]  /*5880*/  STG.E desc[UR10][R8.64], R25 ;  /* 0x0000001908007986 */ /* 0x0007e8000c10190a */
[----:B------:R-:W2:Y:S01]  /*5890*/  LDG.E R23, desc[UR10][R14.64] ;  /* 0x0000000a0e177981 */ /* 0x000ea2000c1e1900 */
[----:B------:R-:W-:-:S04]  /*58a0*/  IADD3 R13, PT, PT, R13, 0x10, RZ ;  /* 0x000000100d0d7810 */ /* 0x000fc80007ffe0ff */
[----:B------:R-:W-:Y:S01]  /*58b0*/  ISETP.NE.AND P1, PT, R13, R20, PT ;  /* 0x000000140d00720c */ /* 0x000fe20003f25270 */
[----:B--2---:R-:W-:-:S05]  /*58c0*/  FFMA R11, -R12, R11, R23 ;  /* 0x0000000b0c0b7223 */ /* 0x004fca0000000117 */
[----:B------:R3:W-:Y:S07]  /*58d0*/  STG.E desc[UR10][R14.64], R11 ;  /* 0x0000000b0e007986 */ /* 0x0007ee000c10190a */
[----:B------:R-:W-:Y:S05]  /*58e0*/  @P1 BRA `(.L_x_329) ;  /* 0xfffffff8009c1947 */ /* 0x000fea000383ffff */
[----:B------:R-:W-:-:S07]  /*58f0*/  MOV R13, R20 ;  /* 0x00000014000d7202 */ /* 0x000fce0000000f00 */
.L_x_328:
[----:B------:R-:W-:-:S13]  /*5900*/  LOP3.LUT P1, RZ, R2, 0xf, RZ, 0xc0, !PT ;  /* 0x0000000f02ff7812 */ /* 0x000fda000782c0ff */
[----:B------:R-:W-:Y:S05]  /*5910*/  @!P1 BRA `(.L_x_330) ;  /* 0x0000000400909947 */ /* 0x000fea0003800000 */
[----:B------:R-:W-:Y:S02]  /*5920*/  UISETP.GE.U32.AND UP0, UPT, UR7, 0x7, UPT ;  /* 0x000000070700788c */ /* 0x000fe4000bf06070 */
[----:B------:R-:W-:-:S07]  /*5930*/  ULOP3.LUT UP1, URZ, UR6, 0x7, URZ, 0xc0, !UPT ;  /* 0x0000000706ff7892 */ /* 0x000fce000f82c0ff */
[----:B------:R-:W-:Y:S05]  /*5940*/  BRA.U !UP0, `(.L_x_331) ;  /* 0x0000000108b47547 */ /* 0x000fea000b800000 */
        /* <DEDUP_REMOVED lines=42> */
[----:B------:R-:W-:Y:S01]  /*5bf0*/  IADD3 R13, PT, PT, R13, 0x8, RZ ;  /* 0x000000080d0d7810 */ /* 0x000fe20007ffe0ff */
[----:B--2---:R-:W-:-:S05]  /*5c00*/  FFMA R11, -R12, R11, R23 ;  /* 0x0000000b0c0b7223 */ /* 0x004fca0000000117 */
[----:B------:R0:W-:Y:S02]  /*5c10*/  STG.E desc[UR10][R14.64], R11 ;  /* 0x0000000b0e007986 */ /* 0x0001e4000c10190a */
.L_x_331:
[----:B------:R-:W-:Y:S05]  /*5c20*/  BRA.U !UP1, `(.L_x_330) ;  /* 0x0000000109cc7547 */ /* 0x000fea000b800000 */
[----:B------:R-:W-:Y:S02]  /*5c30*/  ISETP.GE.U32.AND P1, PT, R6, 0x3, PT ;  /* 0x000000030600780c */ /* 0x000fe40003f26070 */
[----:B------:R-:W-:-:S11]  /*5c40*/  ISETP.NE.AND P2, PT, R21, RZ, PT ;  /* 0x000000ff1500720c */ /* 0x000fd60003f45270 */
[----:B------:R-:W-:Y:S05]  /*5c50*/  @!P1 BRA `(.L_x_332) ;  /* 0x0000000000609947 */ /* 0x000fea0003800000 */
[----:B0--3--:R-:W0:Y:S01]  /*5c60*/  LDC.64 R28, c[0x0][0x380] ;  /* 0x0000e000ff1c7b82 */ /* 0x009e220000000a00 */
[----:B------:R-:W-:Y:S02]  /*5c70*/  IADD3 R23, PT, PT, R22, R13, RZ ;  /* 0x0000000d16177210 */ /* 0x000fe40007ffe0ff */
[----:B------:R-:W-:-:S06]  /*5c80*/  LEA R10, R13, R4, 0x2 ;  /* 0x000000040d0a7211 */ /* 0x000fcc00078e10ff */
[----:B------:R-:W2:Y:S01]  /*5c90*/  LDL.128 R8, [R10] ;  /* 0x000000000a087983 */ /* 0x000ea20000100c00 */
[----:B0-----:R-:W-:-:S05]  /*5ca0*/  IMAD.WIDE.U32 R26, R23, 0x4, R28 ;  /* 0x00000004171a7825 */ /* 0x001fca00078e001c */
[----:B------:R-:W2:Y:S01]  /*5cb0*/  LDG.E R15, desc[UR10][R26.64] ;  /* 0x0000000a1a0f7981 */ /* 0x000ea2000c1e1900 */
[----:B------:R-:W-:Y:S01]  /*5cc0*/  IADD3 R31, PT, PT, R23, 0x1, RZ ;  /* 0x00000001171f7810 */ /* 0x000fe20007ffe0ff */
[----:B--2---:R-:W-:-:S04]  /*5cd0*/  FFMA R25, -R12, R8, R15 ;  /* 0x000000080c197223 */ /* 0x004fc8000000010f */
[----:B------:R-:W-:Y:S01]  /*5ce0*/  IMAD.WIDE.U32 R14, R31, 0x4, R28 ;  /* 0x000000041f0e7825 */ /* 0x000fe200078e001c */
[----:B------:R1:W-:Y:S04]  /*5cf0*/  STG.E desc[UR10][R26.64], R25 ;  /* 0x000000191a007986 */ /* 0x0003e8000c10190a */
[----:B------:R-:W2:Y:S01]  /*5d00*/  LDG.E R31, desc[UR10][R14.64] ;  /* 0x0000000a0e1f7981 */ /* 0x000ea2000c1e1900 */
        /* <DEDUP_REMOVED lines=13> */
.L_x_332:
[----:B------:R-:W-:Y:S05]  /*5de0*/  @!P2 BRA `(.L_x_330) ;  /* 0x00000000005ca947 */ /* 0x000fea0003800000 */
[----:B01-3--:R-:W0:Y:S01]  /*5df0*/  LDC.64 R8, c[0x0][0x380] ;  /* 0x0000e000ff087b82 */ /* 0x00be220000000a00 */
[----:B------:R-:W-:Y:S02]  /*5e00*/  IADD3 R25, PT, PT, R22, R13, RZ ;  /* 0x0000000d16197210 */ /* 0x000fe40007ffe0ff */
[----:B------:R-:W-:-:S05]  /*5e10*/  LEA R13, R13, R4, 0x2 ;  /* 0x000000040d0d7211 */ /* 0x000fca00078e10ff */
[----:B------:R-:W2:Y:S01]  /*5e20*/  LDL.64 R10, [R13] ;  /* 0x000000000d0a7983 */ /* 0x000ea20000100a00 */
[----:B0-----:R-:W-:-:S05]  /*5e30*/  IMAD.WIDE.U32 R14, R25, 0x4, R8 ;  /* 0x00000004190e7825 */ /* 0x001fca00078e0008 */
[----:B------:R-:W2:Y:S01]  /*5e40*/  LDG.E R23, desc[UR10][R14.64] ;  /* 0x0000000a0e177981 */ /* 0x000ea2000c1e1900 */
[----:B------:R-:W-:Y:S01]  /*5e50*/  ISETP.NE.AND P1, PT, R21, 0x1, PT ;  /* 0x000000011500780c */ /* 0x000fe20003f25270 */
[----:B--2---:R-:W-:-:S05]  /*5e60*/  FFMA R23, -R12, R10, R23 ;  /* 0x0000000a0c177223 */ /* 0x004fca0000000117 */
[----:B------:R2:W-:Y:S07]  /*5e70*/  STG.E desc[UR10][R14.64], R23 ;  /* 0x000000170e007986 */ /* 0x0005ee000c10190a */
[----:B------:R-:W-:Y:S05]  /*5e80*/  @!P1 BRA `(.L_x_330) ;  /* 0x0000000000349947 */ /* 0x000fea0003800000 */
[----:B--2---:R-:W-:-:S05]  /*5e90*/  IADD3 R15, PT, PT, R25, 0x1, RZ ;  /* 0x00000001190f7810 */ /* 0x004fca0007ffe0ff */
[----:B------:R-:W-:-:S05]  /*5ea0*/  IMAD.WIDE.U32 R14, R15, 0x4, R8 ;  /* 0x000000040f0e7825 */ /* 0x000fca00078e0008 */
[----:B------:R-:W2:Y:S01]  /*5eb0*/  LDG.E R23, desc[UR10][R14.64] ;  /* 0x0000000a0e177981 */ /* 0x000ea2000c1e1900 */
[----:B------:R-:W-:Y:S01]  /*5ec0*/  ISETP.NE.AND P1, PT, R21, 0x2, PT ;  /* 0x000000021500780c */ /* 0x000fe20003f25270 */
[----:B--2---:R-:W-:-:S05]  /*5ed0*/  FFMA R11, -R12, R11, R23 ;  /* 0x0000000b0c0b7223 */ /* 0x004fca0000000117 */
[----:B------:R4:W-:Y:S07]  /*5ee0*/  STG.E desc[UR10][R14.64], R11 ;  /* 0x0000000b0e007986 */ /* 0x0009ee000c10190a */
[----:B------:R-:W-:Y:S05]  /*5ef0*/  @!P1 BRA `(.L_x_330) ;  /* 0x0000000000189947 */ /* 0x000fea0003800000 */
[----:B----4-:R-:W-:Y:S01]  /*5f00*/  IADD3 R11, PT, PT, R25, 0x2, RZ ;  /* 0x00000002190b7810 */ /* 0x010fe20007ffe0ff */
[----:B------:R-:W2:Y:S04]  /*5f10*/  LDL R13, [R13+0x8] ;  /* 0x000008000d0d7983 */ /* 0x000ea80000100800 */
[----:B------:R-:W-:-:S05]  /*5f20*/  IMAD.WIDE.U32 R8, R11, 0x4, R8 ;  /* 0x000000040b087825 */ /* 0x000fca00078e0008 */
[----:B------:R-:W2:Y:S02]  /*5f30*/  LDG.E R11, desc[UR10][R8.64] ;  /* 0x0000000a080b7981 */ /* 0x000ea4000c1e1900 */
[----:B--2---:R-:W-:-:S05]  /*5f40*/  FFMA R11, -R12, R13, R11 ;  /* 0x0000000d0c0b7223 */ /* 0x004fca000000010b */
[----:B------:R0:W-:Y:S02]  /*5f50*/  STG.E desc[UR10][R8.64], R11 ;  /* 0x0000000b08007986 */ /* 0x0001e4000c10190a */
.L_x_330:
[----:B------:R-:W-:Y:S05]  /*5f60*/  @P0 BRA `(.L_x_333) ;  /* 0xffffffe800440947 */ /* 0x000fea000383ffff */
.L_x_312:
[----:B------:R-:W-:Y:S01]  /*5f70*/  HFMA2 R22, -RZ, RZ, 0, 0 ;  /* 0x00000000ff167431 */ /* 0x000fe200000001ff */
[----:B------:R-:W-:Y:S01]  /*5f80*/  LOP3.LUT R19, R19, 0x3, RZ, 0xc0, !PT ;  /* 0x0000000313137812 */ /* 0x000fe200078ec0ff */
[----:B------:R-:W-:Y:S01]  /*5f90*/  ULOP3.LUT UR6, UR6, 0x7, URZ, 0xc0, !UPT ;  /* 0x0000000706067892 */ /* 0x000fe2000f8ec0ff */
[----:B0-2---:R-:W-:-:S11]  /*5fa0*/  LOP3.LUT R20, R2, 0xfffffff0, RZ, 0xc0, !PT ;  /* 0xfffffff002147812 */ /* 0x005fd600078ec0ff */
.L_x_345:
[----:B0-----:R-:W0:Y:S01]  /*5fb0*/  LDC R21, c[0x0][0x3b0] ;  /* 0x0000ec00ff157b82 */ /* 0x001e220000000800 */
[----:B------:R-:W-:Y:S02]  /*5fc0*/  MOV R13, RZ ;  /* 0x000000ff000d7202 */ /* 0x000fe40000000f00 */
[----:B0-----:R-:W-:-:S13]  /*5fd0*/  ISETP.NE.AND P0, PT, R17, R21, PT ;  /* 0x000000151100720c */ /* 0x001fda0003f05270 */
[----:B-12---:R-:W-:Y:S05]  /*5fe0*/  @!P0 BRA `(.L_x_334) ;  /* 0x00000008009c8947 */ /* 0x006fea0003800000 */
[----:B------:R-:W-:Y:S01]  /*5ff0*/  ISETP.GE.U32.AND P0, PT, R5, 0xf, PT ;  /* 0x0000000f0500780c */ /* 0x000fe20003f06070 */
[----:B------:R-:W-:Y:S01]  /*6000*/  IMAD R23, R22, R21, R17 ;  /* 0x0000001516177224 */ /* 0x000fe200078e0211 */
[----:B-1-3--:R-:W-:-:S11]  /*6010*/  CS2R R28, SRZ ;  /* 0x00000000001c7805 */ /* 0x00afd6000001ff00 */
[----:B------:R-:W-:Y:S05]  /*6020*/  @!P0 BRA `(.L_x_335) ;  /* 0x0000000400308947 */ /* 0x000fea0003800000 */
[----:B------:R-:W-:Y:S01]  /*6030*/  HFMA2 R29, -RZ, RZ, 0, 0 ;  /* 0x00000000ff1d7431 */ /* 0x000fe200000001ff */
[----:B------:R-:W-:-:S07]  /*6040*/  MOV R27, RZ ;  /* 0x000000ff001b7202 */ /* 0x000fce0000000f00 */
.L_x_336:
[----:B------:R-:W0:Y:S01]  /*6050*/  LDC.64 R24, c[0x0][0x388] ;  /* 0x0000e200ff187b82 */ /* 0x000e220000000a00 */
[----:B------:R-:W-:Y:S02]  /*6060*/  IADD3 R33, PT, PT, R23, R27, RZ ;  /* 0x0000001b17217210 */ /* 0x000fe40007ffe0ff */
[----:B------:R-:W-:Y:S02]  /*6070*/  LEA R26, R27, R4, 0x2 ;  /* 0x000000041b1a7211 */ /* 0x000fe400078e10ff */
[----:B----4-:R-:W-:-:S03]  /*6080*/  IADD3 R15, PT, PT, R33, 0x1, RZ ;  /* 0x00000001210f7810 */ /* 0x010fc60007ffe0ff */
        /* <DEDUP_REMOVED lines=70> */
.L_x_335:
[----:B------:R-:W-:-:S13]  /*64f0*/  LOP3.LUT P0, RZ, R2, 0xf, RZ, 0xc0, !PT ;  /* 0x0000000f02ff7812 */ /* 0x000fda000780c0ff */
[----:B------:R-:W-:Y:S05]  /*6500*/  @!P0 BRA `(.L_x_337) ;  /* 0x0000000400508947 */ /* 0x000fea0003800000 */
[----:B------:R-:W-:Y:S02]  /*6510*/  UISETP.GE.U32.AND UP1, UPT, UR7, 0x7, UPT ;  /* 0x000000070700788c */ /* 0x000fe4000bf26070 */
[----:B------:R-:W-:-:S07]  /*6520*/  UISETP.NE.AND UP0, UPT, UR6, URZ, UPT ;  /* 0x000000ff0600728c */ /* 0x000fce000bf05270 */
[----:B------:R-:W-:Y:S05]  /*6530*/  BRA.U !UP1, `(.L_x_338) ;  /* 0x0000000109947547 */ /* 0x000fea000b800000 */
[----:B------:R-:W0:Y:S01]  /*6540*/  LDC.64 R24, c[0x0][0x388] ;  /* 0x0000e200ff187b82 */ /* 0x000e220000000a00 */
[----:B------:R-:W-:Y:S02]  /*6550*/  IADD3 R13, PT, PT, R23, R28, RZ ;  /* 0x0000001c170d7210 */ /* 0x000fe40007ffe0ff */
[----:B------:R-:W-:Y:S02]  /*6560*/  LEA R12, R28, R4, 0x2 ;  /* 0x000000041c0c7211 */ /* 0x000fe400078e10ff */
[C---:B------:R-:W-:Y:S02]  /*6570*/  IADD3 R35, PT, PT, R13.reuse, 0x1, RZ ;  /* 0x000000010d237810 */ /* 0x040fe40007ffe0ff */
[C---:B----4-:R-:W-:Y:S01]  /*6580*/  IADD3 R15, PT, PT, R13.reuse, 0x2, RZ ;  /* 0x000000020d0f7810 */ /* 0x050fe20007ffe0ff */
        /* <DEDUP_REMOVED lines=32> */
.L_x_338:
[----:B------:R-:W-:Y:S05]  /*6790*/  BRA.U !UP0, `(.L_x_337) ;  /* 0x0000000108ac7547 */ /* 0x000fea000b800000 */
[----:B------:R-:W-:Y:S02]  /*67a0*/  ISETP.GE.U32.AND P1, PT, R6, 0x3, PT ;  /* 0x000000030600780c */ /* 0x000fe40003f26070 */
[----:B------:R-:W-:-:S11]  /*67b0*/  ISETP.NE.AND P0, PT, R19, RZ, PT ;  /* 0x000000ff1300720c */ /* 0x000fd60003f05270 */
[----:B------:R-:W-:Y:S05]  /*67c0*/  @!P1 BRA `(.L_x_339) ;  /* 0x0000000000509947 */ /* 0x000fea0003800000 */
[----:B------:R-:W0:Y:S01]  /*67d0*/  LDC.64 R24, c[0x0][0x388] ;  /* 0x0000e200ff187b82 */ /* 0x000e220000000a00 */
[----:B------:R-:W-:Y:S02]  /*67e0*/  IADD3 R13, PT, PT, R23, R28, RZ ;  /* 0x0000001c170d7210 */ /* 0x000fe40007ffe0ff */
[----:B------:R-:W-:Y:S02]  /*67f0*/  LEA R8, R28, R4, 0x2 ;  /* 0x000000041c087211 */ /* 0x000fe400078e10ff */
[C---:B----4-:R-:W-:Y:S02]  /*6800*/  IADD3 R15, PT, PT, R13.reuse, 0x1, RZ ;  /* 0x000000010d0f7810 */ /* 0x050fe40007ffe0ff */
        /* <DEDUP_REMOVED lines=16> */
.L_x_339:
[----:B------:R-:W-:Y:S05]  /*6910*/  @!P0 BRA `(.L_x_337) ;  /* 0x00000000004c8947 */ /* 0x000fea0003800000 */
[----:B------:R-:W0:Y:S01]  /*6920*/  LDC.64 R8, c[0x0][0x388] ;  /* 0x0000e200ff087b82 */ /* 0x000e220000000a00 */
[----:B----4-:R-:W-:Y:S02]  /*6930*/  IADD3 R15, PT, PT, R23, R28, RZ ;  /* 0x0000001c170f7210 */ /* 0x010fe40007ffe0ff */
        /* <DEDUP_REMOVED lines=17> */
.L_x_337:
[----:B------:R-:W-:-:S07]  /*6a50*/  FADD R13, R29, R29 ;  /* 0x0000001d1d0d7221 */ /* 0x000fce0000000000 */
.L_x_334:
[----:B------:R-:W-:-:S13]  /*6a60*/  ISETP.NE.AND P0, PT, R17, R21, PT ;  /* 0x000000151100720c */ /* 0x000fda0003f05270 */
[----:B------:R-:W-:Y:S05]  /*6a70*/  @!P0 BRA `(.L_x_340) ;  /* 0x0000000c00148947 */ /* 0x000fea0003800000 */
[----:B------:R-:W-:Y:S01]  /*6a80*/  ISETP.GE.U32.AND P0, PT, R5, 0xf, PT ;  /* 0x0000000f0500780c */ /* 0x000fe20003f06070 */
[----:B------:R-:W-:Y:S02]  /*6a90*/  HFMA2 R23, -RZ, RZ, 0, 0 ;  /* 0x00000000ff177431 */ /* 0x000fe400000001ff */
[----:B------:R-:W-:-:S10]  /*6aa0*/  IMAD R12, R22, R21, R17 ;  /* 0x00000015160c7224 */ /* 0x000fd400078e0211 */
[----:B------:R-:W-:Y:S05]  /*6ab0*/  @!P0 BRA `(.L_x_341) ;  /* 0x00000004006c8947 */ /* 0x000fea0003800000 */
[----:B------:R-:W-:-:S07]  /*6ac0*/  MOV R23, RZ ;  /* 0x000000ff00177202 */ /* 0x000fce0000000f00 */
.L_x_342:
[----:B01-34-:R-:W0:Y:S01]  /*6ad0*/  LDC.64 R14, c[0x0][0x388] ;  /* 0x0000e200ff0e7b82 */ /* 0x01be220000000a00 */
[----:B------:R-:W-:Y:S02]  /*6ae0*/  IADD3 R25, PT, PT, R12, R23, RZ ;  /* 0x000000170c197210 */ /* 0x000fe40007ffe0ff */
[----:B------:R-:W-:-:S05]  /*6af0*/  LEA R24, R23, R4, 0x2 ;  /* 0x0000000417187211 */ /* 0x000fca00078e10ff */
[----:B------:R-:W2:Y:S01]  /*6b00*/  LDL.128 R8, [R24] ;  /* 0x0000000018087983 */ /* 0x000ea20000100c00 */
[----:B0-----:R-:W-:-:S05]  /*6b10*/  IMAD.WIDE.U32 R28, R25, 0x4, R14 ;  /* 0x00000004191c7825 */ /* 0x001fca00078e000e */
[----:B------:R-:W2:Y:S01]  /*6b20*/  LDG.E R27, desc[UR10][R28.64] ;  /* 0x0000000a1c1b7981 */ /* 0x000ea2000c1e1900 */
[----:B------:R-:W-:-:S05]  /*6b30*/  IADD3 R31, PT, PT, R25, 0x1, RZ ;  /* 0x00000001191f7810 */ /* 0x000fca0007ffe0ff */
[----:B------:R-:W-:-:S04]  /*6b40*/  IMAD.WIDE.U32 R30, R31, 0x4, R14 ;  /* 0x000000041f1e7825 */ /* 0x000fc800078e000e */
[----:B--2---:R-:W-:-:S05]  /*6b50*/  FFMA R35, R8, -R13, R27 ;  /* 0x8000000d08237223 */ /* 0x004fca000000001b */
[----:B------:R0:W-:Y:S04]  /*6b60*/  STG.E desc[UR10][R28.64], R35 ;  /* 0x000000231c007986 */ /* 0x0001e8000c10190a */
        /* <DEDUP_REMOVED lines=10> */
[----:B------:R-:W3:Y:S01]  /*6c10*/  LDG.E R8, desc[UR10][R26.64] ;  /* 0x0000000a1a087981 */ /* 0x000ee2000c1e1900 */
[----:B0-----:R-:W-:-:S05]  /*6c20*/  IADD3 R29, PT, PT, R25, 0x4, RZ ;  /* 0x00000004191d7810 */ /* 0x001fca0007ffe0ff */
[----:B------:R-:W-:-:S04]  /*6c30*/  IMAD.WIDE.U32 R28, R29, 0x4, R14 ;  /* 0x000000041d1c7825 */ /* 0x000fc800078e000e */
[-C--:B---3--:R-:W-:Y:S02]  /*6c40*/  FFMA R35, R11, -R13.reuse, R8 ;  /* 0x8000000d0b237223 */ /* 0x088fe40000000008 */
[----:B------:R-:W3:Y:S04]  /*6c50*/  LDL.128 R8, [R24+0x10] ;  /* 0x0000100018087983 */ /* 0x000ee80000100c00 */
[----:B------:R0:W-:Y:S04]  /*6c60*/  STG.E desc[UR10][R26.64], R35 ;  /* 0x000000231a007986 */ /* 0x0001e8000c10190a */
[----:B-1----:R-:W3:Y:S01]  /*6c70*/  LDG.E R31, desc[UR10][R28.64] ;  /* 0x0000000a1c1f7981 */ /* 0x002ee2000c1e1900 */
[----:B------:R-:W-:Y:S01]  /*6c80*/  IADD3 R30, PT, PT, R25, 0x5, RZ ;  /* 0x00000005191e7810 */ /* 0x000fe20007ffe0ff */
[----:B---3--:R-:W-:-:S04]  /*6c90*/  FFMA R37, R8, -R13, R31 ;  /* 0x8000000d08257223 */ /* 0x008fc8000000001f */
[----:B------:R-:W-:Y:S01]  /*6ca0*/  IMAD.WIDE.U32 R30, R30, 0x4, R14 ;  /* 0x000000041e1e7825 */ /* 0x000fe200078e000e */
[----:B------:R1:W-:Y:S04]  /*6cb0*/  STG.E desc[UR10][R28.64], R37 ;  /* 0x000000251c007986 */ /* 0x0003e8000c10190a */
[----:B------:R-:W3:Y:S01]  /*6cc0*/  LDG.E R8, desc[UR10][R30.64] ;  /* 0x0000000a1e087981 */ /* 0x000ee2000c1e1900 */
[----:B--2---:R-:W-:-:S05]  /*6cd0*/  IADD3 R33, PT, PT, R25, 0x6, RZ ;  /* 0x0000000619217810 */ /* 0x004fca0007ffe0ff */
[----:B------:R-:W-:-:S04]  /*6ce0*/  IMAD.WIDE.U32 R32, R33, 0x4, R14 ;  /* 0x0000000421207825 */ /* 0x000fc800078e000e */
[----:B---3--:R-:W-:-:S05]  /*6cf0*/  FFMA R34, R9, -R13, R8 ;  /* 0x8000000d09227223 */ /* 0x008fca0000000008 */
[----:B------:R2:W-:Y:S04]  /*6d00*/  STG.E desc[UR10][R30.64], R34 ;  /* 0x000000221e007986 */ /* 0x0005e8000c10190a */
[----:B------:R-:W3:Y:S01]  /*6d10*/  LDG.E R9, desc[UR10][R32.64] ;  /* 0x0000000a20097981 */ /* 0x000ee2000c1e1900 */
[----:B0-----:R-:W-:-:S05]  /*6d20*/  IADD3 R27, PT, PT, R25, 0x7, RZ ;  /* 0x00000007191b7810 */ /* 0x001fca0007ffe0ff */
[----:B------:R-:W-:-:S04]  /*6d30*/  IMAD.WIDE.U32 R26, R27, 0x4, R14 ;  /* 0x000000041b1a7825 */ /* 0x000fc800078e000e */
[----:B---3--:R-:W-:-:S05]  /*6d40*/  FFMA R35, R10, -R13, R9 ;  /* 0x8000000d0a237223 */ /* 0x008fca0000000009 */
[----:B------:R0:W-:Y:S04]  /*6d50*/  STG.E desc[UR10][R32.64], R35 ;  /* 0x0000002320007986 */ /* 0x0001e8000c10190a */
[----:B------:R-:W3:Y:S01]  /*6d60*/  LDG.E R8, desc[UR10][R26.64] ;  /* 0x0000000a1a087981 */ /* 0x000ee2000c1e1900 */
[----:B-1----:R-:W-:-:S05]  /*6d70*/  IADD3 R29, PT, PT, R25, 0x8, RZ ;  /* 0x00000008191d7810 */ /* 0x002fca0007ffe0ff */
[----:B------:R-:W-:-:S04]  /*6d80*/  IMAD.WIDE.U32 R28, R29, 0x4, R14 ;  /* 0x000000041d1c7825 */ /* 0x000fc800078e000e */
[-C--:B---3--:R-:W-:Y:S02]  /*6d90*/  FFMA R37, R11, -R13.reuse, R8 ;  /* 0x8000000d0b257223 */ /* 0x088fe40000000008 */
[----:B------:R-:W3:Y:S04]  /*6da0*/  LDL.128 R8, [R24+0x20] ;  /* 0x0000200018087983 */ /* 0x000ee80000100c00 */
[----:B------:R1:W-:Y:S04]  /*6db0*/  STG.E desc[UR10][R26.64], R37 ;  /* 0x000000251a007986 */ /* 0x0003e8000c10190a */
[----:B--2---:R-:W3:Y:S01]  /*6dc0*/  LDG.E R31, desc[UR10][R28.64] ;  /* 0x0000000a1c1f7981 */ /* 0x004ee2000c1e1900 */
[----:B------:R-:W-:Y:S01]  /*6dd0*/  IADD3 R30, PT, PT, R25, 0x9, RZ ;  /* 0x00000009191e7810 */ /* 0x000fe20007ffe0ff */
[----:B---3--:R-:W-:-:S04]  /*6de0*/  FFMA R8, R8, -R13, R31 ;  /* 0x8000000d08087223 */ /* 0x008fc8000000001f */
[----:B------:R-:W-:Y:S01]  /*6df0*/  IMAD.WIDE.U32 R30, R30, 0x4, R14 ;  /* 0x000000041e1e7825 */ /* 0x000fe200078e000e */
[----:B------:R2:W-:Y:S04]  /*6e00*/  STG.E desc[UR10][R28.64], R8 ;  /* 0x000000081c007986 */ /* 0x0005e8000c10190a */
[----:B0-----:R-:W3:Y:S01]  /*6e10*/  LDG.E R32, desc[UR10][R30.64] ;  /* 0x0000000a1e207981 */ /* 0x001ee2000c1e1900 */
[----:B------:R-:W-:Y:S01]  /*6e20*/  IADD3 R33, PT, PT, R25, 0xa, RZ ;  /* 0x0000000a19217810 */ /* 0x000fe20007ffe0ff */
[----:B---3--:R-:W-:-:S04]  /*6e30*/  FFMA R35, R9, -R13, R32 ;  /* 0x8000000d09237223 */ /* 0x008fc80000000020 */
[----:B------:R-:W-:Y:S01]  /*6e40*/  IMAD.WIDE.U32 R32, R33, 0x4, R14 ;  /* 0x0000000421207825 */ /* 0x000fe200078e000e */
[----:B------:R0:W-:Y:S04]  /*6e50*/  STG.E desc[UR10][R30.64], R35 ;  /* 0x000000231e007986 */ /* 0x0001e8000c10190a */
[----:B------:R-:W3:Y:S01]  /*6e60*/  LDG.E R9, desc[UR10][R32.64] ;  /* 0x0000000a20097981 */ /* 0x000ee2000c1e1900 */
[----:B-1----:R-:W-:-:S05]  /*6e70*/  IADD3 R27, PT, PT, R25, 0xb, RZ ;  /* 0x0000000b191b7810 */ /* 0x002fca0007ffe0ff */
[----:B------:R-:W-:-:S04]  /*6e80*/  IMAD.WIDE.U32 R26, R27, 0x4, R14 ;  /* 0x000000041b1a7825 */ /* 0x000fc800078e000e */
[----:B---3--:R-:W-:-:S05]  /*6e90*/  FFMA R37, R10, -R13, R9 ;  /* 0x8000000d0a257223 */ /* 0x008fca0000000009 */
[----:B------:R1:W-:Y:S04]  /*6ea0*/  STG.E desc[UR10][R32.64], R37 ;  /* 0x0000002520007986 */ /* 0x0003e8000c10190a */
[----:B--2---:R-:W2:Y:S01]  /*6eb0*/  LDG.E R8, desc[UR10][R26.64] ;  /* 0x0000000a1a087981 */ /* 0x004ea2000c1e1900 */
[----:B------:R-:W-:-:S05]  /*6ec0*/  IADD3 R29, PT, PT, R25, 0xc, RZ ;  /* 0x0000000c191d7810 */ /* 0x000fca0007ffe0ff */
[----:B------:R-:W-:-:S04]  /*6ed0*/  IMAD.WIDE.U32 R28, R29, 0x4, R14 ;  /* 0x000000041d1c7825 */ /* 0x000fc800078e000e */
[-C--:B--2---:R-:W-:Y:S02]  /*6ee0*/  FFMA R34, R11, -R13.reuse, R8 ;  /* 0x8000000d0b227223 */ /* 0x084fe40000000008 */
[----:B------:R-:W2:Y:S04]  /*6ef0*/  LDL.128 R8, [R24+0x30] ;  /* 0x0000300018087983 */ /* 0x000ea80000100c00 */
[----:B------:R3:W-:Y:S04]  /*6f00*/  STG.E desc[UR10][R26.64], R34 ;  /* 0x000000221a007986 */ /* 0x0007e8000c10190a */
[----:B0-----:R-:W2:Y:S01]  /*6f10*/  LDG.E R31, desc[UR10][R28.64] ;  /* 0x0000000a1c1f7981 */ /* 0x001ea2000c1e1900 */
[----:B------:R-:W-:Y:S01]  /*6f20*/  IADD3 R30, PT, PT, R25, 0xd, RZ ;  /* 0x0000000d191e7810 */ /* 0x000fe20007ffe0ff */
[----:B--2---:R-:W-:-:S04]  /*6f30*/  FFMA R35, R8, -R13, R31 ;  /* 0x8000000d08237223 */ /* 0x004fc8000000001f */
[----:B------:R-:W-:Y:S01]  /*6f40*/  IMAD.WIDE.U32 R30, R30, 0x4, R14 ;  /* 0x000000041e1e7825 */ /* 0x000fe200078e000e */
[----:B------:R0:W-:Y:S04]  /*6f50*/  STG.E desc[UR10][R28.64], R35 ;  /* 0x000000231c007986 */ /* 0x0001e8000c10190a */
[----:B------:R-:W2:Y:S01]  /*6f60*/  LDG.E R8, desc[UR10][R30.64] ;  /* 0x0000000a1e087981 */ /* 0x000ea2000c1e1900 */
[----:B-1----:R-:W-:Y:S01]  /*6f70*/  IADD3 R37, PT, PT, R25, 0xe, RZ ;  /* 0x0000000e19257810 */ /* 0x002fe20007ffe0ff */
[----:B--2---:R-:W-:-:S04]  /*6f80*/  FFMA R33, R9, -R13, R8 ;  /* 0x8000000d09217223 */ /* 0x004fc80000000008 */
[----:B------:R-:W-:Y:S01]  /*6f90*/  IMAD.WIDE.U32 R8, R37, 0x4, R14 ;  /* 0x0000000425087825 */ /* 0x000fe200078e000e */
[----:B------:R0:W-:Y:S04]  /*6fa0*/  STG.E desc[UR10][R30.64], R33 ;  /* 0x000000211e007986 */ /* 0x0001e8000c10190a */
[----:B---3--:R-:W2:Y:S01]  /*6fb0*/  LDG.E R27, desc[UR10][R8.64] ;  /* 0x0000000a081b7981 */ /* 0x008ea2000c1e1900 */
[----:B------:R-:W-:-:S05]  /*6fc0*/  IADD3 R25, PT, PT, R25, 0xf, RZ ;  /* 0x0000000f19197810 */ /* 0x000fca0007ffe0ff */
[----:B------:R-:W-:-:S04]  /*6fd0*/  IMAD.WIDE.U32 R14, R25, 0x4, R14 ;  /* 0x00000004190e7825 */ /* 0x000fc800078e000e */
[----:B--2---:R-:W-:-:S05]  /*6fe0*/  FFMA R27, R10, -R13, R27 ;  /* 0x8000000d0a1b7223 */ /* 0x004fca000000001b */
[----:B------:R0:W-:Y:S04]  /*6ff0*/  STG.E desc[UR10][R8.64], R27 ;  /* 0x0000001b08007986 */ /* 0x0001e8000c10190a */
[----:B------:R-:W2:Y:S01]  /*7000*/  LDG.E R10, desc[UR10][R14.64] ;  /* 0x0000000a0e0a7981 */ /* 0x000ea2000c1e1900 */
[----:B------:R-:W-:-:S04]  /*7010*/  IADD3 R23, PT, PT, R23, 0x10, RZ ;  /* 0x0000001017177810 */ /* 0x000fc80007ffe0ff */
[----:B------:R-:W-:Y:S01]  /*7020*/  ISETP.NE.AND P0, PT, R23, R20, PT ;  /* 0x000000141700720c */ /* 0x000fe20003f05270 */
[----:B--2---:R-:W-:-:S05]  /*7030*/  FFMA R11, R11, -R13, R10 ;  /* 0x8000000d0b0b7223 */ /* 0x004fca000000000a */
[----:B------:R0:W-:Y:S07]  /*7040*/  STG.E desc[UR10][R14.64], R11 ;  /* 0x0000000b0e007986 */ /* 0x0001ee000c10190a */
[----:B------:R-:W-:Y:S05]  /*7050*/  @P0 BRA `(.L_x_342) ;  /* 0xfffffff8009c0947 */ /* 0x000fea000383ffff */
[----:B------:R-:W-:-:S07]  /*7060*/  MOV R23, R20 ;  /* 0x0000001400177202 */ /* 0x000fce0000000f00 */
.L_x_341:
[----:B------:R-:W-:-:S13]  /*7070*/  LOP3.LUT P0, RZ, R2, 0xf, RZ, 0xc0, !PT ;  /* 0x0000000f02ff7812 */ /* 0x000fda000780c0ff */
[----:B------:R-:W-:Y:S05]  /*7080*/  @!P0 BRA `(.L_x_340) ;  /* 0x0000000400908947 */ /* 0x000fea0003800000 */
[----:B------:R-:W-:Y:S02]  /*7090*/  UISETP.GE.U32.AND UP0, UPT, UR7, 0x7, UPT ;  /* 0x000000070700788c */ /* 0x000fe4000bf06070 */
[----:B------:R-:W-:-:S07]  /*70a0*/  UISETP.NE.AND UP1, UPT, UR6, URZ, UPT ;  /* 0x000000ff0600728c */ /* 0x000fce000bf25270 */
[----:B------:R-:W-:Y:S05]  /*70b0*/  BRA.U !UP0, `(.L_x_343) ;  /* 0x0000000108b47547 */ /* 0x000fea000b800000 */
        /* <DEDUP_REMOVED lines=23> */
[----:B---3--:R-:W-:Y:S02]  /*7230*/  FFMA R35, -R13, R11, R8 ;  /* 0x0000000b0d237223 */ /* 0x008fe40000000108 */
        /* <DEDUP_REMOVED lines=8> */
[----:B--2---:R-:W-:Y:S01]  /*72c0*/  IADD3 R30, PT, PT, R33, 0x6, RZ ;  /* 0x00000006211e7810 */ /* 0x004fe20007ffe0ff */
[----:B---3--:R-:W-:-:S04]  /*72d0*/  FFMA R31, -R13, R9, R8 ;  /* 0x000000090d1f7223 */ /* 0x008fc80000000108 */
[----:B------:R-:W-:Y:S01]  /*72e0*/  IMAD.WIDE.U32 R8, R30, 0x4, R14 ;  /* 0x000000041e087825 */ /* 0x000fe200078e000e */
[----:B------:R1:W-:Y:S04]  /*72f0*/  STG.E desc[UR10][R28.64], R31 ;  /* 0x0000001f1c007986 */ /* 0x0003e8000c10190a */
[----:B0-----:R-:W2:Y:S01]  /*7300*/  LDG.E R24, desc[UR10][R8.64] ;  /* 0x0000000a08187981 */ /* 0x001ea2000c1e1900 */
        /* <DEDUP_REMOVED lines=8> */
.L_x_343:
[----:B------:R-:W-:Y:S05]  /*7390*/  BRA.U !UP1, `(.L_x_340) ;  /* 0x0000000109cc7547 */ /* 0x000fea000b800000 */
[----:B------:R-:W-:Y:S02]  /*73a0*/  ISETP.GE.U32.AND P0, PT, R6, 0x3, PT ;  /* 0x000000030600780c */ /* 0x000fe40003f06070 */
[----:B------:R-:W-:-:S11]  /*73b0*/  ISETP.NE.AND P1, PT, R19, RZ, PT ;  /* 0x000000ff1300720c */ /* 0x000fd60003f25270 */
[----:B------:R-:W-:Y:S05]  /*73c0*/  @!P0 BRA `(.L_x_344) ;  /* 0x0000000000608947 */ /* 0x000fea0003800000 */
[----:B01-3--:R-:W0:Y:S01]  /*73d0*/  LDC.64 R26, c[0x0][0x388] ;  /* 0x0000e200ff1a7b82 */ /* 0x00be220000000a00 */
[----:B------:R-:W-:Y:S02]  /*73e0*/  IADD3 R29, PT, PT, R12, R23, RZ ;  /* 0x000000170c1d7210 */ /* 0x000fe40007ffe0ff */
[----:B------:R-:W-:-:S06]  /*73f0*/  LEA R10, R23, R4, 0x2 ;  /* 0x00000004170a7211 */ /* 0x000fcc00078e10ff */
[----:B----4-:R-:W2:Y:S01]  /*7400*/  LDL.128 R8, [R10] ;  /* 0x000000000a087983 */ /* 0x010ea20000100c00 */
[----:B0-----:R-:W-:-:S05]  /*7410*/  IMAD.WIDE.U32 R24, R29, 0x4, R26 ;  /* 0x000000041d187825 */ /* 0x001fca00078e001a */
[----:B------:R-:W2:Y:S01]  /*7420*/  LDG.E R15, desc[UR10][R24.64] ;  /* 0x0000000a180f7981 */ /* 0x000ea2000c1e1900 */
[----:B------:R-:W-:Y:S01]  /*7430*/  IADD3 R33, PT, PT, R29, 0x1, RZ ;  /* 0x000000011d217810 */ /* 0x000fe20007ffe0ff */
[----:B--2---:R-:W-:-:S04]  /*7440*/  FFMA R31, R8, -R13, R15 ;  /* 0x8000000d081f7223 */ /* 0x004fc8000000000f */
[----:B------:R-:W-:Y:S01]  /*7450*/  IMAD.WIDE.U32 R14, R33, 0x4, R26 ;  /* 0x00000004210e7825 */ /* 0x000fe200078e001a */
[----:B------:R2:W-:Y:S04]  /*7460*/  STG.E desc[UR10][R24.64], R31 ;  /* 0x0000001f18007986 */ /* 0x0005e8000c10190a */
[----:B------:R-:W3:Y:S01]  /*7470*/  LDG.E R8, desc[UR10][R14.64] ;  /* 0x0000000a0e087981 */ /* 0x000ee2000c1e1900 */
[----:B------:R-:W-:Y:S01]  /*7480*/  IADD3 R35, PT, PT, R29, 0x2, RZ ;  /* 0x000000021d237810 */ /* 0x000fe20007ffe0ff */
[----:B---3--:R-:W-:-:S04]  /*7490*/  FFMA R33, -R13, R9, R8 ;  /* 0x000000090d217223 */ /* 0x008fc80000000108 */
[----:B------:R-:W-:Y:S01]  /*74a0*/  IMAD.WIDE.U32 R8, R35, 0x4, R26 ;  /* 0x0000000423087825 */ /* 0x000fe200078e001a */
[----:B------:R2:W-:Y:S04]  /*74b0*/  STG.E desc[UR10][R14.64], R33 ;  /* 0x000000210e007986 */ /* 0x0005e8000c10190a */
[----:B------:R-:W3:Y:S01]  /*74c0*/  LDG.E R28, desc[UR10][R8.64] ;  /* 0x0000000a081c7981 */ /* 0x000ee2000c1e1900 */
[----:B------:R-:W-:-:S05]  /*74d0*/  IADD3 R35, PT, PT, R29, 0x3, RZ ;  /* 0x000000031d237810 */ /* 0x000fca0007ffe0ff */
[----:B------:R-:W-:-:S04]  /*74e0*/  IMAD.WIDE.U32 R26, R35, 0x4, R26 ;  /* 0x00000004231a7825 */ /* 0x000fc800078e001a */
[----:B---3--:R-:W-:-:S05]  /*74f0*/  FFMA R29, -R13, R10, R28 ;  /* 0x0000000a0d1d7223 */ /* 0x008fca000000011c */
[----:B------:R2:W-:Y:S04]  /*7500*/  STG.E desc[UR10][R8.64], R29 ;  /* 0x0000001d08007986 */ /* 0x0005e8000c10190a */
[----:B------:R-:W3:Y:S01]  /*7510*/  LDG.E R10, desc[UR10][R26.64] ;  /* 0x0000000a1a0a7981 */ /* 0x000ee2000c1e1900 */
[----:B------:R-:W-:Y:S01]  /*7520*/  IADD3 R23, PT, PT, R23, 0x4, RZ ;  /* 0x0000000417177810 */ /* 0x000fe20007ffe0ff */
[----:B---3--:R-:W-:-:S05]  /*7530*/  FFMA R11, -R13, R11, R10 ;  /* 0x0000000b0d0b7223 */ /* 0x008fca000000010a */
[----:B------:R2:W-:Y:S02]  /*7540*/  STG.E desc[UR10][R26.64], R11 ;  /* 0x0000000b1a007986 */ /* 0x0005e4000c10190a */
.L_x_344:
[----:B------:R-:W-:Y:S05]  /*7550*/  @!P1 BRA `(.L_x_340) ;  /* 0x00000000005c9947 */ /* 0x000fea0003800000 */
[----:B0123--:R-:W0:Y:S01]  /*7560*/  LDC.64 R8, c[0x0][0x388] ;  /* 0x0000e200ff087b82 */ /* 0x00fe220000000a00 */
[----:B------:R-:W-:Y:S02]  /*7570*/  IADD3 R25, PT, PT, R12, R23, RZ ;  /* 0x000000170c197210 */ /* 0x000fe40007ffe0ff */
[----:B------:R-:W-:-:S05]  /*7580*/  LEA R12, R23, R4, 0x2 ;  /* 0x00000004170c7211 */ /* 0x000fca00078e10ff */
[----:B----4-:R-:W2:Y:S01]  /*7590*/  LDL.64 R10, [R12] ;  /* 0x000000000c0a7983 */ /* 0x010ea20000100a00 */
[----:B0-----:R-:W-:-:S05]  /*75a0*/  IMAD.WIDE.U32 R14, R25, 0x4, R8 ;  /* 0x00000004190e7825 */ /* 0x001fca00078e0008 */
[----:B------:R-:W2:Y:S01]  /*75b0*/  LDG.E R23, desc[UR10][R14.64] ;  /* 0x0000000a0e177981 */ /* 0x000ea2000c1e1900 */
[----:B------:R-:W-:Y:S01]  /*75c0*/  ISETP.NE.AND P0, PT, R19, 0x1, PT ;  /* 0x000000011300780c */ /* 0x000fe20003f05270 */
[----:B--2---:R-:W-:-:S05]  /*75d0*/  FFMA R23, R10, -R13, R23 ;  /* 0x8000000d0a177223 */ /* 0x004fca0000000017 */
[----:B------:R0:W-:Y:S07]  /*75e0*/  STG.E desc[UR10][R14.64], R23 ;  /* 0x000000170e007986 */ /* 0x0001ee000c10190a */
[----:B------:R-:W-:Y:S05]  /*75f0*/  @!P0 BRA `(.L_x_340) ;  /* 0x0000000000348947 */ /* 0x000fea0003800000 */
[----:B0-----:R-:W-:-:S05]  /*7600*/  IADD3 R15, PT, PT, R25, 0x1, RZ ;  /* 0x00000001190f7810 */ /* 0x001fca0007ffe0ff */
[----:B------:R-:W-:-:S05]  /*7610*/  IMAD.WIDE.U32 R14, R15, 0x4, R8 ;  /* 0x000000040f0e7825 */ /* 0x000fca00078e0008 */
[----:B------:R-:W2:Y:S01]  /*7620*/  LDG.E R10, desc[UR10][R14.64] ;  /* 0x0000000a0e0a7981 */ /* 0x000ea2000c1e1900 */
[----:B------:R-:W-:Y:S01]  /*7630*/  ISETP.NE.AND P0, PT, R19, 0x2, PT ;  /* 0x000000021300780c */ /* 0x000fe20003f05270 */
[----:B--2---:R-:W-:-:S05]  /*7640*/  FFMA R11, -R13, R11, R10 ;  /* 0x0000000b0d0b7223 */ /* 0x004fca000000010a */
[----:B------:R0:W-:Y:S07]  /*7650*/  STG.E desc[UR10][R14.64], R11 ;  /* 0x0000000b0e007986 */ /* 0x0001ee000c10190a */
[----:B------:R-:W-:Y:S05]  /*7660*/  @!P0 BRA `(.L_x_340) ;  /* 0x0000000000188947 */ /* 0x000fea0003800000 */
[----:B0-----:R-:W-:Y:S01]  /*7670*/  IADD3 R11, PT, PT, R25, 0x2, RZ ;  /* 0x00000002190b7810 */ /* 0x001fe20007ffe0ff */
[----:B------:R-:W2:Y:S04]  /*7680*/  LDL R12, [R12+0x8] ;  /* 0x000008000c0c7983 */ /* 0x000ea80000100800 */
[----:B------:R-:W-:-:S05]  /*7690*/  IMAD.WIDE.U32 R8, R11, 0x4, R8 ;  /* 0x000000040b087825 */ /* 0x000fca00078e0008 */
[----:B------:R-:W2:Y:S02]  /*76a0*/  LDG.E R10, desc[UR10][R8.64] ;  /* 0x0000000a080a7981 */ /* 0x000ea4000c1e1900 */
[----:B--2---:R-:W-:-:S05]  /*76b0*/  FFMA R13, -R13, R12, R10 ;  /* 0x0000000c0d0d7223 */ /* 0x004fca000000010a */
[----:B------:R0:W-:Y:S02]  /*76c0*/  STG.E desc[UR10][R8.64], R13 ;  /* 0x0000000d08007986 */ /* 0x0001e4000c10190a */
.L_x_340:
[----:B------:R-:W-:-:S04]  /*76d0*/  IADD3 R22, PT, PT, R22, 0x1, RZ ;  /* 0x0000000116167810 */ /* 0x000fc80007ffe0ff */
[----:B------:R-:W-:-:S13]  /*76e0*/  ISETP.NE.AND P0, PT, R22, R21, PT ;  /* 0x000000151600720c */ /* 0x000fda0003f05270 */
[----:B------:R-:W-:Y:S05]  /*76f0*/  @P0 BRA `(.L_x_345) ;  /* 0xffffffe8002c0947 */ /* 0x000fea000383ffff */
.L_x_281:
[----:B------:R-:W-:Y:S02]  /*7700*/  IADD3 R3, PT, PT, R3, 0x1, RZ ;  /* 0x0000000103037810 */ /* 0x000fe40007ffe0ff */
[----:B------:R-:W-:Y:S02]  /*7710*/  IADD3 R7, PT, PT, R7, 0x1, RZ ;  /* 0x0000000107077810 */ /* 0x000fe40007ffe0ff */
[----:B------:R-:W-:Y:S01]  /*7720*/  IADD3 R16, PT, PT, R16, 0x1, RZ ;  /* 0x0000000110107810 */ /* 0x000fe20007ffe0ff */
[----:B------:R-:W-:Y:S06]  /*7730*/  @P5 BRA `(.L_x_346) ;  /* 0xffffff9000745947 */ /* 0x000fec000383ffff */
.L_x_275:
[----:B------:R-:W-:-:S13]  /*7740*/  ISETP.GE.AND P0, PT, R21, 0x1, PT ;  /* 0x000000011500780c */ /* 0x000fda0003f06270 */
[----:B------:R-:W-:Y:S05]  /*7750*/  @!P0 BRA `(.L_x_347) ;  /* 0x0000004800a88947 */ /* 0x000fea0003800000 */
[----:B0-----:R-:W0:Y:S01]  /*7760*/  LDC.64 R16, c[0x0][0x380] ;  /* 0x0000e000ff107b82 */ /* 0x001e220000000a00 */
[-C--:B------:R-:W-:Y:S01]  /*7770*/  IMAD R2, R0, R21.reuse, R0 ;  /* 0x0000001500027224 */ /* 0x080fe200078e0200 */
[C---:B-1----:R-:W-:Y:S01]  /*7780*/  IADD3 R4, PT, PT, R21.reuse, -0x1, RZ ;  /* 0xffffffff15047810 */ /* 0x042fe20007ffe0ff */
[C---:B------:R-:W-:Y:S01]  /*7790*/  IMAD R12, R21.reuse, 0x1e, RZ ;  /* 0x0000001e150c7824 */ /* 0x040fe200078e02ff */
[C---:B------:R-:W-:Y:S01]  /*77a0*/  LOP3.LUT R5, R21.reuse, 0x1, RZ, 0xc0, !PT ;  /* 0x0000000115057812 */ /* 0x040fe200078ec0ff */
[----:B------:R-:W-:Y:S01]  /*77b0*/  UMOV UR4, URZ ;  /* 0x000000ff00047c82 */ /* 0x000fe20008000000 */
[----:B------:R-:W-:Y:S02]  /*77c0*/  IADD3 R19, PT, PT, R2, R21, RZ ;  /* 0x0000001502137210 */ /* 0x000fe40007ffe0ff */
[----:B------:R-:W-:Y:S02]  /*77d0*/  LOP3.LUT R7, R21, 0xf, RZ, 0xc0, !PT ;  /* 0x0000000f15077812 */ /* 0x000fe400078ec0ff */
[----:B------:R-:W-:-:S02]  /*77e0*/  IADD3 R3, PT, PT, R19, 0x1, RZ ;  /* 0x0000000113037810 */ /* 0x000fc40007ffe0ff */
[C---:B------:R-:W-:Y:S02]  /*77f0*/  LOP3.LUT R2, R21.reuse, 0x3, RZ, 0xc0, !PT ;  /* 0x0000000315027812 */ /* 0x040fe400078ec0ff */
[C---:B------:R-:W-:Y:S02]  /*7800*/  LOP3.LUT R6, R21.reuse, 0x7ffffff0, RZ, 0xc0, !PT ;  /* 0x7ffffff015067812 */ /* 0x040fe400078ec0ff */
[----:B--234-:R-:W-:Y:S02]  /*7810*/  LOP3.LUT R11, R21, 0x7ffffff8, RZ, 0xc0, !PT ;  /* 0x7ffffff8150b7812 */ /* 0x01cfe400078ec0ff */
[----:B------:R-:W-:Y:S02]  /*7820*/  VIMNMX R12, PT, PT, R12, 0x1, !PT ;  /* 0x000000010c0c7848 */ /* 0x000fe40007fe0100 */
[----:B------:R-:W-:Y:S01]  /*7830*/  VIMNMX.U32 R13, PT, PT, R4, 0x1, !PT ;  /* 0x00000001040d7848 */ /* 0x000fe20007fe0000 */
[----:B0-----:R-:W-:-:S04]  /*7840*/  IMAD.WIDE.U32 R18, R19, 0x4, R16 ;  /* 0x0000000413127825 */ /* 0x001fc800078e0010 */
[----:B------:R-:W-:Y:S01]  /*7850*/  IMAD.WIDE.U32 R16, R3, 0x4, R16 ;  /* 0x0000000403107825 */ /* 0x000fe200078e0010 */
[----:B------:R-:W-:-:S04]  /*7860*/  LOP3.LUT R3, R21, 0x7, RZ, 0xc0, !PT ;  /* 0x0000000715037812 */ /* 0x000fc800078ec0ff */
[----:B------:R-:W-:-:S07]  /*7870*/  IADD3 R9, PT, PT, R3, -0x1, RZ ;  /* 0xffffffff03097810 */ /* 0x000fce0007ffe0ff */
.L_x_384:
[----:B01234-:R-:W-:-:S07]  /*7880*/  HFMA2 R27, -RZ, RZ, 0, 0 ;  /* 0x00000000ff1b7431 */ /* 0x01ffce00000001ff */
.L_x_349:
[----:B------:R-:W-:-:S13]  /*7890*/  ISETP.NE.AND P0, PT, R27, R4, PT ;  /* 0x000000041b00720c */ /* 0x000fda0003f05270 */
[----:B------:R-:W-:Y:S05]  /*78a0*/  @!P0 BRA `(.L_x_348) ;  /* 0x0000004800488947 */ /* 0x000fea0003800000 */
[----:B------:R-:W0:Y:S01]  /*78b0*/  LDC R26, c[0x0][0x3b0] ;  /* 0x0000ec00ff1a7b82 */ /* 0x000e220000000800 */
[----:B------:R-:W-:-:S07]  /*78c0*/  IADD3 R8, PT, PT, R27, 0x1, RZ ;  /* 0x000000011b087810 */ /* 0x000fce0007ffe0ff */
[----:B------:R-:W1:Y:S01]  /*78d0*/  LDC.64 R14, c[0x0][0x380] ;  /* 0x0000e000ff0e7b82 */ /* 0x000e620000000a00 */
[CC--:B0-----:R-:W-:Y:S02]  /*78e0*/  IMAD R10, R27.reuse, R26.reuse, R26 ;  /* 0x0000001a1b0a7224 */ /* 0x0c1fe400078e021a */
[----:B------:R-:W-:-:S03]  /*78f0*/  IMAD R23, R27, R26, R27 ;  /* 0x0000001a1b177224 */ /* 0x000fc600078e021b */
[----:B------:R-:W-:Y:S01]  /*7900*/  IADD3 R21, PT, PT, R8, R10, RZ ;  /* 0x0000000a08157210 */ /* 0x000fe20007ffe0ff */
[----:B-1----:R-:W-:-:S04]  /*7910*/  IMAD.WIDE.U32 R22, R23, 0x4, R14 ;  /* 0x0000000417167825 */ /* 0x002fc800078e000e */
[----:B------:R-:W-:Y:S02]  /*7920*/  IMAD.WIDE.U32 R20, R21, 0x4, R14 ;  /* 0x0000000415147825 */ /* 0x000fe400078e000e */
[----:B------:R-:W2:Y:S04]  /*7930*/  LDG.E R22, desc[UR10][R22.64] ;  /* 0x0000000a16167981 */ /* 0x000ea8000c1e1900 */
[----:B------:R-:W2:Y:S01]  /*7940*/  LDG.E R21, desc[UR10][R20.64] ;  /* 0x0000000a14157981 */ /* 0x000ea2000c1e1900 */
[----:B------:R-:W-:-:S05]  /*7950*/  IADD3 R25, PT, PT, R10, R27, RZ ;  /* 0x0000001b0a197210 */ /* 0x000fca0007ffe0ff */
[----:B------:R-:W-:-:S06]  /*7960*/  IMAD.WIDE.U32 R24, R25, 0x4, R14 ;  /* 0x0000000419187825 */ /* 0x000fcc00078e000e */
[----:B------:R-:W3:Y:S01]  /*7970*/  LDG.E R25, desc[UR10][R24.64] ;  /* 0x0000000a18197981 */ /* 0x000ee2000c1e1900 */
[----:B------:R-:W-:Y:S01]  /*7980*/  MOV R27, R8 ;  /* 0x00000008001b7202 */ /* 0x000fe20000000f00 */
[----:B--2---:R-:W-:-:S05]  /*7990*/  FADD R10, |R22|, |R21| ;  /* 0x40000015160a7221 */ /* 0x004fca0000000200 */
[----:B------:R-:W-:-:S05]  /*79a0*/  FMNMX R10, R10, 1, !PT ;  /* 0x3f8000000a0a7809 */ /* 0x000fca0007800000 */
[----:B------:R-:W-:-:S05]  /*79b0*/  FMUL R10, R10, 1.1920928955078125e-07 ;  /* 0x340000000a0a7820 */ /* 0x000fca0000400000 */
[----:B---3--:R-:W-:-:S13]  /*79c0*/  FSETP.GT.AND P0, PT, |R25|, R10, PT ;  /* 0x0000000a1900720b */ /* 0x008fda0003f04200 */
[----:B------:R-:W-:Y:S05]  /*79d0*/  @!P0 BRA `(.L_x_349) ;  /* 0xfffffffc00ac8947 */ /* 0x000fea000383ffff */
[----:B------:R-:W-:Y:S01]  /*79e0*/  IMAD R23, R0, R26, R0 ;  /* 0x0000001a00177224 */ /* 0x000fe200078e0200 */
[----:B------:R-:W2:Y:S04]  /*79f0*/  LDG.E R8, desc[UR10][R16.64] ;  /* 0x0000000a10087981 */ /* 0x000ea8000c1e1900 */
[----:B------:R-:W-:-:S05]  /*7a00*/  IADD3 R21, PT, PT, R23, 0x1, RZ ;  /* 0x0000000117157810 */ /* 0x000fca0007ffe0ff */
[----:B------:R-:W-:-:S04]  /*7a10*/  IMAD.WIDE.U32 R20, R21, 0x4, R14 ;  /* 0x0000000415147825 */ /* 0x000fc800078e000e */
[----:B------:R-:W-:Y:S02]  /*7a20*/  IMAD.WIDE.U32 R14, R23, 0x4, R14 ;  /* 0x00000004170e7825 */ /* 0x000fe400078e000e */
[----:B------:R-:W3:Y:S04]  /*7a30*/  LDG.E R23, desc[UR10][R18.64] ;  /* 0x0000000a12177981 */ /* 0x000ee8000c1e1900 */
[----:B------:R-:W3:Y:S04]  /*7a40*/  LDG.E R20, desc[UR10][R20.64] ;  /* 0x0000000a14147981 */ /* 0x000ee8000c1e1900 */
[----:B------:R-:W2:Y:S01]  /*7a50*/  LDG.E R15, desc[UR10][R14.64] ;  /* 0x0000000a0e0f7981 */ /* 0x000ea2000c1e1900 */
[----:B---3--:R-:W-:-:S04]  /*7a60*/  FMUL R10, R20, R23 ;  /* 0x00000017140a7220 */ /* 0x008fc80000400000 */
[C---:B--2---:R-:W-:Y:S01]  /*7a70*/  FFMA R22, R15.reuse, R8, -R10 ;  /* 0x000000080f167223 */ /* 0x044fe2000000080a */
[----:B------:R-:W-:-:S03]  /*7a80*/  FADD R10, R15, R8 ;  /* 0x000000080f0a7221 */ /* 0x000fc60000000000 */
[----:B------:R-:W-:-:S04]  /*7a90*/  FMUL R23, R22, -4 ;  /* 0xc080000016177820 */ /* 0x000fc80000400000 */
[----:B------:R-:W-:-:S05]  /*7aa0*/  FFMA R33, R10, R10, R23 ;  /* 0x0000000a0a217223 */ /* 0x000fca0000000017 */
[----:B------:R-:W-:-:S13]  /*7ab0*/  FSETP.GE.AND P0, PT, R33, RZ, PT ;  /* 0x000000ff2100720b */ /* 0x000fda0003f06000 */
[----:B------:R-:W-:Y:S05]  /*7ac0*/  @!P0 BRA `(.L_x_350) ;  /* 0x0000000000548947 */ /* 0x000fea0003800000 */
[----:B------:R-:W-:Y:S01]  /*7ad0*/  IADD3 R15, PT, PT, R33, -0xd000000, RZ ;  /* 0xf3000000210f7810 */ /* 0x000fe20007ffe0ff */
[----:B------:R0:W1:Y:S03]  /*7ae0*/  MUFU.RSQ R14, R33 ;  /* 0x00000021000e7308 */ /* 0x0000660000001400 */
[----:B------:R-:W-:-:S13]  /*7af0*/  ISETP.GT.U32.AND P0, PT, R15, 0x727fffff, PT ;  /* 0x727fffff0f00780c */ /* 0x000fda0003f04070 */
[----:B0-----:R-:W-:Y:S05]  /*7b00*/  @!P0 BRA `(.L_x_351) ;  /* 0x00000000000c8947 */ /* 0x001fea0003800000 */
[----:B------:R-:W-:-:S07]  /*7b10*/  MOV R20, 0x7b30 ;  /* 0x00007b3000147802 */ /* 0x000fce0000000f00 */
[----:B-1----:R-:W-:Y:S05]  /*7b20*/  CALL.REL.NOINC `($__internal_2_$__cuda_sm20_sqrt_rn_f32_slowpath) ;  /* 0x000000e000587944 */ /* 0x002fea0003c00000 */
[----:B------:R-:W-:Y:S05]  /*7b30*/  BRA `(.L_x_352) ;  /* 0x0000000000107947 */ /* 0x000fea0003800000 */
.L_x_351:
[----:B-1----:R-:W-:Y:S01]  /*7b40*/  FMUL.FTZ R20, R33, R14 ;  /* 0x0000000e21147220 */ /* 0x002fe20000410000 */
[----:B------:R-:W-:-:S03]  /*7b50*/  FMUL.FTZ R14, R14, 0.5 ;  /* 0x3f0000000e0e7820 */ /* 0x000fc60000410000 */
[----:B------:R-:W-:-:S04]  /*7b60*/  FFMA R15, -R20, R20, R33 ;  /* 0x00000014140f7223 */ /* 0x000fc80000000121 */
[----:B------:R-:W-:-:S07]  /*7b70*/  FFMA R15, R15, R14, R20 ;  /* 0x0000000e0f0f7223 */ /* 0x000fce0000000014 */
.L_x_352:
[C-C-:B------:R-:W-:Y:S01]  /*7b80*/  FADD R14, R10.reuse, R15.reuse ;  /* 0x0000000f0a0e7221 */ /* 0x140fe20000000000 */
[----:B------:R-:W-:-:S03]  /*7b90*/  FADD R10, R10, -R15 ;  /* 0x8000000f0a0a7221 */ /* 0x000fc60000000000 */
[----:B------:R-:W-:Y:S01]  /*7ba0*/  FMUL R15, R14, 0.5 ;  /* 0x3f0000000e0f7820 */ /* 0x000fe20000400000 */
[----:B------:R-:W-:-:S03]  /*7bb0*/  FMUL R10, R10, 0.5 ;  /* 0x3f0000000a0a7820 */ /* 0x000fc60000400000 */
[C---:B------:R-:W-:Y:S01]  /*7bc0*/  FADD R14, -R8.reuse, R15 ;  /* 0x0000000f080e7221 */ /* 0x040fe20000000100 */
[----:B------:R-:W-:-:S05]  /*7bd0*/  FADD R21, -R8, R10 ;  /* 0x0000000a08157221 */ /* 0x000fca0000000100 */
[----:B------:R-:W-:-:S04]  /*7be0*/  FSETP.GEU.AND P0, PT, |R14|, |R21|, PT ;  /* 0x400000150e00720b */ /* 0x000fc80003f0e200 */
[----:B------:R-:W-:-:S04]  /*7bf0*/  FSEL R10, R15, R10, !P0 ;  /* 0x0000000a0f0a7208 */ /* 0x000fc80004000000 */
[----:B------:R-:W-:Y:S01]  /*7c00*/  R2UR UR14, R10 ;  /* 0x000000000a0e72ca */ /* 0x000fe200000e0000 */
[----:B------:R-:W-:-:S14]  /*7c10*/  BRA `(.L_x_353) ;  /* 0x0000000000087947 */ /* 0x000fdc0003800000 */
.L_x_350:
[----:B------:R-:W-:-:S05]  /*7c20*/  FMUL R10, R10, 0.5 ;  /* 0x3f0000000a0a7820 */ /* 0x000fca0000400000 */
[----:B------:R-:W-:-:S15]  /*7c30*/  R2UR UR14, R10 ;  /* 0x000000000a0e72ca */ /* 0x000fde00000e0000 */
.L_x_353:
[----:B------:R-:W-:Y:S01]  /*7c40*/  ISETP.GE.U32.AND P0, PT, R4, 0xf, PT ;  /* 0x0000000f0400780c */ /* 0x000fe20003f06070 */
[----:B------:R-:W-:-:S12]  /*7c50*/  HFMA2 R8, -RZ, RZ, 0, 0 ;  /* 0x00000000ff087431 */ /* 0x000fd800000001ff */
[----:B------:R-:W-:Y:S05]  /*7c60*/  @!P0 BRA `(.L_x_354) ;  /* 0x0000000400988947 */ /* 0x000fea0003800000 */
[----:B------:R-:W0:Y:S01]  /*7c70*/  LDC R8, c[0x0][0x3b0] ;  /* 0x0000ec00ff087b82 */ /* 0x000e220000000800 */
[----:B------:R-:W-:-:S07]  /*7c80*/  MOV R27, RZ ;  /* 0x000000ff001b7202 */ /* 0x000fce0000000f00 */
[----:B------:R-:W1:Y:S02]  /*7c90*/  LDC.64 R14, c[0x0][0x380] ;  /* 0x0000e000ff0e7b82 */ /* 0x000e640000000a00 */
.L_x_355:
[----:B0-2---:R-:W-:-:S04]  /*7ca0*/  IMAD R23, R27, R8, R27 ;  /* 0x000000081b177224 */ /* 0x005fc800078e021b */
[----:B-1----:R-:W-:-:S05]  /*7cb0*/  IMAD.WIDE.U32 R22, R23, 0x4, R14 ;  /* 0x0000000417167825 */ /* 0x002fca00078e000e */
[----:B------:R-:W2:Y:S01]  /*7cc0*/  LDG.E R10, desc[UR10][R22.64] ;  /* 0x0000000a160a7981 */ /* 0x000ea2000c1e1900 */
[----:B------:R-:W-:-:S05]  /*7cd0*/  IMAD R20, R27, R8, R8 ;  /* 0x000000081b147224 */ /* 0x000fca00078e0208 */
[----:B------:R-:W-:-:S05]  /*7ce0*/  IADD3 R25, PT, PT, R27, 0x1, R20 ;  /* 0x000000011b197810 */ /* 0x000fca0007ffe014 */
[----:B------:R-:W-:-:S04]  /*7cf0*/  IMAD.WIDE.U32 R24, R25, 0x4, R14 ;  /* 0x0000000419187825 */ /* 0x000fc800078e000e */
[----:B--2---:R-:W-:-:S05]  /*7d00*/  FADD R29, R10, -UR14 ;  /* 0x8000000e0a1d7e21 */ /* 0x004fca0008000000 */
[----:B------:R0:W-:Y:S04]  /*7d10*/  STG.E desc[UR10][R22.64], R29 ;  /* 0x0000001d16007986 */ /* 0x0001e8000c10190a */
[----:B------:R-:W2:Y:S01]  /*7d20*/  LDG.E R10, desc[UR10][R24.64] ;  /* 0x0000000a180a7981 */ /* 0x000ea2000c1e1900 */
[----:B------:R-:W-:-:S04]  /*7d30*/  IADD3 R26, PT, PT, R20, R8, RZ ;  /* 0x00000008141a7210 */ /* 0x000fc80007ffe0ff */
[----:B------:R-:W-:-:S05]  /*7d40*/  IADD3 R21, PT, PT, R27, 0x2, R26 ;  /* 0x000000021b157810 */ /* 0x000fca0007ffe01a */
[----:B------:R-:W-:-:S04]  /*7d50*/  IMAD.WIDE.U32 R20, R21, 0x4, R14 ;  /* 0x0000000415147825 */ /* 0x000fc800078e000e */
[----:B--2---:R-:W-:-:S05]  /*7d60*/  FADD R31, R10, -UR14 ;  /* 0x8000000e0a1f7e21 */ /* 0x004fca0008000000 */
[----:B------:R1:W-:Y:S04]  /*7d70*/  STG.E desc[UR10][R24.64], R31 ;  /* 0x0000001f18007986 */ /* 0x0003e8000c10190a */
[----:B------:R-:W2:Y:S01]  /*7d80*/  LDG.E R10, desc[UR10][R20.64] ;  /* 0x0000000a140a7981 */ /* 0x000ea2000c1e1900 */
[----:B------:R-:W-:-:S04]  /*7d90*/  IADD3 R26, PT, PT, R26, R8, RZ ;  /* 0x000000081a1a7210 */ /* 0x000fc80007ffe0ff */
[----:B------:R-:W-:-:S05]  /*7da0*/  IADD3 R35, PT, PT, R27, 0x3, R26 ;  /* 0x000000031b237810 */ /* 0x000fca0007ffe01a */
[----:B0-----:R-:W-:-:S04]  /*7db0*/  IMAD.WIDE.U32 R22, R35, 0x4, R14 ;  /* 0x0000000423167825 */ /* 0x001fc800078e000e */
[----:B--2---:R-:W-:-:S05]  /*7dc0*/  FADD R33, R10, -UR14 ;  /* 0x8000000e0a217e21 */ /* 0x004fca0008000000 */
[----:B------:R0:W-:Y:S04]  /*7dd0*/  STG.E desc[UR10][R20.64], R33 ;  /* 0x0000002114007986 */ /* 0x0001e8000c10190a */
[----:B------:R-:W2:Y:S01]  /*7de0*/  LDG.E R10, desc[UR10][R22.64] ;  /* 0x0000000a160a7981 */ /* 0x000ea2000c1e1900 */
[----:B------:R-:W-:-:S04]  /*7df0*/  IADD3 R26, PT, PT, R26, R8, RZ ;  /* 0x000000081a1a7210 */ /* 0x000fc80007ffe0ff */
[----:B------:R-:W-:-:S05]  /*7e00*/  IADD3 R35, PT, PT, R27, 0x4, R26 ;  /* 0x000000041b237810 */ /* 0x000fca0007ffe01a */
[----:B-1----:R-:W-:-:S04]  /*7e10*/  IMAD.WIDE.U32 R24, R35, 0x4, R14 ;  /* 0x0000000423187825 */ /* 0x002fc800078e000e */
        /* <DEDUP_REMOVED lines=62> */
[----:B------:R-:W3:Y:S01]  /*8200*/  LDG.E R10, desc[UR10][R20.64] ;  /* 0x0000000a140a7981 */ /* 0x000ee2000c1e1900 */
[----:B------:R-:W-:-:S04]  /*8210*/  IADD3 R26, PT, PT, R27, R8, R26 ;  /* 0x000000081b1a7210 */ /* 0x000fc80007ffe01a */
[----:B------:R-:W-:-:S05]  /*8220*/  IADD3 R35, PT, PT, R26, 0xf, RZ ;  /* 0x0000000f1a237810 */ /* 0x000fca0007ffe0ff */
[----:B0-----:R-:W-:-:S04]  /*8230*/  IMAD.WIDE.U32 R22, R35, 0x4, R14 ;  /* 0x0000000423167825 */ /* 0x001fc800078e000e */
[----:B---3--:R-:W-:-:S05]  /*8240*/  FADD R33, R10, -UR14 ;  /* 0x8000000e0a217e21 */ /* 0x008fca0008000000 */
[----:B------:R2:W-:Y:S04]  /*8250*/  STG.E desc[UR10][R20.64], R33 ;  /* 0x0000002114007986 */ /* 0x0005e8000c10190a */
[----:B------:R-:W3:Y:S01]  /*8260*/  LDG.E R10, desc[UR10][R22.64] ;  /* 0x0000000a160a7981 */ /* 0x000ee2000c1e1900 */
[----:B------:R-:W-:-:S04]  /*8270*/  IADD3 R27, PT, PT, R27, 0x10, RZ ;  /* 0x000000101b1b7810 */ /* 0x000fc80007ffe0ff */
[----:B------:R-:W-:Y:S01]  /*8280*/  ISETP.NE.AND P0, PT, R27, R6, PT ;  /* 0x000000061b00720c */ /* 0x000fe20003f05270 */
[----:B---3--:R-:W-:-:S05]  /*8290*/  FADD R29, R10, -UR14 ;  /* 0x8000000e0a1d7e21 */ /* 0x008fca0008000000 */
[----:B------:R2:W-:Y:S07]  /*82a0*/  STG.E desc[UR10][R22.64], R29 ;  /* 0x0000001d16007986 */ /* 0x0005ee000c10190a */
[----:B------:R-:W-:Y:S05]  /*82b0*/  @P0 BRA `(.L_x_355) ;  /* 0xfffffff800780947 */ /* 0x000fea000383ffff */
[----:B------:R-:W-:-:S07]  /*82c0*/  MOV R8, R6 ;  /* 0x0000000600087202 */ /* 0x000fce0000000f00 */
.L_x_354:
[----:B------:R-:W-:-:S13]  /*82d0*/  ISETP.NE.AND P0, PT, R7, RZ, PT ;  /* 0x000000ff0700720c */ /* 0x000fda0003f05270 */
[----:B------:R-:W-:Y:S05]  /*82e0*/  @!P0 BRA `(.L_x_356) ;  /* 0x0000000400b08947 */ /* 0x000fea0003800000 */
[----:B------:R-:W-:Y:S02]  /*82f0*/  IADD3 R10, PT, PT, R7, -0x1, RZ ;  /* 0xffffffff070a7810 */ /* 0x000fe40007ffe0ff */
[----:B------:R-:W-:Y:S02]  /*8300*/  ISETP.NE.AND P1, PT, R3, RZ, PT ;  /* 0x000000ff0300720c */ /* 0x000fe40003f25270 */
[----:B------:R-:W-:-:S13]  /*8310*/  ISETP.GE.U32.AND P0, PT, R10, 0x7, PT ;  /* 0x000000070a00780c */ /* 0x000fda0003f06070 */
[----:B------:R-:W-:Y:S05]  /*8320*/  @!P0 BRA `(.L_x_357) ;  /* 0x0000000000c88947 */ /* 0x000fea0003800000 */
[----:B------:R-:W2:Y:S08]  /*8330*/  LDC R27, c[0x0][0x3b0] ;  /* 0x0000ec00ff1b7b82 */ /* 0x000eb00000000800 */
[----:B------:R-:W0:Y:S01]  /*8340*/  LDC.64 R14, c[0x0][0x380] ;  /* 0x0000e000ff0e7b82 */ /* 0x000e220000000a00 */
[----:B--2---:R-:W-:-:S04]  /*8350*/  IMAD R25, R8, R27, R8 ;  /* 0x0000001b08197224 */ /* 0x004fc800078e0208 */
[----:B0-----:R-:W-:-:S05]  /*8360*/  IMAD.WIDE.U32 R24, R25, 0x4, R14 ;  /* 0x0000000419187825 */ /* 0x001fca00078e000e */
        /* <DEDUP_REMOVED lines=37> */
[----:B------:R-:W-:-:S04]  /*85c0*/  IADD3 R27, PT, PT, R8, R27, R35 ;  /* 0x0000001b081b7210 */ /* 0x000fc80007ffe023 */
[----:B------:R-:W-:-:S05]  /*85d0*/  IADD3 R29, PT, PT, R27, 0x7, RZ ;  /* 0x000000071b1d7810 */ /* 0x000fca0007ffe0ff */
[----:B------:R-:W-:-:S04]  /*85e0*/  IMAD.WIDE.U32 R14, R29, 0x4, R14 ;  /* 0x000000041d0e7825 */ /* 0x000fc800078e000e */
[----:B--2---:R-:W-:-:S05]  /*85f0*/  FADD R27, R10, -UR14 ;  /* 0x8000000e0a1b7e21 */ /* 0x004fca0008000000 */
[----:B------:R1:W-:Y:S04]  /*8600*/  STG.E desc[UR10][R24.64], R27 ;  /* 0x0000001b18007986 */ /* 0x0003e8000c10190a */
[----:B------:R-:W0:Y:S01]  /*8610*/  LDG.E R10, desc[UR10][R14.64] ;  /* 0x0000000a0e0a7981 */ /* 0x000e22000c1e1900 */
[----:B------:R-:W-:Y:S01]  /*8620*/  IADD3 R8, PT, PT, R8, 0x8, RZ ;  /* 0x0000000808087810 */ /* 0x000fe20007ffe0ff */
[----:B0-----:R-:W-:-:S05]  /*8630*/  FADD R21, R10, -UR14 ;  /* 0x8000000e0a157e21 */ /* 0x001fca0008000000 */
[----:B------:R1:W-:Y:S02]  /*8640*/  STG.E desc[UR10][R14.64], R21 ;  /* 0x000000150e007986 */ /* 0x0003e4000c10190a */
.L_x_357:
[----:B------:R-:W-:Y:S05]  /*8650*/  @!P1 BRA `(.L_x_356) ;  /* 0x0000000000d49947 */ /* 0x000fea0003800000 */
[----:B------:R-:W-:Y:S02]  /*8660*/  ISETP.GE.U32.AND P0, PT, R9, 0x3, PT ;  /* 0x000000030900780c */ /* 0x000fe40003f06070 */
[----:B------:R-:W-:-:S11]  /*8670*/  ISETP.NE.AND P1, PT, R2, RZ, PT ;  /* 0x000000ff0200720c */ /* 0x000fd60003f25270 */
[----:B------:R-:W-:Y:S05]  /*8680*/  @!P0 BRA `(.L_x_358) ;  /* 0x0000000000688947 */ /* 0x000fea0003800000 */
[----:B--2---:R-:W0:Y:S08]  /*8690*/  LDC R31, c[0x0][0x3b0] ;  /* 0x0000ec00ff1f7b82 */ /* 0x004e300000000800 */
[----:B-1----:R-:W1:Y:S01]  /*86a0*/  LDC.64 R14, c[0x0][0x380] ;  /* 0x0000e000ff0e7b82 */ /* 0x002e620000000a00 */
[----:B0-----:R-:W-:-:S04]  /*86b0*/  IMAD R21, R8, R31, R8 ;  /* 0x0000001f08157224 */ /* 0x001fc800078e0208 */
        /* <DEDUP_REMOVED lines=23> */
.L_x_358:
[----:B------:R-:W-:Y:S05]  /*8830*/  @!P1 BRA `(.L_x_356) ;  /* 0x00000000005c9947 */ /* 0x000fea0003800000 */
[----:B-1----:R-:W2:Y:S08]  /*8840*/  LDC R27, c[0x0][0x3b0] ;  /* 0x0000ec00ff1b7b82 */ /* 0x002eb00000000800 */
[----:B---3--:R-:W0:Y:S01]  /*8850*/  LDC.64 R14, c[0x0][0x380] ;  /* 0x0000e000ff0e7b82 */ /* 0x008e220000000a00 */
[----:B--2---:R-:W-:-:S04]  /*8860*/  IMAD R21, R8, R27, R8 ;  /* 0x0000001b08157224 */ /* 0x004fc800078e0208 */
[----:B0-----:R-:W-:-:S05]  /*8870*/  IMAD.WIDE.U32 R20, R21, 0x4, R14 ;  /* 0x0000000415147825 */ /* 0x001fca00078e000e */
[----:B------:R-:W2:Y:S01]  /*8880*/  LDG.E R10, desc[UR10][R20.64] ;  /* 0x0000000a140a7981 */ /* 0x000ea2000c1e1900 */
[----:B------:R-:W-:Y:S01]  /*8890*/  ISETP.NE.AND P0, PT, R2, 0x1, PT ;  /* 0x000000010200780c */ /* 0x000fe20003f05270 */
[----:B--2---:R-:W-:-:S05]  /*88a0*/  FADD R23, R10, -UR14 ;  /* 0x8000000e0a177e21 */ /* 0x004fca0008000000 */
[----:B------:R0:W-:Y:S07]  /*88b0*/  STG.E desc[UR10][R20.64], R23 ;  /* 0x0000001714007986 */ /* 0x0001ee000c10190a */
[----:B------:R-:W-:Y:S05]  /*88c0*/  @!P0 BRA `(.L_x_356) ;  /* 0x0000000000388947 */ /* 0x000fea0003800000 */
[----:B------:R-:W-:-:S05]  /*88d0*/  IMAD R25, R8, R27, R27 ;  /* 0x0000001b08197224 */ /* 0x000fca00078e021b */
[----:B0-----:R-:W-:-:S05]  /*88e0*/  IADD3 R21, PT, PT, R8, 0x1, R25 ;  /* 0x0000000108157810 */ /* 0x001fca0007ffe019 */
[----:B------:R-:W-:-:S05]  /*88f0*/  IMAD.WIDE.U32 R20, R21, 0x4, R14 ;  /* 0x0000000415147825 */ /* 0x000fca00078e000e */
[----:B------:R-:W2:Y:S01]  /*8900*/  LDG.E R10, desc[UR10][R20.64] ;  /* 0x0000000a140a7981 */ /* 0x000ea2000c1e1900 */
[----:B------:R-:W-:Y:S01]  /*8910*/  ISETP.NE.AND P0, PT, R2, 0x2, PT ;  /* 0x000000020200780c */ /* 0x000fe20003f05270 */
[----:B--2---:R-:W-:-:S05]  /*8920*/  FADD R23, R10, -UR14 ;  /* 0x8000000e0a177e21 */ /* 0x004fca0008000000 */
[----:B------:R4:W-:Y:S07]  /*8930*/  STG.E desc[UR10][R20.64], R23 ;  /* 0x0000001714007986 */ /* 0x0009ee000c10190a */
[----:B------:R-:W-:Y:S05]  /*8940*/  @!P0 BRA `(.L_x_356) ;  /* 0x0000000000188947 */ /* 0x000fea0003800000 */
[----:B------:R-:W-:-:S04]  /*8950*/  IADD3 R8, PT, PT, R8, R27, R25 ;  /* 0x0000001b08087210 */ /* 0x000fc80007ffe019 */
[----:B----4-:R-:W-:-:S05]  /*8960*/  IADD3 R21, PT, PT, R8, 0x2, RZ ;  /* 0x0000000208157810 */ /* 0x010fca0007ffe0ff */
[----:B------:R-:W-:-:S05]  /*8970*/  IMAD.WIDE.U32 R14, R21, 0x4, R14 ;  /* 0x00000004150e7825 */ /* 0x000fca00078e000e */
[----:B------:R-:W2:Y:S02]  /*8980*/  LDG.E R8, desc[UR10][R14.64] ;  /* 0x0000000a0e087981 */ /* 0x000ea4000c1e1900 */
[----:B--2---:R-:W-:-:S05]  /*8990*/  FADD R21, R8, -UR14 ;  /* 0x8000000e08157e21 */ /* 0x004fca0008000000 */
[----:B------:R0:W-:Y:S02]  /*89a0*/  STG.E desc[UR10][R14.64], R21 ;  /* 0x000000150e007986 */ /* 0x0001e4000c10190a */
.L_x_356:
[----:B------:R-:W-:-:S05]  /*89b0*/  UMOV UR5, URZ ;  /* 0x000000ff00057c82 */ /* 0x000fca0008000000 */
.L_x_378:
[----:B------:R-:W5:Y:S01]  /*89c0*/  LDCU UR6, c[0x0][0x3b0] ;  /* 0x00007600ff0677ac */ /* 0x000f620008000800 */
[----:B-1----:R-:W1:Y:S01]  /*89d0*/  LDCU.64 UR8, c[0x0][0x380] ;  /* 0x00007000ff0877ac */ /* 0x002e620008000a00 */
[----:B-----5:R-:W-:-:S04]  /*89e0*/  UIMAD UR12, UR5, UR6, UR5 ;  /* 0x00000006050c72a4 */ /* 0x020fc8000f8e0205 */
[----:B------:R-:W-:-:S04]  /*89f0*/  UIADD3 UR6, UPT, UPT, UR12, UR6, URZ ;  /* 0x000000060c067290 */ /* 0x000fc8000fffe0ff */
[----:B-1----:R-:W-:-:S06]  /*8a00*/  UIMAD.WIDE.U32 UR6, UR6, 0x4, UR8 ;  /* 0x00000004060678a5 */ /* 0x002fcc000f8e0008 */
[----:B0-234-:R-:W-:Y:S02]  /*8a10*/  MOV R14, UR6 ;  /* 0x00000006000e7c02 */ /* 0x01dfe40008000f00 */
[----:B------:R-:W-:-:S05]  /*8a20*/  MOV R15, UR7 ;  /* 0x00000007000f7c02 */ /* 0x000fca0008000f00 */
[----:B------:R-:W3:Y:S01]  /*8a30*/  LDG.E R10, desc[UR10][R14.64] ;  /* 0x0000000a0e0a7981 */ /* 0x000ee2000c1e1900 */
[----:B------:R-:W-:Y:S02]  /*8a40*/  R2UR UR6, R13 ;  /* 0x000000000d0672ca */ /* 0x000fe400000e0000 */
[----:B------:R-:W-:Y:S01]  /*8a50*/  MOV R8, UR5 ;  /* 0x0000000500087c02 */ /* 0x000fe20008000f00 */
[----:B------:R-:W-:-:S10]  /*8a60*/  UIADD3 UR5, UPT, UPT, UR5, 0x1, URZ ;  /* 0x0000000105057890 */ /* 0x000fd4000fffe0ff */
[----:B------:R-:W-:Y:S01]  /*8a70*/  UISETP.NE.AND UP0, UPT, UR5, UR6, UPT ;  /* 0x000000060500728c */ /* 0x000fe2000bf05270 */
[----:B---3--:R-:W-:-:S13]  /*8a80*/  FSETP.GEU.AND P0, PT, |R10|, 1.1920928955078125e-07, PT ;  /* 0x340000000a00780b */ /* 0x008fda0003f0e200 */
[----:B------:R-:W-:Y:S05]  /*8a90*/  @!P0 BRA `(.L_x_359) ;  /* 0x00000028005c8947 */ /* 0x000fea0003800000 */
[----:B------:R-:W-:-:S06]  /*8aa0*/  UIMAD.WIDE.U32 UR6, UR12, 0x4, UR8 ;  /* 0x000000040c0678a5 */ /* 0x000fcc000f8e0008 */
[----:B------:R-:W-:Y:S02]  /*8ab0*/  MOV R14, UR6 ;  /* 0x00000006000e7c02 */ /* 0x000fe40008000f00 */
[----:B------:R-:W-:-:S05]  /*8ac0*/  MOV R15, UR7 ;  /* 0x00000007000f7c02 */ /* 0x000fca0008000f00 */
[----:B------:R-:W2:Y:S01]  /*8ad0*/  LDG.E R27, desc[UR10][R14.64] ;  /* 0x0000000a0e1b7981 */ /* 0x000ea2000c1e1900 */
[----:B------:R-:W-:Y:S01]  /*8ae0*/  ISETP.GE.U32.AND P4, PT, R4, 0x7, PT ;  /* 0x000000070400780c */ /* 0x000fe20003f86070 */
[----:B--2-4-:R-:W-:-:S04]  /*8af0*/  FMUL R21, R27, R27 ;  /* 0x0000001b1b157220 */ /* 0x014fc80000400000 */
[----:B------:R-:W-:-:S04]  /*8b00*/  FFMA R33, R10, R10, R21 ;  /* 0x0000000a0a217223 */ /* 0x000fc80000000015 */
[----:B------:R0:W1:Y:S01]  /*8b10*/  MUFU.RSQ R22, R33 ;  /* 0x0000002100167308 */ /* 0x0000620000001400 */
[----:B------:R-:W-:-:S04]  /*8b20*/  IADD3 R20, PT, PT, R33, -0xd000000, RZ ;  /* 0xf300000021147810 */ /* 0x000fc80007ffe0ff */
[----:B------:R-:W-:-:S13]  /*8b30*/  ISETP.GT.U32.AND P0, PT, R20, 0x727fffff, PT ;  /* 0x727fffff1400780c */ /* 0x000fda0003f04070 */
[----:B01----:R-:W-:Y:S05]  /*8b40*/  @!P0 BRA `(.L_x_360) ;  /* 0x00000000000c8947 */ /* 0x003fea0003800000 */
[----:B------:R-:W-:-:S07]  /*8b50*/  MOV R20, 0x8b70 ;  /* 0x00008b7000147802 */ /* 0x000fce0000000f00 */
[----:B------:R-:W-:Y:S05]  /*8b60*/  CALL.REL.NOINC `($__internal_2_$__cuda_sm20_sqrt_rn_f32_slowpath) ;  /* 0x000000d000487944 */ /* 0x000fea0003c00000 */
[----:B------:R-:W-:Y:S05]  /*8b70*/  BRA `(.L_x_361) ;  /* 0x0000000000107947 */ /* 0x000fea0003800000 */
.L_x_360:
[----:B------:R-:W-:Y:S01]  /*8b80*/  FMUL.FTZ R15, R33, R22 ;  /* 0x00000016210f7220 */ /* 0x000fe20000410000 */
[----:B------:R-:W-:-:S03]  /*8b90*/  FMUL.FTZ R20, R22, 0.5 ;  /* 0x3f00000016147820 */ /* 0x000fc60000410000 */
[----:B------:R-:W-:-:S04]  /*8ba0*/  FFMA R14, -R15, R15, R33 ;  /* 0x0000000f0f0e7223 */ /* 0x000fc80000000121 */
[----:B------:R-:W-:-:S07]  /*8bb0*/  FFMA R15, R14, R20, R15 ;  /* 0x000000140e0f7223 */ /* 0x000fce000000000f */
.L_x_361:
[----:B------:R-:W0:Y:S08]  /*8bc0*/  MUFU.RCP R14, R15 ;  /* 0x0000000f000e7308 */ /* 0x000e300000001000 */
[----:B------:R-:W1:Y:S01]  /*8bd0*/  FCHK P0, R27, R15 ;  /* 0x0000000f1b007302 */ /* 0x000e620000000000 */
[----:B0-----:R-:W-:-:S04]  /*8be0*/  FFMA R21, R14, -R15, 1 ;  /* 0x3f8000000e157423 */ /* 0x001fc8000000080f */
[----:B------:R-:W-:-:S04]  /*8bf0*/  FFMA R14, R14, R21, R14 ;  /* 0x000000150e0e7223 */ /* 0x000fc8000000000e */
[----:B------:R-:W-:-:S04]  /*8c00*/  FFMA R20, R27, R14, RZ ;  /* 0x0000000e1b147223 */ /* 0x000fc800000000ff */
[----:B------:R-:W-:-:S04]  /*8c10*/  FFMA R21, R20, -R15, R27 ;  /* 0x8000000f14157223 */ /* 0x000fc8000000001b */
[----:B------:R-:W-:-:S05]  /*8c20*/  FFMA R21, R14, R21, R20 ;  /* 0x000000150e157223 */ /* 0x000fca0000000014 */
[----:B------:R-:W-:Y:S01]  /*8c30*/  R2UR UR7, R21 ;  /* 0x00000000150772ca */ /* 0x000fe200000e0000 */
[----:B-1----:R-:W-:-:S14]  /*8c40*/  @!P0 BRA `(.L_x_362) ;  /* 0x0000000000108947 */ /* 0x002fdc0003800000 */
[----:B------:R-:W-:Y:S02]  /*8c50*/  MOV R24, R15 ;  /* 0x0000000f00187202 */ /* 0x000fe40000000f00 */
[----:B------:R-:W-:-:S07]  /*8c60*/  MOV R22, 0x8c80 ;  /* 0x00008c8000167802 */ /* 0x000fce0000000f00 */
[----:B------:R-:W-:Y:S05]  /*8c70*/  CALL.REL.NOINC `($__internal_3_$__cuda_sm3x_div_rn_noftz_f32_slowpath) ;  /* 0x000000d0005c7944 */ /* 0x000fea0003c00000 */
[----:B------:R-:W-:-:S15]  /*8c80*/  R2UR UR7, R20 ;  /* 0x00000000140772ca */ /* 0x000fde00000e0000 */
.L_x_362:
[----:B------:R-:W0:Y:S08]  /*8c90*/  MUFU.RCP R14, R15 ;  /* 0x0000000f000e7308 */ /* 0x000e300000001000 */
[----:B------:R-:W1:Y:S01]  /*8ca0*/  FCHK P0, -R10, R15 ;  /* 0x0000000f0a007302 */ /* 0x000e620000000100 */
[----:B0-----:R-:W-:-:S04]  /*8cb0*/  FFMA R21, R14, -R15, 1 ;  /* 0x3f8000000e157423 */ /* 0x001fc8000000080f */
[----:B------:R-:W-:-:S04]  /*8cc0*/  FFMA R14, R14, R21, R14 ;  /* 0x000000150e0e7223 */ /* 0x000fc8000000000e */
[----:B------:R-:W-:-:S04]  /*8cd0*/  FFMA R21, -R10, R14, RZ ;  /* 0x0000000e0a157223 */ /* 0x000fc800000001ff */
[----:B------:R-:W-:-:S04]  /*8ce0*/  FFMA R28, R21, -R15, -R10 ;  /* 0x8000000f151c7223 */ /* 0x000fc8000000080a */
[----:B------:R-:W-:Y:S01]  /*8cf0*/  FFMA R28, R14, R28, R21 ;  /* 0x0000001c0e1c7223 */ /* 0x000fe20000000015 */
[----:B-1----:R-:W-:Y:S06]  /*8d00*/  @!P0 BRA `(.L_x_363) ;  /* 0x0000000000148947 */ /* 0x002fec0003800000 */
[----:B------:R-:W-:Y:S01]  /*8d10*/  FADD R27, -R10, -RZ ;  /* 0x800000ff0a1b7221 */ /* 0x000fe20000000100 */
[----:B------:R-:W-:Y:S02]  /*8d20*/  MOV R24, R15 ;  /* 0x0000000f00187202 */ /* 0x000fe40000000f00 */
[----:B------:R-:W-:-:S07]  /*8d30*/  MOV R22, 0x8d50 ;  /* 0x00008d5000167802 */ /* 0x000fce0000000f00 */
[----:B------:R-:W-:Y:S05]  /*8d40*/  CALL.REL.NOINC `($__internal_3_$__cuda_sm3x_div_rn_noftz_f32_slowpath) ;  /* 0x000000d000287944 */ /* 0x000fea0003c00000 */
[----:B------:R-:W-:-:S07]  /*8d50*/  MOV R28, R20 ;  /* 0x00000014001c7202 */ /* 0x000fce0000000f00 */
.L_x_363:
[----:B------:R-:W-:Y:S01]  /*8d60*/  HFMA2 R27, -RZ, RZ, 0, 0 ;  /* 0x00000000ff1b7431 */ /* 0x000fe200000001ff */
[----:B------:R-:W-:Y:S06]  /*8d70*/  @!P4 BRA `(.L_x_364) ;  /* 0x00000004009cc947 */ /* 0x000fec0003800000 */
[----:B------:R-:W-:-:S05]  /*8d80*/  UMOV UR6, URZ ;  /* 0x000000ff00067c82 */ /* 0x000fca0008000000 */
.L_x_365:
[----:B0-----:R-:W0:Y:S08]  /*8d90*/  LDC R29, c[0x0][0x3b0] ;  /* 0x0000ec00ff1d7b82 */ /* 0x001e300000000800 */
[----:B------:R-:W1:Y:S01]  /*8da0*/  LDC.64 R20, c[0x0][0x380] ;  /* 0x0000e000ff147b82 */ /* 0x000e620000000a00 */
[----:B0-----:R-:W-:-:S05]  /*8db0*/  IMAD R31, R8, R29, UR6 ;  /* 0x00000006081f7e24 */ /* 0x001fca000f8e021d */
[C---:B------:R-:W-:Y:S01]  /*8dc0*/  IADD3 R29, PT, PT, R31.reuse, R29, RZ ;  /* 0x0000001d1f1d7210 */ /* 0x040fe20007ffe0ff */
[----:B-1----:R-:W-:-:S04]  /*8dd0*/  IMAD.WIDE.U32 R24, R31, 0x4, R20 ;  /* 0x000000041f187825 */ /* 0x002fc800078e0014 */
[C---:B------:R-:W-:Y:S01]  /*8de0*/  IMAD.WIDE.U32 R22, R29.reuse, 0x4, R20 ;  /* 0x000000041d167825 */ /* 0x040fe200078e0014 */
[----:B------:R-:W2:Y:S04]  /*8df0*/  LDG.E R15, desc[UR10][R24.64] ;  /* 0x0000000a180f7981 */ /* 0x000ea8000c1e1900 */
[----:B------:R-:W3:Y:S01]  /*8e00*/  LDG.E R27, desc[UR10][R22.64] ;  /* 0x0000000a161b7981 */ /* 0x000ee2000c1e1900 */
[----:B------:R-:W-:Y:S02]  /*8e10*/  IADD3 R14, PT, PT, R29, 0x1, RZ ;  /* 0x000000011d0e7810 */ /* 0x000fe40007ffe0ff */
[----:B------:R-:W-:Y:S01]  /*8e20*/  IADD3 R37, PT, PT, R31, 0x1, RZ ;  /* 0x000000011f257810 */ /* 0x000fe20007ffe0ff */
[C---:B---3--:R-:W-:Y:S01]  /*8e30*/  FMUL R10, R27.reuse, R28 ;  /* 0x0000001c1b0a7220 */ /* 0x048fe20000400000 */
[----:B------:R-:W-:-:S03]  /*8e40*/  FMUL R27, R27, UR7 ;  /* 0x000000071b1b7c20 */ /* 0x000fc60008400000 */
[C---:B--2---:R-:W-:Y:S01]  /*8e50*/  FFMA R33, R15.reuse, UR7, -R10 ;  /* 0x000000070f217c23 */ /* 0x044fe2000800080a */
[----:B------:R-:W-:Y:S01]  /*8e60*/  FFMA R35, R15, R28, R27 ;  /* 0x0000001c0f237223 */ /* 0x000fe2000000001b */
[----:B------:R-:W-:-:S03]  /*8e70*/  IMAD.WIDE.U32 R14, R14, 0x4, R20 ;  /* 0x000000040e0e7825 */ /* 0x000fc600078e0014 */
[----:B------:R0:W-:Y:S01]  /*8e80*/  STG.E desc[UR10][R24.64], R33 ;  /* 0x0000002118007986 */ /* 0x0001e2000c10190a */
[----:B------:R-:W-:-:S03]  /*8e90*/  IMAD.WIDE.U32 R26, R37, 0x4, R20 ;  /* 0x00000004251a7825 */ /* 0x000fc600078e0014 */
[----:B------:R1:W-:Y:S04]  /*8ea0*/  STG.E desc[UR10][R22.64], R35 ;  /* 0x0000002316007986 */ /* 0x0003e8000c10190a */
[----:B------:R-:W2:Y:S04]  /*8eb0*/  LDG.E R10, desc[UR10][R14.64] ;  /* 0x0000000a0e0a7981 */ /* 0x000ea8000c1e1900 */
[----:B------:R-:W3:Y:S01]  /*8ec0*/  LDG.E R37, desc[UR10][R26.64] ;  /* 0x0000000a1a257981 */ /* 0x000ee2000c1e1900 */
[----:B------:R-:W-:Y:S02]  /*8ed0*/  IADD3 R34, PT, PT, R29, 0x2, RZ ;  /* 0x000000021d227810 */ /* 0x000fe40007ffe0ff */
[----:B------:R-:W-:-:S03]  /*8ee0*/  IADD3 R32, PT, PT, R31, 0x2, RZ ;  /* 0x000000021f207810 */ /* 0x000fc60007ffe0ff */
[----:B0-----:R-:W-:-:S04]  /*8ef0*/  IMAD.WIDE.U32 R24, R34, 0x4, R20 ;  /* 0x0000000422187825 */ /* 0x001fc800078e0014 */
[----:B-1----:R-:W-:-:S04]  /*8f00*/  IMAD.WIDE.U32 R22, R32, 0x4, R20 ;  /* 0x0000000420167825 */ /* 0x002fc800078e0014 */
[C---:B--2---:R-:W-:Y:S01]  /*8f10*/  FMUL R30, R10.reuse, R28 ;  /* 0x0000001c0a1e7220 */ /* 0x044fe20000400000 */
[----:B------:R-:W-:-:S03]  /*8f20*/  FMUL R10, R10, UR7 ;  /* 0x000000070a0a7c20 */ /* 0x000fc60008400000 */
[C---:B---3--:R-:W-:Y:S01]  /*8f30*/  FFMA R30, R37.reuse, UR7, -R30 ;  /* 0x00000007251e7c23 */ /* 0x048fe2000800081e */
[----:B------:R-:W-:-:S04]  /*8f40*/  FFMA R37, R37, R28, R10 ;  /* 0x0000001c25257223 */ /* 0x000fc8000000000a */
[----:B------:R0:W-:Y:S04]  /*8f50*/  STG.E desc[UR10][R26.64], R30 ;  /* 0x0000001e1a007986 */ /* 0x0001e8000c10190a */
[----:B------:R1:W-:Y:S04]  /*8f60*/  STG.E desc[UR10][R14.64], R37 ;  /* 0x000000250e007986 */ /* 0x0003e8000c10190a */
[----:B------:R-:W2:Y:S04]  /*8f70*/  LDG.E R35, desc[UR10][R24.64] ;  /* 0x0000000a18237981 */ /* 0x000ea8000c1e1900 */
[----:B------:R-:W3:Y:S01]  /*8f80*/  LDG.E R33, desc[UR10][R22.64] ;  /* 0x0000000a16217981 */ /* 0x000ee2000c1e1900 */
[----:B------:R-:W-:-:S05]  /*8f90*/  IADD3 R34, PT, PT, R29, 0x3, RZ ;  /* 0x000000031d227810 */ /* 0x000fca0007ffe0ff */
[----:B0-----:R-:W-:-:S04]  /*8fa0*/  IMAD.WIDE.U32 R26, R34, 0x4, R20 ;  /* 0x00000004221a7825 */ /* 0x001fc800078e0014 */
[C---:B--2---:R-:W-:Y:S01]  /*8fb0*/  FMUL R10, R35.reuse, R28 ;  /* 0x0000001c230a7220 */ /* 0x044fe20000400000 */
[----:B------:R-:W-:-:S03]  /*8fc0*/  FMUL R32, R35, UR7 ;  /* 0x0000000723207c20 */ /* 0x000fc60008400000 */
[----:B---3--:R-:W-:Y:S01]  /*8fd0*/  FFMA R35, R33, UR7, -R10 ;  /* 0x0000000721237c23 */ /* 0x008fe2000800080a */
[----:B------:R-:W-:Y:S01]  /*8fe0*/  IADD3 R10, PT, PT, R31, 0x3, RZ ;  /* 0x000000031f0a7810 */ /* 0x000fe20007ffe0ff */
[----:B------:R-:W-:-:S03]  /*8ff0*/  FFMA R33, R33, R28, R32 ;  /* 0x0000001c21217223 */ /* 0x000fc60000000020 */
[----:B------:R0:W-:Y:S01]  /*9000*/  STG.E desc[UR10][R22.64], R35 ;  /* 0x0000002316007986 */ /* 0x0001e2000c10190a */
[----:B-1----:R-:W-:-:S03]  /*9010*/  IMAD.WIDE.U32 R14, R10, 0x4, R20 ;  /* 0x000000040a0e7825 */ /* 0x002fc600078e0014 */
        /* <DEDUP_REMOVED lines=39> */
[----:B------:R-:W-:-:S02]  /*9290*/  IADD3 R32, PT, PT, R29, 0x7, RZ ;  /* 0x000000071d207810 */ /* 0x000fc40007ffe0ff */
[----:B------:R-:W-:-:S03]  /*92a0*/  IADD3 R31, PT, PT, R31, 0x7, RZ ;  /* 0x000000071f1f7810 */ /* 0x000fc60007ffe0ff */
[----:B0-----:R-:W-:-:S04]  /*92b0*/  IMAD.WIDE.U32 R26, R32, 0x4, R20 ;  /* 0x00000004201a7825 */ /* 0x001fc800078e0014 */
[----:B------:R-:W-:-:S04]  /*92c0*/  IMAD.WIDE.U32 R20, R31, 0x4, R20 ;  /* 0x000000041f147825 */ /* 0x000fc800078e0014 */
[C---:B--2---:R-:W-:Y:S01]  /*92d0*/  FMUL R10, R35.reuse, R28 ;  /* 0x0000001c230a7220 */ /* 0x044fe20000400000 */
[----:B------:R-:W-:-:S03]  /*92e0*/  FMUL R35, R35, UR7 ;  /* 0x0000000723237c20 */ /* 0x000fc60008400000 */
[C---:B---3--:R-:W-:Y:S01]  /*92f0*/  FFMA R29, R33.reuse, UR7, -R10 ;  /* 0x00000007211d7c23 */ /* 0x048fe2000800080a */
[----:B------:R-:W-:-:S04]  /*9300*/  FFMA R35, R33, R28, R35 ;  /* 0x0000001c21237223 */ /* 0x000fc80000000023 */
[----:B------:R0:W-:Y:S04]  /*9310*/  STG.E desc[UR10][R22.64], R29 ;  /* 0x0000001d16007986 */ /* 0x0001e8000c10190a */
[----:B------:R0:W-:Y:S04]  /*9320*/  STG.E desc[UR10][R24.64], R35 ;  /* 0x0000002318007986 */ /* 0x0001e8000c10190a */
[----:B------:R-:W2:Y:S04]  /*9330*/  LDG.E R31, desc[UR10][R26.64] ;  /* 0x0000000a1a1f7981 */ /* 0x000ea8000c1e1900 */
[----:B-1----:R-:W3:Y:S01]  /*9340*/  LDG.E R15, desc[UR10][R20.64] ;  /* 0x0000000a140f7981 */ /* 0x002ee2000c1e1900 */
[----:B------:R-:W-:-:S06]  /*9350*/  UIADD3 UR6, UPT, UPT, UR6, 0x8, URZ ;  /* 0x0000000806067890 */ /* 0x000fcc000fffe0ff */
[----:B------:R-:W-:Y:S01]  /*9360*/  ISETP.NE.AND P0, PT, R11, UR6, PT ;  /* 0x000000060b007c0c */ /* 0x000fe2000bf05270 */
[C---:B--2---:R-:W-:Y:S01]  /*9370*/  FMUL R10, R31.reuse, R28 ;  /* 0x0000001c1f0a7220 */ /* 0x044fe20000400000 */
[----:B------:R-:W-:-:S03]  /*9380*/  FMUL R33, R31, UR7 ;  /* 0x000000071f217c20 */ /* 0x000fc60008400000 */
[C---:B---3--:R-:W-:Y:S01]  /*9390*/  FFMA R31, R15.reuse, UR7, -R10 ;  /* 0x000000070f1f7c23 */ /* 0x048fe2000800080a */
[----:B------:R-:W-:-:S04]  /*93a0*/  FFMA R33, R15, R28, R33 ;  /* 0x0000001c0f217223 */ /* 0x000fc80000000021 */
[----:B------:R0:W-:Y:S04]  /*93b0*/  STG.E desc[UR10][R20.64], R31 ;  /* 0x0000001f14007986 */ /* 0x0001e8000c10190a */
[----:B------:R0:W-:Y:S01]  /*93c0*/  STG.E desc[UR10][R26.64], R33 ;  /* 0x000000211a007986 */ /* 0x0001e2000c10190a */
[----:B------:R-:W-:Y:S05]  /*93d0*/  @P0 BRA `(.L_x_365) ;  /* 0xfffffff8006c0947 */ /* 0x000fea000383ffff */
[----:B0-----:R-:W-:-:S07]  /*93e0*/  MOV R27, R11 ;  /* 0x0000000b001b7202 */ /* 0x001fce0000000f00 */
.L_x_364:
[----:B------:R-:W-:-:S13]  /*93f0*/  ISETP.NE.AND P0, PT, R3, RZ, PT ;  /* 0x000000ff0300720c */ /* 0x000fda0003f05270 */
[----:B------:R-:W-:Y:S05]  /*9400*/  @!P0 BRA `(.L_x_366) ;  /* 0x0000000400908947 */ /* 0x000fea0003800000 */
[----:B------:R-:W-:Y:S02]  /*9410*/  ISETP.GE.U32.AND P1, PT, R9, 0x3, PT ;  /* 0x000000030900780c */ /* 0x000fe40003f26070 */
[----:B------:R-:W-:-:S11]  /*9420*/  ISETP.NE.AND P2, PT, R2, RZ, PT ;  /* 0x000000ff0200720c */ /* 0x000fd60003f45270 */
[----:B------:R-:W-:Y:S05]  /*9430*/  @!P1 BRA `(.L_x_367) ;  /* 0x0000000000cc9947 */ /* 0x000fea0003800000 */
[----:B------:R-:W0:Y:S01]  /*9440*/  LDCU UR6, c[0x0][0x3b0] ;  /* 0x00007600ff0677ac */ /* 0x000e220008000800 */
[----:B------:R-:W1:Y:S01]  /*9450*/  LDC.64 R14, c[0x0][0x380] ;  /* 0x0000e000ff0e7b82 */ /* 0x000e620000000a00 */
[----:B0-----:R-:W-:-:S05]  /*9460*/  IMAD R33, R8, UR6, R27 ;  /* 0x0000000608217c24 */ /* 0x001fca000f8e021b */
[C---:B------:R-:W-:Y:S01]  /*9470*/  IADD3 R29, PT, PT, R33.reuse, UR6, RZ ;  /* 0x00000006211d7c10 */ /* 0x040fe2000fffe0ff */
        /* <DEDUP_REMOVED lines=40> */
[----:B------:R-:W-:Y:S01]  /*9700*/  IADD3 R27, PT, PT, R27, 0x4, RZ ;  /* 0x000000041b1b7810 */ /* 0x000fe20007ffe0ff */
[C---:B--2---:R-:W-:Y:S01]  /*9710*/  FMUL R10, R33.reuse, R28 ;  /* 0x0000001c210a7220 */ /* 0x044fe20000400000 */
[----:B------:R-:W-:-:S03]  /*9720*/  FMUL R35, R33, UR7 ;  /* 0x0000000721237c20 */ /* 0x000fc60008400000 */
[C---:B---3--:R-:W-:Y:S01]  /*9730*/  FFMA R33, R31.reuse, UR7, -R10 ;  /* 0x000000071f217c23 */ /* 0x048fe2000800080a */
[----:B------:R-:W-:-:S04]  /*9740*/  FFMA R35, R31, R28, R35 ;  /* 0x0000001c1f237223 */ /* 0x000fc80000000023 */
[----:B------:R0:W-:Y:S04]  /*9750*/  STG.E desc[UR10][R14.64], R33 ;  /* 0x000000210e007986 */ /* 0x0001e8000c10190a */
[----:B------:R0:W-:Y:S02]  /*9760*/  STG.E desc[UR10][R22.64], R35 ;  /* 0x0000002316007986 */ /* 0x0001e4000c10190a */
.L_x_367:
[----:B------:R-:W-:Y:S05]  /*9770*/  @!P2 BRA `(.L_x_366) ;  /* 0x0000000000b4a947 */ /* 0x000fea0003800000 */
[----:B------:R-:W-:Y:S02]  /*9780*/  ISETP.NE.AND P2, PT, R2, 0x1, PT ;  /* 0x000000010200780c */ /* 0x000fe40003f45270 */
[----:B------:R-:W-:-:S11]  /*9790*/  ISETP.NE.AND P1, PT, R5, RZ, PT ;  /* 0x000000ff0500720c */ /* 0x000fd60003f25270 */
[----:B------:R-:W-:Y:S05]  /*97a0*/  @!P2 BRA `(.L_x_368) ;  /* 0x00000000006ca947 */ /* 0x000fea0003800000 */
[----:B------:R-:W1:Y:S01]  /*97b0*/  LDCU UR6, c[0x0][0x3b0] ;  /* 0x00007600ff0677ac */ /* 0x000e620008000800 */
[----:B0-----:R-:W0:Y:S01]  /*97c0*/  LDC.64 R22, c[0x0][0x380] ;  /* 0x0000e000ff167b82 */ /* 0x001e220000000a00 */
[----:B-1----:R-:W-:-:S05]  /*97d0*/  IMAD R33, R8, UR6, R27 ;  /* 0x0000000608217c24 */ /* 0x002fca000f8e021b */
[C---:B------:R-:W-:Y:S01]  /*97e0*/  IADD3 R31, PT, PT, R33.reuse, UR6, RZ ;  /* 0x00000006211f7c10 */ /* 0x040fe2000fffe0ff */
[----:B0-----:R-:W-:-:S04]  /*97f0*/  IMAD.WIDE.U32 R24, R33, 0x4, R22 ;  /* 0x0000000421187825 */ /* 0x001fc800078e0016 */
        /* <DEDUP_REMOVED lines=15> */
[----:B------:R-:W-:Y:S01]  /*98f0*/  IADD3 R27, PT, PT, R27, 0x2, RZ ;  /* 0x000000021b1b7810 */ /* 0x000fe20007ffe0ff */
[C---:B--2---:R-:W-:Y:S01]  /*9900*/  FMUL R10, R35.reuse, R28 ;  /* 0x0000001c230a7220 */ /* 0x044fe20000400000 */
[----:B------:R-:W-:-:S03]  /*9910*/  FMUL R37, R35, UR7 ;  /* 0x0000000723257c20 */ /* 0x000fc60008400000 */
[C---:B---3--:R-:W-:Y:S01]  /*9920*/  FFMA R35, R33.reuse, UR7, -R10 ;  /* 0x0000000721237c23 */ /* 0x048fe2000800080a */
[----:B------:R-:W-:-:S04]  /*9930*/  FFMA R37, R33, R28, R37 ;  /* 0x0000001c21257223 */ /* 0x000fc80000000025 */
[----:B------:R1:W-:Y:S04]  /*9940*/  STG.E desc[UR10][R22.64], R35 ;  /* 0x0000002316007986 */ /* 0x0003e8000c10190a */
[----:B------:R1:W-:Y:S02]  /*9950*/  STG.E desc[UR10][R20.64], R37 ;  /* 0x0000002514007986 */ /* 0x0003e4000c10190a */
.L_x_368:
[----:B------:R-:W-:Y:S05]  /*9960*/  @!P1 BRA `(.L_x_366) ;  /* 0x0000000000389947 */ /* 0x000fea0003800000 */
[----:B------:R-:W2:Y:S01]  /*9970*/  LDCU UR6, c[0x0][0x3b0] ;  /* 0x00007600ff0677ac */ /* 0x000ea20008000800 */
[----:B01----:R-:W0:Y:S01]  /*9980*/  LDC.64 R14, c[0x0][0x380] ;  /* 0x0000e000ff0e7b82 */ /* 0x003e220000000a00 */
[----:B--2---:R-:W-:-:S05]  /*9990*/  IMAD R23, R8, UR6, R27 ;  /* 0x0000000608177c24 */ /* 0x004fca000f8e021b */
[----:B------:R-:W-:-:S05]  /*99a0*/  IADD3 R21, PT, PT, R23, UR6, RZ ;  /* 0x0000000617157c10 */ /* 0x000fca000fffe0ff */
[----:B0-----:R-:W-:-:S04]  /*99b0*/  IMAD.WIDE.U32 R20, R21, 0x4, R14 ;  /* 0x0000000415147825 */ /* 0x001fc800078e000e */
[----:B------:R-:W-:Y:S01]  /*99c0*/  IMAD.WIDE.U32 R14, R23, 0x4, R14 ;  /* 0x00000004170e7825 */ /* 0x000fe200078e000e */
[----:B------:R-:W2:Y:S04]  /*99d0*/  LDG.E R25, desc[UR10][R20.64] ;  /* 0x0000000a14197981 */ /* 0x000ea8000c1e1900 */
[----:B------:R-:W3:Y:S01]  /*99e0*/  LDG.E R23, desc[UR10][R14.64] ;  /* 0x0000000a0e177981 */ /* 0x000ee2000c1e1900 */
[C---:B--2---:R-:W-:Y:S01]  /*99f0*/  FMUL R10, R25.reuse, R28 ;  /* 0x0000001c190a7220 */ /* 0x044fe20000400000 */
[----:B------:R-:W-:-:S03]  /*9a00*/  FMUL R27, R25, UR7 ;  /* 0x00000007191b7c20 */ /* 0x000fc60008400000 */
[C---:B---3--:R-:W-:Y:S01]  /*9a10*/  FFMA R25, R23.reuse, UR7, -R10 ;  /* 0x0000000717197c23 */ /* 0x048fe2000800080a */
[----:B------:R-:W-:-:S04]  /*9a20*/  FFMA R27, R23, R28, R27 ;  /* 0x0000001c171b7223 */ /* 0x000fc8000000001b */
[----:B------:R2:W-:Y:S04]  /*9a30*/  STG.E desc[UR10][R14.64], R25 ;  /* 0x000000190e007986 */ /* 0x0005e8000c10190a */
[----:B------:R2:W-:Y:S02]  /*9a40*/  STG.E desc[UR10][R20.64], R27 ;  /* 0x0000001b14007986 */ /* 0x0005e4000c10190a */
.L_x_366:
[----:B--2---:R-:W-:Y:S01]  /*9a50*/  HFMA2 R27, -RZ, RZ, 0, 0 ;  /* 0x00000000ff1b7431 */ /* 0x004fe200000001ff */
[----:B------:R-:W-:Y:S06]  /*9a60*/  @!P4 BRA `(.L_x_369) ;  /* 0x00000004009cc947 */ /* 0x000fec0003800000 */
[----:B------:R-:W-:-:S05]  /*9a70*/  UMOV UR6, URZ ;  /* 0x000000ff00067c82 */ /* 0x000fca0008000000 */
.L_x_370:
[----:B012---:R-:W0:Y:S08]  /*9a80*/  LDC R29, c[0x0][0x3b0] ;  /* 0x0000ec00ff1d7b82 */ /* 0x007e300000000800 */
[----:B------:R-:W1:Y:S01]  /*9a90*/  LDC.64 R14, c[0x0][0x380] ;  /* 0x0000e000ff0e7b82 */ /* 0x000e620000000a00 */
[----:B0-----:R-:W-:-:S05]  /*9aa0*/  IMAD R10, R29, UR6, R8 ;  /* 0x000000061d0a7c24 */ /* 0x001fca000f8e0208 */
[C---:B------:R-:W-:Y:S01]  /*9ab0*/  IADD3 R23, PT, PT, R10.reuse, 0x1, RZ ;  /* 0x000000010a177810 */ /* 0x040fe20007ffe0ff */
[----:B-1----:R-:W-:-:S04]  /*9ac0*/  IMAD.WIDE.U32 R20, R10, 0x4, R14 ;  /* 0x000000040a147825 */ /* 0x002fc800078e000e */
[----:B------:R-:W-:Y:S01]  /*9ad0*/  IMAD.WIDE.U32 R22, R23, 0x4, R14 ;  /* 0x0000000417167825 */ /* 0x000fe200078e000e */
[----:B------:R-:W2:Y:S04]  /*9ae0*/  LDG.E R25, desc[UR10][R20.64] ;  /* 0x0000000a14197981 */ /* 0x000ea8000c1e1900 */
[----:B------:R-:W3:Y:S01]  /*9af0*/  LDG.E R27, desc[UR10][R22.64] ;  /* 0x0000000a161b7981 */ /* 0x000ee2000c1e1900 */
[----:B------:R-:W-:-:S04]  /*9b00*/  IADD3 R10, PT, PT, R10, R29, RZ ;  /* 0x0000001d0a0a7210 */ /* 0x000fc80007ffe0ff */
[----:B------:R-:W-:Y:S01]  /*9b10*/  IADD3 R35, PT, PT, R10, 0x1, RZ ;  /* 0x000000010a237810 */ /* 0x000fe20007ffe0ff */
[C---:B---3--:R-:W-:Y:S01]  /*9b20*/  FMUL R24, R27.reuse, R28 ;  /* 0x0000001c1b187220 */ /* 0x048fe20000400000 */
[----:B------:R-:W-:-:S03]  /*9b30*/  FMUL R27, R27, UR7 ;  /* 0x000000071b1b7c20 */ /* 0x000fc60008400000 */
[C---:B--2---:R-:W-:Y:S01]  /*9b40*/  FFMA R31, R25.reuse, UR7, -R24 ;  /* 0x00000007191f7c23 */ /* 0x044fe20008000818 */
[----:B------:R-:W-:Y:S01]  /*9b50*/  FFMA R33, R25, R28, R27 ;  /* 0x0000001c19217223 */ /* 0x000fe2000000001b */
[----:B------:R-:W-:-:S03]  /*9b60*/  IMAD.WIDE.U32 R24, R35, 0x4, R14 ;  /* 0x0000000423187825 */ /* 0x000fc600078e000e */
[----:B------:R-:W-:Y:S01]  /*9b70*/  STG.E desc[UR10][R20.64], R31 ;  /* 0x0000001f14007986 */ /* 0x000fe2000c10190a */
[----:B------:R-:W-:-:S03]  /*9b80*/  IMAD.WIDE.U32 R26, R10, 0x4, R14 ;  /* 0x000000040a1a7825 */ /* 0x000fc600078e000e */
[----:B------:R0:W-:Y:S04]  /*9b90*/  STG.E desc[UR10][R22.64], R33 ;  /* 0x0000002116007986 */ /* 0x0001e8000c10190a */
[----:B------:R-:W2:Y:S04]  /*9ba0*/  LDG.E R37, desc[UR10][R24.64] ;  /* 0x0000000a18257981 */ /* 0x000ea8000c1e1900 */
[----:B------:R-:W3:Y:S01]  /*9bb0*/  LDG.E R35, desc[UR10][R26.64] ;  /* 0x0000000a1a237981 */ /* 0x000ee2000c1e1900 */
[----:B------:R-:W-:-:S04]  /*9bc0*/  IADD3 R10, PT, PT, R10, R29, RZ ;  /* 0x0000001d0a0a7210 */ /* 0x000fc80007ffe0ff */
[C---:B------:R-:W-:Y:S01]  /*9bd0*/  IADD3 R34, PT, PT, R10.reuse, 0x1, RZ ;  /* 0x000000010a227810 */ /* 0x040fe20007ffe0ff */
[----:B0-----:R-:W-:-:S04]  /*9be0*/  IMAD.WIDE.U32 R22, R10, 0x4, R14 ;  /* 0x000000040a167825 */ /* 0x001fc800078e000e */
[----:B------:R-:W-:-:S04]  /*9bf0*/  IMAD.WIDE.U32 R20, R34, 0x4, R14 ;  /* 0x0000000422147825 */ /* 0x000fc800078e000e */
[C---:B--2---:R-:W-:Y:S01]  /*9c00*/  FMUL R30, R37.reuse, R28 ;  /* 0x0000001c251e7220 */ /* 0x044fe20000400000 */
[----:B------:R-:W-:-:S03]  /*9c10*/  FMUL R32, R37, UR7 ;  /* 0x0000000725207c20 */ /* 0x000fc60008400000 */
[C---:B---3--:R-:W-:Y:S01]  /*9c20*/  FFMA R37, R35.reuse, UR7, -R30 ;  /* 0x0000000723257c23 */ /* 0x048fe2000800081e */
[----:B------:R-:W-:-:S04]  /*9c30*/  FFMA R35, R35, R28, R32 ;  /* 0x0000001c23237223 */ /* 0x000fc80000000020 */
[----:B------:R-:W-:Y:S04]  /*9c40*/  STG.E desc[UR10][R26.64], R37 ;  /* 0x000000251a007986 */ /* 0x000fe8000c10190a */
        /* <DEDUP_REMOVED lines=51> */
[----:B------:R-:W-:-:S04]  /*9f80*/  IADD3 R30, PT, PT, R10, R29, RZ ;  /* 0x0000001d0a1e7210 */ /* 0x000fc80007ffe0ff */
[----:B------:R-:W-:-:S05]  /*9f90*/  IADD3 R32, PT, PT, R30, 0x1, RZ ;  /* 0x000000011e207810 */ /* 0x000fca0007ffe0ff */
        /* <DEDUP_REMOVED lines=8> */
[----:B------:R-:W3:Y:S04]  /*a020*/  LDG.E R31, desc[UR10][R26.64] ;  /* 0x0000000a1a1f7981 */ /* 0x000ee8000c1e1900 */
[----:B-1----:R-:W4:Y:S01]  /*a030*/  LDG.E R25, desc[UR10][R14.64] ;  /* 0x0000000a0e197981 */ /* 0x002f22000c1e1900 */
[----:B------:R-:W-:-:S06]  /*a040*/  UIADD3 UR6, UPT, UPT, UR6, 0x8, URZ ;  /* 0x0000000806067890 */ /* 0x000fcc000fffe0ff */
[----:B------:R-:W-:Y:S01]  /*a050*/  ISETP.NE.AND P1, PT, R11, UR6, PT ;  /* 0x000000060b007c0c */ /* 0x000fe2000bf25270 */
[C---:B---3--:R-:W-:Y:S01]  /*a060*/  FMUL R10, R31.reuse, R28 ;  /* 0x0000001c1f0a7220 */ /* 0x048fe20000400000 */
[----:B------:R-:W-:-:S03]  /*a070*/  FMUL R35, R31, UR7 ;  /* 0x000000071f237c20 */ /* 0x000fc60008400000 */
[C---:B----4-:R-:W-:Y:S01]  /*a080*/  FFMA R31, R25.reuse, UR7, -R10 ;  /* 0x00000007191f7c23 */ /* 0x050fe2000800080a */
[----:B------:R-:W-:-:S04]  /*a090*/  FFMA R35, R25, R28, R35 ;  /* 0x0000001c19237223 */ /* 0x000fc80000000023 */
[----:B------:R2:W-:Y:S04]  /*a0a0*/  STG.E desc[UR10][R14.64], R31 ;  /* 0x0000001f0e007986 */ /* 0x0005e8000c10190a */
[----:B------:R2:W-:Y:S01]  /*a0b0*/  STG.E desc[UR10][R26.64], R35 ;  /* 0x000000231a007986 */ /* 0x0005e2000c10190a */
[----:B------:R-:W-:Y:S05]  /*a0c0*/  @P1 BRA `(.L_x_370) ;  /* 0xfffffff8006c1947 */ /* 0x000fea000383ffff */
[----:B--2---:R-:W-:-:S07]  /*a0d0*/  MOV R27, R11 ;  /* 0x0000000b001b7202 */ /* 0x004fce0000000f00 */
.L_x_369:
[----:B------:R-:W-:Y:S05]  /*a0e0*/  @!P0 BRA `(.L_x_371) ;  /* 0x0000000400908947 */ /* 0x000fea0003800000 */
[----:B------:R-:W-:Y:S02]  /*a0f0*/  ISETP.GE.U32.AND P1, PT, R9, 0x3, PT ;  /* 0x000000030900780c */ /* 0x000fe40003f26070 */
[----:B------:R-:W-:-:S11]  /*a100*/  ISETP.NE.AND P2, PT, R2, RZ, PT ;  /* 0x000000ff0200720c */ /* 0x000fd60003f45270 */
[----:B------:R-:W-:Y:S05]  /*a110*/  @!P1 BRA `(.L_x_372) ;  /* 0x0000000000cc9947 */ /* 0x000fea0003800000 */
[----:B------:R-:W2:Y:S01]  /*a120*/  LDCU UR6, c[0x0][0x3b0] ;  /* 0x00007600ff0677ac */ /* 0x000ea20008000800 */
[----:B01----:R-:W0:Y:S01]  /*a130*/  LDC.64 R14, c[0x0][0x380] ;  /* 0x0000e000ff0e7b82 */ /* 0x003e220000000a00 */
[----:B--2---:R-:W-:-:S05]  /*a140*/  IMAD R29, R27, UR6, R8 ;  /* 0x000000061b1d7c24 */ /* 0x004fca000f8e0208 */
[C---:B------:R-:W-:Y:S01]  /*a150*/  IADD3 R25, PT, PT, R29.reuse, 0x1, RZ ;  /* 0x000000011d197810 */ /* 0x040fe20007ffe0ff */
[----:B0-----:R-:W-:-:S04]  /*a160*/  IMAD.WIDE.U32 R20, R29, 0x4, R14 ;  /* 0x000000041d147825 */ /* 0x001fc800078e000e */
[----:B------:R-:W-:Y:S01]  /*a170*/  IMAD.WIDE.U32 R24, R25, 0x4, R14 ;  /* 0x0000000419187825 */ /* 0x000fe200078e000e */
[----:B------:R-:W2:Y:S04]  /*a180*/  LDG.E R23, desc[UR10][R20.64] ;  /* 0x0000000a14177981 */ /* 0x000ea8000c1e1900 */
[----:B------:R-:W3:Y:S01]  /*a190*/  LDG.E R31, desc[UR10][R24.64] ;  /* 0x0000000a181f7981 */ /* 0x000ee2000c1e1900 */
[----:B------:R-:W-:-:S04]  /*a1a0*/  IADD3 R29, PT, PT, R29, UR6, RZ ;  /* 0x000000061d1d7c10 */ /* 0x000fc8000fffe0ff */
        /* <DEDUP_REMOVED lines=11> */
[----:B------:R-:W-:-:S04]  /*a260*/  IADD3 R29, PT, PT, R29, UR6, RZ ;  /* 0x000000061d1d7c10 */ /* 0x000fc8000fffe0ff */
        /* <DEDUP_REMOVED lines=11> */
[----:B------:R-:W-:-:S04]  /*a320*/  IADD3 R32, PT, PT, R29, UR6, RZ ;  /* 0x000000061d207c10 */ /* 0x000fc8000fffe0ff */
        /* <DEDUP_REMOVED lines=11> */
[----:B------:R-:W-:Y:S01]  /*a3e0*/  IADD3 R27, PT, PT, R27, 0x4, RZ ;  /* 0x000000041b1b7810 */ /* 0x000fe20007ffe0ff */
[C---:B---3--:R-:W-:Y:S01]  /*a3f0*/  FMUL R10, R33.reuse, R28 ;  /* 0x0000001c210a7220 */ /* 0x048fe20000400000 */
[----:B------:R-:W-:-:S03]  /*a400*/  FMUL R37, R33, UR7 ;  /* 0x0000000721257c20 */ /* 0x000fc60008400000 */
[C---:B----4-:R-:W-:Y:S01]  /*a410*/  FFMA R33, R31.reuse, UR7, -R10 ;  /* 0x000000071f217c23 */ /* 0x050fe2000800080a */
[----:B------:R-:W-:-:S04]  /*a420*/  FFMA R37, R31, R28, R37 ;  /* 0x0000001c1f257223 */ /* 0x000fc80000000025 */
[----:B------:R2:W-:Y:S04]  /*a430*/  STG.E desc[UR10][R14.64], R33 ;  /* 0x000000210e007986 */ /* 0x0005e8000c10190a */
[----:B------:R2:W-:Y:S02]  /*a440*/  STG.E desc[UR10][R22.64], R37 ;  /* 0x0000002516007986 */ /* 0x0005e4000c10190a */
.L_x_372:
[----:B------:R-:W-:Y:S05]  /*a450*/  @!P2 BRA `(.L_x_371) ;  /* 0x0000000000b4a947 */ /* 0x000fea0003800000 */
[----:B------:R-:W-:Y:S02]  /*a460*/  ISETP.NE.AND P1, PT, R2, 0x1, PT ;  /* 0x000000010200780c */ /* 0x000fe40003f25270 */
[----:B------:R-:W-:-:S11]  /*a470*/  ISETP.NE.AND P2, PT, R5, RZ, PT ;  /* 0x000000ff0500720c */ /* 0x000fd60003f45270 */
[----:B------:R-:W-:Y:S05]  /*a480*/  @!P1 BRA `(.L_x_373) ;  /* 0x00000000006c9947 */ /* 0x000fea0003800000 */
[----:B------:R-:W3:Y:S01]  /*a490*/  LDCU UR6, c[0x0][0x3b0] ;  /* 0x00007600ff0677ac */ /* 0x000ee20008000800 */
[----:B012---:R-:W0:Y:S01]  /*a4a0*/  LDC.64 R22, c[0x0][0x380] ;  /* 0x0000e000ff167b82 */ /* 0x007e220000000a00 */
[----:B---3--:R-:W-:-:S05]  /*a4b0*/  IMAD R31, R27, UR6, R8 ;  /* 0x000000061b1f7c24 */ /* 0x008fca000f8e0208 */
        /* <DEDUP_REMOVED lines=16> */
[----:B------:R-:W4:Y:S01]  /*a5c0*/  LDG.E R33, desc[UR10][R22.64] ;  /* 0x0000000a16217981 */ /* 0x000f22000c1e1900 */
[----:B------:R-:W-:Y:S01]  /*a5d0*/  IADD3 R27, PT, PT, R27, 0x2, RZ ;  /* 0x000000021b1b7810 */ /* 0x000fe20007ffe0ff */
[C---:B--2---:R-:W-:Y:S01]  /*a5e0*/  FMUL R10, R35.reuse, R28 ;  /* 0x0000001c230a7220 */ /* 0x044fe20000400000 */
[----:B------:R-:W-:-:S03]  /*a5f0*/  FMUL R37, R35, UR7 ;  /* 0x0000000723257c20 */ /* 0x000fc60008400000 */
[C---:B----4-:R-:W-:Y:S01]  /*a600*/  FFMA R35, R33.reuse, UR7, -R10 ;  /* 0x0000000721237c23 */ /* 0x050fe2000800080a */
[----:B------:R-:W-:-:S04]  /*a610*/  FFMA R37, R33, R28, R37 ;  /* 0x0000001c21257223 */ /* 0x000fc80000000025 */
[----:B------:R3:W-:Y:S04]  /*a620*/  STG.E desc[UR10][R22.64], R35 ;  /* 0x0000002316007986 */ /* 0x0007e8000c10190a */
[----:B------:R3:W-:Y:S02]  /*a630*/  STG.E desc[UR10][R20.64], R37 ;  /* 0x0000002514007986 */ /* 0x0007e4000c10190a */
.L_x_373:
[----:B------:R-:W-:Y:S05]  /*a640*/  @!P2 BRA `(.L_x_371) ;  /* 0x000000000038a947 */ /* 0x000fea0003800000 */
[----:B------:R-:W4:Y:S01]  /*a650*/  LDCU UR6, c[0x0][0x3b0] ;  /* 0x00007600ff0677ac */ /* 0x000f220008000800 */
[----:B0123--:R-:W0:Y:S01]  /*a660*/  LDC.64 R14, c[0x0][0x380] ;  /* 0x0000e000ff0e7b82 */ /* 0x00fe220000000a00 */
[----:B----4-:R-:W-:-:S05]  /*a670*/  IMAD R23, R27, UR6, R8 ;  /* 0x000000061b177c24 */ /* 0x010fca000f8e0208 */
[----:B------:R-:W-:-:S05]  /*a680*/  IADD3 R21, PT, PT, R23, 0x1, RZ ;  /* 0x0000000117157810 */ /* 0x000fca0007ffe0ff */
        /* <DEDUP_REMOVED lines=10> */
.L_x_371:
[----:B----4-:R-:W-:Y:S01]  /*a730*/  HFMA2 R27, -RZ, RZ, 0, 0 ;  /* 0x00000000ff1b7431 */ /* 0x010fe200000001ff */
[----:B------:R-:W-:Y:S06]  /*a740*/  @!P4 BRA `(.L_x_374) ;  /* 0x00000004009cc947 */ /* 0x000fec0003800000 */
[----:B------:R-:W-:-:S05]  /*a750*/  UMOV UR6, URZ ;  /* 0x000000ff00067c82 */ /* 0x000fca0008000000 */
.L_x_375:
[----:B01234-:R-:W0:Y:S08]  /*a760*/  LDC R29, c[0x0][0x3b0] ;  /* 0x0000ec00ff1d7b82 */ /* 0x01fe300000000800 */
        /* <DEDUP_REMOVED lines=100> */
[----:B----4-:R-:W-:-:S07]  /*adb0*/  MOV R27, R11 ;  /* 0x0000000b001b7202 */ /* 0x010fce0000000f00 */
.L_x_374:
[----:B------:R-:W-:Y:S05]  /*adc0*/  @!P0 BRA `(.L_x_359) ;  /* 0x0000000400908947 */ /* 0x000fea0003800000 */
[----:B------:R-:W-:Y:S02]  /*add0*/  ISETP.GE.U32.AND P0, PT, R9, 0x3, PT ;  /* 0x000000030900780c */ /* 0x000fe40003f06070 */
[----:B------:R-:W-:-:S11]  /*ade0*/  ISETP.NE.AND P1, PT, R2, RZ, PT ;  /* 0x000000ff0200720c */ /* 0x000fd60003f25270 */
[----:B------:R-:W-:Y:S05]  /*adf0*/  @!P0 BRA `(.L_x_376) ;  /* 0x0000000000cc8947 */ /* 0x000fea0003800000 */
[----:B------:R-:W4:Y:S01]  /*ae00*/  LDCU UR6, c[0x0][0x3b0] ;  /* 0x00007600ff0677ac */ /* 0x000f220008000800 */
[----:B0123--:R-:W0:Y:S01]  /*ae10*/  LDC.64 R14, c[0x0][0x388] ;  /* 0x0000e200ff0e7b82 */ /* 0x00fe220000000a00 */
[----:B----4-:R-:W-:-:S05]  /*ae20*/  IMAD R29, R27, UR6, R8 ;  /* 0x000000061b1d7c24 */ /* 0x010fca000f8e0208 */
        /* <DEDUP_REMOVED lines=48> */
.L_x_376:
[----:B------:R-:W-:Y:S05]  /*b130*/  @!P1 BRA `(.L_x_359) ;  /* 0x0000000000b49947 */ /* 0x000fea0003800000 */
[----:B------:R-:W-:Y:S02]  /*b140*/  ISETP.NE.AND P0, PT, R2, 0x1, PT ;  /* 0x000000010200780c */ /* 0x000fe40003f05270 */
[----:B------:R-:W-:-:S11]  /*b150*/  ISETP.NE.AND P1, PT, R5, RZ, PT ;  /* 0x000000ff0500720c */ /* 0x000fd60003f25270 */
[----:B------:R-:W-:Y:S05]  /*b160*/  @!P0 BRA `(.L_x_377) ;  /* 0x00000000006c8947 */ /* 0x000fea0003800000 */
[----:B------:R-:W5:Y:S01]  /*b170*/  LDCU UR6, c[0x0][0x3b0] ;  /* 0x00007600ff0677ac */ /* 0x000f620008000800 */
[----:B01234-:R-:W0:Y:S01]  /*b180*/  LDC.64 R22, c[0x0][0x388] ;  /* 0x0000e200ff167b82 */ /* 0x01fe220000000a00 */
[----:B-----5:R-:W-:-:S05]  /*b190*/  IMAD R31, R27, UR6, R8 ;  /* 0x000000061b1f7c24 */ /* 0x020fca000f8e0208 */
        /* <DEDUP_REMOVED lines=24> */
.L_x_377:
[----:B------:R-:W-:Y:S05]  /*b320*/  @!P1 BRA `(.L_x_359) ;  /* 0x0000000000389947 */ /* 0x000fea0003800000 */
[----:B------:R-:W5:Y:S01]  /*b330*/  LDCU UR6, c[0x0][0x3b0] ;  /* 0x00007600ff0677ac */ /* 0x000f620008000800 */
[----:B01234-:R-:W0:Y:S01]  /*b340*/  LDC.64 R14, c[0x0][0x388] ;  /* 0x0000e200ff0e7b82 */ /* 0x01fe220000000a00 */
[----:B-----5:R-:W-:-:S05]  /*b350*/  IMAD R23, R27, UR6, R8 ;  /* 0x000000061b177c24 */ /* 0x020fca000f8e0208 */
        /* <DEDUP_REMOVED lines=11> */
.L_x_359:
[----:B------:R-:W-:Y:S05]  /*b410*/  BRA.U UP0, `(.L_x_378) ;  /* 0xffffffd500687547 */ /* 0x000fea000b83ffff */
[----:B------:R-:W-:Y:S01]  /*b420*/  ISETP.GE.U32.AND P0, PT, R4, 0xf, PT ;  /* 0x0000000f0400780c */ /* 0x000fe20003f06070 */
[----:B------:R-:W-:-:S12]  /*b430*/  HFMA2 R8, -RZ, RZ, 0, 0 ;  /* 0x00000000ff087431 */ /* 0x000fd800000001ff */
[----:B------:R-:W-:Y:S05]  /*b440*/  @!P0 BRA `(.L_x_379) ;  /* 0x0000000400988947 */ /* 0x000fea0003800000 */
[----:B------:R-:W1:Y:S01]  /*b450*/  LDC R8, c[0x0][0x3b0] ;  /* 0x0000ec00ff087b82 */ /* 0x000e620000000800 */
[----:B0-----:R-:W-:-:S07]  /*b460*/  MOV R27, RZ ;  /* 0x000000ff001b7202 */ /* 0x001fce0000000f00 */
[----:B-1234-:R-:W0:Y:S02]  /*b470*/  LDC.64 R14, c[0x0][0x380] ;  /* 0x0000e000ff0e7b82 */ /* 0x01ee240000000a00 */
.L_x_380:
[----:B-1----:R-:W-:-:S04]  /*b480*/  IMAD R23, R27, R8, R27 ;  /* 0x000000081b177224 */ /* 0x002fc800078e021b */
[----:B0-----:R-:W-:-:S05]  /*b490*/  IMAD.WIDE.U32 R22, R23, 0x4, R14 ;  /* 0x0000000417167825 */ /* 0x001fca00078e000e */
[----:B------:R-:W2:Y:S01]  /*b4a0*/  LDG.E R10, desc[UR10][R22.64] ;  /* 0x0000000a160a7981 */ /* 0x000ea2000c1e1900 */
[----:B------:R-:W-:-:S05]  /*b4b0*/  IMAD R20, R27, R8, R8 ;  /* 0x000000081b147224 */ /* 0x000fca00078e0208 */
[----:B------:R-:W-:-:S05]  /*b4c0*/  IADD3 R25, PT, PT, R27, 0x1, R20 ;  /* 0x000000011b197810 */ /* 0x000fca0007ffe014 */
[----:B------:R-:W-:-:S04]  /*b4d0*/  IMAD.WIDE.U32 R24, R25, 0x4, R14 ;  /* 0x0000000419187825 */ /* 0x000fc800078e000e */
[----:B--2---:R-:W-:-:S05]  /*b4e0*/  FADD R29, R10, UR14 ;  /* 0x0000000e0a1d7e21 */ /* 0x004fca0008000000 */
[----:B------:R0:W-:Y:S04]  /*b4f0*/  STG.E desc[UR10][R22.64], R29 ;  /* 0x0000001d16007986 */ /* 0x0001e8000c10190a */
[----:B------:R-:W2:Y:S01]  /*b500*/  LDG.E R10, desc[UR10][R24.64] ;  /* 0x0000000a180a7981 */ /* 0x000ea2000c1e1900 */
[----:B------:R-:W-:-:S04]  /*b510*/  IADD3 R26, PT, PT, R20, R8, RZ ;  /* 0x00000008141a7210 */ /* 0x000fc80007ffe0ff */
[----:B------:R-:W-:-:S05]  /*b520*/  IADD3 R21, PT, PT, R27, 0x2, R26 ;  /* 0x000000021b157810 */ /* 0x000fca0007ffe01a */
[----:B------:R-:W-:-:S04]  /*b530*/  IMAD.WIDE.U32 R20, R21, 0x4, R14 ;  /* 0x0000000415147825 */ /* 0x000fc800078e000e */
[----:B--2---:R-:W-:-:S05]  /*b540*/  FADD R31, R10, UR14 ;  /* 0x0000000e0a1f7e21 */ /* 0x004fca0008000000 */
[----:B------:R1:W-:Y:S04]  /*b550*/  STG.E desc[UR10][R24.64], R31 ;  /* 0x0000001f18007986 */ /* 0x0003e8000c10190a */
[----:B------:R-:W2:Y:S01]  /*b560*/  LDG.E R10, desc[UR10][R20.64] ;  /* 0x0000000a140a7981 */ /* 0x000ea2000c1e1900 */
[----:B------:R-:W-:-:S04]  /*b570*/  IADD3 R26, PT, PT, R26, R8, RZ ;  /* 0x000000081a1a7210 */ /* 0x000fc80007ffe0ff */
[----:B------:R-:W-:-:S05]  /*b580*/  IADD3 R35, PT, PT, R27, 0x3, R26 ;  /* 0x000000031b237810 */ /* 0x000fca0007ffe01a */
[----:B0-----:R-:W-:-:S04]  /*b590*/  IMAD.WIDE.U32 R22, R35, 0x4, R14 ;  /* 0x0000000423167825 */ /* 0x001fc800078e000e */
[----:B--2---:R-:W-:-:S05]  /*b5a0*/  FADD R33, R10, UR14 ;  /* 0x0000000e0a217e21 */ /* 0x004fca0008000000 */
[----:B------:R0:W-:Y:S04]  /*b5b0*/  STG.E desc[UR10][R20.64], R33 ;  /* 0x0000002114007986 */ /* 0x0001e8000c10190a */
[----:B------:R-:W2:Y:S01]  /*b5c0*/  LDG.E R10, desc[UR10][R22.64] ;  /* 0x0000000a160a7981 */ /* 0x000ea2000c1e1900 */
[----:B------:R-:W-:-:S04]  /*b5d0*/  IADD3 R26, PT, PT, R26, R8, RZ ;  /* 0x000000081a1a7210 */ /* 0x000fc80007ffe0ff */
[----:B------:R-:W-:-:S05]  /*b5e0*/  IADD3 R35, PT, PT, R27, 0x4, R26 ;  /* 0x000000041b237810 */ /* 0x000fca0007ffe01a */
[----:B-1----:R-:W-:-:S04]  /*b5f0*/  IMAD.WIDE.U32 R24, R35, 0x4, R14 ;  /* 0x0000000423187825 */ /* 0x002fc800078e000e */
        /* <DEDUP_REMOVED lines=63> */
[----:B------:R-:W-:-:S04]  /*b9f0*/  IADD3 R26, PT, PT, R27, R8, R26 ;  /* 0x000000081b1a7210 */ /* 0x000fc80007ffe01a */
[----:B------:R-:W-:-:S05]  /*ba00*/  IADD3 R35, PT, PT, R26, 0xf, RZ ;  /* 0x0000000f1a237810 */ /* 0x000fca0007ffe0ff */
[----:B0-----:R-:W-:-:S04]  /*ba10*/  IMAD.WIDE.U32 R22, R35, 0x4, R14 ;  /* 0x0000000423167825 */ /* 0x001fc800078e000e */
[----:B--2---:R-:W-:-:S05]  /*ba20*/  FADD R33, R10, UR14 ;  /* 0x0000000e0a217e21 */ /* 0x004fca0008000000 */
[----:B------:R1:W-:Y:S04]  /*ba30*/  STG.E desc[UR10][R20.64], R33 ;  /* 0x0000002114007986 */ /* 0x0003e8000c10190a */
[----:B------:R-:W2:Y:S01]  /*ba40*/  LDG.E R10, desc[UR10][R22.64] ;  /* 0x0000000a160a7981 */ /* 0x000ea2000c1e1900 */
[----:B------:R-:W-:-:S04]  /*ba50*/  IADD3 R27, PT, PT, R27, 0x10, RZ ;  /* 0x000000101b1b7810 */ /* 0x000fc80007ffe0ff */
[----:B------:R-:W-:Y:S01]  /*ba60*/  ISETP.NE.AND P0, PT, R27, R6, PT ;  /* 0x000000061b00720c */ /* 0x000fe20003f05270 */
[----:B--2---:R-:W-:-:S05]  /*ba70*/  FADD R29, R10, UR14 ;  /* 0x0000000e0a1d7e21 */ /* 0x004fca0008000000 */
[----:B------:R1:W-:Y:S07]  /*ba80*/  STG.E desc[UR10][R22.64], R29 ;  /* 0x0000001d16007986 */ /* 0x0003ee000c10190a */
[----:B------:R-:W-:Y:S05]  /*ba90*/  @P0 BRA `(.L_x_380) ;  /* 0xfffffff800780947 */ /* 0x000fea000383ffff */
[----:B------:R-:W-:-:S07]  /*baa0*/  MOV R8, R6 ;  /* 0x0000000600087202 */ /* 0x000fce0000000f00 */
.L_x_379:
[----:B------:R-:W-:-:S13]  /*bab0*/  ISETP.NE.AND P0, PT, R7, RZ, PT ;  /* 0x000000ff0700720c */ /* 0x000fda0003f05270 */
[----:B------:R-:W-:Y:S05]  /*bac0*/  @!P0 BRA `(.L_x_381) ;  /* 0x0000000400b08947 */ /* 0x000fea0003800000 */
[----:B------:R-:W-:Y:S02]  /*bad0*/  IADD3 R10, PT, PT, R7, -0x1, RZ ;  /* 0xffffffff070a7810 */ /* 0x000fe40007ffe0ff */
[----:B------:R-:W-:Y:S02]  /*bae0*/  ISETP.NE.AND P1, PT, R3, RZ, PT ;  /* 0x000000ff0300720c */ /* 0x000fe40003f25270 */
[----:B------:R-:W-:-:S13]  /*baf0*/  ISETP.GE.U32.AND P0, PT, R10, 0x7, PT ;  /* 0x000000070a00780c */ /* 0x000fda0003f06070 */
[----:B------:R-:W-:Y:S05]  /*bb00*/  @!P0 BRA `(.L_x_382) ;  /* 0x0000000000c88947 */ /* 0x000fea0003800000 */
[----:B0-----:R-:W0:Y:S08]  /*bb10*/  LDC R27, c[0x0][0x3b0] ;  /* 0x0000ec00ff1b7b82 */ /* 0x001e300000000800 */
[----:B-1234-:R-:W1:Y:S01]  /*bb20*/  LDC.64 R14, c[0x0][0x380] ;  /* 0x0000e000ff0e7b82 */ /* 0x01ee620000000a00 */
[----:B0-----:R-:W-:-:S04]  /*bb30*/  IMAD R25, R8, R27, R8 ;  /* 0x0000001b08197224 */ /* 0x001fc800078e0208 */
[----:B-1----:R-:W-:-:S05]  /*bb40*/  IMAD.WIDE.U32 R24, R25, 0x4, R14 ;  /* 0x0000000419187825 */ /* 0x002fca00078e000e */
        /* <DEDUP_REMOVED lines=39> */
[----:B------:R-:W-:-:S04]  /*bdc0*/  IMAD.WIDE.U32 R14, R29, 0x4, R14 ;  /* 0x000000041d0e7825 */ /* 0x000fc800078e000e */
[----:B--2---:R-:W-:-:S05]  /*bdd0*/  FADD R27, R10, UR14 ;  /* 0x0000000e0a1b7e21 */ /* 0x004fca0008000000 */
[----:B------:R1:W-:Y:S04]  /*bde0*/  STG.E desc[UR10][R24.64], R27 ;  /* 0x0000001b18007986 */ /* 0x0003e8000c10190a */
[----:B------:R-:W0:Y:S01]  /*bdf0*/  LDG.E R10, desc[UR10][R14.64] ;  /* 0x0000000a0e0a7981 */ /* 0x000e22000c1e1900 */
[----:B------:R-:W-:Y:S01]  /*be00*/  IADD3 R8, PT, PT, R8, 0x8, RZ ;  /* 0x0000000808087810 */ /* 0x000fe20007ffe0ff */
[----:B0-----:R-:W-:-:S05]  /*be10*/  FADD R21, R10, UR14 ;  /* 0x0000000e0a157e21 */ /* 0x001fca0008000000 */
[----:B------:R1:W-:Y:S02]  /*be20*/  STG.E desc[UR10][R14.64], R21 ;  /* 0x000000150e007986 */ /* 0x0003e4000c10190a */
.L_x_382:
[----:B------:R-:W-:Y:S05]  /*be30*/  @!P1 BRA `(.L_x_381) ;  /* 0x0000000000d49947 */ /* 0x000fea0003800000 */
[----:B------:R-:W-:Y:S02]  /*be40*/  ISETP.GE.U32.AND P0, PT, R9, 0x3, PT ;  /* 0x000000030900780c */ /* 0x000fe40003f06070 */
[----:B------:R-:W-:-:S11]  /*be50*/  ISETP.NE.AND P1, PT, R2, RZ, PT ;  /* 0x000000ff0200720c */ /* 0x000fd60003f25270 */
[----:B------:R-:W-:Y:S05]  /*be60*/  @!P0 BRA `(.L_x_383) ;  /* 0x0000000000688947 */ /* 0x000fea0003800000 */
[----:B0123--:R-:W0:Y:S08]  /*be70*/  LDC R31, c[0x0][0x3b0] ;  /* 0x0000ec00ff1f7b82 */ /* 0x00fe300000000800 */
[----:B----4-:R-:W1:Y:S01]  /*be80*/  LDC.64 R14, c[0x0][0x380] ;  /* 0x0000e000ff0e7b82 */ /* 0x010e620000000a00 */
        /* <DEDUP_REMOVED lines=24> */
.L_x_383:
[----:B------:R-:W-:Y:S05]  /*c010*/  @!P1 BRA `(.L_x_381) ;  /* 0x00000000005c9947 */ /* 0x000fea0003800000 */
[----:B01----:R-:W0:Y:S08]  /*c020*/  LDC R27, c[0x0][0x3b0] ;  /* 0x0000ec00ff1b7b82 */ /* 0x003e300000000800 */
[----:B--234-:R-:W1:Y:S01]  /*c030*/  LDC.64 R14, c[0x0][0x380] ;  /* 0x0000e000ff0e7b82 */ /* 0x01ce620000000a00 */
[----:B0-----:R-:W-:-:S04]  /*c040*/  IMAD R21, R8, R27, R8 ;  /* 0x0000001b08157224 */ /* 0x001fc800078e0208 */
[----:B-1----:R-:W-:-:S05]  /*c050*/  IMAD.WIDE.U32 R20, R21, 0x4, R14 ;  /* 0x0000000415147825 */ /* 0x002fca00078e000e */
[----:B------:R-:W2:Y:S01]  /*c060*/  LDG.E R10, desc[UR10][R20.64] ;  /* 0x0000000a140a7981 */ /* 0x000ea2000c1e1900 */
[----:B------:R-:W-:Y:S01]  /*c070*/  ISETP.NE.AND P0, PT, R2, 0x1, PT ;  /* 0x000000010200780c */ /* 0x000fe20003f05270 */
[----:B--2---:R-:W-:-:S05]  /*c080*/  FADD R23, R10, UR14 ;  /* 0x0000000e0a177e21 */ /* 0x004fca0008000000 */
[----:B------:R0:W-:Y:S07]  /*c090*/  STG.E desc[UR10][R20.64], R23 ;  /* 0x0000001714007986 */ /* 0x0001ee000c10190a */
[----:B------:R-:W-:Y:S05]  /*c0a0*/  @!P0 BRA `(.L_x_381) ;  /* 0x0000000000388947 */ /* 0x000fea0003800000 */
[----:B------:R-:W-:-:S05]  /*c0b0*/  IMAD R25, R8, R27, R27 ;  /* 0x0000001b08197224 */ /* 0x000fca00078e021b */
[----:B0-----:R-:W-:-:S05]  /*c0c0*/  IADD3 R21, PT, PT, R8, 0x1, R25 ;  /* 0x0000000108157810 */ /* 0x001fca0007ffe019 */
[----:B------:R-:W-:-:S05]  /*c0d0*/  IMAD.WIDE.U32 R20, R21, 0x4, R14 ;  /* 0x0000000415147825 */ /* 0x000fca00078e000e */
[----:B------:R-:W2:Y:S01]  /*c0e0*/  LDG.E R10, desc[UR10][R20.64] ;  /* 0x0000000a140a7981 */ /* 0x000ea2000c1e1900 */
[----:B------:R-:W-:Y:S01]  /*c0f0*/  ISETP.NE.AND P0, PT, R2, 0x2, PT ;  /* 0x000000020200780c */ /* 0x000fe20003f05270 */
[----:B--2---:R-:W-:-:S05]  /*c100*/  FADD R23, R10, UR14 ;  /* 0x0000000e0a177e21 */ /* 0x004fca0008000000 */
[----:B------:R0:W-:Y:S07]  /*c110*/  STG.E desc[UR10][R20.64], R23 ;  /* 0x0000001714007986 */ /* 0x0001ee000c10190a */
[----:B------:R-:W-:Y:S05]  /*c120*/  @!P0 BRA `(.L_x_381) ;  /* 0x0000000000188947 */ /* 0x000fea0003800000 */
[----:B------:R-:W-:-:S04]  /*c130*/  IADD3 R8, PT, PT, R8, R27, R25 ;  /* 0x0000001b08087210 */ /* 0x000fc80007ffe019 */
[----:B0-----:R-:W-:-:S05]  /*c140*/  IADD3 R21, PT, PT, R8, 0x2, RZ ;  /* 0x0000000208157810 */ /* 0x001fca0007ffe0ff */
[----:B------:R-:W-:-:S05]  /*c150*/  IMAD.WIDE.U32 R14, R21, 0x4, R14 ;  /* 0x00000004150e7825 */ /* 0x000fca00078e000e */
[----:B------:R-:W2:Y:S02]  /*c160*/  LDG.E R8, desc[UR10][R14.64] ;  /* 0x0000000a0e087981 */ /* 0x000ea4000c1e1900 */
[----:B--2---:R-:W-:-:S05]  /*c170*/  FADD R21, R8, UR14 ;  /* 0x0000000e08157e21 */ /* 0x004fca0008000000 */
[----:B------:R0:W-:Y:S02]  /*c180*/  STG.E desc[UR10][R14.64], R21 ;  /* 0x000000150e007986 */ /* 0x0001e4000c10190a */
.L_x_381:
[----:B------:R-:W-:-:S06]  /*c190*/  UIADD3 UR4, UPT, UPT, UR4, 0x1, URZ ;  /* 0x0000000104047890 */ /* 0x000fcc000fffe0ff */
[----:B------:R-:W-:-:S13]  /*c1a0*/  ISETP.NE.AND P0, PT, R12, UR4, PT ;  /* 0x000000040c007c0c */ /* 0x000fda000bf05270 */
[----:B------:R-:W-:Y:S05]  /*c1b0*/  @P0 BRA `(.L_x_384) ;  /* 0xffffffb400b00947 */ /* 0x000fea000383ffff */
[----:B------:R-:W-:Y:S05]  /*c1c0*/  BRA `(.L_x_347) ;  /* 0x00000000000c7947 */ /* 0x000fea0003800000 */
.L_x_348:
[----:B------:R-:W0:Y:S01]  /*c1d0*/  LDC.64 R2, c[0x0][0x3b8] ;  /* 0x0000ee00ff027b82 */ /* 0x000e220000000a00 */
[----:B------:R-:W-:-:S05]  /*c1e0*/  HFMA2 R5, -RZ, RZ, 0, 5.9604644775390625e-08 ;  /* 0x00000001ff057431 */ /* 0x000fca00000001ff */
[----:B0-----:R0:W-:Y:S02]  /*c1f0*/  STG.E desc[UR10][R2.64], R5 ;  /* 0x0000000502007986 */ /* 0x0011e4000c10190a */
.L_x_347:
[----:B------:R-:W0:Y:S02]  /*c200*/  LDCU UR4, c[0x0][0x3b0] ;  /* 0x00007600ff0477ac */ /* 0x000e240008000800 */
[----:B01----:R-:W-:-:S04]  /*c210*/  MOV R4, UR4 ;  /* 0x0000000400047c02 */ /* 0x003fc80008000f00 */
[----:B--23--:R-:W-:-:S04]  /*c220*/  IADD3 R31, PT, PT, R4, -0x1, RZ ;  /* 0xffffffff041f7810 */ /* 0x00cfc80007ffe0ff */
[----:B------:R-:W-:-:S13]  /*c230*/  ISETP.NE.AND P0, PT, R31, RZ, PT ;  /* 0x000000ff1f00720c */ /* 0x000fda0003f05270 */
[----:B------:R-:W-:Y:S05]  /*c240*/  @!P0 BRA `(.L_x_385) ;  /* 0x0000000c00808947 */ /* 0x000fea0003800000 */
[----:B------:R-:W-:Y:S02]  /*c250*/  ISETP.GE.U32.AND P1, PT, R0, 0x7, PT ;  /* 0x000000070000780c */ /* 0x000fe40003f26070 */
[----:B------:R-:W-:Y:S02]  /*c260*/  LOP3.LUT R6, R31, 0x7, RZ, 0xc0, !PT ;  /* 0x000000071f067812 */ /* 0x000fe400078ec0ff */
[----:B------:R-:W-:Y:S02]  /*c270*/  MOV R5, RZ ;  /* 0x000000ff00057202 */ /* 0x000fe40000000f00 */
[----:B------:R-:W-:-:S07]  /*c280*/  ISETP.NE.AND P0, PT, R6, RZ, PT ;  /* 0x000000ff0600720c */ /* 0x000fce0003f05270 */
[----:B------:R-:W-:Y:S06]  /*c290*/  @!P1 BRA `(.L_x_386) ;  /* 0x0000000400bc9947 */ /* 0x000fec0003800000 */
[----:B------:R-:W0:Y:S01]  /*c2a0*/  LDC R4, c[0x0][0x3b0] ;  /* 0x0000ec00ff047b82 */ /* 0x000e220000000800 */
[----:B------:R-:W-:Y:S01]  /*c2b0*/  HFMA2 R7, -RZ, RZ, 0, 0 ;  /* 0x00000000ff077431 */ /* 0x000fe200000001ff */
[----:B------:R-:W-:-:S06]  /*c2c0*/  LOP3.LUT R5, R31, 0xfffffff8, RZ, 0xc0, !PT ;  /* 0xfffffff81f057812 */ /* 0x000fcc00078ec0ff */
[----:B------:R-:W1:Y:S02]  /*c2d0*/  LDC.64 R2, c[0x0][0x380] ;  /* 0x0000e000ff027b82 */ /* 0x000e640000000a00 */
.L_x_387:
[CC--:B0---4-:R-:W-:Y:S02]  /*c2e0*/  IMAD R14, R7.reuse, R4.reuse, R4 ;  /* 0x00000004070e7224 */ /* 0x0d1fe400078e0204 */
[----:B------:R-:W-:-:S03]  /*c2f0*/  IMAD R11, R7, R4, R7 ;  /* 0x00000004070b7224 */ /* 0x000fc600078e0207 */
[----:B------:R-:W-:Y:S01]  /*c300*/  IADD3 R9, PT, PT, R14, R7, RZ ;  /* 0x000000070e097210 */ /* 0x000fe20007ffe0ff */
[----:B-1----:R-:W-:-:S03]  /*c310*/  IMAD.WIDE.U32 R10, R11, 0x4, R2 ;  /* 0x000000040b0a7825 */ /* 0x002fc600078e0002 */
[----:B------:R-:W-:-:S03]  /*c320*/  IADD3 R13, PT, PT, R9, 0x1, RZ ;  /* 0x00000001090d7810 */ /* 0x000fc60007ffe0ff */
[----:B------:R0:W2:Y:S02]  /*c330*/  LDG.E R10, desc[UR10][R10.64] ;  /* 0x0000000a0a0a7981 */ /* 0x0000a4000c1e1900 */
[----:B------:R-:W-:-:S05]  /*c340*/  IMAD.WIDE.U32 R12, R13, 0x4, R2 ;  /* 0x000000040d0c7825 */ /* 0x000fca00078e0002 */
[----:B------:R-:W2:Y:S01]  /*c350*/  LDG.E R17, desc[UR10][R12.64] ;  /* 0x0000000a0c117981 */ /* 0x000ea2000c1e1900 */
[----:B------:R-:W-:-:S05]  /*c360*/  IMAD.WIDE.U32 R8, R9, 0x4, R2 ;  /* 0x0000000409087825 */ /* 0x000fca00078e0002 */
[----:B------:R-:W3:Y:S01]  /*c370*/  LDG.E R15, desc[UR10][R8.64] ;  /* 0x0000000a080f7981 */ /* 0x000ee2000c1e1900 */
[----:B------:R-:W-:-:S04]  /*c380*/  IADD3 R18, PT, PT, R14, R4, RZ ;  /* 0x000000040e127210 */ /* 0x000fc80007ffe0ff */
[----:B------:R-:W-:-:S04]  /*c390*/  IADD3 R16, PT, PT, R18, R7, RZ ;  /* 0x0000000712107210 */ /* 0x000fc80007ffe0ff */
[----:B0-----:R-:W-:Y:S01]  /*c3a0*/  IADD3 R11, PT, PT, R16, 0x1, RZ ;  /* 0x00000001100b7810 */ /* 0x001fe20007ffe0ff */
[----:B--2---:R-:W-:-:S05]  /*c3b0*/  FADD R0, |R10|, |R17| ;  /* 0x400000110a007221 */ /* 0x004fca0000000200 */
[----:B------:R-:W-:-:S05]  /*c3c0*/  FMNMX R0, R0, 1, !PT ;  /* 0x3f80000000007809 */ /* 0x000fca0007800000 */
[----:B------:R-:W-:-:S05]  /*c3d0*/  FMUL R0, R0, 1.1920928955078125e-07 ;  /* 0x3400000000007820 */ /* 0x000fca0000400000 */
[----:B---3--:R-:W-:Y:S02]  /*c3e0*/  FSETP.GTU.AND P1, PT, |R15|, R0, PT ;  /* 0x000000000f00720b */ /* 0x008fe40003f2c200 */
[----:B------:R-:W-:-:S05]  /*c3f0*/  IADD3 R15, PT, PT, R16, 0x2, RZ ;  /* 0x00000002100f7810 */ /* 0x000fca0007ffe0ff */
[----:B------:R-:W-:-:S06]  /*c400*/  IMAD.WIDE.U32 R14, R15, 0x4, R2 ;  /* 0x000000040f0e7825 */ /* 0x000fcc00078e0002 */
[----:B------:R0:W-:Y:S04]  /*c410*/  @!P1 STG.E desc[UR10][R8.64], RZ ;  /* 0x000000ff08009986 */ /* 0x0001e8000c10190a */
[----:B------:R-:W2:Y:S01]  /*c420*/  LDG.E R14, desc[UR10][R14.64] ;  /* 0x0000000a0e0e7981 */ /* 0x000ea2000c1e1900 */
[----:B------:R-:W-:-:S05]  /*c430*/  IMAD.WIDE.U32 R10, R11, 0x4, R2 ;  /* 0x000000040b0a7825 */ /* 0x000fca00078e0002 */
[----:B------:R-:W3:Y:S01]  /*c440*/  LDG.E R13, desc[UR10][R10.64] ;  /* 0x0000000a0a0d7981 */ /* 0x000ee2000c1e1900 */
[----:B------:R-:W-:-:S04]  /*c450*/  IADD3 R18, PT, PT, R18, R4, RZ ;  /* 0x0000000412127210 */ /* 0x000fc80007ffe0ff */
[----:B------:R-:W-:-:S04]  /*c460*/  IADD3 R16, PT, PT, R18, R7, RZ ;  /* 0x0000000712107210 */ /* 0x000fc80007ffe0ff */
[----:B0-----:R-:W-:-:S05]  /*c470*/  IADD3 R9, PT, PT, R16, 0x2, RZ ;  /* 0x0000000210097810 */ /* 0x001fca0007ffe0ff */
[----:B------:R-:W-:-:S04]  /*c480*/  IMAD.WIDE.U32 R8, R9, 0x4, R2 ;  /* 0x0000000409087825 */ /* 0x000fc800078e0002 */
[----:B--2---:R-:W-:-:S05]  /*c490*/  FADD R0, |R17|, |R14| ;  /* 0x4000000e11007221 */ /* 0x004fca0000000200 */
[----:B------:R-:W-:-:S05]  /*c4a0*/  FMNMX R0, R0, 1, !PT ;  /* 0x3f80000000007809 */ /* 0x000fca0007800000 */
[----:B------:R-:W-:-:S05]  /*c4b0*/  FMUL R0, R0, 1.1920928955078125e-07 ;  /* 0x3400000000007820 */ /* 0x000fca0000400000 */
[----:B---3--:R-:W-:Y:S02]  /*c4c0*/  FSETP.GTU.AND P1, PT, |R13|, R0, PT ;  /* 0x000000000d00720b */ /* 0x008fe40003f2c200 */
[----:B------:R-:W-:-:S05]  /*c4d0*/  IADD3 R13, PT, PT, R16, 0x3, RZ ;  /* 0x00000003100d7810 */ /* 0x000fca0007ffe0ff */
[----:B------:R-:W-:-:S06]  /*c4e0*/  IMAD.WIDE.U32 R12, R13, 0x4, R2 ;  /* 0x000000040d0c7825 */ /* 0x000fcc00078e0002 */
[----:B------:R0:W-:Y:S04]  /*c4f0*/  @!P1 STG.E desc[UR10][R10.64], RZ ;  /* 0x000000ff0a009986 */ /* 0x0001e8000c10190a */
[----:B------:R-:W2:Y:S04]  /*c500*/  LDG.E R17, desc[UR10][R12.64] ;  /* 0x0000000a0c117981 */ /* 0x000ea8000c1e1900 */
[----:B------:R-:W3:Y:S01]  /*c510*/  LDG.E R15, desc[UR10][R8.64] ;  /* 0x0000000a080f7981 */ /* 0x000ee2000c1e1900 */
[----:B------:R-:W-:Y:S01]  /*c520*/  IADD3 R18, PT, PT, R18, R4, RZ ;  /* 0x0000000412127210 */ /* 0x000fe20007ffe0ff */
[----:B--2---:R-:W-:-:S05]  /*c530*/  FADD R0, |R14|, |R17| ;  /* 0x400000110e007221 */ /* 0x004fca0000000200 */
[----:B------:R-:W-:-:S05]  /*c540*/  FMNMX R0, R0, 1, !PT ;  /* 0x3f80000000007809 */ /* 0x000fca0007800000 */
[----:B------:R-:W-:Y:S01]  /*c550*/  FMUL R0, R0, 1.1920928955078125e-07 ;  /* 0x3400000000007820 */ /* 0x000fe20000400000 */
[----:B------:R-:W-:-:S04]  /*c560*/  IADD3 R14, PT, PT, R18, R7, RZ ;  /* 0x00000007120e7210 */ /* 0x000fc80007ffe0ff */
[----:B---3--:R-:W-:Y:S02]  /*c570*/  FSETP.GTU.AND P1, PT, |R15|, R0, PT ;  /* 0x000000000f00720b */ /* 0x008fe40003f2c200 */
[----:B0-----:R-:W-:-:S05]  /*c580*/  IADD3 R11, PT, PT, R14, 0x4, RZ ;  /* 0x000000040e0b7810 */ /* 0x001fca0007ffe0ff */
[----:B------:R-:W-:-:S06]  /*c590*/  IMAD.WIDE.U32 R12, R11, 0x4, R2 ;  /* 0x000000040b0c7825 */ /* 0x000fcc00078e0002 */
[----:B------:R0:W-:Y:S04]  /*c5a0*/  @!P1 STG.E desc[UR10][R8.64], RZ ;  /* 0x000000ff08009986 */ /* 0x0001e8000c10190a */
[----:B------:R1:W2:Y:S01]  /*c5b0*/  LDG.E R16, desc[UR10][R12.64] ;  /* 0x0000000a0c107981 */ /* 0x0002a2000c1e1900 */
[----:B------:R-:W-:-:S05]  /*c5c0*/  IADD3 R11, PT, PT, R14, 0x3, RZ ;  /* 0x000000030e0b7810 */ /* 0x000fca0007ffe0ff */
[----:B------:R-:W-:-:S05]  /*c5d0*/  IMAD.WIDE.U32 R10, R11, 0x4, R2 ;  /* 0x000000040b0a7825 */ /* 0x000fca00078e0002 */
[----:B------:R-:W3:Y:S01]  /*c5e0*/  LDG.E R15, desc[UR10][R10.64] ;  /* 0x0000000a0a0f7981 */ /* 0x000ee2000c1e1900 */
[----:B------:R-:W-:-:S04]  /*c5f0*/  IADD3 R18, PT, PT, R18, R4, RZ ;  /* 0x0000000412127210 */ /* 0x000fc80007ffe0ff */
[----:B------:R-:W-:-:S04]  /*c600*/  IADD3 R14, PT, PT, R18, R7, RZ ;  /* 0x00000007120e7210 */ /* 0x000fc80007ffe0ff */
[----:B0-----:R-:W-:-:S05]  /*c610*/  IADD3 R9, PT, PT, R14, 0x5, RZ ;  /* 0x000000050e097810 */ /* 0x001fca0007ffe0ff */
[----:B-1----:R-:W-:Y:S01]  /*c620*/  IMAD.WIDE.U32 R12, R9, 0x4, R2 ;  /* 0x00000004090c7825 */ /* 0x002fe200078e0002 */
[----:B------:R-:W-:-:S05]  /*c630*/  IADD3 R9, PT, PT, R14, 0x4, RZ ;  /* 0x000000040e097810 */ /* 0x000fca0007ffe0ff */
[----:B------:R-:W-:-:S04]  /*c640*/  IMAD.WIDE.U32 R8, R9, 0x4, R2 ;  /* 0x0000000409087825 */ /* 0x000fc800078e0002 */
[----:B--2---:R-:W-:-:S05]  /*c650*/  FADD R0, |R17|, |R16| ;  /* 0x4000001011007221 */ /* 0x004fca0000000200 */
[----:B------:R-:W-:-:S05]  /*c660*/  FMNMX R0, R0, 1, !PT ;  /* 0x3f80000000007809 */ /* 0x000fca0007800000 */
[----:B------:R-:W-:-:S05]  /*c670*/  FMUL R0, R0, 1.1920928955078125e-07 ;  /* 0x3400000000007820 */ /* 0x000fca0000400000 */
[----:B---3--:R-:W-:-:S13]  /*c680*/  FSETP.GTU.AND P1, PT, |R15|, R0, PT ;  /* 0x000000000f00720b */ /* 0x008fda0003f2c200 */
[----:B------:R0:W-:Y:S04]  /*c690*/  @!P1 STG.E desc[UR10][R10.64], RZ ;  /* 0x000000ff0a009986 */ /* 0x0001e8000c10190a */
[----:B------:R1:W2:Y:S04]  /*c6a0*/  LDG.E R17, desc[UR10][R12.64] ;  /* 0x0000000a0c117981 */ /* 0x0002a8000c1e1900 */
        /* <DEDUP_REMOVED lines=17> */
[----:B------:R-:W-:Y:S01]  /*c7c0*/  IMAD.WIDE.U32 R8, R9, 0x4, R2 ;  /* 0x0000000409087825 */ /* 0x000fe200078e0002 */
[----:B-1----:R-:W-:-:S05]  /*c7d0*/  IADD3 R13, PT, PT, R14, 0x6, RZ ;  /* 0x000000060e0d7810 */ /* 0x002fca0007ffe0ff */
[----:B------:R-:W-:-:S04]  /*c7e0*/  IMAD.WIDE.U32 R12, R13, 0x4, R2 ;  /* 0x000000040d0c7825 */ /* 0x000fc800078e0002 */
[----:B--2---:R-:W-:-:S05]  /*c7f0*/  FADD R0, |R17|, |R16| ;  /* 0x4000001011007221 */ /* 0x004fca0000000200 */
[----:B------:R-:W-:-:S05]  /*c800*/  FMNMX R0, R0, 1, !PT ;  /* 0x3f80000000007809 */ /* 0x000fca0007800000 */
[----:B------:R-:W-:-:S05]  /*c810*/  FMUL R0, R0, 1.1920928955078125e-07 ;  /* 0x3400000000007820 */ /* 0x000fca0000400000 */
[----:B---3--:R-:W-:-:S13]  /*c820*/  FSETP.GTU.AND P1, PT, |R15|, R0, PT ;  /* 0x000000000f00720b */ /* 0x008fda0003f2c200 */
[----:B------:R0:W-:Y:S04]  /*c830*/  @!P1 STG.E desc[UR10][R10.64], RZ ;  /* 0x000000ff0a009986 */ /* 0x0001e8000c10190a */
[----:B------:R-:W2:Y:S04]  /*c840*/  LDG.E R17, desc[UR10][R8.64] ;  /* 0x0000000a08117981 */ /* 0x000ea8000c1e1900 */
[----:B------:R-:W3:Y:S01]  /*c850*/  LDG.E R15, desc[UR10][R12.64] ;  /* 0x0000000a0c0f7981 */ /* 0x000ee2000c1e1900 */
[----:B------:R-:W-:Y:S01]  /*c860*/  IADD3 R7, PT, PT, R7, 0x8, RZ ;  /* 0x0000000807077810 */ /* 0x000fe20007ffe0ff */
[----:B--2---:R-:W-:-:S05]  /*c870*/  FADD R0, |R16|, |R17| ;  /* 0x4000001110007221 */ /* 0x004fca0000000200 */
[----:B------:R-:W-:-:S05]  /*c880*/  FMNMX R0, R0, 1, !PT ;  /* 0x3f80000000007809 */ /* 0x000fca0007800000 */
[----:B------:R-:W-:-:S05]  /*c890*/  FMUL R0, R0, 1.1920928955078125e-07 ;  /* 0x3400000000007820 */ /* 0x000fca0000400000 */
[----:B---3--:R-:W-:Y:S02]  /*c8a0*/  FSETP.GTU.AND P1, PT, |R15|, R0, PT ;  /* 0x000000000f00720b */ /* 0x008fe40003f2c200 */
[----:B------:R-:W-:-:S05]  /*c8b0*/  IADD3 R15, PT, PT, R7, R4, R18 ;  /* 0x00000004070f7210 */ /* 0x000fca0007ffe012 */
[----:B0-----:R-:W-:-:S06]  /*c8c0*/  IMAD.WIDE.U32 R10, R15, 0x4, R2 ;  /* 0x000000040f0a7825 */ /* 0x001fcc00078e0002 */
[----:B------:R2:W-:Y:S04]  /*c8d0*/  @!P1 STG.E desc[UR10][R12.64], RZ ;  /* 0x000000ff0c009986 */ /* 0x0005e8000c10190a */
[----:B------:R-:W3:Y:S01]  /*c8e0*/  LDG.E R10, desc[UR10][R10.64] ;  /* 0x0000000a0a0a7981 */ /* 0x000ee2000c1e1900 */
[----:B------:R-:W-:-:S05]  /*c8f0*/  IADD3 R9, PT, PT, R15, -0x1, RZ ;  /* 0xffffffff0f097810 */ /* 0x000fca0007ffe0ff */
[----:B------:R-:W-:-:S05]  /*c900*/  IMAD.WIDE.U32 R8, R9, 0x4, R2 ;  /* 0x0000000409087825 */ /* 0x000fca00078e0002 */
[----:B------:R-:W4:Y:S01]  /*c910*/  LDG.E R15, desc[UR10][R8.64] ;  /* 0x0000000a080f7981 */ /* 0x000f22000c1e1900 */
[----:B---3--:R-:W-:-:S05]  /*c920*/  FADD R0, |R17|, |R10| ;  /* 0x4000000a11007221 */ /* 0x008fca0000000200 */
[----:B------:R-:W-:-:S05]  /*c930*/  FMNMX R0, R0, 1, !PT ;  /* 0x3f80000000007809 */ /* 0x000fca0007800000 */
[----:B------:R-:W-:-:S05]  /*c940*/  FMUL R0, R0, 1.1920928955078125e-07 ;  /* 0x3400000000007820 */ /* 0x000fca0000400000 */
[----:B----4-:R-:W-:-:S13]  /*c950*/  FSETP.GTU.AND P1, PT, |R15|, R0, PT ;  /* 0x000000000f00720b */ /* 0x010fda0003f2c200 */
[----:B------:R2:W-:Y:S01]  /*c960*/  @!P1 STG.E desc[UR10][R8.64], RZ ;  /* 0x000000ff08009986 */ /* 0x0005e2000c10190a */
[----:B------:R-:W-:-:S13]  /*c970*/  ISETP.NE.AND P1, PT, R7, R5, PT ;  /* 0x000000050700720c */ /* 0x000fda0003f25270 */
[----:B--2---:R-:W-:Y:S05]  /*c980*/  @P1 BRA `(.L_x_387) ;  /* 0xfffffff800541947 */ /* 0x004fea000383ffff */
.L_x_386:
[----:B------:R-:W-:Y:S05]  /*c990*/  @!P0 BRA `(.L_x_385) ;  /* 0x0000000400ac8947 */ /* 0x000fea0003800000 */
[----:B------:R-:W-:Y:S02]  /*c9a0*/  ISETP.GE.U32.AND P0, PT, R6, 0x4, PT ;  /* 0x000000040600780c */ /* 0x000fe40003f06070 */
[----:B----4-:R-:W-:-:S04]  /*c9b0*/  LOP3.LUT R14, R31, 0x3, RZ, 0xc0, !PT ;  /* 0x000000031f0e7812 */ /* 0x010fc800078ec0ff */
[----:B------:R-:W-:-:S07]  /*c9c0*/  ISETP.NE.AND P1, PT, R14, RZ, PT ;  /* 0x000000ff0e00720c */ /* 0x000fce0003f25270 */
[----:B------:R-:W-:Y:S06]  /*c9d0*/  @!P0 BRA `(.L_x_388) ;  /* 0x0000000000d88947 */ /* 0x000fec0003800000 */
[----:B------:R-:W0:Y:S01]  /*c9e0*/  LDC.64 R2, c[0x0][0x380] ;  /* 0x0000e000ff027b82 */ /* 0x000e220000000a00 */
[CC--:B------:R-:W-:Y:S02]  /*c9f0*/  IMAD R12, R5.reuse, R4.reuse, R4 ;  /* 0x00000004050c7224 */ /* 0x0c0fe400078e0204 */
[----:B------:R-:W-:-:S03]  /*ca00*/  IMAD R7, R5, R4, R5 ;  /* 0x0000000405077224 */ /* 0x000fc600078e0205 */
[----:B------:R-:W-:-:S04]  /*ca10*/  IADD3 R11, PT, PT, R5, R12, RZ ;  /* 0x0000000c050b7210 */ /* 0x000fc80007ffe0ff */
[----:B------:R-:W-:Y:S01]  /*ca20*/  IADD3 R9, PT, PT, R11, 0x1, RZ ;  /* 0x000000010b097810 */ /* 0x000fe20007ffe0ff */
[----:B0-----:R-:W-:-:S04]  /*ca30*/  IMAD.WIDE.U32 R6, R7, 0x4, R2 ;  /* 0x0000000407067825 */ /* 0x001fc800078e0002 */
[--C-:B------:R-:W-:Y:S02]  /*ca40*/  IMAD.WIDE.U32 R8, R9, 0x4, R2.reuse ;  /* 0x0000000409087825 */ /* 0x100fe400078e0002 */
[----:B------:R-:W2:Y:S04]  /*ca50*/  LDG.E R6, desc[UR10][R6.64] ;  /* 0x0000000a06067981 */ /* 0x000ea8000c1e1900 */
[----:B------:R0:W2:Y:S01]  /*ca60*/  LDG.E R15, desc[UR10][R8.64] ;  /* 0x0000000a080f7981 */ /* 0x0000a2000c1e1900 */
        /* <DEDUP_REMOVED lines=36> */
[----:B------:R-:W2:Y:S01]  /*ccb0*/  LDG.E R8, desc[UR10][R8.64] ;  /* 0x0000000a08087981 */ /* 0x000ea2000c1e1900 */
[----:B------:R-:W-:-:S05]  /*ccc0*/  IADD3 R13, PT, PT, R13, -0x1, RZ ;  /* 0xffffffff0d0d7810 */ /* 0x000fca0007ffe0ff */
[----:B------:R-:W-:-:S05]  /*ccd0*/  IMAD.WIDE.U32 R2, R13, 0x4, R2 ;  /* 0x000000040d027825 */ /* 0x000fca00078e0002 */
[----:B------:R-:W3:Y:S01]  /*cce0*/  LDG.E R7, desc[UR10][R2.64] ;  /* 0x0000000a02077981 */ /* 0x000ee2000c1e1900 */
[----:B--2---:R-:W-:-:S05]  /*ccf0*/  FADD R0, |R15|, |R8| ;  /* 0x400000080f007221 */ /* 0x004fca0000000200 */
[----:B------:R-:W-:-:S05]  /*cd00*/  FMNMX R0, R0, 1, !PT ;  /* 0x3f80000000007809 */ /* 0x000fca0007800000 */
[----:B------:R-:W-:-:S05]  /*cd10*/  FMUL R0, R0, 1.1920928955078125e-07 ;  /* 0x3400000000007820 */ /* 0x000fca0000400000 */
[----:B---3--:R-:W-:-:S13]  /*cd20*/  FSETP.GTU.AND P0, PT, |R7|, R0, PT ;  /* 0x000000000700720b */ /* 0x008fda0003f0c200 */
[----:B------:R0:W-:Y:S02]  /*cd30*/  @!P0 STG.E desc[UR10][R2.64], RZ ;  /* 0x000000ff02008986 */ /* 0x0001e4000c10190a */
.L_x_388:
[----:B------:R-:W-:Y:S05]  /*cd40*/  @!P1 BRA `(.L_x_385) ;  /* 0x0000000000c09947 */ /* 0x000fea0003800000 */
[----:B------:R-:W-:Y:S02]  /*cd50*/  ISETP.NE.AND P0, PT, R14, 0x1, PT ;  /* 0x000000010e00780c */ /* 0x000fe40003f05270 */
[----:B------:R-:W-:-:S04]  /*cd60*/  LOP3.LUT R0, R31, 0x1, RZ, 0xc0, !PT ;  /* 0x000000011f007812 */ /* 0x000fc800078ec0ff */
[----:B------:R-:W-:-:S07]  /*cd70*/  ISETP.NE.U32.AND P1, PT, R0, 0x1, PT ;  /* 0x000000010000780c */ /* 0x000fce0003f25070 */
[----:B------:R-:W-:Y:S06]  /*cd80*/  @!P0 BRA `(.L_x_389) ;  /* 0x0000000000708947 */ /* 0x000fec0003800000 */
[----:B0-----:R-:W0:Y:S01]  /*cd90*/  LDC.64 R2, c[0x0][0x380] ;  /* 0x0000e000ff027b82 */ /* 0x001e220000000a00 */
[CC--:B------:R-:W-:Y:S02]  /*cda0*/  IMAD R8, R5.reuse, R4.reuse, R4 ;  /* 0x0000000405087224 */ /* 0x0c0fe400078e0204 */
[----:B------:R-:W-:-:S03]  /*cdb0*/  IMAD R13, R5, R4, R5 ;  /* 0x00000004050d7224 */ /* 0x000fc600078e0205 */
[----:B------:R-:W-:-:S04]  /*cdc0*/  IADD3 R11, PT, PT, R5, R8, RZ ;  /* 0x00000008050b7210 */ /* 0x000fc80007ffe0ff */
[----:B------:R-:W-:Y:S01]  /*cdd0*/  IADD3 R7, PT, PT, R11, 0x1, RZ ;  /* 0x000000010b077810 */ /* 0x000fe20007ffe0ff */
[----:B0-----:R-:W-:-:S04]  /*cde0*/  IMAD.WIDE.U32 R12, R13, 0x4, R2 ;  /* 0x000000040d0c7825 */ /* 0x001fc800078e0002 */
[--C-:B------:R-:W-:Y:S02]  /*cdf0*/  IMAD.WIDE.U32 R6, R7, 0x4, R2.reuse ;  /* 0x0000000407067825 */ /* 0x100fe400078e0002 */
[----:B------:R-:W2:Y:S04]  /*ce00*/  LDG.E R12, desc[UR10][R12.64] ;  /* 0x0000000a0c0c7981 */ /* 0x000ea8000c1e1900 */
[----:B------:R-:W2:Y:S01]  /*ce10*/  LDG.E R17, desc[UR10][R6.64] ;  /* 0x0000000a06117981 */ /* 0x000ea2000c1e1900 */
[----:B------:R-:W-:-:S05]  /*ce20*/  IMAD.WIDE.U32 R10, R11, 0x4, R2 ;  /* 0x000000040b0a7825 */ /* 0x000fca00078e0002 */
[----:B------:R-:W3:Y:S01]  /*ce30*/  LDG.E R9, desc[UR10][R10.64] ;  /* 0x0000000a0a097981 */ /* 0x000ee2000c1e1900 */
[----:B------:R-:W-:-:S04]  /*ce40*/  IADD3 R5, PT, PT, R5, 0x2, RZ ;  /* 0x0000000205057810 */ /* 0x000fc80007ffe0ff */
[----:B------:R-:W-:Y:S01]  /*ce50*/  IADD3 R15, PT, PT, R5, R4, R8 ;  /* 0x00000004050f7210 */ /* 0x000fe20007ffe008 */
[----:B--2---:R-:W-:-:S05]  /*ce60*/  FADD R0, |R12|, |R17| ;  /* 0x400000110c007221 */ /* 0x004fca0000000200 */
[----:B------:R-:W-:-:S05]  /*ce70*/  FMNMX R0, R0, 1, !PT ;  /* 0x3f80000000007809 */ /* 0x000fca0007800000 */
[----:B------:R-:W-:-:S05]  /*ce80*/  FMUL R0, R0, 1.1920928955078125e-07 ;  /* 0x3400000000007820 */ /* 0x000fca0000400000 */
[----:B---3--:R-:W-:Y:S01]  /*ce90*/  FSETP.GTU.AND P0, PT, |R9|, R0, PT ;  /* 0x000000000900720b */ /* 0x008fe20003f0c200 */
[C---:B------:R-:W-:Y:S01]  /*cea0*/  IMAD.WIDE.U32 R8, R15.reuse, 0x4, R2 ;  /* 0x000000040f087825 */ /* 0x040fe200078e0002 */
[----:B------:R-:W-:-:S11]  /*ceb0*/  IADD3 R15, PT, PT, R15, -0x1, RZ ;  /* 0xffffffff0f0f7810 */ /* 0x000fd60007ffe0ff */
[----:B------:R1:W-:Y:S04]  /*cec0*/  @!P0 STG.E desc[UR10][R10.64], RZ ;  /* 0x000000ff0a008986 */ /* 0x0003e8000c10190a */
[----:B------:R-:W2:Y:S01]  /*ced0*/  LDG.E R8, desc[UR10][R8.64] ;  /* 0x0000000a08087981 */ /* 0x000ea2000c1e1900 */
[----:B------:R-:W-:-:S05]  /*cee0*/  IMAD.WIDE.U32 R2, R15, 0x4, R2 ;  /* 0x000000040f027825 */ /* 0x000fca00078e0002 */
[----:B------:R-:W3:Y:S01]  /*cef0*/  LDG.E R7, desc[UR10][R2.64] ;  /* 0x0000000a02077981 */ /* 0x000ee2000c1e1900 */
[----:B--2---:R-:W-:-:S05]  /*cf00*/  FADD R0, |R17|, |R8| ;  /* 0x4000000811007221 */ /* 0x004fca0000000200 */
[----:B------:R-:W-:-:S05]  /*cf10*/  FMNMX R0, R0, 1, !PT ;  /* 0x3f80000000007809 */ /* 0x000fca0007800000 */
[----:B------:R-:W-:-:S05]  /*cf20*/  FMUL R0, R0, 1.1920928955078125e-07 ;  /* 0x3400000000007820 */ /* 0x000fca0000400000 */
[----:B---3--:R-:W-:-:S13]  /*cf30*/  FSETP.GTU.AND P0, PT, |R7|, R0, PT ;  /* 0x000000000700720b */ /* 0x008fda0003f0c200 */
[----:B------:R1:W-:Y:S02]  /*cf40*/  @!P0 STG.E desc[UR10][R2.64], RZ ;  /* 0x000000ff02008986 */ /* 0x0003e4000c10190a */
.L_x_389:
[----:B------:R-:W-:Y:S05]  /*cf50*/  @P1 BRA `(.L_x_385) ;  /* 0x00000000003c1947 */ /* 0x000fea0003800000 */
[----:B------:R-:W2:Y:S01]  /*cf60*/  LDC.64 R8, c[0x0][0x380] ;  /* 0x0000e000ff087b82 */ /* 0x000ea20000000a00 */
[----:B01----:R-:W-:-:S05]  /*cf70*/  IMAD R3, R5, R4, R5 ;  /* 0x0000000405037224 */ /* 0x003fca00078e0205 */
[----:B------:R-:W-:-:S04]  /*cf80*/  IADD3 R5, PT, PT, R3, R4, RZ ;  /* 0x0000000403057210 */ /* 0x000fc80007ffe0ff */
[----:B------:R-:W-:Y:S01]  /*cf90*/  IADD3 R7, PT, PT, R5, 0x1, RZ ;  /* 0x0000000105077810 */ /* 0x000fe20007ffe0ff */
[----:B--2---:R-:W-:-:S04]  /*cfa0*/  IMAD.WIDE.U32 R2, R3, 0x4, R8 ;  /* 0x0000000403027825 */ /* 0x004fc800078e0008 */
[--C-:B------:R-:W-:Y:S02]  /*cfb0*/  IMAD.WIDE.U32 R6, R7, 0x4, R8.reuse ;  /* 0x0000000407067825 */ /* 0x100fe400078e0008 */
[----:B------:R-:W2:Y:S04]  /*cfc0*/  LDG.E R2, desc[UR10][R2.64] ;  /* 0x0000000a02027981 */ /* 0x000ea8000c1e1900 */
        /* <DEDUP_REMOVED lines=8> */
.L_x_385:
[----:B------:R-:W-:-:S13]  /*d050*/  ISETP.GE.U32.AND P0, PT, R4, 0x3, PT ;  /* 0x000000030400780c */ /* 0x000fda0003f06070 */
[----:B------:R-:W-:Y:S05]  /*d060*/  @!P0 BRA `(.L_x_390) ;  /* 0x0000000400608947 */ /* 0x000fea0003800000 */
[----:B------:R-:W-:Y:S01]  /*d070*/  PRMT R0, RZ, 0x7610, R0 ;  /* 0x00007610ff007816 */ /* 0x000fe20000000000 */
[----:B------:R-:W-:Y:S01]  /*d080*/  UMOV UR5, 0x2 ;  /* 0x0000000200057882 */ /* 0x000fe20000000000 */
[----:B01----:R-:W-:Y:S01]  /*d090*/  PRMT R3, RZ, 0x7610, R3 ;  /* 0x00007610ff037816 */ /* 0x003fe20000000003 */
[----:B------:R-:W-:Y:S01]  /*d0a0*/  UMOV UR6, 0x1 ;  /* 0x0000000100067882 */ /* 0x000fe20000000000 */
[----:B------:R-:W-:-:S05]  /*d0b0*/  UMOV UR4, URZ ;  /* 0x000000ff00047c82 */ /* 0x000fca0008000000 */
.L_x_396:
[----:B------:R-:W-:Y:S01]  /*d0c0*/  UISETP.GE.U32.AND UP0, UPT, UR4, 0x7, UPT ;  /* 0x000000070400788c */ /* 0x000fe2000bf06070 */
[----:B------:R-:W-:Y:S01]  /*d0d0*/  HFMA2 R2, -RZ, RZ, 0, 0 ;  /* 0x00000000ff027431 */ /* 0x000fe200000001ff */
[----:B------:R-:W-:Y:S01]  /*d0e0*/  IADD3 R3, PT, PT, R3, 0x1, RZ ;  /* 0x0000000103037810 */ /* 0x000fe20007ffe0ff */
[----:B------:R-:W-:-:S06]  /*d0f0*/  ULOP3.LUT UP1, URZ, UR6, 0x7, URZ, 0xc0, !UPT ;  /* 0x0000000706ff7892 */ /* 0x000fcc000f82c0ff */
[----:B01-3--:R-:W-:Y:S05]  /*d100*/  BRA.U !UP0, `(.L_x_391) ;  /* 0x0000000108807547 */ /* 0x00bfea000b800000 */
[----:B----4-:R-:W0:Y:S01]  /*d110*/  LDC R20, c[0x0][0x3b0] ;  /* 0x0000ec00ff147b82 */ /* 0x010e220000000800 */
[----:B------:R-:W-:Y:S01]  /*d120*/  ULOP3.LUT UR4, UR6, 0xfffffff8, URZ, 0xc0, !UPT ;  /* 0xfffffff806047892 */ /* 0x000fe2000f8ec0ff */
[----:B------:R-:W-:-:S05]  /*d130*/  MOV R21, RZ ;  /* 0x000000ff00157202 */ /* 0x000fca0000000f00 */
[----:B------:R-:W-:Y:S01]  /*d140*/  MOV R2, UR4 ;  /* 0x0000000400027c02 */ /* 0x000fe20008000f00 */
[----:B------:R-:W1:Y:S06]  /*d150*/  LDC.64 R4, c[0x0][0x380] ;  /* 0x0000e000ff047b82 */ /* 0x000e6c0000000a00 */
.L_x_392:
[----:B0--3--:R-:W-:Y:S01]  /*d160*/  IMAD R13, R20, UR5, R21 ;  /* 0x00000005140d7c24 */ /* 0x009fe2000f8e0215 */
[----:B------:R-:W-:-:S03]  /*d170*/  IADD3 R21, PT, PT, R21, 0x8, RZ ;  /* 0x0000000815157810 */ /* 0x000fc60007ffe0ff */
[C-C-:B-1----:R-:W-:Y:S01]  /*d180*/  IMAD.WIDE.U32 R6, R13.reuse, 0x4, R4.reuse ;  /* 0x000000040d067825 */ /* 0x142fe200078e0004 */
[C---:B--2---:R-:W-:Y:S02]  /*d190*/  IADD3 R9, PT, PT, R13.reuse, 0x1, RZ ;  /* 0x000000010d097810 */ /* 0x044fe40007ffe0ff */
[C---:B------:R-:W-:Y:S02]  /*d1a0*/  IADD3 R11, PT, PT, R13.reuse, 0x2, RZ ;  /* 0x000000020d0b7810 */ /* 0x040fe40007ffe0ff */
[----:B------:R-:W-:Y:S01]  /*d1b0*/  IADD3 R15, PT, PT, R13, 0x3, RZ ;  /* 0x000000030d0f7810 */ /* 0x000fe20007ffe0ff */
[--C-:B------:R-:W-:Y:S01]  /*d1c0*/  IMAD.WIDE.U32 R8, R9, 0x4, R4.reuse ;  /* 0x0000000409087825 */ /* 0x100fe200078e0004 */
[C---:B------:R-:W-:Y:S01]  /*d1d0*/  IADD3 R17, PT, PT, R13.reuse, 0x4, RZ ;  /* 0x000000040d117810 */ /* 0x040fe20007ffe0ff */
[----:B------:R0:W-:Y:S01]  /*d1e0*/  STG.E desc[UR10][R6.64], RZ ;  /* 0x000000ff06007986 */ /* 0x0001e2000c10190a */
[----:B------:R-:W-:Y:S01]  /*d1f0*/  IADD3 R19, PT, PT, R13, 0x5, RZ ;  /* 0x000000050d137810 */ /* 0x000fe20007ffe0ff */
[--C-:B------:R-:W-:Y:S01]  /*d200*/  IMAD.WIDE.U32 R10, R11, 0x4, R4.reuse ;  /* 0x000000040b0a7825 */ /* 0x100fe200078e0004 */
[C---:B------:R-:W-:Y:S01]  /*d210*/  IADD3 R23, PT, PT, R13.reuse, 0x6, RZ ;  /* 0x000000060d177810 */ /* 0x040fe20007ffe0ff */
[----:B------:R3:W-:Y:S01]  /*d220*/  STG.E desc[UR10][R8.64], RZ ;  /* 0x000000ff08007986 */ /* 0x0007e2000c10190a */
[----:B------:R-:W-:Y:S01]  /*d230*/  IADD3 R25, PT, PT, R13, 0x7, RZ ;  /* 0x000000070d197810 */ /* 0x000fe20007ffe0ff */
[--C-:B------:R-:W-:Y:S01]  /*d240*/  IMAD.WIDE.U32 R12, R15, 0x4, R4.reuse ;  /* 0x000000040f0c7825 */ /* 0x100fe200078e0004 */
[----:B------:R-:W-:Y:S01]  /*d250*/  ISETP.NE.AND P0, PT, R21, R2, PT ;  /* 0x000000021500720c */ /* 0x000fe20003f05270 */
[----:B------:R3:W-:Y:S02]  /*d260*/  STG.E desc[UR10][R10.64], RZ ;  /* 0x000000ff0a007986 */ /* 0x0007e4000c10190a */
[----:B------:R-:W-:-:S02]  /*d270*/  IMAD.WIDE.U32 R14, R17, 0x4, R4 ;  /* 0x00000004110e7825 */ /* 0x000fc400078e0004 */
[----:B------:R3:W-:Y:S02]  /*d280*/  STG.E desc[UR10][R12.64], RZ ;  /* 0x000000ff0c007986 */ /* 0x0007e4000c10190a */
[--C-:B------:R-:W-:Y:S02]  /*d290*/  IMAD.WIDE.U32 R16, R19, 0x4, R4.reuse ;  /* 0x0000000413107825 */ /* 0x100fe400078e0004 */
[----:B------:R3:W-:Y:S02]  /*d2a0*/  STG.E desc[UR10][R14.64], RZ ;  /* 0x000000ff0e007986 */ /* 0x0007e4000c10190a */
[--C-:B0-----:R-:W-:Y:S02]  /*d2b0*/  IMAD.WIDE.U32 R6, R23, 0x4, R4.reuse ;  /* 0x0000000417067825 */ /* 0x101fe400078e0004 */
[----:B------:R3:W-:Y:S02]  /*d2c0*/  STG.E desc[UR10][R16.64], RZ ;  /* 0x000000ff10007986 */ /* 0x0007e4000c10190a */
[----:B------:R-:W-:-:S02]  /*d2d0*/  IMAD.WIDE.U32 R18, R25, 0x4, R4 ;  /* 0x0000000419127825 */ /* 0x000fc400078e0004 */
[----:B------:R3:W-:Y:S04]  /*d2e0*/  STG.E desc[UR10][R6.64], RZ ;  /* 0x000000ff06007986 */ /* 0x0007e8000c10190a */
[----:B------:R3:W-:Y:S01]  /*d2f0*/  STG.E desc[UR10][R18.64], RZ ;  /* 0x000000ff12007986 */ /* 0x0007e2000c10190a */
[----:B------:R-:W-:Y:S05]  /*d300*/  @P0 BRA `(.L_x_392) ;  /* 0xfffffffc00940947 */ /* 0x000fea000383ffff */
.L_x_391:
[----:B------:R-:W-:Y:S01]  /*d310*/  UMOV UR6, UR5 ;  /* 0x0000000500067c82 */ /* 0x000fe20008000000 */
[----:B------:R-:W-:Y:S05]  /*d320*/  BRA.U !UP1, `(.L_x_393) ;  /* 0x00000001099c7547 */ /* 0x000fea000b800000 */
[----:B------:R-:W-:-:S04]  /*d330*/  LOP3.LUT R5, R3, 0x7, RZ, 0xc0, !PT ;  /* 0x0000000703057812 */ /* 0x000fc800078ec0ff */
[C---:B------:R-:W-:Y:S02]  /*d340*/  IADD3 R4, PT, PT, R5.reuse, -0x1, RZ ;  /* 0xffffffff05047810 */ /* 0x040fe40007ffe0ff */
[----:B------:R-:W-:Y:S02]  /*d350*/  LOP3.LUT P1, RZ, R5, 0x3, RZ, 0xc0, !PT ;  /* 0x0000000305ff7812 */ /* 0x000fe4000782c0ff */
[----:B------:R-:W-:-:S13]  /*d360*/  ISETP.GE.U32.AND P0, PT, R4, 0x3, PT ;  /* 0x000000030400780c */ /* 0x000fda0003f06070 */
[----:B------:R-:W-:Y:S05]  /*d370*/  @!P0 BRA `(.L_x_394) ;  /* 0x00000000003c8947 */ /* 0x000fea0003800000 */
[----:B------:R-:W0:Y:S08]  /*d380*/  LDC R5, c[0x0][0x3b0] ;  /* 0x0000ec00ff057b82 */ /* 0x000e300000000800 */
[----:B---34-:R-:W1:Y:S01]  /*d390*/  LDC.64 R10, c[0x0][0x380] ;  /* 0x0000e000ff0a7b82 */ /* 0x018e620000000a00 */
[----:B0-----:R-:W-:Y:S01]  /*d3a0*/  IMAD R5, R5, UR5, R2 ;  /* 0x0000000505057c24 */ /* 0x001fe2000f8e0202 */
[----:B------:R-:W-:-:S04]  /*d3b0*/  IADD3 R2, PT, PT, R2, 0x4, RZ ;  /* 0x0000000402027810 */ /* 0x000fc80007ffe0ff */
[C---:B------:R-:W-:Y:S02]  /*d3c0*/  IADD3 R7, PT, PT, R5.reuse, 0x1, RZ ;  /* 0x0000000105077810 */ /* 0x040fe40007ffe0ff */
[C---:B--2---:R-:W-:Y:S02]  /*d3d0*/  IADD3 R9, PT, PT, R5.reuse, 0x2, RZ ;  /* 0x0000000205097810 */ /* 0x044fe40007ffe0ff */
[C---:B------:R-:W-:Y:S01]  /*d3e0*/  IADD3 R13, PT, PT, R5.reuse, 0x3, RZ ;  /* 0x00000003050d7810 */ /* 0x040fe20007ffe0ff */
[----:B-1----:R-:W-:-:S04]  /*d3f0*/  IMAD.WIDE.U32 R4, R5, 0x4, R10 ;  /* 0x0000000405047825 */ /* 0x002fc800078e000a */
[--C-:B------:R-:W-:Y:S01]  /*d400*/  IMAD.WIDE.U32 R6, R7, 0x4, R10.reuse ;  /* 0x0000000407067825 */ /* 0x100fe200078e000a */
[----:B------:R0:W-:Y:S03]  /*d410*/  STG.E desc[UR10][R4.64], RZ ;  /* 0x000000ff04007986 */ /* 0x0001e6000c10190a */
[--C-:B------:R-:W-:Y:S01]  /*d420*/  IMAD.WIDE.U32 R8, R9, 0x4, R10.reuse ;  /* 0x0000000409087825 */ /* 0x100fe200078e000a */
[----:B------:R0:W-:Y:S03]  /*d430*/  STG.E desc[UR10][R6.64], RZ ;  /* 0x000000ff06007986 */ /* 0x0001e6000c10190a */
[----:B------:R-:W-:Y:S01]  /*d440*/  IMAD.WIDE.U32 R10, R13, 0x4, R10 ;  /* 0x000000040d0a7825 */ /* 0x000fe200078e000a */
[----:B------:R0:W-:Y:S04]  /*d450*/  STG.E desc[UR10][R8.64], RZ ;  /* 0x000000ff08007986 */ /* 0x0001e8000c10190a */
[----:B------:R0:W-:Y:S02]  /*d460*/  STG.E desc[UR10][R10.64], RZ ;  /* 0x000000ff0a007986 */ /* 0x0001e4000c10190a */
.L_x_394:
[----:B------:R-:W-:Y:S05]  /*d470*/  @!P1 BRA `(.L_x_393) ;  /* 0x0000000000489947 */ /* 0x000fea0003800000 */
[C---:B0-----:R-:W-:Y:S02]  /*d480*/  LOP3.LUT R4, R0.reuse, 0x1, RZ, 0xc0, !PT ;  /* 0x0000000100047812 */ /* 0x041fe400078ec0ff */
[----:B------:R-:W-:Y:S02]  /*d490*/  LOP3.LUT P0, RZ, R0, 0x3, RZ, 0xc0, !PT ;  /* 0x0000000300ff7812 */ /* 0x000fe4000780c0ff */
[----:B------:R-:W-:-:S13]  /*d4a0*/  ISETP.NE.U32.AND P1, PT, R4, 0x1, PT ;  /* 0x000000010400780c */ /* 0x000fda0003f25070 */
[----:B---3--:R-:W0:Y:S08]  /*d4b0*/  @P1 LDC R13, c[0x0][0x3b0] ;  /* 0x0000ec00ff0d1b82 */ /* 0x008e300000000800 */
[----:B--2---:R-:W1:Y:S01]  /*d4c0*/  @P1 LDC.64 R8, c[0x0][0x380] ;  /* 0x0000e000ff081b82 */ /* 0x004e620000000a00 */
[----:B------:R-:W-:Y:S05]  /*d4d0*/  @!P0 BRA `(.L_x_395) ;  /* 0x0000000000248947 */ /* 0x000fea0003800000 */
[----:B------:R-:W2:Y:S08]  /*d4e0*/  LDC R7, c[0x0][0x3b0] ;  /* 0x0000ec00ff077b82 */ /* 0x000eb00000000800 */
[----:B------:R-:W3:Y:S01]  /*d4f0*/  LDC.64 R4, c[0x0][0x380] ;  /* 0x0000e000ff047b82 */ /* 0x000ee20000000a00 */
[----:B--2---:R-:W-:Y:S01]  /*d500*/  IMAD R7, R7, UR5, R2 ;  /* 0x0000000507077c24 */ /* 0x004fe2000f8e0202 */
[----:B------:R-:W-:-:S04]  /*d510*/  IADD3 R2, PT, PT, R2, 0x2, RZ ;  /* 0x0000000202027810 */ /* 0x000fc80007ffe0ff */
[C---:B----4-:R-:W-:Y:S01]  /*d520*/  IADD3 R11, PT, PT, R7.reuse, 0x1, RZ ;  /* 0x00000001070b7810 */ /* 0x050fe20007ffe0ff */
[----:B---3--:R-:W-:-:S04]  /*d530*/  IMAD.WIDE.U32 R6, R7, 0x4, R4 ;  /* 0x0000000407067825 */ /* 0x008fc800078e0004 */
[----:B------:R-:W-:Y:S01]  /*d540*/  IMAD.WIDE.U32 R4, R11, 0x4, R4 ;  /* 0x000000040b047825 */ /* 0x000fe200078e0004 */
[----:B------:R2:W-:Y:S04]  /*d550*/  STG.E desc[UR10][R6.64], RZ ;  /* 0x000000ff06007986 */ /* 0x0005e8000c10190a */
[----:B------:R2:W-:Y:S02]  /*d560*/  STG.E desc[UR10][R4.64], RZ ;  /* 0x000000ff04007986 */ /* 0x0005e4000c10190a */
.L_x_395:
[----:B0-2---:R-:W-:-:S04]  /*d570*/  @P1 IMAD R5, R13, UR5, R2 ;  /* 0x000000050d051c24 */ /* 0x005fc8000f8e0202 */
[----:B-1----:R-:W-:-:S05]  /*d580*/  @P1 IMAD.WIDE.U32 R4, R5, 0x4, R8 ;  /* 0x0000000405041825 */ /* 0x002fca00078e0008 */
[----:B------:R1:W-:Y:S02]  /*d590*/  @P1 STG.E desc[UR10][R4.64], RZ ;  /* 0x000000ff04001986 */ /* 0x0003e4000c10190a */
.L_x_393:
[----:B------:R-:W-:Y:S01]  /*d5a0*/  ISETP.NE.AND P0, PT, R31, UR6, PT ;  /* 0x000000061f007c0c */ /* 0x000fe2000bf05270 */
[----:B------:R-:W-:Y:S01]  /*d5b0*/  UIADD3 UR5, UPT, UPT, UR6, 0x1, URZ ;  /* 0x0000000106057890 */ /* 0x000fe2000fffe0ff */
[----:B------:R-:W-:Y:S01]  /*d5c0*/  IADD3 R0, PT, PT, R0, 0x1, RZ ;  /* 0x0000000100007810 */ /* 0x000fe20007ffe0ff */
[----:B------:R-:W-:-:S10]  /*d5d0*/  UIADD3 UR4, UPT, UPT, UR6, -0x1, URZ ;  /* 0xffffffff06047890 */ /* 0x000fd4000fffe0ff */
[----:B------:R-:W-:Y:S05]  /*d5e0*/  @P0 BRA `(.L_x_396) ;  /* 0xfffffff800b40947 */ /* 0x000fea000383ffff */
.L_x_390:
[----:B------:R-:W5:Y:S02]  /*d5f0*/  LDC R0, c[0x0][0x3b0] ;  /* 0x0000ec00ff007b82 */ /* 0x000f640000000800 */
[----:B-----5:R-:W-:-:S13]  /*d600*/  ISETP.NE.AND P0, PT, R0, RZ, PT ;  /* 0x000000ff0000720c */ /* 0x020fda0003f05270 */
[----:B------:R-:W-:Y:S05]  /*d610*/  @!P0 EXIT ;  /* 0x000000000000894d */ /* 0x000fea0003800000 */
[----:B---3--:R-:W3:Y:S01]  /*d620*/  LDC.64 R12, c[0x0][0x380] ;  /* 0x0000e000ff0c7b82 */ /* 0x008ee20000000a00 */
[----:B----4-:R-:W-:Y:S01]  /*d630*/  IMAD R15, R31, R0, R31 ;  /* 0x000000001f0f7224 */ /* 0x010fe200078e021f */
[----:B------:R-:W-:-:S06]  /*d640*/  MOV R17, RZ ;  /* 0x000000ff00117202 */ /* 0x000fcc0000000f00 */
[----:B0-2---:R-:W0:Y:S08]  /*d650*/  LDC.64 R8, c[0x0][0x390] ;  /* 0x0000e400ff087b82 */ /* 0x005e300000000a00 */
[----:B-1----:R-:W1:Y:S08]  /*d660*/  LDC.64 R10, c[0x0][0x398] ;  /* 0x0000e600ff0a7b82 */ /* 0x002e700000000a00 */
[----:B------:R-:W2:Y:S01]  /*d670*/  LDC R14, c[0x0][0x3b0] ;  /* 0x0000ec00ff0e7b82 */ /* 0x000ea20000000800 */
[----:B---3--:R-:W-:-:S07]  /*d680*/  IMAD.WIDE.U32 R12, R15, 0x4, R12 ;  /* 0x000000040f0c7825 */ /* 0x008fce00078e000c */
[----:B------:R-:W3:Y:S01]  /*d690*/  LDC.64 R6, c[0x0][0x380] ;  /* 0x0000e000ff067b82 */ /* 0x000ee20000000a00 */
[----:B0-----:R-:W-:-:S07]  /*d6a0*/  IMAD.WIDE.U32 R8, R31, 0x4, R8 ;  /* 0x000000041f087825 */ /* 0x001fce00078e0008 */
[----:B------:R-:W0:Y:S01]  /*d6b0*/  LDC.64 R4, c[0x0][0x390] ;  /* 0x0000e400ff047b82 */ /* 0x000e220000000a00 */
[----:B-1----:R-:W-:-:S07]  /*d6c0*/  IMAD.WIDE.U32 R10, R31, 0x4, R10 ;  /* 0x000000041f0a7825 */ /* 0x002fce00078e000a */
[----:B------:R-:W1:Y:S02]  /*d6d0*/  LDC.64 R2, c[0x0][0x398] ;  /* 0x0000e600ff027b82 */ /* 0x000e640000000a00 */
.L_x_405:
[----:B------:R-:W-:-:S13]  /*d6e0*/  ISETP.NE.AND P0, PT, R17, R31, PT ;  /* 0x0000001f1100720c */ /* 0x000fda0003f05270 */
[----:B0---4-:R-:W-:Y:S05]  /*d6f0*/  @P0 BRA `(.L_x_397) ;  /* 0x0000000000140947 */ /* 0x011fea0003800000 */
[----:B------:R-:W4:Y:S01]  /*d700*/  LDG.E R15, desc[UR10][R12.64] ;  /* 0x0000000a0c0f7981 */ /* 0x000f22000c1e1900 */
[----:B------:R-:W0:Y:S03]  /*d710*/  LDC R17, c[0x0][0x3b0] ;  /* 0x0000ec00ff117b82 */ /* 0x000e260000000800 */
[----:B----4-:R4:W-:Y:S04]  /*d720*/  STG.E desc[UR10][R8.64], R15 ;  /* 0x0000000f08007986 */ /* 0x0109e8000c10190a */
[----:B------:R4:W-:Y:S01]  /*d730*/  STG.E desc[UR10][R10.64], RZ ;  /* 0x000000ff0a007986 */ /* 0x0009e2000c10190a */
[----:B0-----:R-:W-:Y:S05]  /*d740*/  BRA `(.L_x_398) ;  /* 0x0000000400247947 */ /* 0x001fea0003800000 */
.L_x_397:
[----:B--2---:R-:W-:-:S04]  /*d750*/  IMAD R25, R17, R14, R17 ;  /* 0x0000000e11197224 */ /* 0x004fc800078e0211 */
[C---:B---3--:R-:W-:Y:S01]  /*d760*/  IMAD.WIDE.U32 R20, R25.reuse, 0x4, R6 ;  /* 0x0000000419147825 */ /* 0x048fe200078e0006 */
[----:B------:R-:W-:-:S04]  /*d770*/  IADD3 R19, PT, PT, R25, R14, RZ ;  /* 0x0000000e19137210 */ /* 0x000fc80007ffe0ff */
[----:B------:R-:W-:Y:S01]  /*d780*/  IADD3 R23, PT, PT, R19, 0x1, RZ ;  /* 0x0000000113177810 */ /* 0x000fe20007ffe0ff */
[----:B------:R-:W2:Y:S04]  /*d790*/  LDG.E R0, desc[UR10][R20.64] ;  /* 0x0000000a14007981 */ /* 0x000ea8000c1e1900 */
[----:B------:R-:W-:-:S06]  /*d7a0*/  IMAD.WIDE.U32 R22, R23, 0x4, R6 ;  /* 0x0000000417167825 */ /* 0x000fcc00078e0006 */
[----:B------:R-:W2:Y:S01]  /*d7b0*/  LDG.E R23, desc[UR10][R22.64] ;  /* 0x0000000a16177981 */ /* 0x000ea2000c1e1900 */
[----:B------:R-:W-:-:S05]  /*d7c0*/  IMAD.WIDE.U32 R18, R19, 0x4, R6 ;  /* 0x0000000413127825 */ /* 0x000fca00078e0006 */
[----:B------:R-:W3:Y:S01]  /*d7d0*/  LDG.E R16, desc[UR10][R18.64] ;  /* 0x0000000a12107981 */ /* 0x000ee2000c1e1900 */
[----:B--2---:R-:W-:-:S05]  /*d7e0*/  FADD R15, |R0|, |R23| ;  /* 0x40000017000f7221 */ /* 0x004fca0000000200 */
[----:B------:R-:W-:-:S05]  /*d7f0*/  FMNMX R15, R15, 1, !PT ;  /* 0x3f8000000f0f7809 */ /* 0x000fca0007800000 */
[----:B------:R-:W-:-:S05]  /*d800*/  FMUL R15, R15, 1.1920928955078125e-07 ;  /* 0x340000000f0f7820 */ /* 0x000fca0000400000 */
[----:B---3--:R-:W-:Y:S02]  /*d810*/  FSETP.GT.AND P0, PT, |R16|, R15, PT ;  /* 0x0000000f1000720b */ /* 0x008fe40003f04200 */
[----:B------:R-:W-:-:S11]  /*d820*/  IADD3 R15, PT, PT, R17, 0x1, RZ ;  /* 0x00000001110f7810 */ /* 0x000fd60007ffe0ff */
[----:B------:R-:W-:Y:S05]  /*d830*/  @!P0 BRA `(.L_x_399) ;  /* 0x0000000000d48947 */ /* 0x000fea0003800000 */
[----:B------:R-:W-:-:S05]  /*d840*/  IADD3 R19, PT, PT, R25, 0x1, RZ ;  /* 0x0000000119137810 */ /* 0x000fca0007ffe0ff */
[----:B------:R-:W-:-:S06]  /*d850*/  IMAD.WIDE.U32 R18, R19, 0x4, R6 ;  /* 0x0000000413127825 */ /* 0x000fcc00078e0006 */
[----:B------:R-:W2:Y:S01]  /*d860*/  LDG.E R18, desc[UR10][R18.64] ;  /* 0x0000000a12127981 */ /* 0x000ea2000c1e1900 */
[C-C-:B------:R-:W-:Y:S01]  /*d870*/  FADD R15, R0.reuse, -R23.reuse ;  /* 0x80000017000f7221 */ /* 0x140fe20000000000 */
[----:B------:R-:W-:-:S03]  /*d880*/  FADD R0, R0, R23 ;  /* 0x0000001700007221 */ /* 0x000fc60000000000 */
[----:B------:R-:W-:-:S04]  /*d890*/  FMUL.D4 R15, R15, R15 ;  /* 0x0000000f0f0f7220 */ /* 0x000fc80000200000 */
[----:B--2---:R-:W-:-:S05]  /*d8a0*/  FFMA R16, R16, R18, R15 ;  /* 0x0000001210107223 */ /* 0x004fca000000000f */
[----:B------:R-:W-:-:S13]  /*d8b0*/  FSETP.GEU.AND P0, PT, R16, RZ, PT ;  /* 0x000000ff1000720b */ /* 0x000fda0003f0e000 */
[----:B------:R-:W-:Y:S05]  /*d8c0*/  @P0 BRA `(.L_x_400) ;  /* 0x0000000000580947 */ /* 0x000fea0003800000 */
[----:B------:R-:W-:Y:S01]  /*d8d0*/  FADD R33, -R16, -RZ ;  /* 0x800000ff10217221 */ /* 0x000fe20000000100 */
[----:B------:R2:W3:Y:S01]  /*d8e0*/  MUFU.RSQ R19, -R16 ;  /* 0x8000001000137308 */ /* 0x0004e20000001400 */
[----:B------:R-:W-:-:S03]  /*d8f0*/  FMUL R0, R0, 0.5 ;  /* 0x3f00000000007820 */ /* 0x000fc60000400000 */
[----:B------:R-:W-:-:S04]  /*d900*/  IADD3 R15, PT, PT, R33, -0xd000000, RZ ;  /* 0xf3000000210f7810 */ /* 0x000fc80007ffe0ff */
[----:B------:R-:W-:-:S13]  /*d910*/  ISETP.GT.U32.AND P0, PT, R15, 0x727fffff, PT ;  /* 0x727fffff0f00780c */ /* 0x000fda0003f04070 */
[----:B--23--:R-:W-:Y:S05]  /*d920*/  @!P0 BRA `(.L_x_401) ;  /* 0x00000000000c8947 */ /* 0x00cfea0003800000 */
[----:B------:R-:W-:-:S07]  /*d930*/  MOV R20, 0xd950 ;  /* 0x0000d95000147802 */ /* 0x000fce0000000f00 */
[----:B01----:R-:W-:Y:S05]  /*d940*/  CALL.REL.NOINC `($__internal_2_$__cuda_sm20_sqrt_rn_f32_slowpath) ;  /* 0x0000008000d07944 */ /* 0x003fea0003c00000 */
[----:B------:R-:W-:Y:S05]  /*d950*/  BRA `(.L_x_402) ;  /* 0x0000000000107947 */ /* 0x000fea0003800000 */
.L_x_401:
[----:B------:R-:W-:Y:S01]  /*d960*/  FMUL.FTZ R15, R16, -R19 ;  /* 0x80000013100f7220 */ /* 0x000fe20000410000 */
[----:B------:R-:W-:-:S03]  /*d970*/  FMUL.FTZ R18, R19, 0.5 ;  /* 0x3f00000013127820 */ /* 0x000fc60000410000 */
[----:B------:R-:W-:-:S04]  /*d980*/  FFMA R16, -R15, R15, -R16 ;  /* 0x0000000f0f107223 */ /* 0x000fc80000000910 */
[----:B------:R-:W-:-:S07]  /*d990*/  FFMA R15, R16, R18, R15 ;  /* 0x00000012100f7223 */ /* 0x000fce000000000f */
.L_x_402:
[----:B0-----:R-:W-:-:S04]  /*d9a0*/  IMAD.WIDE.U32 R18, R17, 0x4, R4 ;  /* 0x0000000411127825 */ /* 0x001fc800078e0004 */
[----:B------:R-:W-:Y:S01]  /*d9b0*/  FADD R23, -R15, -RZ ;  /* 0x800000ff0f177221 */ /* 0x000fe20000000100 */
[C---:B-1----:R-:W-:Y:S01]  /*d9c0*/  IMAD.WIDE.U32 R20, R17.reuse, 0x4, R2 ;  /* 0x0000000411147825 */ /* 0x042fe200078e0002 */
[----:B------:R0:W-:Y:S01]  /*d9d0*/  STG.E desc[UR10][R18.64], R0 ;  /* 0x0000000012007986 */ /* 0x0001e2000c10190a */
[----:B------:R-:W-:-:S03]  /*d9e0*/  IADD3 R17, PT, PT, R17, 0x2, RZ ;  /* 0x0000000211117810 */ /* 0x000fc60007ffe0ff */
[----:B------:R0:W-:Y:S04]  /*d9f0*/  STG.E desc[UR10][R20.64], R15 ;  /* 0x0000000f14007986 */ /* 0x0001e8000c10190a */
[----:B------:R0:W-:Y:S04]  /*da00*/  STG.E desc[UR10][R18.64+0x4], R0 ;  /* 0x0000040012007986 */ /* 0x0001e8000c10190a */
[----:B------:R0:W-:Y:S01]  /*da10*/  STG.E desc[UR10][R20.64+0x4], R23 ;  /* 0x0000041714007986 */ /* 0x0001e2000c10190a */
[----:B------:R-:W-:Y:S05]  /*da20*/  BRA `(.L_x_398) ;  /* 0x00000000006c7947 */ /* 0x000fea0003800000 */
.L_x_400:
[----:B------:R-:W-:Y:S01]  /*da30*/  IADD3 R15, PT, PT, R16, -0xd000000, RZ ;  /* 0xf3000000100f7810 */ /* 0x000fe20007ffe0ff */
[----:B------:R2:W3:Y:S03]  /*da40*/  MUFU.RSQ R19, R16 ;  /* 0x0000001000137308 */ /* 0x0004e60000001400 */
[----:B------:R-:W-:-:S13]  /*da50*/  ISETP.GT.U32.AND P0, PT, R15, 0x727fffff, PT ;  /* 0x727fffff0f00780c */ /* 0x000fda0003f04070 */
[----:B--2---:R-:W-:Y:S05]  /*da60*/  @!P0 BRA `(.L_x_403) ;  /* 0x0000000000108947 */ /* 0x004fea0003800000 */
[----:B------:R-:W-:Y:S02]  /*da70*/  MOV R33, R16 ;  /* 0x0000001000217202 */ /* 0x000fe40000000f00 */
[----:B------:R-:W-:-:S07]  /*da80*/  MOV R20, 0xdaa0 ;  /* 0x0000daa000147802 */ /* 0x000fce0000000f00 */
[----:B01-3--:R-:W-:Y:S05]  /*da90*/  CALL.REL.NOINC `($__internal_2_$__cuda_sm20_sqrt_rn_f32_slowpath) ;  /* 0x00000080007c7944 */ /* 0x00bfea0003c00000 */
[----:B------:R-:W-:Y:S05]  /*daa0*/  BRA `(.L_x_404) ;  /* 0x0000000000107947 */ /* 0x000fea0003800000 */
.L_x_403:
[----:B---3--:R-:W-:Y:S01]  /*dab0*/  FMUL.FTZ R15, R16, R19 ;  /* 0x00000013100f7220 */ /* 0x008fe20000410000 */
[----:B------:R-:W-:-:S03]  /*dac0*/  FMUL.FTZ R18, R19, 0.5 ;  /* 0x3f00000013127820 */ /* 0x000fc60000410000 */
[----:B------:R-:W-:-:S04]  /*dad0*/  FFMA R16, -R15, R15, R16 ;  /* 0x0000000f0f107223 */ /* 0x000fc80000000110 */
[----:B------:R-:W-:-:S07]  /*dae0*/  FFMA R15, R16, R18, R15 ;  /* 0x00000012100f7223 */ /* 0x000fce000000000f */
.L_x_404:
[----:B------:R-:W-:Y:S01]  /*daf0*/  FFMA R23, R0, 0.5, R15 ;  /* 0x3f00000000177823 */ /* 0x000fe2000000000f */
[----:B0-----:R-:W-:-:S04]  /*db00*/  IMAD.WIDE.U32 R18, R17, 0x4, R4 ;  /* 0x0000000411127825 */ /* 0x001fc800078e0004 */
[----:B------:R-:W-:Y:S01]  /*db10*/  FFMA R15, R0, 0.5, -R15 ;  /* 0x3f000000000f7823 */ /* 0x000fe2000000080f */
[C---:B-1----:R-:W-:Y:S01]  /*db20*/  IMAD.WIDE.U32 R20, R17.reuse, 0x4, R2 ;  /* 0x0000000411147825 */ /* 0x042fe200078e0002 */
[----:B------:R0:W-:Y:S01]  /*db30*/  STG.E desc[UR10][R18.64], R23 ;  /* 0x0000001712007986 */ /* 0x0001e2000c10190a */
[----:B------:R-:W-:-:S03]  /*db40*/  IADD3 R17, PT, PT, R17, 0x2, RZ ;  /* 0x0000000211117810 */ /* 0x000fc60007ffe0ff */
[----:B------:R0:W-:Y:S04]  /*db50*/  STG.E desc[UR10][R20.64], RZ ;  /* 0x000000ff14007986 */ /* 0x0001e8000c10190a */
[----:B------:R0:W-:Y:S04]  /*db60*/  STG.E desc[UR10][R18.64+0x4], R15 ;  /* 0x0000040f12007986 */ /* 0x0001e8000c10190a */
[----:B------:R0:W-:Y:S01]  /*db70*/  STG.E desc[UR10][R20.64+0x4], RZ ;  /* 0x000004ff14007986 */ /* 0x0001e2000c10190a */
[----:B------:R-:W-:Y:S05]  /*db80*/  BRA `(.L_x_398) ;  /* 0x0000000000147947 */ /* 0x000fea0003800000 */
.L_x_399:
[----:B0-----:R-:W-:-:S04]  /*db90*/  IMAD.WIDE.U32 R18, R17, 0x4, R4 ;  /* 0x0000000411127825 */ /* 0x001fc800078e0004 */
[----:B-1----:R-:W-:Y:S01]  /*dba0*/  IMAD.WIDE.U32 R20, R17, 0x4, R2 ;  /* 0x0000000411147825 */ /* 0x002fe200078e0002 */
[----:B------:R0:W-:Y:S01]  /*dbb0*/  STG.E desc[UR10][R18.64], R0 ;  /* 0x0000000012007986 */ /* 0x0001e2000c10190a */
[----:B------:R-:W-:-:S03]  /*dbc0*/  MOV R17, R15 ;  /* 0x0000000f00117202 */ /* 0x000fc60000000f00 */
[----:B------:R0:W-:Y:S04]  /*dbd0*/  STG.E desc[UR10][R20.64], RZ ;  /* 0x000000ff14007986 */ /* 0x0001e8000c10190a */
.L_x_398:
[----:B--2---:R-:W-:-:S13]  /*dbe0*/  ISETP.GE.U32.AND P0, PT, R17, R14, PT ;  /* 0x0000000e1100720c */ /* 0x004fda0003f06070 */
[----:B------:R-:W-:Y:S05]  /*dbf0*/  @!P0 BRA `(.L_x_405) ;  /* 0xfffffff800b88947 */ /* 0x000fea000383ffff */
[C---:B------:R-:W-:Y:S01]  /*dc00*/  R2UR UR7, R14.reuse ;  /* 0x000000000e0772ca */ /* 0x040fe200000e0000 */
[----:B------:R-:W-:Y:S01]  /*dc10*/  HFMA2 R32, -RZ, RZ, 0, 0 ;  /* 0x00000000ff207431 */ /* 0x000fe200000001ff */
[C---:B------:R-:W-:Y:S01]  /*dc20*/  LOP3.LUT R30, R14.reuse, 0xf, RZ, 0xc0, !PT ;  /* 0x0000000f0e1e7812 */ /* 0x040fe200078ec0ff */
[----:B------:R-:W2:Y:S01]  /*dc30*/  LDCU.U16 UR9, c[0x0][0x3b0] ;  /* 0x00007600ff0977ac */ /* 0x000ea20008000400 */
[C---:B0-----:R-:W-:Y:S02]  /*dc40*/  LOP3.LUT R0, R14.reuse, 0x7, RZ, 0xc0, !PT ;  /* 0x000000070e007812 */ /* 0x041fe400078ec0ff */
[C---:B-1----:R-:W-:Y:S02]  /*dc50*/  LOP3.LUT R2, R14.reuse, 0x3, RZ, 0xc0, !PT ;  /* 0x000000030e027812 */ /* 0x042fe400078ec0ff */
[----:B------:R-:W-:Y:S02]  /*dc60*/  LOP3.LUT R3, R14, 0x1, RZ, 0xc0, !PT ;  /* 0x000000010e037812 */ /* 0x000fe400078ec0ff */
[----:B------:R-:W-:-:S02]  /*dc70*/  IADD3 R29, PT, PT, R30, -0x1, RZ ;  /* 0xffffffff1e1d7810 */ /* 0x000fc40007ffe0ff */
[----:B------:R-:W-:Y:S01]  /*dc80*/  IADD3 R28, PT, PT, R0, -0x1, RZ ;  /* 0xffffffff001c7810 */ /* 0x000fe20007ffe0ff */
[----:B------:R-:W-:Y:S02]  /*dc90*/  ULOP3.LUT UR6, UR7, 0xfffffff0, URZ, 0xc0, !UPT ;  /* 0xfffffff007067892 */ /* 0x000fe4000f8ec0ff */
[----:B------:R-:W-:-:S12]  /*dca0*/  ULOP3.LUT UR7, UR7, 0xfffffff8, URZ, 0xc0, !UPT ;  /* 0xfffffff807077892 */ /* 0x000fd8000f8ec0ff */
.L_x_534:
[----:B0-----:R-:W0:Y:S02]  /*dcb0*/  LDC.64 R4, c[0x0][0x398] ;  /* 0x0000e600ff047b82 */ /* 0x001e240000000a00 */
[----:B0-----:R-:W-:-:S05]  /*dcc0*/  IMAD.WIDE.U32 R4, R32, 0x4, R4 ;  /* 0x0000000420047825 */ /* 0x001fca00078e0004 */
[----:B---3--:R-:W3:Y:S02]  /*dcd0*/  LDG.E R7, desc[UR10][R4.64] ;  /* 0x0000000a04077981 */ /* 0x008ee4000c1e1900 */
[----:B---3--:R-:W-:-:S13]  /*dce0*/  FSETP.GEU.AND P0, PT, |R7|, 1.1920928955078125e-07, PT ;  /* 0x340000000700780b */ /* 0x008fda0003f0e200 */
[----:B-1----:R-:W-:Y:S05]  /*dcf0*/  @P0 BRA `(.L_x_406) ;  /* 0x0000003c00f40947 */ /* 0x002fea0003800000 */
[----:B------:R-:W0:Y:S02]  /*dd00*/  LDC.64 R4, c[0x0][0x390] ;  /* 0x0000e400ff047b82 */ /* 0x000e240000000a00 */
[----:B0-----:R-:W-:-:S06]  /*dd10*/  IMAD.WIDE.U32 R4, R32, 0x4, R4 ;  /* 0x0000000420047825 */ /* 0x001fcc00078e0004 */
[----:B------:R0:W5:Y:S01]  /*dd20*/  LDG.E R5, desc[UR10][R4.64] ;  /* 0x0000000a04057981 */ /* 0x000162000c1e1900 */
[----:B------:R-:W-:Y:S01]  /*dd30*/  ISETP.GE.U32.AND P0, PT, R31, 0xf, PT ;  /* 0x0000000f1f00780c */ /* 0x000fe20003f06070 */
[----:B------:R-:W-:-:S12]  /*dd40*/  UMOV UR4, URZ ;  /* 0x000000ff00047c82 */ /* 0x000fd80008000000 */
[----:B0-----:R-:W-:Y:S05]  /*dd50*/  @!P0 BRA `(.L_x_407) ;  /* 0x0000000000388947 */ /* 0x001fea0003800000 */
[----:B------:R-:W-:-:S05]  /*dd60*/  UMOV UR4, URZ ;  /* 0x000000ff00047c82 */ /* 0x000fca0008000000 */
.L_x_408:
[----:B------:R-:W-:Y:S02]  /*dd70*/  ULEA UR5, UR4, UR13, 0x2 ;  /* 0x0000000d04057291 */ /* 0x000fe4000f8e10ff */
[----:B------:R-:W-:-:S04]  /*dd80*/  UIADD3 UR4, UPT, UPT, UR4, 0x10, URZ ;  /* 0x0000001004047890 */ /* 0x000fc8000fffe0ff */
[----:B------:R-:W-:-:S03]  /*dd90*/  UISETP.NE.AND UP0, UPT, UR4, UR6, UPT ;  /* 0x000000060400728c */ /* 0x000fc6000bf05270 */
[----:B------:R-:W-:Y:S04]  /*dda0*/  STL.128 [UR5], RZ ;  /* 0x000000ffff007987 */ /* 0x000fe80008100c05 */
[----:B------:R-:W-:Y:S04]  /*ddb0*/  STL.128 [UR5+0x400], RZ ;  /* 0x000400ffff007987 */ /* 0x000fe80008100c05 */
[----:B------:R-:W-:Y:S04]  /*ddc0*/  STL.128 [UR5+0x10], RZ ;  /* 0x000010ffff007987 */ /* 0x000fe80008100c05 */
[----:B------:R-:W-:Y:S04]  /*ddd0*/  STL.128 [UR5+0x410], RZ ;  /* 0x000410ffff007987 */ /* 0x000fe80008100c05 */
[----:B------:R-:W-:Y:S04]  /*dde0*/  STL.128 [UR5+0x20], RZ ;  /* 0x000020ffff007987 */ /* 0x000fe80008100c05 */
[----:B------:R-:W-:Y:S04]  /*ddf0*/  STL.128 [UR5+0x420], RZ ;  /* 0x000420ffff007987 */ /* 0x000fe80008100c05 */
[----:B------:R-:W-:Y:S04]  /*de00*/  STL.128 [UR5+0x30], RZ ;  /* 0x000030ffff007987 */ /* 0x000fe80008100c05 */
[----:B------:R-:W-:Y:S01]  /*de10*/  STL.128 [UR5+0x430], RZ ;  /* 0x000430ffff007987 */ /* 0x000fe20008100c05 */
[----:B------:R-:W-:Y:S05]  /*de20*/  BRA.U UP0, `(.L_x_408) ;  /* 0xfffffffd00d07547 */ /* 0x000fea000b83ffff */
[----:B------:R-:W-:-:S05]  /*de30*/  UMOV UR4, UR6 ;  /* 0x0000000600047c82 */ /* 0x000fca0008000000 */
.L_x_407:
[----:B------:R-:W-:-:S13]  /*de40*/  ISETP.NE.AND P0, PT, R30, RZ, PT ;  /* 0x000000ff1e00720c */ /* 0x000fda0003f05270 */
[----:B------:R-:W-:Y:S05]  /*de50*/  @!P0 BRA `(.L_x_409) ;  /* 0x0000000000b88947 */ /* 0x000fea0003800000 */
[----:B------:R-:W-:Y:S02]  /*de60*/  ISETP.GE.U32.AND P0, PT, R29, 0x7, PT ;  /* 0x000000071d00780c */ /* 0x000fe40003f06070 */
[----:B------:R-:W-:-:S11]  /*de70*/  ISETP.NE.AND P1, PT, R0, RZ, PT ;  /* 0x000000ff0000720c */ /* 0x000fd60003f25270 */
[----:B------:R-:W-:Y:S05]  /*de80*/  @!P0 BRA `(.L_x_410) ;  /* 0x0000000000488947 */ /* 0x000fea0003800000 */
[----:B------:R-:W-:Y:S02]  /*de90*/  ULEA UR5, UR4, UR13, 0x2 ;  /* 0x0000000d04057291 */ /* 0x000fe4000f8e10ff */
[----:B------:R-:W-:-:S07]  /*dea0*/  UIADD3 UR4, UPT, UPT, UR4, 0x8, URZ ;  /* 0x0000000804047890 */ /* 0x000fce000fffe0ff */
[----:B------:R-:W-:Y:S04]  /*deb0*/  STL [UR5], RZ ;  /* 0x000000ffff007987 */ /* 0x000fe80008100805 */
[----:B------:R-:W-:Y:S04]  /*dec0*/  STL [UR5+0x400], RZ ;  /* 0x000400ffff007987 */ /* 0x000fe80008100805 */
        /* <DEDUP_REMOVED lines=13> */
[----:B------:R-:W-:Y:S01]  /*dfa0*/  STL [UR5+0x41c], RZ ;  /* 0x00041cffff007987 */ /* 0x000fe20008100805 */
.L_x_410:
        /* <DEDUP_REMOVED lines=13> */
[----:B------:R-:W-:Y:S01]  /*e080*/  STL [UR5+0x40c], RZ ;  /* 0x00040cffff007987 */ /* 0x000fe20008100805 */
.L_x_411:
[----:B------:R-:W-:Y:S05]  /*e090*/  @!P1 BRA `(.L_x_409) ;  /* 0x0000000000289947 */ /* 0x000fea0003800000 */
[----:B------:R-:W-:Y:S01]  /*e0a0*/  ISETP.NE.AND P0, PT, R2, 0x1, PT ;  /* 0x000000010200780c */ /* 0x000fe20003f05270 */
[----:B------:R-:W-:-:S09]  /*e0b0*/  ULEA UR4, UR4, UR13, 0x2 ;  /* 0x0000000d04047291 */ /* 0x000fd2000f8e10ff */
[----:B------:R-:W-:Y:S04]  /*e0c0*/  STL [UR4], RZ ;  /* 0x000000ffff007987 */ /* 0x000fe80008100804 */
[----:B------:R-:W-:Y:S01]  /*e0d0*/  STL [UR4+0x400], RZ ;  /* 0x000400ffff007987 */ /* 0x000fe20008100804 */
[----:B------:R-:W-:Y:S05]  /*e0e0*/  @!P0 BRA `(.L_x_409) ;  /* 0x0000000000148947 */ /* 0x000fea0003800000 */
[----:B------:R-:W-:Y:S01]  /*e0f0*/  ISETP.NE.AND P0, PT, R2, 0x2, PT ;  /* 0x000000020200780c */ /* 0x000fe20003f05270 */
[----:B------:R-:W-:Y:S04]  /*e100*/  STL [UR4+0x4], RZ ;  /* 0x000004ffff007987 */ /* 0x000fe80008100804 */
[----:B------:R-:W-:Y:S08]  /*e110*/  STL [UR4+0x404], RZ ;  /* 0x000404ffff007987 */ /* 0x000ff00008100804 */
[----:B------:R-:W-:Y:S04]  /*e120*/  @P0 STL [UR4+0x8], RZ ;  /* 0x000008ffff000987 */ /* 0x000fe80008100804 */
[----:B------:R-:W-:Y:S01]  /*e130*/  @P0 STL [UR4+0x408], RZ ;  /* 0x000408ffff000987 */ /* 0x000fe20008100804 */
.L_x_409:
[----:B------:R-:W-:Y:S01]  /*e140*/  HFMA2 R7, -RZ, RZ, 1.875, 0 ;  /* 0x3f800000ff077431 */ /* 0x000fe200000001ff */
[C---:B------:R-:W-:Y:S02]  /*e150*/  LEA R4, R32.reuse, UR13, 0x2 ;  /* 0x0000000d20047c11 */ /* 0x040fe4000f8e10ff */
[----:B------:R-:W-:-:S03]  /*e160*/  ISETP.GE.AND P0, PT, R32, 0x1, PT ;  /* 0x000000012000780c */ /* 0x000fc60003f06270 */
[----:B------:R0:W-:Y:S10]  /*e170*/  STL [R4], R7 ;  /* 0x0000000704007387 */ /* 0x0001f40000100800 */
[----:B0-----:R-:W-:Y:S05]  /*e180*/  @!P0 BRA `(.L_x_412) ;  /* 0x0000000c00b08947 */ /* 0x001fea0003800000 */
[----:B----4-:R-:W-:Y:S02]  /*e190*/  MOV R9, RZ ;  /* 0x000000ff00097202 */ /* 0x010fe40000000f00 */
[----:B------:R-:W-:Y:S02]  /*e1a0*/  PRMT R8, RZ, 0x7610, R8 ;  /* 0x00007610ff087816 */ /* 0x000fe40000000008 */
[----:B------:R-:W-:Y:S02]  /*e1b0*/  PRMT R7, RZ, 0x7610, R7 ;  /* 0x00007610ff077816 */ /* 0x000fe40000000007 */
[----:B------:R-:W-:-:S07]  /*e1c0*/  MOV R6, R32 ;  /* 0x0000002000067202 */ /* 0x000fce0000000f00 */
.L_x_421:
[----:B0-----:R-:W0:Y:S01]  /*e1d0*/  LDC R17, c[0x0][0x3b0] ;  /* 0x0000ec00ff117b82 */ /* 0x001e220000000800 */
[----:B------:R-:W-:-:S07]  /*e1e0*/  IADD3 R4, PT, PT, R6, -0x1, RZ ;  /* 0xffffffff06047810 */ /* 0x000fce0007ffe0ff */
[----:B-1----:R-:W1:Y:S01]  /*e1f0*/  LDC.64 R10, c[0x0][0x380] ;  /* 0x0000e000ff0a7b82 */ /* 0x002e620000000a00 */
[----:B0-----:R-:W-:-:S04]  /*e200*/  IMAD R13, R4, R17, R4 ;  /* 0x00000011040d7224 */ /* 0x001fc800078e0204 */
[----:B-1----:R-:W-:-:S06]  /*e210*/  IMAD.WIDE.U32 R12, R13, 0x4, R10 ;  /* 0x000000040d0c7825 */ /* 0x002fcc00078e000a */
[----:B------:R-:W3:Y:S01]  /*e220*/  LDG.E R12, desc[UR10][R12.64] ;  /* 0x0000000a0c0c7981 */ /* 0x000ee2000c1e1900 */
[----:B------:R-:W-:Y:S02]  /*e230*/  ISETP.GE.U32.AND P0, PT, R6, R17, PT ;  /* 0x000000110600720c */ /* 0x000fe40003f06070 */
[----:B------:R-:W-:Y:S01]  /*e240*/  MOV R27, RZ ;  /* 0x000000ff001b7202 */ /* 0x000fe20000000f00 */
[----:B---3-5:R-:W-:-:S10]  /*e250*/  FADD R24, -R5, R12 ;  /* 0x0000000c05187221 */ /* 0x028fd40000000100 */
[----:B------:R-:W-:Y:S05]  /*e260*/  @P0 BRA `(.L_x_413) ;  /* 0x0000000c001c0947 */ /* 0x000fea0003800000 */
[-C--:B------:R-:W-:Y:S01]  /*e270*/  IADD3 R12, PT, PT, R32, -R17.reuse, -R9 ;  /* 0x80000011200c7210 */ /* 0x080fe20007ffe809 */
[----:B------:R-:W-:Y:S01]  /*e280*/  HFMA2 R27, -RZ, RZ, 0, 0 ;  /* 0x00000000ff1b7431 */ /* 0x000fe200000001ff */
[----:B------:R-:W-:Y:S02]  /*e290*/  IADD3 R13, PT, PT, R9, R17, -R32 ;  /* 0x00000011090d7210 */ /* 0x000fe40007ffe820 */
[----:B------:R-:W-:Y:S02]  /*e2a0*/  ISETP.GT.U32.AND P0, PT, R12, -0x10, PT ;  /* 0xfffffff00c00780c */ /* 0x000fe40003f04070 */
[----:B------:R-:W-:Y:S02]  /*e2b0*/  LOP3.LUT P1, RZ, R13, 0xf, RZ, 0xc0, !PT ;  /* 0x0000000f0dff7812 */ /* 0x000fe4000782c0ff */
[----:B------:R-:W-:-:S09]  /*e2c0*/  MOV R22, R6 ;  /* 0x0000000600167202 */ /* 0x000fd20000000f00 */
[----:B------:R-:W-:Y:S05]  /*e2d0*/  @P0 BRA `(.L_x_414) ;  /* 0x0000000400680947 */ /* 0x000fea0003800000 */
[----:B------:R-:W-:Y:S01]  /*e2e0*/  IADD3 R16, PT, PT, R9, R17, -R32 ;  /* 0x0000001109107210 */ /* 0x000fe20007ffe820 */
[----:B------:R-:W-:Y:S01]  /*e2f0*/  UMOV UR4, URZ ;  /* 0x000000ff00047c82 */ /* 0x000fe20008000000 */
[----:B------:R-:W-:Y:S02]  /*e300*/  MOV R27, RZ ;  /* 0x000000ff001b7202 */ /* 0x000fe40000000f00 */
[----:B------:R-:W-:Y:S02]  /*e310*/  MOV R22, R6 ;  /* 0x0000000600167202 */ /* 0x000fe40000000f00 */
[----:B------:R-:W-:-:S07]  /*e320*/  LOP3.LUT R16, R16, 0xfffffff0, RZ, 0xc0, !PT ;  /* 0xfffffff010107812 */ /* 0x000fce00078ec0ff */
.L_x_415:
[----:B------:R-:W-:Y:S01]  /*e330*/  IMAD R23, R4, R17, R22 ;  /* 0x0000001104177224 */ /* 0x000fe200078e0216 */
[----:B------:R-:W-:-:S03]  /*e340*/  LEA R25, R22, UR13, 0x2 ;  /* 0x0000000d16197c11 */ /* 0x000fc6000f8e10ff */
[C---:B------:R-:W-:Y:S01]  /*e350*/  IMAD.WIDE.U32 R20, R23.reuse, 0x4, R10 ;  /* 0x0000000417147825 */ /* 0x040fe200078e000a */
[C---:B------:R-:W-:Y:S01]  /*e360*/  IADD3 R19, PT, PT, R23.reuse, 0x1, RZ ;  /* 0x0000000117137810 */ /* 0x040fe20007ffe0ff */
[----:B------:R-:W3:Y:S01]  /*e370*/  LDL R33, [R25] ;  /* 0x0000000019217983 */ /* 0x000ee20000100800 */
[----:B------:R-:W-:-:S03]  /*e380*/  IADD3 R13, PT, PT, R23, 0x2, RZ ;  /* 0x00000002170d7810 */ /* 0x000fc60007ffe0ff */
[--C-:B------:R-:W-:Y:S01]  /*e390*/  IMAD.WIDE.U32 R18, R19, 0x4, R10.reuse ;  /* 0x0000000413127825 */ /* 0x100fe200078e000a */
[----:B------:R0:W3:Y:S01]  /*e3a0*/  LDG.E R26, desc[UR10][R20.64] ;  /* 0x0000000a141a7981 */ /* 0x0000e2000c1e1900 */
[----:B------:R-:W-:Y:S02]  /*e3b0*/  IADD3 R15, PT, PT, R23, 0x3, RZ ;  /* 0x00000003170f7810 */ /* 0x000fe40007ffe0ff */
[----:B------:R-:W-:Y:S01]  /*e3c0*/  IMAD.WIDE.U32 R12, R13, 0x4, R10 ;  /* 0x000000040d0c7825 */ /* 0x000fe200078e000a */
[----:B------:R-:W4:Y:S01]  /*e3d0*/  LDL R36, [R25+0x4] ;  /* 0x0000040019247983 */ /* 0x000f220000100800 */
[----:B------:R-:W-:-:S03]  /*e3e0*/  IADD3 R37, PT, PT, R23, 0x4, RZ ;  /* 0x0000000417257810 */ /* 0x000fc60007ffe0ff */
[----:B------:R-:W4:Y:S01]  /*e3f0*/  LDG.E R19, desc[UR10][R18.64] ;  /* 0x0000000a12137981 */ /* 0x000f22000c1e1900 */
[----:B------:R-:W-:-:S03]  /*e400*/  IMAD.WIDE.U32 R14, R15, 0x4, R10 ;  /* 0x000000040f0e7825 */ /* 0x000fc600078e000a */
[----:B------:R1:W5:Y:S01]  /*e410*/  LDG.E R12, desc[UR10][R12.64] ;  /* 0x0000000a0c0c7981 */ /* 0x000362000c1e1900 */
[----:B0-----:R-:W-:-:S03]  /*e420*/  IMAD.WIDE.U32 R20, R37, 0x4, R10 ;  /* 0x0000000425147825 */ /* 0x001fc600078e000a */
[----:B------:R-:W5:Y:S04]  /*e430*/  LDL R35, [R25+0x8] ;  /* 0x0000080019237983 */ /* 0x000f680000100800 */
[----:B------:R-:W2:Y:S04]  /*e440*/  LDG.E R15, desc[UR10][R14.64] ;  /* 0x0000000a0e0f7981 */ /* 0x000ea8000c1e1900 */
[----:B------:R-:W2:Y:S04]  /*e450*/  LDL R34, [R25+0xc] ;  /* 0x00000c0019227983 */ /* 0x000ea80000100800 */
[----:B------:R2:W2:Y:S04]  /*e460*/  LDG.E R20, desc[UR10][R20.64] ;  /* 0x0000000a14147981 */ /* 0x0004a8000c1e1900 */
[----:B------:R-:W2:Y:S01]  /*e470*/  LDL R37, [R25+0x10] ;  /* 0x0000100019257983 */ /* 0x000ea20000100800 */
[C---:B-1----:R-:W-:Y:S01]  /*e480*/  IADD3 R13, PT, PT, R23.reuse, 0x6, RZ ;  /* 0x00000006170d7810 */ /* 0x042fe20007ffe0ff */
[----:B---3--:R-:W-:Y:S01]  /*e490*/  FFMA R26, -R26, R33, R27 ;  /* 0x000000211a1a7223 */ /* 0x008fe2000000011b */
[----:B------:R-:W-:-:S03]  /*e4a0*/  IADD3 R33, PT, PT, R23, 0x5, RZ ;  /* 0x0000000517217810 */ /* 0x000fc60007ffe0ff */
[----:B----4-:R-:W-:Y:S02]  /*e4b0*/  FFMA R27, -R19, R36, R26 ;  /* 0x00000024131b7223 */ /* 0x010fe4000000011a */
[----:B------:R-:W-:Y:S01]  /*e4c0*/  IMAD.WIDE.U32 R18, R33, 0x4, R10 ;  /* 0x0000000421127825 */ /* 0x000fe200078e000a */
[----:B------:R-:W-:-:S04]  /*e4d0*/  IADD3 R33, PT, PT, R23, 0x7, RZ ;  /* 0x0000000717217810 */ /* 0x000fc80007ffe0ff */
[----:B------:R0:W3:Y:S01]  /*e4e0*/  LDG.E R26, desc[UR10][R18.64] ;  /* 0x0000000a121a7981 */ /* 0x0000e2000c1e1900 */
[----:B-----5:R-:W-:Y:S01]  /*e4f0*/  FFMA R36, -R12, R35, R27 ;  /* 0x000000230c247223 */ /* 0x020fe2000000011b */
[----:B------:R-:W-:Y:S02]  /*e500*/  IMAD.WIDE.U32 R12, R13, 0x4, R10 ;  /* 0x000000040d0c7825 */ /* 0x000fe400078e000a */
[----:B------:R-:W3:Y:S01]  /*e510*/  LDL R27, [R25+0x14] ;  /* 0x00001400191b7983 */ /* 0x000ee20000100800 */
[----:B------:R-:W-:-:S03]  /*e520*/  IADD3 R35, PT, PT, R23, 0x8, RZ ;  /* 0x0000000817237810 */ /* 0x000fc60007ffe0ff */
[----:B------:R1:W4:Y:S01]  /*e530*/  LDG.E R12, desc[UR10][R12.64] ;  /* 0x0000000a0c0c7981 */ /* 0x000322000c1e1900 */
[----:B--2---:R-:W-:Y:S01]  /*e540*/  FFMA R21, -R15, R34, R36 ;  /* 0x000000220f157223 */ /* 0x004fe20000000124 */
[----:B------:R-:W-:Y:S01]  /*e550*/  IMAD.WIDE.U32 R14, R33, 0x4, R10 ;  /* 0x00000004210e7825 */ /* 0x000fe200078e000a */
[----:B0-----:R-:W-:Y:S01]  /*e560*/  IADD3 R19, PT, PT, R23, 0x9, RZ ;  /* 0x0000000917137810 */ /* 0x001fe20007ffe0ff */
[----:B------:R-:W4:Y:S04]  /*e570*/  LDL R33, [R25+0x18] ;  /* 0x0000180019217983 */ /* 0x000f280000100800 */
[----:B------:R-:W2:Y:S01]  /*e580*/  LDG.E R15, desc[UR10][R14.64] ;  /* 0x0000000a0e0f7981 */ /* 0x000ea2000c1e1900 */
[----:B------:R-:W-:Y:S01]  /*e590*/  FFMA R37, -R20, R37, R21 ;  /* 0x0000002514257223 */ /* 0x000fe20000000115 */
[----:B------:R-:W-:-:S02]  /*e5a0*/  IMAD.WIDE.U32 R20, R35, 0x4, R10 ;  /* 0x0000000423147825 */ /* 0x000fc400078e000a */
[----:B------:R-:W2:Y:S02]  /*e5b0*/  LDL R34, [R25+0x1c] ;  /* 0x00001c0019227983 */ /* 0x000ea40000100800 */
[----:B------:R-:W-:Y:S02]  /*e5c0*/  IMAD.WIDE.U32 R18, R19, 0x4, R10 ;  /* 0x0000000413127825 */ /* 0x000fe400078e000a */
[----:B------:R0:W5:Y:S04]  /*e5d0*/  LDG.E R20, desc[UR10][R20.64] ;  /* 0x0000000a14147981 */ /* 0x000168000c1e1900 */
[----:B------:R-:W5:Y:S04]  /*e5e0*/  LDL R35, [R25+0x20] ;  /* 0x0000200019237983 */ /* 0x000f680000100800 */
[----:B------:R-:W5:Y:S04]  /*e5f0*/  LDG.E R19, desc[UR10][R18.64] ;  /* 0x0000000a12137981 */ /* 0x000f68000c1e1900 */
[----:B------:R-:W5:Y:S01]  /*e600*/  LDL R36, [R25+0x24] ;  /* 0x0000240019247983 */ /* 0x000f620000100800 */
[----:B-1----:R-:W-:-:S02]  /*e610*/  IADD3 R13, PT, PT, R23, 0xa, RZ ;  /* 0x0000000a170d7810 */ /* 0x002fc40007ffe0ff */
[C---:B0-----:R-:W-:Y:S01]  /*e620*/  IADD3 R21, PT, PT, R23.reuse, 0xb, RZ ;  /* 0x0000000b17157810 */ /* 0x041fe20007ffe0ff */
[----:B---3--:R-:W-:Y:S01]  /*e630*/  FFMA R27, -R26, R27, R37 ;  /* 0x0000001b1a1b7223 */ /* 0x008fe20000000125 */
[----:B------:R-:W-:Y:S01]  /*e640*/  IADD3 R26, PT, PT, R23, 0xe, RZ ;  /* 0x0000000e171a7810 */ /* 0x000fe20007ffe0ff */
[----:B------:R-:W3:Y:S02]  /*e650*/  LDL R37, [R25+0x2c] ;  /* 0x00002c0019257983 */ /* 0x000ee40000100800 */
[----:B----4-:R-:W-:Y:S02]  /*e660*/  FFMA R12, -R12, R33, R27 ;  /* 0x000000210c0c7223 */ /* 0x010fe4000000011b */
[----:B------:R-:W4:Y:S02]  /*e670*/  LDL R33, [R25+0x28] ;  /* 0x0000280019217983 */ /* 0x000f240000100800 */
[----:B--2---:R-:W-:Y:S01]  /*e680*/  FFMA R27, -R15, R34, R12 ;  /* 0x000000220f1b7223 */ /* 0x004fe2000000010c */
[----:B------:R-:W-:Y:S01]  /*e690*/  IMAD.WIDE.U32 R12, R13, 0x4, R10 ;  /* 0x000000040d0c7825 */ /* 0x000fe200078e000a */
[----:B------:R-:W-:-:S03]  /*e6a0*/  IADD3 R15, PT, PT, R23, 0xc, RZ ;  /* 0x0000000c170f7810 */ /* 0x000fc60007ffe0ff */
[----:B-----5:R-:W-:Y:S01]  /*e6b0*/  FFMA R34, -R20, R35, R27 ;  /* 0x0000002314227223 */ /* 0x020fe2000000011b */
[----:B------:R-:W-:Y:S01]  /*e6c0*/  IMAD.WIDE.U32 R20, R21, 0x4, R10 ;  /* 0x0000000415147825 */ /* 0x000fe200078e000a */
[----:B------:R0:W4:Y:S01]  /*e6d0*/  LDG.E R35, desc[UR10][R12.64] ;  /* 0x0000000a0c237981 */ /* 0x000122000c1e1900 */
[----:B------:R-:W-:-:S04]  /*e6e0*/  IADD3 R27, PT, PT, R23, 0xd, RZ ;  /* 0x0000000d171b7810 */ /* 0x000fc80007ffe0ff */
[----:B------:R-:W3:Y:S01]  /*e6f0*/  LDG.E R20, desc[UR10][R20.64] ;  /* 0x0000000a14147981 */ /* 0x000ee2000c1e1900 */
[----:B------:R-:W-:Y:S01]  /*e700*/  FFMA R34, -R19, R36, R34 ;  /* 0x0000002413227223 */ /* 0x000fe20000000122 */
[--C-:B------:R-:W-:Y:S02]  /*e710*/  IMAD.WIDE.U32 R18, R15, 0x4, R10.reuse ;  /* 0x000000040f127825 */ /* 0x100fe400078e000a */
[----:B------:R-:W2:Y:S02]  /*e720*/  LDL R36, [R25+0x34] ;  /* 0x0000340019247983 */ /* 0x000ea40000100800 */
[--C-:B------:R-:W-:Y:S01]  /*e730*/  IMAD.WIDE.U32 R14, R27, 0x4, R10.reuse ;  /* 0x000000041b0e7825 */ /* 0x100fe200078e000a */
[----:B------:R-:W-:Y:S01]  /*e740*/  IADD3 R27, PT, PT, R23, 0xf, RZ ;  /* 0x0000000f171b7810 */ /* 0x000fe20007ffe0ff */
[----:B------:R-:W5:Y:S02]  /*e750*/  LDG.E R18, desc[UR10][R18.64] ;  /* 0x0000000a12127981 */ /* 0x000f64000c1e1900 */
[----:B0-----:R-:W-:-:S02]  /*e760*/  IMAD.WIDE.U32 R12, R26, 0x4, R10 ;  /* 0x000000041a0c7825 */ /* 0x001fc400078e000a */
[----:B------:R-:W5:Y:S02]  /*e770*/  LDL R23, [R25+0x30] ;  /* 0x0000300019177983 */ /* 0x000f640000100800 */
[----:B------:R-:W-:Y:S02]  /*e780*/  IMAD.WIDE.U32 R26, R27, 0x4, R10 ;  /* 0x000000041b1a7825 */ /* 0x000fe400078e000a */
[----:B------:R-:W2:Y:S04]  /*e790*/  LDG.E R14, desc[UR10][R14.64] ;  /* 0x0000000a0e0e7981 */ /* 0x000ea8000c1e1900 */
[----:B------:R-:W2:Y:S04]  /*e7a0*/  LDG.E R12, desc[UR10][R12.64] ;  /* 0x0000000a0c0c7981 */ /* 0x000ea8000c1e1900 */
[----:B------:R-:W2:Y:S04]  /*e7b0*/  LDL R21, [R25+0x38] ;  /* 0x0000380019157983 */ /* 0x000ea80000100800 */
[----:B------:R-:W2:Y:S04]  /*e7c0*/  LDG.E R27, desc[UR10][R26.64] ;  /* 0x0000000a1a1b7981 */ /* 0x000ea8000c1e1900 */
[----:B------:R-:W2:Y:S01]  /*e7d0*/  LDL R19, [R25+0x3c] ;  /* 0x00003c0019137983 */ /* 0x000ea20000100800 */
[----:B------:R-:W-:-:S06]  /*e7e0*/  UIADD3 UR4, UPT, UPT, UR4, 0x10, URZ ;  /* 0x0000001004047890 */ /* 0x000fcc000fffe0ff */
[----:B------:R-:W-:Y:S02]  /*e7f0*/  ISETP.NE.AND P0, PT, R16, UR4, PT ;  /* 0x0000000410007c0c */ /* 0x000fe4000bf05270 */
[----:B------:R-:W-:Y:S01]  /*e800*/  IADD3 R22, PT, PT, R22, 0x10, RZ ;  /* 0x0000001016167810 */ /* 0x000fe20007ffe0ff */
[----:B----4-:R-:W-:-:S04]  /*e810*/  FFMA R33, -R35, R33, R34 ;  /* 0x0000002123217223 */ /* 0x010fc80000000122 */
[----:B---3--:R-:W-:-:S04]  /*e820*/  FFMA R33, -R20, R37, R33 ;  /* 0x0000002514217223 */ /* 0x008fc80000000121 */
[----:B-----5:R-:W-:-:S04]  /*e830*/  FFMA R23, -R18, R23, R33 ;  /* 0x0000001712177223 */ /* 0x020fc80000000121 */
[----:B--2---:R-:W-:-:S04]  /*e840*/  FFMA R23, -R14, R36, R23 ;  /* 0x000000240e177223 */ /* 0x004fc80000000117 */
[----:B------:R-:W-:-:S04]  /*e850*/  FFMA R12, -R12, R21, R23 ;  /* 0x000000150c0c7223 */ /* 0x000fc80000000117 */
[----:B------:R-:W-:Y:S01]  /*e860*/  FFMA R27, -R27, R19, R12 ;  /* 0x000000131b1b7223 */ /* 0x000fe2000000010c */
[----:B------:R-:W-:Y:S06]  /*e870*/  @P0 BRA `(.L_x_415) ;  /* 0xfffffff800ac0947 */ /* 0x000fec000383ffff */
.L_x_414:
[----:B------:R-:W-:Y:S05]  /*e880*/  @!P1 BRA `(.L_x_413) ;  /* 0x0000000400949947 */ /* 0x000fea0003800000 */
[----:B------:R-:W-:-:S04]  /*e890*/  IADD3 R16, PT, PT, RZ, -R32, RZ ;  /* 0x80000020ff107210 */ /* 0x000fc80007ffe0ff */
[----:B------:R-:W-:-:S04]  /*e8a0*/  PRMT R16, R16, 0x7710, RZ ;  /* 0x0000771010107816 */ /* 0x000fc800000000ff */
[----:B--2---:R-:W-:-:S04]  /*e8b0*/  IADD3 R12, PT, PT, R7, UR9, R16 ;  /* 0x00000009070c7c10 */ /* 0x004fc8000fffe010 */
[----:B------:R-:W-:-:S04]  /*e8c0*/  LOP3.LUT R12, R12, 0xf, RZ, 0xc0, !PT ;  /* 0x0000000f0c0c7812 */ /* 0x000fc800078ec0ff */
[C---:B------:R-:W-:Y:S02]  /*e8d0*/  IADD3 R13, PT, PT, R12.reuse, -0x1, RZ ;  /* 0xffffffff0c0d7810 */ /* 0x040fe40007ffe0ff */
[----:B------:R-:W-:Y:S02]  /*e8e0*/  LOP3.LUT P1, RZ, R12, 0x7, RZ, 0xc0, !PT ;  /* 0x000000070cff7812 */ /* 0x000fe4000782c0ff */
[----:B------:R-:W-:-:S13]  /*e8f0*/  ISETP.GE.U32.AND P0, PT, R13, 0x7, PT ;  /* 0x000000070d00780c */ /* 0x000fda0003f06070 */
[----:B------:R-:W-:Y:S05]  /*e900*/  @!P0 BRA `(.L_x_416) ;  /* 0x0000000000a88947 */ /* 0x000fea0003800000 */
[----:B------:R-:W-:Y:S01]  /*e910*/  IMAD R25, R4, R17, R22 ;  /* 0x0000001104197224 */ /* 0x000fe200078e0216 */
[----:B------:R-:W-:-:S03]  /*e920*/  LEA R23, R22, UR13, 0x2 ;  /* 0x0000000d16177c11 */ /* 0x000fc6000f8e10ff */
[C-C-:B------:R-:W-:Y:S01]  /*e930*/  IMAD.WIDE.U32 R34, R25.reuse, 0x4, R10.reuse ;  /* 0x0000000419227825 */ /* 0x140fe200078e000a */
[----:B------:R-:W-:Y:S01]  /*e940*/  IADD3 R21, PT, PT, R25, 0x1, RZ ;  /* 0x0000000119157810 */ /* 0x000fe20007ffe0ff */
[----:B------:R-:W2:Y:S04]  /*e950*/  LDL R36, [R23] ;  /* 0x0000000017247983 */ /* 0x000ea80000100800 */
[----:B------:R-:W-:Y:S01]  /*e960*/  IMAD.WIDE.U32 R20, R21, 0x4, R10 ;  /* 0x0000000415147825 */ /* 0x000fe200078e000a */
[----:B------:R-:W2:Y:S04]  /*e970*/  LDG.E R34, desc[UR10][R34.64] ;  /* 0x0000000a22227981 */ /* 0x000ea8000c1e1900 */
[----:B------:R-:W3:Y:S04]  /*e980*/  LDL R37, [R23+0x4] ;  /* 0x0000040017257983 */ /* 0x000ee80000100800 */
[----:B------:R0:W3:Y:S01]  /*e990*/  LDG.E R20, desc[UR10][R20.64] ;  /* 0x0000000a14147981 */ /* 0x0000e2000c1e1900 */
[----:B------:R-:W-:-:S02]  /*e9a0*/  IADD3 R19, PT, PT, R25, 0x2, RZ ;  /* 0x0000000219137810 */ /* 0x000fc40007ffe0ff */
[----:B------:R-:W-:Y:S01]  /*e9b0*/  IADD3 R15, PT, PT, R25, 0x3, RZ ;  /* 0x00000003190f7810 */ /* 0x000fe20007ffe0ff */
[----:B------:R-:W4:Y:S02]  /*e9c0*/  LDL R33, [R23+0x8] ;  /* 0x0000080017217983 */ /* 0x000f240000100800 */
[----:B------:R-:W-:Y:S01]  /*e9d0*/  IMAD.WIDE.U32 R18, R19, 0x4, R10 ;  /* 0x0000000413127825 */ /* 0x000fe200078e000a */
[----:B------:R-:W-:-:S03]  /*e9e0*/  IADD3 R13, PT, PT, R25, 0x4, RZ ;  /* 0x00000004190d7810 */ /* 0x000fc60007ffe0ff */
[--C-:B------:R-:W-:Y:S01]  /*e9f0*/  IMAD.WIDE.U32 R14, R15, 0x4, R10.reuse ;  /* 0x000000040f0e7825 */ /* 0x100fe200078e000a */
[----:B------:R1:W4:Y:S01]  /*ea00*/  LDG.E R26, desc[UR10][R18.64] ;  /* 0x0000000a121a7981 */ /* 0x000322000c1e1900 */
[----:B0-----:R-:W-:Y:S02]  /*ea10*/  IADD3 R21, PT, PT, R25, 0x5, RZ ;  /* 0x0000000519157810 */ /* 0x001fe40007ffe0ff */
[----:B------:R-:W-:Y:S02]  /*ea20*/  IMAD.WIDE.U32 R12, R13, 0x4, R10 ;  /* 0x000000040d0c7825 */ /* 0x000fe400078e000a */
[----:B------:R-:W5:Y:S04]  /*ea30*/  LDG.E R14, desc[UR10][R14.64] ;  /* 0x0000000a0e0e7981 */ /* 0x000f68000c1e1900 */
[----:B------:R-:W5:Y:S01]  /*ea40*/  LDL R15, [R23+0x14] ;  /* 0x00001400170f7983 */ /* 0x000f620000100800 */
[----:B--2---:R-:W-:Y:S01]  /*ea50*/  FFMA R35, -R34, R36, R27 ;  /* 0x0000002422237223 */ /* 0x004fe2000000011b */
[----:B------:R-:W-:-:S02]  /*ea60*/  IADD3 R34, PT, PT, R25, 0x6, RZ ;  /* 0x0000000619227810 */ /* 0x000fc40007ffe0ff */
[----:B------:R0:W2:Y:S04]  /*ea70*/  LDG.E R27, desc[UR10][R12.64] ;  /* 0x0000000a0c1b7981 */ /* 0x0000a8000c1e1900 */
[----:B------:R-:W2:Y:S01]  /*ea80*/  LDL R36, [R23+0x1c] ;  /* 0x00001c0017247983 */ /* 0x000ea20000100800 */
[----:B---3--:R-:W-:-:S03]  /*ea90*/  FFMA R35, -R20, R37, R35 ;  /* 0x0000002514237223 */ /* 0x008fc60000000123 */
[----:B------:R-:W5:Y:S01]  /*eaa0*/  LDL R37, [R23+0xc] ;  /* 0x00000c0017257983 */ /* 0x000f620000100800 */
[----:B------:R-:W-:Y:S01]  /*eab0*/  IMAD.WIDE.U32 R20, R21, 0x4, R10 ;  /* 0x0000000415147825 */ /* 0x000fe200078e000a */
[----:B------:R-:W-:-:S03]  /*eac0*/  IADD3 R25, PT, PT, R25, 0x7, RZ ;  /* 0x0000000719197810 */ /* 0x000fc60007ffe0ff */
[--C-:B-1----:R-:W-:Y:S02]  /*ead0*/  IMAD.WIDE.U32 R18, R34, 0x4, R10.reuse ;  /* 0x0000000422127825 */ /* 0x102fe400078e000a */
[----:B------:R-:W2:Y:S02]  /*eae0*/  LDL R34, [R23+0x10] ;  /* 0x0000100017227983 */ /* 0x000ea40000100800 */
[----:B0-----:R-:W-:Y:S02]  /*eaf0*/  IMAD.WIDE.U32 R12, R25, 0x4, R10 ;  /* 0x00000004190c7825 */ /* 0x001fe400078e000a */
[----:B------:R-:W3:Y:S04]  /*eb00*/  LDG.E R20, desc[UR10][R20.64] ;  /* 0x0000000a14147981 */ /* 0x000ee8000c1e1900 */
[----:B------:R-:W3:Y:S04]  /*eb10*/  LDG.E R18, desc[UR10][R18.64] ;  /* 0x0000000a12127981 */ /* 0x000ee8000c1e1900 */
[----:B------:R-:W3:Y:S04]  /*eb20*/  LDL R25, [R23+0x18] ;  /* 0x0000180017197983 */ /* 0x000ee80000100800 */
[----:B------:R-:W3:Y:S01]  /*eb30*/  LDG.E R12, desc[UR10][R12.64] ;  /* 0x0000000a0c0c7981 */ /* 0x000ee2000c1e1900 */
[----:B----4-:R-:W-:Y:S01]  /*eb40*/  FFMA R33, -R26, R33, R35 ;  /* 0x000000211a217223 */ /* 0x010fe20000000123 */
[----:B------:R-:W-:-:S03]  /*eb50*/  IADD3 R22, PT, PT, R22, 0x8, RZ ;  /* 0x0000000816167810 */ /* 0x000fc60007ffe0ff */
[----:B-----5:R-:W-:-:S04]  /*eb60*/  FFMA R14, -R14, R37, R33 ;  /* 0x000000250e0e7223 */ /* 0x020fc80000000121 */
[----:B--2---:R-:W-:-:S04]  /*eb70*/  FFMA R27, -R27, R34, R14 ;  /* 0x000000221b1b7223 */ /* 0x004fc8000000010e */
[----:B---3--:R-:W-:-:S04]  /*eb80*/  FFMA R15, -R20, R15, R27 ;  /* 0x0000000f140f7223 */ /* 0x008fc8000000011b */
[----:B------:R-:W-:-:S04]  /*eb90*/  FFMA R15, -R18, R25, R15 ;  /* 0x00000019120f7223 */ /* 0x000fc8000000010f */
[----:B------:R-:W-:-:S07]  /*eba0*/  FFMA R27, -R12, R36, R15 ;  /* 0x000000240c1b7223 */ /* 0x000fce000000010f */
.L_x_416:
[----:B------:R-:W-:Y:S05]  /*ebb0*/  @!P1 BRA `(.L_x_413) ;  /* 0x0000000000c89947 */ /* 0x000fea0003800000 */
[----:B------:R-:W-:-:S04]  /*ebc0*/  IADD3 R16, PT, PT, R8, UR9, R16 ;  /* 0x0000000908107c10 */ /* 0x000fc8000fffe010 */
[----:B------:R-:W-:-:S04]  /*ebd0*/  LOP3.LUT R16, R16, 0xffff, RZ, 0xc0, !PT ;  /* 0x0000ffff10107812 */ /* 0x000fc800078ec0ff */
[C---:B------:R-:W-:Y:S02]  /*ebe0*/  LOP3.LUT R12, R16.reuse, 0x7, RZ, 0xc0, !PT ;  /* 0x00000007100c7812 */ /* 0x040fe400078ec0ff */
[----:B------:R-:W-:Y:S02]  /*ebf0*/  LOP3.LUT R16, R16, 0x3, RZ, 0xc0, !PT ;  /* 0x0000000310107812 */ /* 0x000fe400078ec0ff */
[----:B------:R-:W-:Y:S02]  /*ec00*/  IADD3 R12, PT, PT, R12, -0x1, RZ ;  /* 0xffffffff0c0c7810 */ /* 0x000fe40007ffe0ff */
[----:B------:R-:W-:Y:S02]  /*ec10*/  ISETP.NE.AND P1, PT, R16, RZ, PT ;  /* 0x000000ff1000720c */ /* 0x000fe40003f25270 */
[----:B------:R-:W-:-:S13]  /*ec20*/  ISETP.GE.U32.AND P0, PT, R12, 0x3, PT ;  /* 0x000000030c00780c */ /* 0x000fda0003f06070 */
[----:B------:R-:W-:Y:S05]  /*ec30*/  @!P0 BRA `(.L_x_417) ;  /* 0x0000000000588947 */ /* 0x000fea0003800000 */
[----:B------:R-:W-:Y:S01]  /*ec40*/  IMAD R13, R4, R17, R22 ;  /* 0x00000011040d7224 */ /* 0x000fe200078e0216 */
[----:B------:R-:W-:-:S03]  /*ec50*/  LEA R23, R22, UR13, 0x2 ;  /* 0x0000000d16177c11 */ /* 0x000fc6000f8e10ff */
[C---:B------:R-:W-:Y:S01]  /*ec60*/  IMAD.WIDE.U32 R20, R13.reuse, 0x4, R10 ;  /* 0x000000040d147825 */ /* 0x040fe200078e000a */
[C---:B------:R-:W-:Y:S01]  /*ec70*/  IADD3 R19, PT, PT, R13.reuse, 0x1, RZ ;  /* 0x000000010d137810 */ /* 0x040fe20007ffe0ff */
[----:B------:R-:W2:Y:S01]  /*ec80*/  LDL R25, [R23] ;  /* 0x0000000017197983 */ /* 0x000ea20000100800 */
[----:B------:R-:W-:-:S03]  /*ec90*/  IADD3 R15, PT, PT, R13, 0x2, RZ ;  /* 0x000000020d0f7810 */ /* 0x000fc60007ffe0ff */
[--C-:B------:R-:W-:Y:S01]  /*eca0*/  IMAD.WIDE.U32 R18, R19, 0x4, R10.reuse ;  /* 0x0000000413127825 */ /* 0x100fe200078e000a */
[----:B------:R-:W2:Y:S01]  /*ecb0*/  LDG.E R20, desc[UR10][R20.64] ;  /* 0x0000000a14147981 */ /* 0x000ea2000c1e1900 */
[----:B------:R-:W-:Y:S02]  /*ecc0*/  IADD3 R13, PT, PT, R13, 0x3, RZ ;  /* 0x000000030d0d7810 */ /* 0x000fe40007ffe0ff */
[--C-:B------:R-:W-:Y:S01]  /*ecd0*/  IMAD.WIDE.U32 R14, R15, 0x4, R10.reuse ;  /* 0x000000040f0e7825 */ /* 0x100fe200078e000a */
[----:B------:R-:W3:Y:S04]  /*ece0*/  LDL R26, [R23+0x4] ;  /* 0x00000400171a7983 */ /* 0x000ee80000100800 */
[----:B------:R-:W3:Y:S01]  /*ecf0*/  LDG.E R19, desc[UR10][R18.64] ;  /* 0x0000000a12137981 */ /* 0x000ee2000c1e1900 */
[----:B------:R-:W-:-:S03]  /*ed00*/  IMAD.WIDE.U32 R12, R13, 0x4, R10 ;  /* 0x000000040d0c7825 */ /* 0x000fc600078e000a */
[----:B------:R-:W4:Y:S04]  /*ed10*/  LDG.E R15, desc[UR10][R14.64] ;  /* 0x0000000a0e0f7981 */ /* 0x000f28000c1e1900 */
[----:B------:R-:W4:Y:S04]  /*ed20*/  LDL R33, [R23+0x8] ;  /* 0x0000080017217983 */ /* 0x000f280000100800 */
[----:B------:R-:W5:Y:S04]  /*ed30*/  LDG.E R13, desc[UR10][R12.64] ;  /* 0x0000000a0c0d7981 */ /* 0x000f68000c1e1900 */
[----:B------:R-:W5:Y:S01]  /*ed40*/  LDL R34, [R23+0xc] ;  /* 0x00000c0017227983 */ /* 0x000f620000100800 */
[----:B------:R-:W-:Y:S01]  /*ed50*/  IADD3 R22, PT, PT, R22, 0x4, RZ ;  /* 0x0000000416167810 */ /* 0x000fe20007ffe0ff */
[----:B--2---:R-:W-:-:S04]  /*ed60*/  FFMA R20, -R20, R25, R27 ;  /* 0x0000001914147223 */ /* 0x004fc8000000011b */
[----:B---3--:R-:W-:-:S04]  /*ed70*/  FFMA R20, -R19, R26, R20 ;  /* 0x0000001a13147223 */ /* 0x008fc80000000114 */
[----:B----4-:R-:W-:-:S04]  /*ed80*/  FFMA R20, -R15, R33, R20 ;  /* 0x000000210f147223 */ /* 0x010fc80000000114 */
[----:B-----5:R-:W-:-:S07]  /*ed90*/  FFMA R27, -R13, R34, R20 ;  /* 0x000000220d1b7223 */ /* 0x020fce0000000114 */
.L_x_417:
[----:B------:R-:W-:Y:S05]  /*eda0*/  @!P1 BRA `(.L_x_413) ;  /* 0x00000000004c9947 */ /* 0x000fea0003800000 */
[----:B------:R-:W-:Y:S01]  /*edb0*/  IMAD R17, R4, R17, R22 ;  /* 0x0000001104117224 */ /* 0x000fe200078e0216 */
[----:B------:R-:W-:-:S03]  /*edc0*/  LEA R14, R22, UR13, 0x2 ;  /* 0x0000000d160e7c11 */ /* 0x000fc6000f8e10ff */
[----:B------:R-:W-:Y:S02]  /*edd0*/  IMAD.WIDE.U32 R12, R17, 0x4, R10 ;  /* 0x00000004110c7825 */ /* 0x000fe400078e000a */
[----:B------:R-:W2:Y:S04]  /*ede0*/  LDL R15, [R14] ;  /* 0x000000000e0f7983 */ /* 0x000ea80000100800 */
[----:B------:R-:W2:Y:S01]  /*edf0*/  LDG.E R12, desc[UR10][R12.64] ;  /* 0x0000000a0c0c7981 */ /* 0x000ea2000c1e1900 */
[----:B------:R-:W-:Y:S01]  /*ee00*/  ISETP.NE.AND P0, PT, R16, 0x1, PT ;  /* 0x000000011000780c */ /* 0x000fe20003f05270 */
[----:B--2---:R-:W-:-:S12]  /*ee10*/  FFMA R27, -R12, R15, R27 ;  /* 0x0000000f0c1b7223 */ /* 0x004fd8000000011b */
[----:B------:R-:W-:Y:S05]  /*ee20*/  @!P0 BRA `(.L_x_413) ;  /* 0x00000000002c8947 */ /* 0x000fea0003800000 */
[----:B------:R-:W-:Y:S02]  /*ee30*/  ISETP.NE.AND P0, PT, R16, 0x2, PT ;  /* 0x000000021000780c */ /* 0x000fe40003f05270 */
[----:B------:R-:W-:-:S05]  /*ee40*/  IADD3 R13, PT, PT, R17, 0x1, RZ ;  /* 0x00000001110d7810 */ /* 0x000fca0007ffe0ff */
[----:B------:R-:W-:-:S06]  /*ee50*/  IMAD.WIDE.U32 R12, R13, 0x4, R10 ;  /* 0x000000040d0c7825 */ /* 0x000fcc00078e000a */
[----:B------:R-:W-:Y:S01]  /*ee60*/  @P0 IADD3 R15, PT, PT, R17, 0x2, RZ ;  /* 0x00000002110f0810 */ /* 0x000fe20007ffe0ff */
[----:B------:R-:W2:Y:S04]  /*ee70*/  LDG.E R12, desc[UR10][R12.64] ;  /* 0x0000000a0c0c7981 */ /* 0x000ea8000c1e1900 */
[----:B------:R-:W-:Y:S01]  /*ee80*/  @P0 IMAD.WIDE.U32 R10, R15, 0x4, R10 ;  /* 0x000000040f0a0825 */ /* 0x000fe200078e000a */
[----:B------:R-:W3:Y:S04]  /*ee90*/  @P0 LDL R16, [R14+0x8] ;  /* 0x000008000e100983 */ /* 0x000ee80000100800 */
[----:B------:R-:W2:Y:S04]  /*eea0*/  LDL R15, [R14+0x4] ;  /* 0x000004000e0f7983 */ /* 0x000ea80000100800 */
[----:B------:R-:W3:Y:S01]  /*eeb0*/  @P0 LDG.E R10, desc[UR10][R10.64] ;  /* 0x0000000a0a0a0981 */ /* 0x000ee2000c1e1900 */
[----:B--2---:R-:W-:-:S04]  /*eec0*/  FFMA R27, -R12, R15, R27 ;  /* 0x0000000f0c1b7223 */ /* 0x004fc8000000011b */
[----:B---3--:R-:W-:-:S07]  /*eed0*/  @P0 FFMA R27, -R10, R16, R27 ;  /* 0x000000100a1b0223 */ /* 0x008fce000000011b */
.L_x_413:
[----:B------:R-:W-:-:S13]  /*eee0*/  FSETP.GT.AND P0, PT, |R24|, 1.1920928955078125e-07, PT ;  /* 0x340000001800780b */ /* 0x000fda0003f04200 */
[----:B------:R-:W-:Y:S05]  /*eef0*/  @!P0 BRA `(.L_x_418) ;  /* 0x0000000000348947 */ /* 0x000fea0003800000 */
[----:B------:R-:W0:Y:S08]  /*ef00*/  MUFU.RCP R11, R24 ;  /* 0x00000018000b7308 */ /* 0x000e300000001000 */
[----:B------:R-:W1:Y:S01]  /*ef10*/  FCHK P0, R27, R24 ;  /* 0x000000181b007302 */ /* 0x000e620000000000 */
[----:B0-----:R-:W-:-:S04]  /*ef20*/  FFMA R10, -R24, R11, 1 ;  /* 0x3f800000180a7423 */ /* 0x001fc8000000010b */
[----:B------:R-:W-:-:S04]  /*ef30*/  FFMA R10, R11, R10, R11 ;  /* 0x0000000a0b0a7223 */ /* 0x000fc8000000000b */
[----:B------:R-:W-:-:S04]  /*ef40*/  FFMA R11, R10, R27, RZ ;  /* 0x0000001b0a0b7223 */ /* 0x000fc800000000ff */
[----:B------:R-:W-:-:S04]  /*ef50*/  FFMA R12, -R24, R11, R27 ;  /* 0x0000000b180c7223 */ /* 0x000fc8000000011b */
[----:B------:R-:W-:Y:S01]  /*ef60*/  FFMA R20, R10, R12, R11 ;  /* 0x0000000c0a147223 */ /* 0x000fe2000000000b */
[----:B-1----:R-:W-:Y:S06]  /*ef70*/  @!P0 BRA `(.L_x_419) ;  /* 0x0000000000088947 */ /* 0x002fec0003800000 */
[----:B------:R-:W-:-:S07]  /*ef80*/  MOV R22, 0xefa0 ;  /* 0x0000efa000167802 */ /* 0x000fce0000000f00 */
[----:B--2---:R-:W-:Y:S05]  /*ef90*/  CALL.REL.NOINC `($__internal_3_$__cuda_sm3x_div_rn_noftz_f32_slowpath) ;  /* 0x0000006c00947944 */ /* 0x004fea0003c00000 */
.L_x_419:
[----:B------:R-:W-:-:S05]  /*efa0*/  LEA R11, R6, UR13, 0x2 ;  /* 0x0000000d060b7c11 */ /* 0x000fca000f8e10ff */
[----:B------:R0:W-:Y:S01]  /*efb0*/  STL [R11+-0x4], R20 ;  /* 0xfffffc140b007387 */ /* 0x0001e20000100800 */
[----:B------:R-:W-:Y:S05]  /*efc0*/  BRA `(.L_x_420) ;  /* 0x0000000000087947 */ /* 0x000fea0003800000 */
.L_x_418:
[----:B------:R-:W-:-:S05]  /*efd0*/  LEA R10, R6, UR13, 0x2 ;  /* 0x0000000d060a7c11 */ /* 0x000fca000f8e10ff */
[----:B------:R1:W-:Y:S02]  /*efe0*/  STL [R10+-0x4], RZ ;  /* 0xfffffcff0a007387 */ /* 0x0003e40000100800 */
.L_x_420:
[----:B------:R-:W-:Y:S02]  /*eff0*/  ISETP.GT.U32.AND P0, PT, R6, 0x1, PT ;  /* 0x000000010600780c */ /* 0x000fe40003f04070 */
[----:B------:R-:W-:Y:S02]  /*f000*/  IADD3 R7, PT, PT, R7, 0x1, RZ ;  /* 0x0000000107077810 */ /* 0x000fe40007ffe0ff */
[----:B------:R-:W-:Y:S02]  /*f010*/  IADD3 R8, PT, PT, R8, 0x1, RZ ;  /* 0x0000000108087810 */ /* 0x000fe40007ffe0ff */
[----:B------:R-:W-:Y:S02]  /*f020*/  IADD3 R9, PT, PT, R9, 0x1, RZ ;  /* 0x0000000109097810 */ /* 0x000fe40007ffe0ff */
[----:B------:R-:W-:-:S05]  /*f030*/  MOV R6, R4 ;  /* 0x0000000400067202 */ /* 0x000fca0000000f00 */
[----:B------:R-:W-:Y:S05]  /*f040*/  @P0 BRA `(.L_x_421) ;  /* 0xfffffff000600947 */ /* 0x000fea000383ffff */
.L_x_412:
[----:B------:R-:W-:Y:S01]  /*f050*/  ISETP.GE.U32.AND P0, PT, R31, 0xf, PT ;  /* 0x0000000f1f00780c */ /* 0x000fe20003f06070 */
[----:B------:R-:W-:Y:S01]  /*f060*/  UMOV UR4, URZ ;  /* 0x000000ff00047c82 */ /* 0x000fe20008000000 */
[----:B------:R-:W-:-:S11]  /*f070*/  MOV R33, RZ ;  /* 0x000000ff00217202 */ /* 0x000fd60000000f00 */
[----:B------:R-:W-:Y:S05]  /*f080*/  @!P0 BRA `(.L_x_422) ;  /* 0x00000000006c8947 */ /* 0x000fea0003800000 */
[----:B------:R-:W-:Y:S01]  /*f090*/  HFMA2 R33, -RZ, RZ, 0, 0 ;  /* 0x00000000ff217431 */ /* 0x000fe200000001ff */
[----:B------:R-:W-:-:S06]  /*f0a0*/  UMOV UR4, URZ ;  /* 0x000000ff00047c82 */ /* 0x000fcc0008000000 */
.L_x_423:
[----:B------:R-:W-:-:S09]  /*f0b0*/  ULEA UR5, UR4, UR13, 0x2 ;  /* 0x0000000d04057291 */ /* 0x000fd2000f8e10ff */
[----:B-----5:R-:W3:Y:S04]  /*f0c0*/  LDL.128 R4, [UR5] ;  /* 0x00000005ff047983 */ /* 0x020ee80008100c00 */
[----:B01--4-:R-:W4:Y:S04]  /*f0d0*/  LDL.128 R8, [UR5+0x10] ;  /* 0x00001005ff087983 */ /* 0x013f280008100c00 */
[----:B------:R-:W2:Y:S04]  /*f0e0*/  LDL.128 R12, [UR5+0x20] ;  /* 0x00002005ff0c7983 */ /* 0x000ea80008100c00 */
[----:B------:R-:W2:Y:S01]  /*f0f0*/  LDL.128 R16, [UR5+0x30] ;  /* 0x00003005ff107983 */ /* 0x000ea20008100c00 */
[----:B------:R-:W-:-:S04]  /*f100*/  UIADD3 UR4, UPT, UPT, UR4, 0x10, URZ ;  /* 0x0000001004047890 */ /* 0x000fc8000fffe0ff */
[----:B------:R-:W-:Y:S01]  /*f110*/  UISETP.NE.AND UP0, UPT, UR4, UR6, UPT ;  /* 0x000000060400728c */ /* 0x000fe2000bf05270 */
[----:B---3--:R-:W-:-:S04]  /*f120*/  FFMA R4, R4, R4, R33 ;  /* 0x0000000404047223 */ /* 0x008fc80000000021 */
[----:B------:R-:W-:-:S04]  /*f130*/  FFMA R5, R5, R5, R4 ;  /* 0x0000000505057223 */ /* 0x000fc80000000004 */
[----:B------:R-:W-:-:S04]  /*f140*/  FFMA R6, R6, R6, R5 ;  /* 0x0000000606067223 */ /* 0x000fc80000000005 */
[----:B------:R-:W-:-:S04]  /*f150*/  FFMA R7, R7, R7, R6 ;  /* 0x0000000707077223 */ /* 0x000fc80000000006 */
[----:B----4-:R-:W-:-:S04]  /*f160*/  FFMA R8, R8, R8, R7 ;  /* 0x0000000808087223 */ /* 0x010fc80000000007 */
[----:B------:R-:W-:-:S04]  /*f170*/  FFMA R9, R9, R9, R8 ;  /* 0x0000000909097223 */ /* 0x000fc80000000008 */
[----:B------:R-:W-:-:S04]  /*f180*/  FFMA R10, R10, R10, R9 ;  /* 0x0000000a0a0a7223 */ /* 0x000fc80000000009 */
[----:B------:R-:W-:-:S04]  /*f190*/  FFMA R11, R11, R11, R10 ;  /* 0x0000000b0b0b7223 */ /* 0x000fc8000000000a */
[----:B--2---:R-:W-:-:S04]  /*f1a0*/  FFMA R12, R12, R12, R11 ;  /* 0x0000000c0c0c7223 */ /* 0x004fc8000000000b */
[----:B------:R-:W-:-:S04]  /*f1b0*/  FFMA R13, R13, R13, R12 ;  /* 0x0000000d0d0d7223 */ /* 0x000fc8000000000c */
[----:B------:R-:W-:-:S04]  /*f1c0*/  FFMA R14, R14, R14, R13 ;  /* 0x0000000e0e0e7223 */ /* 0x000fc8000000000d */
[----:B------:R-:W-:-:S04]  /*f1d0*/  FFMA R15, R15, R15, R14 ;  /* 0x0000000f0f0f7223 */ /* 0x000fc8000000000e */
[----:B------:R-:W-:-:S04]  /*f1e0*/  FFMA R16, R16, R16, R15 ;  /* 0x0000001010107223 */ /* 0x000fc8000000000f */
[----:B------:R-:W-:-:S04]  /*f1f0*/  FFMA R17, R17, R17, R16 ;  /* 0x0000001111117223 */ /* 0x000fc80000000010 */
[----:B------:R-:W-:-:S04]  /*f200*/  FFMA R18, R18, R18, R17 ;  /* 0x0000001212127223 */ /* 0x000fc80000000011 */
[----:B------:R-:W-:Y:S01]  /*f210*/  FFMA R33, R19, R19, R18 ;  /* 0x0000001313217223 */ /* 0x000fe20000000012 */
[----:B------:R-:W-:Y:S06]  /*f220*/  BRA.U UP0, `(.L_x_423) ;  /* 0xfffffffd00a07547 */ /* 0x000fec000b83ffff */
[----:B------:R-:W-:-:S05]  /*f230*/  UMOV UR4, UR6 ;  /* 0x0000000600047c82 */ /* 0x000fca0008000000 */
.L_x_422:
[----:B------:R-:W-:-:S13]  /*f240*/  ISETP.NE.AND P0, PT, R30, RZ, PT ;  /* 0x000000ff1e00720c */ /* 0x000fda0003f05270 */
[----:B------:R-:W-:Y:S05]  /*f250*/  @!P0 BRA `(.L_x_424) ;  /* 0x0000000000908947 */ /* 0x000fea0003800000 */
[----:B------:R-:W-:Y:S02]  /*f260*/  ISETP.GE.U32.AND P0, PT, R29, 0x7, PT ;  /* 0x000000071d00780c */ /* 0x000fe40003f06070 */
[----:B------:R-:W-:-:S11]  /*f270*/  ISETP.NE.AND P1, PT, R0, RZ, PT ;  /* 0x000000ff0000720c */ /* 0x000fd60003f25270 */
[----:B------:R-:W-:Y:S05]  /*f280*/  @!P0 BRA `(.L_x_425) ;  /* 0x0000000000308947 */ /* 0x000fea0003800000 */
[----:B------:R-:W-:-:S09]  /*f290*/  ULEA UR5, UR4, UR13, 0x2 ;  /* 0x0000000d04057291 */ /* 0x000fd2000f8e10ff */
[----:B-----5:R-:W3:Y:S04]  /*f2a0*/  LDL.128 R4, [UR5] ;  /* 0x00000005ff047983 */ /* 0x020ee80008100c00 */
[----:B01--4-:R-:W4:Y:S01]  /*f2b0*/  LDL.128 R8, [UR5+0x10] ;  /* 0x00001005ff087983 */ /* 0x013f220008100c00 */
[----:B------:R-:W-:Y:S01]  /*f2c0*/  UIADD3 UR4, UPT, UPT, UR4, 0x8, URZ ;  /* 0x0000000804047890 */ /* 0x000fe2000fffe0ff */
[----:B---3--:R-:W-:-:S04]  /*f2d0*/  FFMA R4, R4, R4, R33 ;  /* 0x0000000404047223 */ /* 0x008fc80000000021 */
[----:B------:R-:W-:-:S04]  /*f2e0*/  FFMA R5, R5, R5, R4 ;  /* 0x0000000505057223 */ /* 0x000fc80000000004 */
[----:B------:R-:W-:-:S04]  /*f2f0*/  FFMA R6, R6, R6, R5 ;  /* 0x0000000606067223 */ /* 0x000fc80000000005 */
[----:B------:R-:W-:-:S04]  /*f300*/  FFMA R7, R7, R7, R6 ;  /* 0x0000000707077223 */ /* 0x000fc80000000006 */
[----:B----4-:R-:W-:-:S04]  /*f310*/  FFMA R8, R8, R8, R7 ;  /* 0x0000000808087223 */ /* 0x010fc80000000007 */
[----:B------:R-:W-:-:S04]  /*f320*/  FFMA R9, R9, R9, R8 ;  /* 0x0000000909097223 */ /* 0x000fc80000000008 */
[----:B------:R-:W-:-:S04]  /*f330*/  FFMA R10, R10, R10, R9 ;  /* 0x0000000a0a0a7223 */ /* 0x000fc80000000009 */
[----:B------:R-:W-:-:S07]  /*f340*/  FFMA R33, R11, R11, R10 ;  /* 0x0000000b0b217223 */ /* 0x000fce000000000a */
.L_x_425:
[----:B------:R-:W-:Y:S05]  /*f350*/  @!P1 BRA `(.L_x_424) ;  /* 0x0000000000509947 */ /* 0x000fea0003800000 */
[----:B------:R-:W-:Y:S02]  /*f360*/  ISETP.GE.U32.AND P0, PT, R28, 0x3, PT ;  /* 0x000000031c00780c */ /* 0x000fe40003f06070 */
[----:B------:R-:W-:-:S11]  /*f370*/  ISETP.NE.AND P1, PT, R2, RZ, PT ;  /* 0x000000ff0200720c */ /* 0x000fd60003f25270 */
[----:B------:R-:W-:Y:S05]  /*f380*/  @!P0 BRA `(.L_x_426) ;  /* 0x00000000001c8947 */ /* 0x000fea0003800000 */
[----:B------:R-:W-:-:S09]  /*f390*/  ULEA UR5, UR4, UR13, 0x2 ;  /* 0x0000000d04057291 */ /* 0x000fd2000f8e10ff */
[----:B-----5:R-:W3:Y:S01]  /*f3a0*/  LDL.128 R4, [UR5] ;  /* 0x00000005ff047983 */ /* 0x020ee20008100c00 */
[----:B------:R-:W-:Y:S01]  /*f3b0*/  UIADD3 UR4, UPT, UPT, UR4, 0x4, URZ ;  /* 0x0000000404047890 */ /* 0x000fe2000fffe0ff */
[----:B---3--:R-:W-:-:S04]  /*f3c0*/  FFMA R4, R4, R4, R33 ;  /* 0x0000000404047223 */ /* 0x008fc80000000021 */
[----:B------:R-:W-:-:S04]  /*f3d0*/  FFMA R5, R5, R5, R4 ;  /* 0x0000000505057223 */ /* 0x000fc80000000004 */
[----:B------:R-:W-:-:S04]  /*f3e0*/  FFMA R6, R6, R6, R5 ;  /* 0x0000000606067223 */ /* 0x000fc80000000005 */
[----:B------:R-:W-:-:S07]  /*f3f0*/  FFMA R33, R7, R7, R6 ;  /* 0x0000000707217223 */ /* 0x000fce0000000006 */
.L_x_426:
[----:B------:R-:W-:Y:S05]  /*f400*/  @!P1 BRA `(.L_x_424) ;  /* 0x0000000000249947 */ /* 0x000fea0003800000 */
[----:B------:R-:W-:-:S09]  /*f410*/  ULEA UR4, UR4, UR13, 0x2 ;  /* 0x0000000d04047291 */ /* 0x000fd2000f8e10ff */
[----:B-----5:R-:W3:Y:S01]  /*f420*/  LDL.64 R4, [UR4] ;  /* 0x00000004ff047983 */ /* 0x020ee20008100a00 */
[----:B------:R-:W-:Y:S01]  /*f430*/  ISETP.NE.AND P0, PT, R2, 0x1, PT ;  /* 0x000000010200780c */ /* 0x000fe20003f05270 */
[----:B---3--:R-:W-:-:S12]  /*f440*/  FFMA R33, R4, R4, R33 ;  /* 0x0000000404217223 */ /* 0x008fd80000000021 */
[----:B------:R-:W-:Y:S05]  /*f450*/  @!P0 BRA `(.L_x_424) ;  /* 0x0000000000108947 */ /* 0x000fea0003800000 */
[----:B------:R-:W3:Y:S01]  /*f460*/  LDL R4, [UR4+0x8] ;  /* 0x00000804ff047983 */ /* 0x000ee20008100800 */
[----:B------:R-:W-:Y:S01]  /*f470*/  ISETP.NE.AND P0, PT, R2, 0x2, PT ;  /* 0x000000020200780c */ /* 0x000fe20003f05270 */
[----:B------:R-:W-:-:S12]  /*f480*/  FFMA R33, R5, R5, R33 ;  /* 0x0000000505217223 */ /* 0x000fd80000000021 */
[----:B---3--:R-:W-:-:S07]  /*f490*/  @P0 FFMA R33, R4, R4, R33 ;  /* 0x0000000404210223 */ /* 0x008fce0000000021 */
.L_x_424:
[----:B-----5:R-:W-:Y:S01]  /*f4a0*/  IADD3 R5, PT, PT, R33, -0xd000000, RZ ;  /* 0xf300000021057810 */ /* 0x020fe20007ffe0ff */
[----:B------:R3:W0:Y:S03]  /*f4b0*/  MUFU.RSQ R4, R33 ;  /* 0x0000002100047308 */ /* 0x0006260000001400 */
[----:B------:R-:W-:-:S13]  /*f4c0*/  ISETP.GT.U32.AND P0, PT, R5, 0x727fffff, PT ;  /* 0x727fffff0500780c */ /* 0x000fda0003f04070 */
[----:B---3--:R-:W-:Y:S05]  /*f4d0*/  @!P0 BRA `(.L_x_427) ;  /* 0x0000000000108947 */ /* 0x008fea0003800000 */
[----:B0-----:R-:W-:-:S07]  /*f4e0*/  MOV R20, 0xf500 ;  /* 0x0000f50000147802 */ /* 0x001fce0000000f00 */
[----:B-12-4-:R-:W-:Y:S05]  /*f4f0*/  CALL.REL.NOINC `($__internal_2_$__cuda_sm20_sqrt_rn_f32_slowpath) ;  /* 0x0000006400e47944 */ /* 0x016fea0003c00000 */
[----:B------:R-:W-:Y:S01]  /*f500*/  MOV R16, R15 ;  /* 0x0000000f00107202 */ /* 0x000fe20000000f00 */
[----:B------:R-:W-:Y:S06]  /*f510*/  BRA `(.L_x_428) ;  /* 0x0000000000107947 */ /* 0x000fec0003800000 */
.L_x_427:
[C---:B0-----:R-:W-:Y:S01]  /*f520*/  FMUL.FTZ R16, R4.reuse, R33 ;  /* 0x0000002104107220 */ /* 0x041fe20000410000 */
[----:B------:R-:W-:-:S03]  /*f530*/  FMUL.FTZ R4, R4, 0.5 ;  /* 0x3f00000004047820 */ /* 0x000fc60000410000 */
[----:B------:R-:W-:-:S04]  /*f540*/  FFMA R33, -R16, R16, R33 ;  /* 0x0000001010217223 */ /* 0x000fc80000000121 */
[----:B------:R-:W-:-:S07]  /*f550*/  FFMA R16, R33, R4, R16 ;  /* 0x0000000421107223 */ /* 0x000fce0000000010 */
.L_x_428:
[----:B------:R-:W-:-:S13]  /*f560*/  FSETP.GT.AND P0, PT, R16, 1.1920928955078125e-07, PT ;  /* 0x340000001000780b */ /* 0x000fda0003f04000 */
[----:B------:R-:W-:Y:S05]  /*f570*/  @!P0 BRA `(.L_x_429) ;  /* 0x0000001800f48947 */ /* 0x000fea0003800000 */
[----:B------:R-:W-:Y:S01]  /*f580*/  ISETP.GE.U32.AND P0, PT, R31, 0xf, PT ;  /* 0x0000000f1f00780c */ /* 0x000fe20003f06070 */
[----:B------:R-:W-:-:S12]  /*f590*/  UMOV UR4, URZ ;  /* 0x000000ff00047c82 */ /* 0x000fd80008000000 */
[----:B------:R-:W-:Y:S05]  /*f5a0*/  @!P0 BRA `(.L_x_430) ;  /* 0x0000000c00788947 */ /* 0x000fea0003800000 */
[----:B------:R-:W-:-:S05]  /*f5b0*/  UMOV UR4, URZ ;  /* 0x000000ff00047c82 */ /* 0x000fca0008000000 */
.L_x_447:
[----:B------:R-:W-:-:S09]  /*f5c0*/  ULEA UR5, UR4, UR13, 0x2 ;  /* 0x0000000d04057291 */ /* 0x000fd2000f8e10ff */
[----:B------:R-:W3:Y:S01]  /*f5d0*/  LDL.128 R4, [UR5] ;  /* 0x00000005ff047983 */ /* 0x000ee20008100c00 */
[----:B0---4-:R-:W0:Y:S01]  /*f5e0*/  MUFU.RCP R9, R16 ;  /* 0x0000001000097308 */ /* 0x011e220000001000 */
[----:B------:R-:W-:-:S04]  /*f5f0*/  UIADD3 UR4, UPT, UPT, UR4, 0x10, URZ ;  /* 0x0000001004047890 */ /* 0x000fc8000fffe0ff */
[----:B------:R-:W-:Y:S01]  /*f600*/  UISETP.NE.AND UP0, UPT, UR4, UR6, UPT ;  /* 0x000000060400728c */ /* 0x000fe2000bf05270 */
[----:B0-----:R-:W-:-:S04]  /*f610*/  FFMA R8, R9, -R16, 1 ;  /* 0x3f80000009087423 */ /* 0x001fc80000000810 */
[----:B------:R-:W-:Y:S01]  /*f620*/  FFMA R9, R9, R8, R9 ;  /* 0x0000000809097223 */ /* 0x000fe20000000009 */
[----:B---3--:R-:W0:Y:S03]  /*f630*/  FCHK P0, R4, R16 ;  /* 0x0000001004007302 */ /* 0x008e260000000000 */
[----:B------:R-:W-:-:S04]  /*f640*/  FFMA R11, R4, R9, RZ ;  /* 0x00000009040b7223 */ /* 0x000fc800000000ff */
[----:B------:R-:W-:-:S04]  /*f650*/  FFMA R8, R11, -R16, R4 ;  /* 0x800000100b087223 */ /* 0x000fc80000000004 */
[----:B------:R-:W-:Y:S01]  /*f660*/  FFMA R8, R9, R8, R11 ;  /* 0x0000000809087223 */ /* 0x000fe2000000000b */
[----:B0-----:R-:W-:Y:S06]  /*f670*/  @!P0 BRA `(.L_x_431) ;  /* 0x0000000000148947 */ /* 0x001fec0003800000 */
[----:B------:R-:W-:Y:S02]  /*f680*/  MOV R27, R4 ;  /* 0x00000004001b7202 */ /* 0x000fe40000000f00 */
[----:B------:R-:W-:Y:S02]  /*f690*/  MOV R24, R16 ;  /* 0x0000001000187202 */ /* 0x000fe40000000f00 */
[----:B------:R-:W-:-:S07]  /*f6a0*/  MOV R22, 0xf6c0 ;  /* 0x0000f6c000167802 */ /* 0x000fce0000000f00 */
[----:B-12---:R-:W-:Y:S05]  /*f6b0*/  CALL.REL.NOINC `($__internal_3_$__cuda_sm3x_div_rn_noftz_f32_slowpath) ;  /* 0x0000006400cc7944 */ /* 0x006fea0003c00000 */
[----:B------:R-:W-:-:S07]  /*f6c0*/  MOV R8, R20 ;  /* 0x0000001400087202 */ /* 0x000fce0000000f00 */
.L_x_431:
[----:B------:R-:W0:Y:S08]  /*f6d0*/  MUFU.RCP R9, R16 ;  /* 0x0000001000097308 */ /* 0x000e300000001000 */
[----:B------:R-:W3:Y:S01]  /*f6e0*/  FCHK P0, R5, R16 ;  /* 0x0000001005007302 */ /* 0x000ee20000000000 */
[----:B0-----:R-:W-:-:S04]  /*f6f0*/  FFMA R4, R9, -R16, 1 ;  /* 0x3f80000009047423 */ /* 0x001fc80000000810 */
[----:B------:R-:W-:-:S04]  /*f700*/  FFMA R11, R9, R4, R9 ;  /* 0x00000004090b7223 */ /* 0x000fc80000000009 */
[----:B------:R-:W-:-:S04]  /*f710*/  FFMA R4, R5, R11, RZ ;  /* 0x0000000b05047223 */ /* 0x000fc800000000ff */
[----:B------:R-:W-:-:S04]  /*f720*/  FFMA R9, R4, -R16, R5 ;  /* 0x8000001004097223 */ /* 0x000fc80000000005 */
[----:B------:R-:W-:Y:S01]  /*f730*/  FFMA R9, R11, R9, R4 ;  /* 0x000000090b097223 */ /* 0x000fe20000000004 */
[----:B---3--:R-:W-:Y:S06]  /*f740*/  @!P0 BRA `(.L_x_432) ;  /* 0x0000000000148947 */ /* 0x008fec0003800000 */
[----:B------:R-:W-:Y:S02]  /*f750*/  MOV R27, R5 ;  /* 0x00000005001b7202 */ /* 0x000fe40000000f00 */
[----:B------:R-:W-:Y:S02]  /*f760*/  MOV R24, R16 ;  /* 0x0000001000187202 */ /* 0x000fe40000000f00 */
[----:B------:R-:W-:-:S07]  /*f770*/  MOV R22, 0xf790 ;  /* 0x0000f79000167802 */ /* 0x000fce0000000f00 */
[----:B-12---:R-:W-:Y:S05]  /*f780*/  CALL.REL.NOINC `($__internal_3_$__cuda_sm3x_div_rn_noftz_f32_slowpath) ;  /* 0x0000006400987944 */ /* 0x006fea0003c00000 */
[----:B------:R-:W-:-:S07]  /*f790*/  MOV R9, R20 ;  /* 0x0000001400097202 */ /* 0x000fce0000000f00 */
.L_x_432:
[----:B------:R-:W0:Y:S08]  /*f7a0*/  MUFU.RCP R5, R16 ;  /* 0x0000001000057308 */ /* 0x000e300000001000 */
[----:B------:R-:W3:Y:S01]  /*f7b0*/  FCHK P0, R6, R16 ;  /* 0x0000001006007302 */ /* 0x000ee20000000000 */
[----:B0-----:R-:W-:-:S04]  /*f7c0*/  FFMA R4, R5, -R16, 1 ;  /* 0x3f80000005047423 */ /* 0x001fc80000000810 */
[----:B------:R-:W-:-:S04]  /*f7d0*/  FFMA R4, R5, R4, R5 ;  /* 0x0000000405047223 */ /* 0x000fc80000000005 */
[----:B------:R-:W-:-:S04]  /*f7e0*/  FFMA R5, R6, R4, RZ ;  /* 0x0000000406057223 */ /* 0x000fc800000000ff */
[----:B-1----:R-:W-:-:S04]  /*f7f0*/  FFMA R10, R5, -R16, R6 ;  /* 0x80000010050a7223 */ /* 0x002fc80000000006 */
[----:B------:R-:W-:Y:S01]  /*f800*/  FFMA R10, R4, R10, R5 ;  /* 0x0000000a040a7223 */ /* 0x000fe20000000005 */
[----:B---3--:R-:W-:Y:S06]  /*f810*/  @!P0 BRA `(.L_x_433) ;  /* 0x0000000000148947 */ /* 0x008fec0003800000 */
[----:B------:R-:W-:Y:S02]  /*f820*/  MOV R27, R6 ;  /* 0x00000006001b7202 */ /* 0x000fe40000000f00 */
[----:B------:R-:W-:Y:S02]  /*f830*/  MOV R24, R16 ;  /* 0x0000001000187202 */ /* 0x000fe40000000f00 */
[----:B------:R-:W-:-:S07]  /*f840*/  MOV R22, 0xf860 ;  /* 0x0000f86000167802 */ /* 0x000fce0000000f00 */
[----:B--2---:R-:W-:Y:S05]  /*f850*/  CALL.REL.NOINC `($__internal_3_$__cuda_sm3x_div_rn_noftz_f32_slowpath) ;  /* 0x0000006400647944 */ /* 0x004fea0003c00000 */
[----:B------:R-:W-:-:S07]  /*f860*/  MOV R10, R20 ;  /* 0x00000014000a7202 */ /* 0x000fce0000000f00 */
.L_x_433:
        /* <DEDUP_REMOVED lines=9> */
[----:B------:R-:W-:Y:S02]  /*f900*/  MOV R24, R16 ;  /* 0x0000001000187202 */ /* 0x000fe40000000f00 */
[----:B------:R-:W-:-:S07]  /*f910*/  MOV R22, 0xf930 ;  /* 0x0000f93000167802 */ /* 0x000fce0000000f00 */
[----:B--2---:R-:W-:Y:S05]  /*f920*/  CALL.REL.NOINC `($__internal_3_$__cuda_sm3x_div_rn_noftz_f32_slowpath) ;  /* 0x0000006400307944 */ /* 0x004fea0003c00000 */
[----:B------:R-:W-:-:S07]  /*f930*/  MOV R11, R20 ;  /* 0x00000014000b7202 */ /* 0x000fce0000000f00 */
.L_x_434:
[----:B------:R-:W3:Y:S01]  /*f940*/  LDL.128 R4, [UR5+0x10] ;  /* 0x00001005ff047983 */ /* 0x000ee20008100c00 */
[----:B------:R-:W0:Y:S03]  /*f950*/  MUFU.RCP R13, R16 ;  /* 0x00000010000d7308 */ /* 0x000e260000001000 */
[----:B------:R1:W-:Y:S01]  /*f960*/  STL.128 [UR5], R8 ;  /* 0x00000008ff007987 */ /* 0x0003e20008100c05 */
[----:B0-----:R-:W-:-:S04]  /*f970*/  FFMA R12, R13, -R16, 1 ;  /* 0x3f8000000d0c7423 */ /* 0x001fc80000000810 */
[----:B------:R-:W-:Y:S01]  /*f980*/  FFMA R13, R13, R12, R13 ;  /* 0x0000000c0d0d7223 */ /* 0x000fe2000000000d */
[----:B---3--:R-:W0:Y:S03]  /*f990*/  FCHK P0, R4, R16 ;  /* 0x0000001004007302 */ /* 0x008e260000000000 */
[----:B------:R-:W-:-:S04]  /*f9a0*/  FFMA R15, R13, R4, RZ ;  /* 0x000000040d0f7223 */ /* 0x000fc800000000ff */
[----:B------:R-:W-:-:S04]  /*f9b0*/  FFMA R12, R15, -R16, R4 ;  /* 0x800000100f0c7223 */ /* 0x000fc80000000004 */
[----:B------:R-:W-:Y:S01]  /*f9c0*/  FFMA R12, R13, R12, R15 ;  /* 0x0000000c0d0c7223 */ /* 0x000fe2000000000f */
[----:B01----:R-:W-:Y:S06]  /*f9d0*/  @!P0 BRA `(.L_x_435) ;  /* 0x0000000000148947 */ /* 0x003fec0003800000 */
[----:B------:R-:W-:Y:S02]  /*f9e0*/  MOV R27, R4 ;  /* 0x00000004001b7202 */ /* 0x000fe40000000f00 */
[----:B------:R-:W-:Y:S02]  /*f9f0*/  MOV R24, R16 ;  /* 0x0000001000187202 */ /* 0x000fe40000000f00 */
[----:B------:R-:W-:-:S07]  /*fa00*/  MOV R22, 0xfa20 ;  /* 0x0000fa2000167802 */ /* 0x000fce0000000f00 */
[----:B--2---:R-:W-:Y:S05]  /*fa10*/  CALL.REL.NOINC `($__internal_3_$__cuda_sm3x_div_rn_noftz_f32_slowpath) ;  /* 0x0000006000f47944 */ /* 0x004fea0003c00000 */
[----:B------:R-:W-:-:S07]  /*fa20*/  MOV R12, R20 ;  /* 0x00000014000c7202 */ /* 0x000fce0000000f00 */
.L_x_435:
        /* <DEDUP_REMOVED lines=13> */
.L_x_436:
        /* <DEDUP_REMOVED lines=13> */
.L_x_437:
        /* <DEDUP_REMOVED lines=13> */
.L_x_438:
[----:B------:R-:W3:Y:S01]  /*fca0*/  LDL.128 R4, [UR5+0x20] ;  /* 0x00002005ff047983 */ /* 0x000ee20008100c00 */
[----:B------:R-:W0:Y:S03]  /*fcb0*/  MUFU.RCP R9, R16 ;  /* 0x0000001000097308 */ /* 0x000e260000001000 */
[----:B------:R1:W-:Y:S01]  /*fcc0*/  STL.128 [UR5+0x10], R12 ;  /* 0x0000100cff007987 */ /* 0x0003e20008100c05 */
        /* <DEDUP_REMOVED lines=12> */
.L_x_439:
        /* <DEDUP_REMOVED lines=13> */
.L_x_440:
        /* <DEDUP_REMOVED lines=13> */
.L_x_441:
        /* <DEDUP_REMOVED lines=13> */
.L_x_442:
        /* <DEDUP_REMOVED lines=15> */
.L_x_443:
        /* <DEDUP_REMOVED lines=13> */
.L_x_444:
        /* <DEDUP_REMOVED lines=13> */
.L_x_445:
        /* <DEDUP_REMOVED lines=13> */
.L_x_446:
[----:B------:R0:W-:Y:S01]  /*10360*/  STL.128 [UR5+0x30], R12 ;  /* 0x0000300cff007987 */ /* 0x0001e20008100c05 */
[----:B------:R-:W-:Y:S05]  /*10370*/  BRA.U UP0, `(.L_x_447) ;  /* 0xfffffff100907547 */ /* 0x000fea000b83ffff */
[----:B------:R-:W-:-:S05]  /*10380*/  UMOV UR4, UR6 ;  /* 0x0000000600047c82 */ /* 0x000fca0008000000 */
.L_x_430:
[----:B------:R-:W-:-:S13]  /*10390*/  ISETP.NE.AND P0, PT, R30, RZ, PT ;  /* 0x000000ff1e00720c */ /* 0x000fda0003f05270 */
[----:B------:R-:W-:Y:S05]  /*103a0*/  @!P0 BRA `(.L_x_429) ;  /* 0x0000000c00688947 */ /* 0x000fea0003800000 */
[----:B------:R-:W-:-:S13]  /*103b0*/  ISETP.GE.U32.AND P0, PT, R29, 0x7, PT ;  /* 0x000000071d00780c */ /* 0x000fda0003f06070 */
[----:B------:R-:W-:Y:S05]  /*103c0*/  @!P0 BRA `(.L_x_448) ;  /* 0x0000000400b88947 */ /* 0x000fea0003800000 */
[----:B------:R-:W-:-:S09]  /*103d0*/  ULEA UR5, UR4, UR13, 0x2 ;  /* 0x0000000d04057291 */ /* 0x000fd2000f8e10ff */
[----:B------:R-:W3:Y:S01]  /*103e0*/  LDL R27, [UR5] ;  /* 0x00000005ff1b7983 */ /* 0x000ee20008100800 */
[----:B------:R-:W5:Y:S02]  /*103f0*/  MUFU.RCP R5, R16 ;  /* 0x0000001000057308 */ /* 0x000f640000001000 */
[----:B-----5:R-:W-:-:S04]  /*10400*/  FFMA R4, R5, -R16, 1 ;  /* 0x3f80000005047423 */ /* 0x020fc80000000810 */
[----:B------:R-:W-:Y:S02]  /*10410*/  FFMA R4, R5, R4, R5 ;  /* 0x0000000405047223 */ /* 0x000fe40000000005 */
[----:B---3--:R-:W3:Y:S02]  /*10420*/  FCHK P0, R27, R16 ;  /* 0x000000101b007302 */ /* 0x008ee40000000000 */
[----:B------:R-:W-:-:S04]  /*10430*/  FFMA R5, R4, R27, RZ ;  /* 0x0000001b04057223 */ /* 0x000fc800000000ff */
[----:B------:R-:W-:-:S04]  /*10440*/  FFMA R6, R5, -R16, R27 ;  /* 0x8000001005067223 */ /* 0x000fc8000000001b */
[----:B------:R-:W-:Y:S01]  /*10450*/  FFMA R20, R4, R6, R5 ;  /* 0x0000000604147223 */ /* 0x000fe20000000005 */
[----:B---3--:R-:W-:Y:S06]  /*10460*/  @!P0 BRA `(.L_x_449) ;  /* 0x00000000000c8947 */ /* 0x008fec0003800000 */
[----:B------:R-:W-:Y:S02]  /*10470*/  MOV R24, R16 ;  /* 0x0000001000187202 */ /* 0x000fe40000000f00 */
[----:B------:R-:W-:-:S07]  /*10480*/  MOV R22, 0x104a0 ;  /* 0x000104a000167802 */ /* 0x000fce0000000f00 */
[----:B012-4-:R-:W-:Y:S05]  /*10490*/  CALL.REL.NOINC `($__internal_3_$__cuda_sm3x_div_rn_noftz_f32_slowpath) ;  /* 0x0000005800547944 */ /* 0x017fea0003c00000 */
.L_x_449:
[----:B------:R-:W3:Y:S01]  /*104a0*/  LDL R27, [UR5+0x4] ;  /* 0x00000405ff1b7983 */ /* 0x000ee20008100800 */
[----:B------:R-:W5:Y:S03]  /*104b0*/  MUFU.RCP R5, R16 ;  /* 0x0000001000057308 */ /* 0x000f660000001000 */
[----:B------:R0:W-:Y:S01]  /*104c0*/  STL [UR5], R20 ;  /* 0x00000014ff007987 */ /* 0x0001e20008100805 */
[----:B-----5:R-:W-:-:S04]  /*104d0*/  FFMA R4, R5, -R16, 1 ;  /* 0x3f80000005047423 */ /* 0x020fc80000000810 */
[----:B------:R-:W-:Y:S01]  /*104e0*/  FFMA R4, R5, R4, R5 ;  /* 0x0000000405047223 */ /* 0x000fe20000000005 */
[----:B---3--:R-:W3:Y:S03]  /*104f0*/  FCHK P0, R27, R16 ;  /* 0x000000101b007302 */ /* 0x008ee60000000000 */
[----:B------:R-:W-:-:S04]  /*10500*/  FFMA R5, R4, R27, RZ ;  /* 0x0000001b04057223 */ /* 0x000fc800000000ff */
[----:B------:R-:W-:-:S04]  /*10510*/  FFMA R6, R5, -R16, R27 ;  /* 0x8000001005067223 */ /* 0x000fc8000000001b */
[----:B------:R-:W-:Y:S01]  /*10520*/  FFMA R5, R4, R6, R5 ;  /* 0x0000000604057223 */ /* 0x000fe20000000005 */
[----:B0--3--:R-:W-:Y:S06]  /*10530*/  @!P0 BRA `(.L_x_450) ;  /* 0x0000000000108947 */ /* 0x009fec0003800000 */
[----:B------:R-:W-:Y:S02]  /*10540*/  MOV R24, R16 ;  /* 0x0000001000187202 */ /* 0x000fe40000000f00 */
[----:B------:R-:W-:-:S07]  /*10550*/  MOV R22, 0x10570 ;  /* 0x0001057000167802 */ /* 0x000fce0000000f00 */
[----:B-12-4-:R-:W-:Y:S05]  /*10560*/  CALL.REL.NOINC `($__internal_3_$__cuda_sm3x_div_rn_noftz_f32_slowpath) ;  /* 0x0000005800207944 */ /* 0x016fea0003c00000 */
[----:B------:R-:W-:-:S07]  /*10570*/  MOV R5, R20 ;  /* 0x0000001400057202 */ /* 0x000fce0000000f00 */
.L_x_450:
[----:B------:R-:W3:Y:S01]  /*10580*/  LDL R27, [UR5+0x8] ;  /* 0x00000805ff1b7983 */ /* 0x000ee20008100800 */
[----:B------:R-:W0:Y:S03]  /*10590*/  MUFU.RCP R7, R16 ;  /* 0x0000001000077308 */ /* 0x000e260000001000 */
[----:B------:R0:W-:Y:S02]  /*105a0*/  STL [UR5+0x4], R5 ;  /* 0x00000405ff007987 */ /* 0x0001e40008100805 */
        /* <DEDUP_REMOVED lines=8> */
[----:B------:R-:W-:-:S07]  /*10630*/  MOV R22, 0x10650 ;  /* 0x0001065000167802 */ /* 0x000fce0000000f00 */
[----:B-12-4-:R-:W-:Y:S05]  /*10640*/  CALL.REL.NOINC `($__internal_3_$__cuda_sm3x_div_rn_noftz_f32_slowpath) ;  /* 0x0000005400e87944 */ /* 0x016fea0003c00000 */
.L_x_451:
        /* <DEDUP_REMOVED lines=13> */
[----:B------:R-:W-:-:S07]  /*10720*/  MOV R5, R20 ;  /* 0x0000001400057202 */ /* 0x000fce0000000f00 */
.L_x_452:
        /* <DEDUP_REMOVED lines=13> */
.L_x_453:
        /* <DEDUP_REMOVED lines=14> */
.L_x_454:
        /* <DEDUP_REMOVED lines=13> */
.L_x_455:
        /* <DEDUP_REMOVED lines=14> */
.L_x_456:
[----:B------:R3:W-:Y:S01]  /*10a90*/  STL [UR5+0x1c], R4 ;  /* 0x00001c04ff007987 */ /* 0x0007e20008100805 */
[----:B------:R-:W-:-:S12]  /*10aa0*/  UIADD3 UR4, UPT, UPT, UR4, 0x8, URZ ;  /* 0x0000000804047890 */ /* 0x000fd8000fffe0ff */
.L_x_448:
[----:B------:R-:W-:-:S13]  /*10ab0*/  ISETP.NE.AND P0, PT, R0, RZ, PT ;  /* 0x000000ff0000720c */ /* 0x000fda0003f05270 */
[----:B------:R-:W-:Y:S05]  /*10ac0*/  @!P0 BRA `(.L_x_429) ;  /* 0x0000000400a08947 */ /* 0x000fea0003800000 */
[----:B------:R-:W-:-:S13]  /*10ad0*/  ISETP.GE.U32.AND P0, PT, R28, 0x3, PT ;  /* 0x000000031c00780c */ /* 0x000fda0003f06070 */
[----:B------:R-:W-:Y:S05]  /*10ae0*/  @!P0 BRA `(.L_x_457) ;  /* 0x0000000000e08947 */ /* 0x000fea0003800000 */
[----:B------:R-:W-:-:S09]  /*10af0*/  ULEA UR5, UR4, UR13, 0x2 ;  /* 0x0000000d04057291 */ /* 0x000fd2000f8e10ff */
[----:B------:R-:W5:Y:S01]  /*10b00*/  LDL R27, [UR5] ;  /* 0x00000005ff1b7983 */ /* 0x000f620008100800 */
[----:B------:R-:W3:Y:S02]  /*10b10*/  MUFU.RCP R5, R16 ;  /* 0x0000001000057308 */ /* 0x000ee40000001000 */
[----:B---3--:R-:W-:-:S04]  /*10b20*/  FFMA R4, R5, -R16, 1 ;  /* 0x3f80000005047423 */ /* 0x008fc80000000810 */
[----:B------:R-:W-:Y:S02]  /*10b30*/  FFMA R4, R5, R4, R5 ;  /* 0x0000000405047223 */ /* 0x000fe40000000005 */
[----:B-----5:R-:W3:Y:S02]  /*10b40*/  FCHK P0, R27, R16 ;  /* 0x000000101b007302 */ /* 0x020ee40000000000 */
[----:B------:R-:W-:-:S04]  /*10b50*/  FFMA R5, R4, R27, RZ ;  /* 0x0000001b04057223 */ /* 0x000fc800000000ff */
[----:B------:R-:W-:-:S04]  /*10b60*/  FFMA R6, R5, -R16, R27 ;  /* 0x8000001005067223 */ /* 0x000fc8000000001b */
[----:B------:R-:W-:Y:S01]  /*10b70*/  FFMA R20, R4, R6, R5 ;  /* 0x0000000604147223 */ /* 0x000fe20000000005 */
[----:B---3--:R-:W-:Y:S06]  /*10b80*/  @!P0 BRA `(.L_x_458) ;  /* 0x00000000000c8947 */ /* 0x008fec0003800000 */
[----:B------:R-:W-:Y:S02]  /*10b90*/  MOV R24, R16 ;  /* 0x0000001000187202 */ /* 0x000fe40000000f00 */
[----:B------:R-:W-:-:S07]  /*10ba0*/  MOV R22, 0x10bc0 ;  /* 0x00010bc000167802 */ /* 0x000fce0000000f00 */
[----:B012-4-:R-:W-:Y:S05]  /*10bb0*/  CALL.REL.NOINC `($__internal_3_$__cuda_sm3x_div_rn_noftz_f32_slowpath) ;  /* 0x00000050008c7944 */ /* 0x017fea0003c00000 */
.L_x_458:
        /* <DEDUP_REMOVED lines=14> */
.L_x_459:
        /* <DEDUP_REMOVED lines=13> */
.L_x_460:
        /* <DEDUP_REMOVED lines=14> */
.L_x_461:
[----:B------:R0:W-:Y:S01]  /*10e50*/  STL [UR5+0xc], R4 ;  /* 0x00000c04ff007987 */ /* 0x0001e20008100805 */
[----:B------:R-:W-:-:S12]  /*10e60*/  UIADD3 UR4, UPT, UPT, UR4, 0x4, URZ ;  /* 0x0000000404047890 */ /* 0x000fd8000fffe0ff */
.L_x_457:
[----:B------:R-:W-:-:S13]  /*10e70*/  ISETP.NE.AND P0, PT, R2, RZ, PT ;  /* 0x000000ff0200720c */ /* 0x000fda0003f05270 */
[----:B------:R-:W-:Y:S05]  /*10e80*/  @!P0 BRA `(.L_x_429) ;  /* 0x0000000000b08947 */ /* 0x000fea0003800000 */
[----:B------:R-:W-:-:S09]  /*10e90*/  ULEA UR4, UR4, UR13, 0x2 ;  /* 0x0000000d04047291 */ /* 0x000fd2000f8e10ff */
[----:B------:R-:W5:Y:S01]  /*10ea0*/  LDL R27, [UR4] ;  /* 0x00000004ff1b7983 */ /* 0x000f620008100800 */
[----:B------:R-:W0:Y:S01]  /*10eb0*/  MUFU.RCP R5, R16 ;  /* 0x0000001000057308 */ /* 0x000e220000001000 */
[----:B------:R-:W-:Y:S01]  /*10ec0*/  ISETP.NE.AND P4, PT, R2, 0x1, PT ;  /* 0x000000010200780c */ /* 0x000fe20003f85270 */
[----:B0--3--:R-:W-:-:S04]  /*10ed0*/  FFMA R4, R5, -R16, 1 ;  /* 0x3f80000005047423 */ /* 0x009fc80000000810 */
[----:B------:R-:W-:Y:S02]  /*10ee0*/  FFMA R4, R5, R4, R5 ;  /* 0x0000000405047223 */ /* 0x000fe40000000005 */
[----:B-----5:R-:W0:Y:S02]  /*10ef0*/  FCHK P0, R27, R16 ;  /* 0x000000101b007302 */ /* 0x020e240000000000 */
[----:B------:R-:W-:-:S04]  /*10f00*/  FFMA R5, R4, R27, RZ ;  /* 0x0000001b04057223 */ /* 0x000fc800000000ff */
[----:B------:R-:W-:-:S04]  /*10f10*/  FFMA R6, R5, -R16, R27 ;  /* 0x8000001005067223 */ /* 0x000fc8000000001b */
[----:B------:R-:W-:Y:S01]  /*10f20*/  FFMA R20, R4, R6, R5 ;  /* 0x0000000604147223 */ /* 0x000fe20000000005 */
[----:B0-----:R-:W-:Y:S06]  /*10f30*/  @!P0 BRA `(.L_x_462) ;  /* 0x00000000000c8947 */ /* 0x001fec0003800000 */
[----:B------:R-:W-:Y:S02]  /*10f40*/  MOV R24, R16 ;  /* 0x0000001000187202 */ /* 0x000fe40000000f00 */
[----:B------:R-:W-:-:S07]  /*10f50*/  MOV R22, 0x10f70 ;  /* 0x00010f7000167802 */ /* 0x000fce0000000f00 */
[----:B-12-4-:R-:W-:Y:S05]  /*10f60*/  CALL.REL.NOINC `($__internal_3_$__cuda_sm3x_div_rn_noftz_f32_slowpath) ;  /* 0x0000004c00a07944 */ /* 0x016fea0003c00000 */
.L_x_462:
[----:B------:R0:W-:Y:S01]  /*10f70*/  STL [UR4], R20 ;  /* 0x00000014ff007987 */ /* 0x0001e20008100804 */
[----:B------:R-:W-:Y:S05]  /*10f80*/  @!P4 BRA `(.L_x_429) ;  /* 0x000000000070c947 */ /* 0x000fea0003800000 */
[----:B------:R-:W3:Y:S01]  /*10f90*/  LDL R27, [UR4+0x4] ;  /* 0x00000404ff1b7983 */ /* 0x000ee20008100800 */
[----:B------:R-:W5:Y:S01]  /*10fa0*/  MUFU.RCP R5, R16 ;  /* 0x0000001000057308 */ /* 0x000f620000001000 */
[----:B------:R-:W-:Y:S01]  /*10fb0*/  ISETP.NE.AND P4, PT, R2, 0x2, PT ;  /* 0x000000020200780c */ /* 0x000fe20003f85270 */
[----:B-----5:R-:W-:-:S04]  /*10fc0*/  FFMA R4, R5, -R16, 1 ;  /* 0x3f80000005047423 */ /* 0x020fc80000000810 */
[----:B------:R-:W-:Y:S02]  /*10fd0*/  FFMA R4, R5, R4, R5 ;  /* 0x0000000405047223 */ /* 0x000fe40000000005 */
[----:B---3--:R-:W3:Y:S02]  /*10fe0*/  FCHK P0, R27, R16 ;  /* 0x000000101b007302 */ /* 0x008ee40000000000 */
[----:B------:R-:W-:-:S04]  /*10ff0*/  FFMA R5, R4, R27, RZ ;  /* 0x0000001b04057223 */ /* 0x000fc800000000ff */
[----:B------:R-:W-:-:S04]  /*11000*/  FFMA R6, R5, -R16, R27 ;  /* 0x8000001005067223 */ /* 0x000fc8000000001b */
[----:B0-----:R-:W-:Y:S01]  /*11010*/  FFMA R20, R4, R6, R5 ;  /* 0x0000000604147223 */ /* 0x001fe20000000005 */
[----:B---3--:R-:W-:Y:S06]  /*11020*/  @!P0 BRA `(.L_x_463) ;  /* 0x00000000000c8947 */ /* 0x008fec0003800000 */
[----:B------:R-:W-:Y:S02]  /*11030*/  MOV R24, R16 ;  /* 0x0000001000187202 */ /* 0x000fe40000000f00 */
[----:B------:R-:W-:-:S07]  /*11040*/  MOV R22, 0x11060 ;  /* 0x0001106000167802 */ /* 0x000fce0000000f00 */
[----:B-12-4-:R-:W-:Y:S05]  /*11050*/  CALL.REL.NOINC `($__internal_3_$__cuda_sm3x_div_rn_noftz_f32_slowpath) ;  /* 0x0000004c00647944 */ /* 0x016fea0003c00000 */
.L_x_463:
[----:B------:R0:W-:Y:S01]  /*11060*/  STL [UR4+0x4], R20 ;  /* 0x00000414ff007987 */ /* 0x0001e20008100804 */
[----:B------:R-:W-:Y:S05]  /*11070*/  @!P4 BRA `(.L_x_429) ;  /* 0x000000000034c947 */ /* 0x000fea0003800000 */
[----:B------:R-:W3:Y:S01]  /*11080*/  LDL R27, [UR4+0x8] ;  /* 0x00000804ff1b7983 */ /* 0x000ee20008100800 */
[----:B------:R-:W5:Y:S02]  /*11090*/  MUFU.RCP R5, R16 ;  /* 0x0000001000057308 */ /* 0x000f640000001000 */
        /* <DEDUP_REMOVED lines=10> */
.L_x_464:
[----:B------:R0:W-:Y:S02]  /*11140*/  STL [UR4+0x8], R20 ;  /* 0x00000814ff007987 */ /* 0x0001e40008100804 */
.L_x_429:
[----:B------:R-:W-:-:S07]  /*11150*/  HFMA2 R17, -RZ, RZ, 0, 0 ;  /* 0x00000000ff117431 */ /* 0x000fce00000001ff */
.L_x_470:
[----:B------:R-:W-:Y:S02]  /*11160*/  ISETP.GE.U32.AND P0, PT, R31, 0xf, PT ;  /* 0x0000000f1f00780c */ /* 0x000fe40003f06070 */
[----:B0-----:R-:W-:Y:S02]  /*11170*/  MOV R19, RZ ;  /* 0x000000ff00137202 */ /* 0x001fe40000000f00 */
[----:B------:R-:W-:-:S09]  /*11180*/  MOV R16, RZ ;  /* 0x000000ff00107202 */ /* 0x000fd20000000f00 */
[----:B------:R-:W-:Y:S05]  /*11190*/  @!P0 BRA `(.L_x_465) ;  /* 0x0000000400348947 */ /* 0x000fea0003800000 */
[----:B------:R-:W-:Y:S01]  /*111a0*/  HFMA2 R16, -RZ, RZ, 0, 0 ;  /* 0x00000000ff107431 */ /* 0x000fe200000001ff */
[----:B------:R-:W-:Y:S01]  /*111b0*/  MOV R19, RZ ;  /* 0x000000ff00137202 */ /* 0x000fe20000000f00 */
[----:B------:R-:W0:Y:S06]  /*111c0*/  LDCU UR4, c[0x0][0x3b0] ;  /* 0x00007600ff0477ac */ /* 0x000e2c0008000800 */
.L_x_466:
[----:B0-----:R-:W3:Y:S01]  /*111d0*/  LDC.64 R12, c[0x0][0x388] ;  /* 0x0000e200ff0c7b82 */ /* 0x001ee20000000a00 */
[----:B----4-:R-:W-:Y:S01]  /*111e0*/  IMAD R15, R17, UR4, R16 ;  /* 0x00000004110f7c24 */ /* 0x010fe2000f8e0210 */
[----:B------:R-:W-:-:S04]  /*111f0*/  LEA R26, R16, UR13, 0x2 ;  /* 0x0000000d101a7c11 */ /* 0x000fc8000f8e10ff */
[C---:B------:R-:W-:Y:S01]  /*11200*/  IADD3 R37, PT, PT, R15.reuse, 0x1, RZ ;  /* 0x000000010f257810 */ /* 0x040fe20007ffe0ff */
[----:B-1----:R-:W4:Y:S01]  /*11210*/  LDL.128 R8, [R26] ;  /* 0x000000001a087983 */ /* 0x002f220000100c00 */
[C---:B------:R-:W-:Y:S02]  /*11220*/  IADD3 R23, PT, PT, R15.reuse, 0x2, RZ ;  /* 0x000000020f177810 */ /* 0x040fe40007ffe0ff */
[C---:B------:R-:W-:Y:S01]  /*11230*/  IADD3 R35, PT, PT, R15.reuse, 0x3, RZ ;  /* 0x000000030f237810 */ /* 0x040fe20007ffe0ff */
[----:B---3--:R-:W-:-:S04]  /*11240*/  IMAD.WIDE.U32 R4, R15, 0x4, R12 ;  /* 0x000000040f047825 */ /* 0x008fc800078e000c */
[--C-:B------:R-:W-:Y:S01]  /*11250*/  IMAD.WIDE.U32 R36, R37, 0x4, R12.reuse ;  /* 0x0000000425247825 */ /* 0x100fe200078e000c */
[----:B------:R-:W4:Y:S03]  /*11260*/  LDG.E R18, desc[UR10][R4.64] ;  /* 0x0000000a04127981 */ /* 0x000f26000c1e1900 */
[----:B------:R-:W-:Y:S02]  /*11270*/  IMAD.WIDE.U32 R22, R23, 0x4, R12 ;  /* 0x0000000417167825 */ /* 0x000fe400078e000c */
[----:B------:R0:W3:Y:S01]  /*11280*/  LDG.E R36, desc[UR10][R36.64] ;  /* 0x0000000a24247981 */ /* 0x0000e2000c1e1900 */
[----:B------:R-:W-:-:S03]  /*11290*/  IADD3 R25, PT, PT, R15, 0x4, RZ ;  /* 0x000000040f197810 */ /* 0x000fc60007ffe0ff */
[----:B------:R1:W5:Y:S01]  /*112a0*/  LDG.E R33, desc[UR10][R22.64] ;  /* 0x0000000a16217981 */ /* 0x000362000c1e1900 */
[----:B------:R-:W-:-:S03]  /*112b0*/  IMAD.WIDE.U32 R34, R35, 0x4, R12 ;  /* 0x0000000423227825 */ /* 0x000fc600078e000c */
[----:B------:R-:W2:Y:S01]  /*112c0*/  LDL.128 R4, [R26+0x10] ;  /* 0x000010001a047983 */ /* 0x000ea20000100c00 */
[----:B------:R-:W-:-:S03]  /*112d0*/  IMAD.WIDE.U32 R24, R25, 0x4, R12 ;  /* 0x0000000419187825 */ /* 0x000fc600078e000c */
[----:B------:R1:W2:Y:S04]  /*112e0*/  LDG.E R14, desc[UR10][R34.64] ;  /* 0x0000000a220e7981 */ /* 0x0002a8000c1e1900 */
[----:B------:R1:W2:Y:S01]  /*112f0*/  LDG.E R27, desc[UR10][R24.64] ;  /* 0x0000000a181b7981 */ /* 0x0002a2000c1e1900 */
[C---:B------:R-:W-:Y:S02]  /*11300*/  IADD3 R21, PT, PT, R15.reuse, 0x5, RZ ;  /* 0x000000050f157810 */ /* 0x040fe40007ffe0ff */
[----:B0-----:R-:W-:-:S03]  /*11310*/  IADD3 R37, PT, PT, R15, 0x6, RZ ;  /* 0x000000060f257810 */ /* 0x001fc60007ffe0ff */
[----:B------:R-:W-:-:S04]  /*11320*/  IMAD.WIDE.U32 R20, R21, 0x4, R12 ;  /* 0x0000000415147825 */ /* 0x000fc800078e000c */
[----:B-1----:R-:W-:Y:S01]  /*11330*/  IMAD.WIDE.U32 R22, R37, 0x4, R12 ;  /* 0x0000000425167825 */ /* 0x002fe200078e000c */
[C---:B------:R-:W-:Y:S02]  /*11340*/  IADD3 R37, PT, PT, R15.reuse, 0x7, RZ ;  /* 0x000000070f257810 */ /* 0x040fe40007ffe0ff */
[----:B------:R-:W-:-:S03]  /*11350*/  IADD3 R35, PT, PT, R15, 0x8, RZ ;  /* 0x000000080f237810 */ /* 0x000fc60007ffe0ff */
[----:B------:R-:W-:-:S06]  /*11360*/  IMAD.WIDE.U32 R24, R37, 0x4, R12 ;  /* 0x0000000425187825 */ /* 0x000fcc00078e000c */
[----:B------:R-:W2:Y:S01]  /*11370*/  LDG.E R24, desc[UR10][R24.64] ;  /* 0x0000000a18187981 */ /* 0x000ea2000c1e1900 */
[----:B----4-:R-:W-:-:S03]  /*11380*/  FFMA R8, R18, R8, R19 ;  /* 0x0000000812087223 */ /* 0x010fc60000000013 */
[----:B------:R0:W4:Y:S01]  /*11390*/  LDG.E R18, desc[UR10][R20.64] ;  /* 0x0000000a14127981 */ /* 0x000122000c1e1900 */
[----:B---3--:R-:W-:-:S03]  /*113a0*/  FFMA R9, R9, R36, R8 ;  /* 0x0000002409097223 */ /* 0x008fc60000000008 */
[----:B------:R-:W3:Y:S01]  /*113b0*/  LDG.E R19, desc[UR10][R22.64] ;  /* 0x0000000a16137981 */ /* 0x000ee2000c1e1900 */
[----:B-----5:R-:W-:Y:S01]  /*113c0*/  FFMA R10, R10, R33, R9 ;  /* 0x000000210a0a7223 */ /* 0x020fe20000000009 */
[----:B------:R-:W-:Y:S01]  /*113d0*/  IADD3 R33, PT, PT, R15, 0xa, RZ ;  /* 0x0000000a0f217810 */ /* 0x000fe20007ffe0ff */
[----:B------:R-:W-:Y:S01]  /*113e0*/  IMAD.WIDE.U32 R8, R35, 0x4, R12 ;  /* 0x0000000423087825 */ /* 0x000fe200078e000c */
[----:B------:R-:W-:-:S03]  /*113f0*/  IADD3 R36, PT, PT, R15, 0x9, RZ ;  /* 0x000000090f247810 */ /* 0x000fc60007ffe0ff */
[----:B0-----:R-:W-:Y:S01]  /*11400*/  IMAD.WIDE.U32 R20, R33, 0x4, R12 ;  /* 0x0000000421147825 */ /* 0x001fe200078e000c */
[----:B------:R-:W-:-:S03]  /*11410*/  IADD3 R33, PT, PT, R15, 0xc, RZ ;  /* 0x0000000c0f217810 */ /* 0x000fc60007ffe0ff */
[----:B--2---:R-:W-:Y:S01]  /*11420*/  FFMA R10, R11, R14, R10 ;  /* 0x0000000e0b0a7223 */ /* 0x004fe2000000000a */
[----:B------:R-:W2:Y:S01]  /*11430*/  LDG.E R25, desc[UR10][R8.64] ;  /* 0x0000000a08197981 */ /* 0x000ea2000c1e1900 */
[----:B------:R-:W-:-:S03]  /*11440*/  IMAD.WIDE.U32 R36, R36, 0x4, R12 ;  /* 0x0000000424247825 */ /* 0x000fc600078e000c */
[----:B------:R0:W5:Y:S01]  /*11450*/  LDG.E R23, desc[UR10][R20.64] ;  /* 0x0000000a14177981 */ /* 0x000162000c1e1900 */
[----:B------:R-:W-:Y:S01]  /*11460*/  FFMA R4, R27, R4, R10 ;  /* 0x000000041b047223 */ /* 0x000fe2000000000a */
[----:B------:R-:W-:Y:S02]  /*11470*/  IADD3 R35, PT, PT, R15, 0xb, RZ ;  /* 0x0000000b0f237810 */ /* 0x000fe40007ffe0ff */
[----:B------:R1:W5:Y:S04]  /*11480*/  LDG.E R22, desc[UR10][R36.64] ;  /* 0x0000000a24167981 */ /* 0x000368000c1e1900 */
[----:B------:R-:W2:Y:S01]  /*11490*/  LDL.128 R8, [R26+0x20] ;  /* 0x000020001a087983 */ /* 0x000ea20000100c00 */
[----:B0-----:R-:W-:Y:S01]  /*114a0*/  IMAD.WIDE.U32 R20, R33, 0x4, R12 ;  /* 0x0000000421147825 */ /* 0x001fe200078e000c */
[----:B------:R-:W-:-:S03]  /*114b0*/  IADD3 R33, PT, PT, R15, 0xd, RZ ;  /* 0x0000000d0f217810 */ /* 0x000fc60007ffe0ff */
[--C-:B------:R-:W-:Y:S01]  /*114c0*/  IMAD.WIDE.U32 R34, R35, 0x4, R12.reuse ;  /* 0x0000000423227825 */ /* 0x100fe200078e000c */
[----:B------:R0:W5:Y:S03]  /*114d0*/  LDG.E R27, desc[UR10][R20.64] ;  /* 0x0000000a141b7981 */ /* 0x000166000c1e1900 */
[--C-:B-1----:R-:W-:Y:S01]  /*114e0*/  IMAD.WIDE.U32 R36, R33, 0x4, R12.reuse ;  /* 0x0000000421247825 */ /* 0x102fe200078e000c */
[C---:B------:R-:W-:Y:S01]  /*114f0*/  IADD3 R33, PT, PT, R15.reuse, 0xe, RZ ;  /* 0x0000000e0f217810 */ /* 0x040fe20007ffe0ff */
[----:B------:R-:W5:Y:S04]  /*11500*/  LDG.E R34, desc[UR10][R34.64] ;  /* 0x0000000a22227981 */ /* 0x000f68000c1e1900 */
[----:B------:R-:W5:Y:S01]  /*11510*/  LDG.E R36, desc[UR10][R36.64] ;  /* 0x0000000a24247981 */ /* 0x000f62000c1e1900 */
[----:B0-----:R-:W-:Y:S01]  /*11520*/  IADD3 R21, PT, PT, R15, 0xf, RZ ;  /* 0x0000000f0f157810 */ /* 0x001fe20007ffe0ff */
[----:B------:R-:W-:-:S04]  /*11530*/  IMAD.WIDE.U32 R14, R33, 0x4, R12 ;  /* 0x00000004210e7825 */ /* 0x000fc800078e000c */
[----:B------:R-:W-:Y:S01]  /*11540*/  IMAD.WIDE.U32 R20, R21, 0x4, R12 ;  /* 0x0000000415147825 */ /* 0x000fe200078e000c */
[----:B------:R-:W5:Y:S04]  /*11550*/  LDG.E R33, desc[UR10][R14.64] ;  /* 0x0000000a0e217981 */ /* 0x000f68000c1e1900 */
[----:B------:R-:W5:Y:S04]  /*11560*/  LDG.E R35, desc[UR10][R20.64] ;  /* 0x0000000a14237981 */ /* 0x000f68000c1e1900 */
[----:B------:R-:W5:Y:S01]  /*11570*/  LDL.128 R12, [R26+0x30] ;  /* 0x000030001a0c7983 */ /* 0x000f620000100c00 */
[----:B------:R-:W-:-:S04]  /*11580*/  IADD3 R16, PT, PT, R16, 0x10, RZ ;  /* 0x0000001010107810 */ /* 0x000fc80007ffe0ff */
[----:B------:R-:W-:Y:S01]  /*11590*/  ISETP.NE.AND P0, PT, R16, UR6, PT ;  /* 0x0000000610007c0c */ /* 0x000fe2000bf05270 */
[----:B----4-:R-:W-:-:S04]  /*115a0*/  FFMA R5, R5, R18, R4 ;  /* 0x0000001205057223 */ /* 0x010fc80000000004 */
[----:B---3--:R-:W-:-:S04]  /*115b0*/  FFMA R6, R6, R19, R5 ;  /* 0x0000001306067223 */ /* 0x008fc80000000005 */
[----:B------:R-:W-:-:S04]  /*115c0*/  FFMA R6, R7, R24, R6 ;  /* 0x0000001807067223 */ /* 0x000fc80000000006 */
[----:B--2---:R-:W-:-:S04]  /*115d0*/  FFMA R6, R25, R8, R6 ;  /* 0x0000000819067223 */ /* 0x004fc80000000006 */
[----:B-----5:R-:W-:-:S04]  /*115e0*/  FFMA R9, R9, R22, R6 ;  /* 0x0000001609097223 */ /* 0x020fc80000000006 */
[----:B------:R-:W-:-:S04]  /*115f0*/  FFMA R10, R10, R23, R9 ;  /* 0x000000170a0a7223 */ /* 0x000fc80000000009 */
[----:B------:R-:W-:-:S04]  /*11600*/  FFMA R10, R11, R34, R10 ;  /* 0x000000220b0a7223 */ /* 0x000fc8000000000a */
[----:B------:R-:W-:-:S04]  /*11610*/  FFMA R10, R27, R12, R10 ;  /* 0x0000000c1b0a7223 */ /* 0x000fc8000000000a */
[----:B------:R-:W-:-:S04]  /*11620*/  FFMA R13, R13, R36, R10 ;  /* 0x000000240d0d7223 */ /* 0x000fc8000000000a */
[----:B------:R-:W-:-:S04]  /*11630*/  FFMA R14, R14, R33, R13 ;  /* 0x000000210e0e7223 */ /* 0x000fc8000000000d */
[----:B------:R-:W-:Y:S01]  /*11640*/  FFMA R19, R15, R35, R14 ;  /* 0x000000230f137223 */ /* 0x000fe2000000000e */
[----:B------:R-:W-:Y:S06]  /*11650*/  @P0 BRA `(.L_x_466) ;  /* 0xfffffff800dc0947 */ /* 0x000fec000383ffff */
[----:B------:R-:W-:-:S07]  /*11660*/  MOV R16, UR6 ;  /* 0x0000000600107c02 */ /* 0x000fce0008000f00 */
.L_x_465:
[----:B------:R-:W-:-:S13]  /*11670*/  ISETP.NE.AND P0, PT, R30, RZ, PT ;  /* 0x000000ff1e00720c */ /* 0x000fda0003f05270 */
[----:B------:R-:W-:Y:S05]  /*11680*/  @!P0 BRA `(.L_x_467) ;  /* 0x00000004005c8947 */ /* 0x000fea0003800000 */
[----:B------:R-:W-:Y:S02]  /*11690*/  ISETP.GE.U32.AND P0, PT, R29, 0x7, PT ;  /* 0x000000071d00780c */ /* 0x000fe40003f06070 */
[----:B------:R-:W-:-:S11]  /*116a0*/  ISETP.NE.AND P1, PT, R0, RZ, PT ;  /* 0x000000ff0000720c */ /* 0x000fd60003f25270 */
[----:B------:R-:W-:Y:S05]  /*116b0*/  @!P0 BRA `(.L_x_468) ;  /* 0x0000000000988947 */ /* 0x000fea0003800000 */
[----:B0-----:R-:W0:Y:S01]  /*116c0*/  LDC R13, c[0x0][0x3b0] ;  /* 0x0000ec00ff0d7b82 */ /* 0x001e220000000800 */
[----:B----4-:R-:W-:-:S05]  /*116d0*/  LEA R8, R16, UR13, 0x2 ;  /* 0x0000000d10087c11 */ /* 0x010fca000f8e10ff */
[----:B---3--:R-:W3:Y:S02]  /*116e0*/  LDL.128 R4, [R8] ;  /* 0x0000000008047983 */ /* 0x008ee40000100c00 */
[----:B------:R-:W1:Y:S01]  /*116f0*/  LDC.64 R14, c[0x0][0x388] ;  /* 0x0000e200ff0e7b82 */ /* 0x000e620000000a00 */
[----:B0-----:R-:W-:-:S05]  /*11700*/  IMAD R13, R17, R13, R16 ;  /* 0x0000000d110d7224 */ /* 0x001fca00078e0210 */
[C---:B------:R-:W-:Y:S02]  /*11710*/  IADD3 R35, PT, PT, R13.reuse, 0x1, RZ ;  /* 0x000000010d237810 */ /* 0x040fe40007ffe0ff */
[C---:B------:R-:W-:Y:S01]  /*11720*/  IADD3 R23, PT, PT, R13.reuse, 0x2, RZ ;  /* 0x000000020d177810 */ /* 0x040fe20007ffe0ff */
[C---:B-1----:R-:W-:Y:S01]  /*11730*/  IMAD.WIDE.U32 R10, R13.reuse, 0x4, R14 ;  /* 0x000000040d0a7825 */ /* 0x042fe200078e000e */
[----:B------:R-:W-:-:S03]  /*11740*/  IADD3 R25, PT, PT, R13, 0x3, RZ ;  /* 0x000000030d197810 */ /* 0x000fc60007ffe0ff */
[--C-:B------:R-:W-:Y:S01]  /*11750*/  IMAD.WIDE.U32 R34, R35, 0x4, R14.reuse ;  /* 0x0000000423227825 */ /* 0x100fe200078e000e */
[----:B------:R-:W3:Y:S03]  /*11760*/  LDG.E R18, desc[UR10][R10.64] ;  /* 0x0000000a0a127981 */ /* 0x000ee6000c1e1900 */
[--C-:B------:R-:W-:Y:S01]  /*11770*/  IMAD.WIDE.U32 R22, R23, 0x4, R14.reuse ;  /* 0x0000000417167825 */ /* 0x100fe200078e000e */
[----:B------:R-:W-:Y:S01]  /*11780*/  IADD3 R27, PT, PT, R13, 0x4, RZ ;  /* 0x000000040d1b7810 */ /* 0x000fe20007ffe0ff */
[----:B------:R-:W4:Y:S02]  /*11790*/  LDG.E R34, desc[UR10][R34.64] ;  /* 0x0000000a22227981 */ /* 0x000f24000c1e1900 */
[--C-:B------:R-:W-:Y:S01]  /*117a0*/  IMAD.WIDE.U32 R24, R25, 0x4, R14.reuse ;  /* 0x0000000419187825 */ /* 0x100fe200078e000e */
[----:B------:R-:W-:Y:S01]  /*117b0*/  IADD3 R21, PT, PT, R13, 0x5, RZ ;  /* 0x000000050d157810 */ /* 0x000fe20007ffe0ff */
[----:B------:R-:W5:Y:S02]  /*117c0*/  LDG.E R23, desc[UR10][R22.64] ;  /* 0x0000000a16177981 */ /* 0x000f64000c1e1900 */
[--C-:B------:R-:W-:Y:S01]  /*117d0*/  IMAD.WIDE.U32 R26, R27, 0x4, R14.reuse ;  /* 0x000000041b1a7825 */ /* 0x100fe200078e000e */
[----:B------:R-:W-:Y:S01]  /*117e0*/  IADD3 R33, PT, PT, R13, 0x6, RZ ;  /* 0x000000060d217810 */ /* 0x000fe20007ffe0ff */
[----:B------:R-:W2:Y:S02]  /*117f0*/  LDG.E R24, desc[UR10][R24.64] ;  /* 0x0000000a18187981 */ /* 0x000ea4000c1e1900 */
[--C-:B------:R-:W-:Y:S01]  /*11800*/  IMAD.WIDE.U32 R20, R21, 0x4, R14.reuse ;  /* 0x0000000415147825 */ /* 0x100fe200078e000e */
[----:B------:R-:W-:Y:S01]  /*11810*/  IADD3 R37, PT, PT, R13, 0x7, RZ ;  /* 0x000000070d257810 */ /* 0x000fe20007ffe0ff */
[----:B------:R-:W2:Y:S02]  /*11820*/  LDG.E R27, desc[UR10][R26.64] ;  /* 0x0000000a1a1b7981 */ /* 0x000ea4000c1e1900 */
[----:B------:R-:W-:-:S02]  /*11830*/  IMAD.WIDE.U32 R12, R33, 0x4, R14 ;  /* 0x00000004210c7825 */ /* 0x000fc400078e000e */
[----:B------:R-:W2:Y:S02]  /*11840*/  LDL.128 R8, [R8+0x10] ;  /* 0x0000100008087983 */ /* 0x000ea40000100c00 */
[----:B------:R-:W-:Y:S02]  /*11850*/  IMAD.WIDE.U32 R14, R37, 0x4, R14 ;  /* 0x00000004250e7825 */ /* 0x000fe400078e000e */
[----:B------:R-:W2:Y:S04]  /*11860*/  LDG.E R20, desc[UR10][R20.64] ;  /* 0x0000000a14147981 */ /* 0x000ea8000c1e1900 */
[----:B------:R-:W2:Y:S04]  /*11870*/  LDG.E R12, desc[UR10][R12.64] ;  /* 0x0000000a0c0c7981 */ /* 0x000ea8000c1e1900 */
[----:B------:R-:W2:Y:S01]  /*11880*/  LDG.E R15, desc[UR10][R14.64] ;  /* 0x0000000a0e0f7981 */ /* 0x000ea2000c1e1900 */
[----:B------:R-:W-:Y:S01]  /*11890*/  IADD3 R16, PT, PT, R16, 0x8, RZ ;  /* 0x0000000810107810 */ /* 0x000fe20007ffe0ff */
[----:B---3--:R-:W-:-:S04]  /*118a0*/  FFMA R19, R18, R4, R19 ;  /* 0x0000000412137223 */ /* 0x008fc80000000013 */
[----:B----4-:R-:W-:-:S04]  /*118b0*/  FFMA R34, R34, R5, R19 ;  /* 0x0000000522227223 */ /* 0x010fc80000000013 */
[----:B-----5:R-:W-:-:S04]  /*118c0*/  FFMA R23, R23, R6, R34 ;  /* 0x0000000617177223 */ /* 0x020fc80000000022 */
[----:B--2---:R-:W-:-:S04]  /*118d0*/  FFMA R24, R24, R7, R23 ;  /* 0x0000000718187223 */ /* 0x004fc80000000017 */
[----:B------:R-:W-:-:S04]  /*118e0*/  FFMA R27, R27, R8, R24 ;  /* 0x000000081b1b7223 */ /* 0x000fc80000000018 */
[----:B------:R-:W-:-:S04]  /*118f0*/  FFMA R9, R20, R9, R27 ;  /* 0x0000000914097223 */ /* 0x000fc8000000001b */
[----:B------:R-:W-:-:S04]  /*11900*/  FFMA R10, R12, R10, R9 ;  /* 0x0000000a0c0a7223 */ /* 0x000fc80000000009 */
[----:B------:R-:W-:-:S07]  /*11910*/  FFMA R19, R15, R11, R10 ;  /* 0x0000000b0f137223 */ /* 0x000fce000000000a */
.L_x_468:
[----:B------:R-:W-:Y:S05]  /*11920*/  @!P1 BRA `(.L_x_467) ;  /* 0x0000000000b49947 */ /* 0x000fea0003800000 */
[----:B------:R-:W-:Y:S02]  /*11930*/  ISETP.GE.U32.AND P0, PT, R28, 0x3, PT ;  /* 0x000000031c00780c */ /* 0x000fe40003f06070 */
[----:B------:R-:W-:-:S11]  /*11940*/  ISETP.NE.AND P1, PT, R2, RZ, PT ;  /* 0x000000ff0200720c */ /* 0x000fd60003f25270 */
[----:B------:R-:W-:Y:S05]  /*11950*/  @!P0 BRA `(.L_x_469) ;  /* 0x0000000000548947 */ /* 0x000fea0003800000 */
[----:B0--3--:R-:W0:Y:S08]  /*11960*/  LDC R4, c[0x0][0x3b0] ;  /* 0x0000ec00ff047b82 */ /* 0x009e300000000800 */
[----:B----4-:R-:W3:Y:S01]  /*11970*/  LDC.64 R8, c[0x0][0x388] ;  /* 0x0000e200ff087b82 */ /* 0x010ee20000000a00 */
[----:B0-----:R-:W-:Y:S01]  /*11980*/  IMAD R13, R17, R4, R16 ;  /* 0x00000004110d7224 */ /* 0x001fe200078e0210 */
[----:B------:R-:W-:-:S04]  /*11990*/  LEA R4, R16, UR13, 0x2 ;  /* 0x0000000d10047c11 */ /* 0x000fc8000f8e10ff */
[C---:B------:R-:W-:Y:S02]  /*119a0*/  IADD3 R11, PT, PT, R13.reuse, 0x1, RZ ;  /* 0x000000010d0b7810 */ /* 0x040fe40007ffe0ff */
[C---:B------:R-:W-:Y:S01]  /*119b0*/  IADD3 R21, PT, PT, R13.reuse, 0x2, RZ ;  /* 0x000000020d157810 */ /* 0x040fe20007ffe0ff */
[--C-:B---3--:R-:W-:Y:S01]  /*119c0*/  IMAD.WIDE.U32 R14, R13, 0x4, R8.reuse ;  /* 0x000000040d0e7825 */ /* 0x108fe200078e0008 */
[----:B------:R-:W3:Y:S03]  /*119d0*/  LDL.128 R4, [R4] ;  /* 0x0000000004047983 */ /* 0x000ee60000100c00 */
[--C-:B-1----:R-:W-:Y:S01]  /*119e0*/  IMAD.WIDE.U32 R10, R11, 0x4, R8.reuse ;  /* 0x000000040b0a7825 */ /* 0x102fe200078e0008 */
[----:B------:R-:W-:Y:S01]  /*119f0*/  IADD3 R23, PT, PT, R13, 0x3, RZ ;  /* 0x000000030d177810 */ /* 0x000fe20007ffe0ff */
[----:B------:R-:W3:Y:S02]  /*11a00*/  LDG.E R14, desc[UR10][R14.64] ;  /* 0x0000000a0e0e7981 */ /* 0x000ee4000c1e1900 */
[----:B------:R-:W-:-:S02]  /*11a10*/  IMAD.WIDE.U32 R12, R21, 0x4, R8 ;  /* 0x00000004150c7825 */ /* 0x000fc400078e0008 */
[----:B------:R-:W4:Y:S02]  /*11a20*/  LDG.E R11, desc[UR10][R10.64] ;  /* 0x0000000a0a0b7981 */ /* 0x000f24000c1e1900 */
[----:B------:R-:W-:Y:S02]  /*11a30*/  IMAD.WIDE.U32 R8, R23, 0x4, R8 ;  /* 0x0000000417087825 */ /* 0x000fe400078e0008 */
[----:B------:R-:W5:Y:S04]  /*11a40*/  LDG.E R12, desc[UR10][R12.64] ;  /* 0x0000000a0c0c7981 */ /* 0x000f68000c1e1900 */
[----:B------:R-:W2:Y:S01]  /*11a50*/  LDG.E R9, desc[UR10][R8.64] ;  /* 0x0000000a08097981 */ /* 0x000ea2000c1e1900 */
[----:B------:R-:W-:Y:S01]  /*11a60*/  IADD3 R16, PT, PT, R16, 0x4, RZ ;  /* 0x0000000410107810 */ /* 0x000fe20007ffe0ff */
[----:B---3--:R-:W-:-:S04]  /*11a70*/  FFMA R18, R14, R4, R19 ;  /* 0x000000040e127223 */ /* 0x008fc80000000013 */
[----:B----4-:R-:W-:-:S04]  /*11a80*/  FFMA R5, R11, R5, R18 ;  /* 0x000000050b057223 */ /* 0x010fc80000000012 */
[----:B-----5:R-:W-:-:S04]  /*11a90*/  FFMA R6, R12, R6, R5 ;  /* 0x000000060c067223 */ /* 0x020fc80000000005 */
[----:B--2---:R-:W-:-:S07]  /*11aa0*/  FFMA R19, R9, R7, R6 ;  /* 0x0000000709137223 */ /* 0x004fce0000000006 */
.L_x_469:
[----:B------:R-:W-:Y:S05]  /*11ab0*/  @!P1 BRA `(.L_x_467) ;  /* 0x0000000000509947 */ /* 0x000fea0003800000 */
[----:B----4-:R-:W4:Y:S08]  /*11ac0*/  LDC R11, c[0x0][0x3b0] ;  /* 0x0000ec00ff0b7b82 */ /* 0x010f300000000800 */
[----:B------:R-:W5:Y:S01]  /*11ad0*/  LDC.64 R6, c[0x0][0x388] ;  /* 0x0000e200ff067b82 */ /* 0x000f620000000a00 */
[----:B----4-:R-:W-:Y:S01]  /*11ae0*/  IMAD R11, R17, R11, R16 ;  /* 0x0000000b110b7224 */ /* 0x010fe200078e0210 */
[----:B------:R-:W-:-:S05]  /*11af0*/  LEA R16, R16, UR13, 0x2 ;  /* 0x0000000d10107c11 */ /* 0x000fca000f8e10ff */
[----:B0--3--:R-:W3:Y:S01]  /*11b00*/  LDL.64 R4, [R16] ;  /* 0x0000000010047983 */ /* 0x009ee20000100a00 */
[----:B-----5:R-:W-:-:S06]  /*11b10*/  IMAD.WIDE.U32 R8, R11, 0x4, R6 ;  /* 0x000000040b087825 */ /* 0x020fcc00078e0006 */
[----:B------:R-:W3:Y:S01]  /*11b20*/  LDG.E R8, desc[UR10][R8.64] ;  /* 0x0000000a08087981 */ /* 0x000ee2000c1e1900 */
[----:B------:R-:W-:Y:S01]  /*11b30*/  ISETP.NE.AND P0, PT, R2, 0x1, PT ;  /* 0x000000010200780c */ /* 0x000fe20003f05270 */
[----:B---3--:R-:W-:-:S12]  /*11b40*/  FFMA R19, R8, R4, R19 ;  /* 0x0000000408137223 */ /* 0x008fd80000000013 */
[----:B------:R-:W-:Y:S05]  /*11b50*/  @!P0 BRA `(.L_x_467) ;  /* 0x0000000000288947 */ /* 0x000fea0003800000 */
[----:B------:R-:W-:Y:S01]  /*11b60*/  ISETP.NE.AND P0, PT, R2, 0x2, PT ;  /* 0x000000020200780c */ /* 0x000fe20003f05270 */
[----:B------:R-:W3:Y:S01]  /*11b70*/  LDL R16, [R16+0x8] ;  /* 0x0000080010107983 */ /* 0x000ee20000100800 */
[----:B------:R-:W-:-:S05]  /*11b80*/  IADD3 R9, PT, PT, R11, 0x1, RZ ;  /* 0x000000010b097810 */ /* 0x000fca0007ffe0ff */
[----:B------:R-:W-:-:S06]  /*11b90*/  IMAD.WIDE.U32 R8, R9, 0x4, R6 ;  /* 0x0000000409087825 */ /* 0x000fcc00078e0006 */
[----:B------:R-:W-:Y:S01]  /*11ba0*/  @P0 IADD3 R11, PT, PT, R11, 0x2, RZ ;  /* 0x000000020b0b0810 */ /* 0x000fe20007ffe0ff */
[----:B------:R-:W4:Y:S04]  /*11bb0*/  LDG.E R8, desc[UR10][R8.64] ;  /* 0x0000000a08087981 */ /* 0x000f28000c1e1900 */
[----:B------:R-:W-:-:S06]  /*11bc0*/  @P0 IMAD.WIDE.U32 R6, R11, 0x4, R6 ;  /* 0x000000040b060825 */ /* 0x000fcc00078e0006 */
[----:B------:R-:W3:Y:S01]  /*11bd0*/  @P0 LDG.E R6, desc[UR10][R6.64] ;  /* 0x0000000a06060981 */ /* 0x000ee2000c1e1900 */
[----:B----4-:R-:W-:-:S04]  /*11be0*/  FFMA R19, R8, R5, R19 ;  /* 0x0000000508137223 */ /* 0x010fc80000000013 */
[----:B---3--:R-:W-:-:S07]  /*11bf0*/  @P0 FFMA R19, R6, R16, R19 ;  /* 0x0000001006130223 */ /* 0x008fce0000000013 */
.L_x_467:
[----:B0--3--:R-:W0:Y:S01]  /*11c00*/  LDC.64 R4, c[0x0][0x3a0] ;  /* 0x0000e800ff047b82 */ /* 0x009e220000000a00 */
[----:B------:R-:W4:Y:S07]  /*11c10*/  LDCU UR4, c[0x0][0x3b0] ;  /* 0x00007600ff0477ac */ /* 0x000f2e0008000800 */
[----:B------:R-:W3:Y:S01]  /*11c20*/  LDC.64 R6, c[0x0][0x3a8] ;  /* 0x0000ea00ff067b82 */ /* 0x000ee20000000a00 */
[C---:B----4-:R-:W-:Y:S01]  /*11c30*/  IMAD R9, R17.reuse, UR4, R32 ;  /* 0x0000000411097c24 */ /* 0x050fe2000f8e0220 */
[----:B------:R-:W-:-:S03]  /*11c40*/  IADD3 R17, PT, PT, R17, 0x1, RZ ;  /* 0x0000000111117810 */ /* 0x000fc60007ffe0ff */
[----:B0-----:R-:W-:Y:S01]  /*11c50*/  IMAD.WIDE.U32 R4, R9, 0x4, R4 ;  /* 0x0000000409047825 */ /* 0x001fe200078e0004 */
[----:B------:R-:W-:-:S04]  /*11c60*/  ISETP.NE.AND P0, PT, R17, UR4, PT ;  /* 0x0000000411007c0c */ /* 0x000fc8000bf05270 */
[----:B------:R0:W-:Y:S01]  /*11c70*/  STG.E desc[UR10][R4.64], R19 ;  /* 0x0000001304007986 */ /* 0x0001e2000c10190a */
[----:B---3--:R-:W-:-:S05]  /*11c80*/  IMAD.WIDE.U32 R6, R9, 0x4, R6 ;  /* 0x0000000409067825 */ /* 0x008fca00078e0006 */
[----:B------:R0:W-:Y:S03]  /*11c90*/  STG.E desc[UR10][R6.64], RZ ;  /* 0x000000ff06007986 */ /* 0x0001e6000c10190a */
[----:B------:R-:W-:Y:S05]  /*11ca0*/  @P0 BRA `(.L_x_470) ;  /* 0xfffffff4002c0947 */ /* 0x000fea000383ffff */
[----:B------:R-:W-:Y:S01]  /*11cb0*/  IADD3 R32, PT, PT, R32, 0x1, RZ ;  /* 0x0000000120207810 */ /* 0x000fe20007ffe0ff */
[----:B------:R-:W-:Y:S06]  /*11cc0*/  BRA `(.L_x_471) ;  /* 0x0000003c00e47947 */ /* 0x000fec0003800000 */
.L_x_406:
[----:B------:R-:W0:Y:S02]  /*11cd0*/  LDC.64 R4, c[0x0][0x390] ;  /* 0x0000e400ff047b82 */ /* 0x000e240000000a00 */
[----:B0-----:R-:W-:-:S05]  /*11ce0*/  IMAD.WIDE.U32 R4, R32, 0x4, R4 ;  /* 0x0000000420047825 */ /* 0x001fca00078e0004 */
[----:B------:R0:W5:Y:S01]  /*11cf0*/  LDG.E R6, desc[UR10][R4.64] ;  /* 0x0000000a04067981 */ /* 0x000162000c1e1900 */
[----:B------:R-:W-:Y:S01]  /*11d00*/  ISETP.GE.U32.AND P0, PT, R31, 0xf, PT ;  /* 0x0000000f1f00780c */ /* 0x000fe20003f06070 */
[----:B------:R-:W-:-:S12]  /*11d10*/  UMOV UR4, URZ ;  /* 0x000000ff00047c82 */ /* 0x000fd80008000000 */
[----:B0-----:R-:W-:Y:S05]  /*11d20*/  @!P0 BRA `(.L_x_472) ;  /* 0x00000000004c8947 */ /* 0x001fea0003800000 */
[----:B------:R-:W0:Y:S01]  /*11d30*/  LDCU UR6, c[0x0][0x3b0] ;  /* 0x00007600ff0677ac */ /* 0x000e220008000800 */
[C---:B------:R-:W-:Y:S02]  /*11d40*/  IADD3 R5, PT, PT, R1.reuse, 0x20, RZ ;  /* 0x0000002001057810 */ /* 0x040fe40007ffe0ff */
[----:B------:R-:W-:Y:S01]  /*11d50*/  IADD3 R4, PT, PT, R1, 0x420, RZ ;  /* 0x0000042001047810 */ /* 0x000fe20007ffe0ff */
[----:B0-----:R-:W-:-:S04]  /*11d60*/  ULOP3.LUT UR6, UR6, 0xfffffff0, URZ, 0xc0, !UPT ;  /* 0xfffffff006067892 */ /* 0x001fc8000f8ec0ff */
[----:B------:R-:W-:-:S12]  /*11d70*/  UIADD3 UR4, UPT, UPT, -UR6, URZ, URZ ;  /* 0x000000ff06047290 */ /* 0x000fd8000fffe1ff */
.L_x_473:
[----:B------:R-:W-:Y:S01]  /*11d80*/  UIADD3 UR4, UPT, UPT, UR4, 0x10, URZ ;  /* 0x0000001004047890 */ /* 0x000fe2000fffe0ff */
[----:B------:R-:W-:Y:S03]  /*11d90*/  STL.128 [R5+-0x20], RZ ;  /* 0xffffe0ff05007387 */ /* 0x000fe60000100c00 */
[----:B------:R-:W-:Y:S01]  /*11da0*/  UISETP.NE.AND UP0, UPT, UR4, URZ, UPT ;  /* 0x000000ff0400728c */ /* 0x000fe2000bf05270 */
[----:B------:R-:W-:Y:S04]  /*11db0*/  STL.128 [R4+-0x20], RZ ;  /* 0xffffe0ff04007387 */ /* 0x000fe80000100c00 */
[----:B------:R-:W-:Y:S04]  /*11dc0*/  STL.128 [R5+-0x10], RZ ;  /* 0xfffff0ff05007387 */ /* 0x000fe80000100c00 */
[----:B------:R-:W-:Y:S04]  /*11dd0*/  STL.128 [R4+-0x10], RZ ;  /* 0xfffff0ff04007387 */ /* 0x000fe80000100c00 */
[----:B------:R-:W-:Y:S04]  /*11de0*/  STL.128 [R5], RZ ;  /* 0x000000ff05007387 */ /* 0x000fe80000100c00 */
[----:B------:R-:W-:Y:S04]  /*11df0*/  STL.128 [R4], RZ ;  /* 0x000000ff04007387 */ /* 0x000fe80000100c00 */
[----:B------:R0:W-:Y:S04]  /*11e00*/  STL.128 [R5+0x10], RZ ;  /* 0x000010ff05007387 */ /* 0x0001e80000100c00 */
[----:B------:R1:W-:Y:S01]  /*11e10*/  STL.128 [R4+0x10], RZ ;  /* 0x000010ff04007387 */ /* 0x0003e20000100c00 */
[----:B0-----:R-:W-:-:S02]  /*11e20*/  IADD3 R5, PT, PT, R5, 0x40, RZ ;  /* 0x0000004005057810 */ /* 0x001fc40007ffe0ff */
[----:B-1----:R-:W-:Y:S01]  /*11e30*/  IADD3 R4, PT, PT, R4, 0x40, RZ ;  /* 0x0000004004047810 */ /* 0x002fe20007ffe0ff */
[----:B------:R-:W-:Y:S06]  /*11e40*/  BRA.U UP0, `(.L_x_473) ;  /* 0xfffffffd00cc7547 */ /* 0x000fec000b83ffff */
[----:B------:R-:W-:-:S05]  /*11e50*/  UMOV UR4, UR6 ;  /* 0x0000000600047c82 */ /* 0x000fca0008000000 */
.L_x_472:
        /* <DEDUP_REMOVED lines=23> */
.L_x_475:
        /* <DEDUP_REMOVED lines=14> */
.L_x_476:
        /* <DEDUP_REMOVED lines=11> */
.L_x_474:
[----:B----4-:R-:W0:Y:S08]  /*12160*/  LDC R11, c[0x0][0x3b0] ;  /* 0x0000ec00ff0b7b82 */ /* 0x010e300000000800 */
[----:B------:R-:W1:Y:S01]  /*12170*/  LDC.64 R8, c[0x0][0x380] ;  /* 0x0000e000ff087b82 */ /* 0x000e620000000a00 */
[----:B0-----:R-:W-:-:S04]  /*12180*/  IMAD R11, R32, R11, R32 ;  /* 0x0000000b200b7224 */ /* 0x001fc800078e0220 */
[C---:B-1----:R-:W-:Y:S01]  /*12190*/  IMAD.WIDE.U32 R4, R11.reuse, 0x4, R8 ;  /* 0x000000040b047825 */ /* 0x042fe200078e0008 */
[----:B------:R-:W-:-:S05]  /*121a0*/  IADD3 R11, PT, PT, R11, 0x1, RZ ;  /* 0x000000010b0b7810 */ /* 0x000fca0007ffe0ff */
[----:B------:R-:W-:Y:S01]  /*121b0*/  IMAD.WIDE.U32 R8, R11, 0x4, R8 ;  /* 0x000000040b087825 */ /* 0x000fe200078e0008 */
[----:B------:R-:W3:Y:S05]  /*121c0*/  LDG.E R5, desc[UR10][R4.64] ;  /* 0x0000000a04057981 */ /* 0x000eea000c1e1900 */
[----:B------:R-:W4:Y:S01]  /*121d0*/  LDG.E R8, desc[UR10][R8.64] ;  /* 0x0000000a08087981 */ /* 0x000f22000c1e1900 */
[C---:B------:R-:W-:Y:S02]  /*121e0*/  LEA R11, R32.reuse, UR13, 0x2 ;  /* 0x0000000d200b7c11 */ /* 0x040fe4000f8e10ff */
[----:B------:R-:W-:-:S03]  /*121f0*/  ISETP.GE.AND P0, PT, R32, 0x1, PT ;  /* 0x000000012000780c */ /* 0x000fc60003f06270 */
[----:B------:R0:W-:Y:S04]  /*12200*/  STL [R11+0x400], RZ ;  /* 0x000400ff0b007387 */ /* 0x0001e80000100800 */
[----:B------:R0:W-:Y:S01]  /*12210*/  STL [R11+0x404], R7 ;  /* 0x000404070b007387 */ /* 0x0001e20000100800 */
[----:B---3-5:R-:W-:-:S05]  /*12220*/  FADD R10, R6, -R5 ;  /* 0x80000005060a7221 */ /* 0x028fca0000000000 */
[----:B------:R0:W-:Y:S04]  /*12230*/  STL [R11+0x4], R10 ;  /* 0x0000040a0b007387 */ /* 0x0001e80000100800 */
[----:B----4-:R0:W-:Y:S01]  /*12240*/  STL [R11], R8 ;  /* 0x000000080b007387 */ /* 0x0101e20000100800 */
[----:B------:R-:W-:Y:S05]  /*12250*/  @!P0 BRA `(.L_x_477) ;  /* 0x0000000c00248947 */ /* 0x000fea0003800000 */
[----:B------:R-:W-:Y:S01]  /*12260*/  PRMT R12, RZ, 0x7610, R12 ;  /* 0x00007610ff0c7816 */ /* 0x000fe2000000000c */
[----:B------:R-:W-:Y:S01]  /*12270*/  UMOV UR4, URZ ;  /* 0x000000ff00047c82 */ /* 0x000fe20008000000 */
[----:B0-----:R-:W-:Y:S02]  /*12280*/  PRMT R11, RZ, 0x7610, R11 ;  /* 0x00007610ff0b7816 */ /* 0x001fe4000000000b */
[----:B------:R-:W-:-:S07]  /*12290*/  MOV R10, R32 ;  /* 0x00000020000a7202 */ /* 0x000fce0000000f00 */
.L_x_486:
[----:B0-----:R-:W0:Y:S01]  /*122a0*/  LDC R24, c[0x0][0x3b0] ;  /* 0x0000ec00ff187b82 */ /* 0x001e220000000800 */
[----:B------:R-:W-:-:S07]  /*122b0*/  IADD3 R5, PT, PT, R10, -0x1, RZ ;  /* 0xffffffff0a057810 */ /* 0x000fce0007ffe0ff */
[----:B-1----:R-:W1:Y:S01]  /*122c0*/  LDC.64 R14, c[0x0][0x380] ;  /* 0x0000e000ff0e7b82 */ /* 0x002e620000000a00 */
[----:B0-----:R-:W-:-:S04]  /*122d0*/  IMAD R17, R5, R24, R5 ;  /* 0x0000001805117224 */ /* 0x001fc800078e0205 */
[----:B-1----:R-:W-:-:S06]  /*122e0*/  IMAD.WIDE.U32 R16, R17, 0x4, R14 ;  /* 0x0000000411107825 */ /* 0x002fcc00078e000e */
[----:B------:R-:W3:Y:S01]  /*122f0*/  LDG.E R17, desc[UR10][R16.64] ;  /* 0x0000000a10117981 */ /* 0x000ee2000c1e1900 */
[----:B------:R-:W-:Y:S02]  /*12300*/  ISETP.GE.U32.AND P0, PT, R10, R24, PT ;  /* 0x000000180a00720c */ /* 0x000fe40003f06070 */
[----:B------:R-:W-:Y:S01]  /*12310*/  CS2R R8, SRZ ;  /* 0x0000000000087805 */ /* 0x000fe2000001ff00 */
[----:B---3--:R-:W-:-:S10]  /*12320*/  FADD R4, -R6, R17 ;  /* 0x0000001106047221 */ /* 0x008fd40000000100 */
[----:B------:R-:W-:Y:S05]  /*12330*/  @P0 BRA `(.L_x_478) ;  /* 0x0000000800380947 */ /* 0x000fea0003800000 */
[----:B------:R-:W-:Y:S02]  /*12340*/  IADD3 R8, PT, PT, R32, -UR4, -R24 ;  /* 0x8000000420087c10 */ /* 0x000fe4000fffe818 */
[----:B------:R-:W-:Y:S02]  /*12350*/  IADD3 R9, PT, PT, R24, UR4, -R32 ;  /* 0x0000000418097c10 */ /* 0x000fe4000fffe820 */
[----:B------:R-:W-:Y:S02]  /*12360*/  ISETP.GT.U32.AND P0, PT, R8, -0x8, PT ;  /* 0xfffffff80800780c */ /* 0x000fe40003f04070 */
[----:B------:R-:W-:Y:S02]  /*12370*/  LOP3.LUT P1, RZ, R9, 0x7, RZ, 0xc0, !PT ;  /* 0x0000000709ff7812 */ /* 0x000fe4000782c0ff */
[----:B------:R-:W-:Y:S02]  /*12380*/  CS2R R8, SRZ ;  /* 0x0000000000087805 */ /* 0x000fe4000001ff00 */
[----:B------:R-:W-:-:S07]  /*12390*/  MOV R13, R10 ;  /* 0x0000000a000d7202 */ /* 0x000fce0000000f00 */
[----:B------:R-:W-:Y:S05]  /*123a0*/  @P0 BRA `(.L_x_479) ;  /* 0x0000000400080947 */ /* 0x000fea0003800000 */
[----:B------:R-:W-:Y:S01]  /*123b0*/  IADD3 R22, PT, PT, R24, UR4, -R32 ;  /* 0x0000000418167c10 */ /* 0x000fe2000fffe820 */
[----:B------:R-:W-:Y:S01]  /*123c0*/  HFMA2 R8, -RZ, RZ, 0, 0 ;  /* 0x00000000ff087431 */ /* 0x000fe200000001ff */
[----:B------:R-:W-:Y:S01]  /*123d0*/  MOV R13, R10 ;  /* 0x0000000a000d7202 */ /* 0x000fe20000000f00 */
[----:B------:R-:W-:Y:S01]  /*123e0*/  UMOV UR5, URZ ;  /* 0x000000ff00057c82 */ /* 0x000fe20008000000 */
[----:B------:R-:W-:-:S07]  /*123f0*/  LOP3.LUT R22, R22, 0xfffffff8, RZ, 0xc0, !PT ;  /* 0xfffffff816167812 */ /* 0x000fce00078ec0ff */
.L_x_480:
[----:B------:R-:W-:Y:S01]  /*12400*/  IMAD R25, R5, R24, R13 ;  /* 0x0000001805197224 */ /* 0x000fe200078e020d */
[----:B------:R-:W-:-:S03]  /*12410*/  LEA R23, R13, UR13, 0x2 ;  /* 0x0000000d0d177c11 */ /* 0x000fc6000f8e10ff */
[C---:B------:R-:W-:Y:S02]  /*12420*/  IMAD.WIDE.U32 R18, R25.reuse, 0x4, R14 ;  /* 0x0000000419127825 */ /* 0x040fe400078e000e */
[----:B------:R-:W3:Y:S04]  /*12430*/  LDL R34, [R23] ;  /* 0x0000000017227983 */ /* 0x000ee80000100800 */
[----:B------:R-:W3:Y:S04]  /*12440*/  LDG.E R18, desc[UR10][R18.64] ;  /* 0x0000000a12127981 */ /* 0x000ee8000c1e1900 */
[----:B------:R-:W4:Y:S01]  /*12450*/  LDL R27, [R23+0x400] ;  /* 0x00040000171b7983 */ /* 0x000f220000100800 */
[----:B------:R-:W-:-:S02]  /*12460*/  IADD3 R17, PT, PT, R25, 0x1, RZ ;  /* 0x0000000119117810 */ /* 0x000fc40007ffe0ff */
[----:B------:R-:W-:Y:S01]  /*12470*/  IADD3 R21, PT, PT, R25, 0x2, RZ ;  /* 0x0000000219157810 */ /* 0x000fe20007ffe0ff */
[----:B------:R-:W5:Y:S02]  /*12480*/  LDL R36, [R23+0x404] ;  /* 0x0004040017247983 */ /* 0x000f640000100800 */
[--C-:B------:R-:W-:Y:S02]  /*12490*/  IMAD.WIDE.U32 R16, R17, 0x4, R14.reuse ;  /* 0x0000000411107825 */ /* 0x100fe400078e000e */
[----:B------:R-:W2:Y:S02]  /*124a0*/  LDL R26, [R23+0x4] ;  /* 0x00000400171a7983 */ /* 0x000ea40000100800 */
[----:B------:R-:W-:Y:S02]  /*124b0*/  IMAD.WIDE.U32 R20, R21, 0x4, R14 ;  /* 0x0000000415147825 */ /* 0x000fe400078e000e */
[----:B------:R-:W5:Y:S04]  /*124c0*/  LDG.E R17, desc[UR10][R16.64] ;  /* 0x0000000a10117981 */ /* 0x000f68000c1e1900 */
[----:B------:R-:W2:Y:S04]  /*124d0*/  LDG.E R21, desc[UR10][R20.64] ;  /* 0x0000000a14157981 */ /* 0x000ea8000c1e1900 */
[----:B------:R-:W2:Y:S04]  /*124e0*/  LDL R33, [R23+0x8] ;  /* 0x0000080017217983 */ /* 0x000ea80000100800 */
[----:B------:R-:W2:Y:S01]  /*124f0*/  LDL R35, [R23+0xc] ;  /* 0x00000c0017237983 */ /* 0x000ea20000100800 */
[C---:B---3--:R-:W-:Y:S01]  /*12500*/  FFMA R34, -R18.reuse, R34, R9 ;  /* 0x0000002212227223 */ /* 0x048fe20000000109 */
[----:B------:R-:W-:Y:S01]  /*12510*/  IADD3 R9, PT, PT, R25, 0x3, RZ ;  /* 0x0000000319097810 */ /* 0x000fe20007ffe0ff */
[----:B----4-:R-:W-:-:S04]  /*12520*/  FFMA R19, -R18, R27, R8 ;  /* 0x0000001b12137223 */ /* 0x010fc80000000108 */
[----:B------:R-:W-:Y:S01]  /*12530*/  IMAD.WIDE.U32 R8, R9, 0x4, R14 ;  /* 0x0000000409087825 */ /* 0x000fe200078e000e */
[----:B------:R-:W3:Y:S04]  /*12540*/  LDL R18, [R23+0x408] ;  /* 0x0004080017127983 */ /* 0x000ee80000100800 */
[----:B------:R-:W4:Y:S04]  /*12550*/  LDL R27, [R23+0x40c] ;  /* 0x00040c00171b7983 */ /* 0x000f280000100800 */
[----:B------:R0:W4:Y:S01]  /*12560*/  LDG.E R8, desc[UR10][R8.64] ;  /* 0x0000000a08087981 */ /* 0x000122000c1e1900 */
[C---:B-----5:R-:W-:Y:S01]  /*12570*/  FFMA R19, -R17.reuse, R36, R19 ;  /* 0x0000002411137223 */ /* 0x060fe20000000113 */
[----:B--2---:R-:W-:Y:S01]  /*12580*/  FFMA R26, -R17, R26, R34 ;  /* 0x0000001a111a7223 */ /* 0x004fe20000000122 */
[----:B------:R-:W-:Y:S01]  /*12590*/  IADD3 R37, PT, PT, R25, 0x4, RZ ;  /* 0x0000000419257810 */ /* 0x000fe20007ffe0ff */
[----:B------:R-:W2:Y:S04]  /*125a0*/  LDL R36, [R23+0x418] ;  /* 0x0004180017247983 */ /* 0x000ea80000100800 */
[----:B------:R-:W5:Y:S01]  /*125b0*/  LDL R34, [R23+0x1c] ;  /* 0x00001c0017227983 */ /* 0x000f620000100800 */
[----:B------:R-:W-:Y:S01]  /*125c0*/  FFMA R33, -R21, R33, R26 ;  /* 0x0000002115217223 */ /* 0x000fe2000000011a */
[----:B------:R-:W-:Y:S01]  /*125d0*/  IMAD.WIDE.U32 R16, R37, 0x4, R14 ;  /* 0x0000000425107825 */ /* 0x000fe200078e000e */
[----:B0-----:R-:W-:Y:S01]  /*125e0*/  IADD3 R9, PT, PT, R25, 0x6, RZ ;  /* 0x0000000619097810 */ /* 0x001fe20007ffe0ff */
[----:B------:R-:W2:Y:S04]  /*125f0*/  LDL R26, [R23+0x410] ;  /* 0x00041000171a7983 */ /* 0x000ea80000100800 */
[----:B------:R0:W2:Y:S04]  /*12600*/  LDG.E R20, desc[UR10][R16.64] ;  /* 0x0000000a10147981 */ /* 0x0000a8000c1e1900 */
[----:B------:R-:W5:Y:S01]  /*12610*/  LDL R37, [R23+0x41c] ;  /* 0x00041c0017257983 */ /* 0x000f620000100800 */
[----:B---3--:R-:W-:Y:S01]  /*12620*/  FFMA R18, -R21, R18, R19 ;  /* 0x0000001215127223 */ /* 0x008fe20000000113 */
[----:B------:R-:W-:Y:S01]  /*12630*/  IADD3 R19, PT, PT, R25, 0x5, RZ ;  /* 0x0000000519137810 */ /* 0x000fe20007ffe0ff */
[----:B----4-:R-:W-:-:S02]  /*12640*/  FFMA R21, -R8, R35, R33 ;  /* 0x0000002308157223 */ /* 0x010fc40000000121 */
[----:B------:R-:W-:Y:S01]  /*12650*/  FFMA R27, -R8, R27, R18 ;  /* 0x0000001b081b7223 */ /* 0x000fe20000000112 */
[----:B------:R-:W-:Y:S01]  /*12660*/  IADD3 R33, PT, PT, R25, 0x7, RZ ;  /* 0x0000000719217810 */ /* 0x000fe20007ffe0ff */
[--C-:B------:R-:W-:Y:S01]  /*12670*/  IMAD.WIDE.U32 R18, R19, 0x4, R14.reuse ;  /* 0x0000000413127825 */ /* 0x100fe200078e000e */
[----:B------:R-:W3:Y:S03]  /*12680*/  LDL R25, [R23+0x10] ;  /* 0x0000100017197983 */ /* 0x000ee60000100800 */
[--C-:B------:R-:W-:Y:S01]  /*12690*/  IMAD.WIDE.U32 R8, R9, 0x4, R14.reuse ;  /* 0x0000000409087825 */ /* 0x100fe200078e000e */
[----:B------:R-:W4:Y:S03]  /*126a0*/  LDL R35, [R23+0x414] ;  /* 0x0004140017237983 */ /* 0x000f260000100800 */
[----:B0-----:R-:W-:Y:S01]  /*126b0*/  IMAD.WIDE.U32 R16, R33, 0x4, R14 ;  /* 0x0000000421107825 */ /* 0x001fe200078e000e */
[----:B------:R-:W4:Y:S04]  /*126c0*/  LDG.E R18, desc[UR10][R18.64] ;  /* 0x0000000a12127981 */ /* 0x000f28000c1e1900 */
[----:B------:R-:W5:Y:S04]  /*126d0*/  LDL R33, [R23+0x14] ;  /* 0x0000140017217983 */ /* 0x000f680000100800 */
[----:B------:R-:W5:Y:S04]  /*126e0*/  LDG.E R8, desc[UR10][R8.64] ;  /* 0x0000000a08087981 */ /* 0x000f68000c1e1900 */
[----:B------:R-:W5:Y:S04]  /*126f0*/  LDG.E R16, desc[UR10][R16.64] ;  /* 0x0000000a10107981 */ /* 0x000f68000c1e1900 */
[----:B------:R-:W5:Y:S01]  /*12700*/  LDL R9, [R23+0x18] ;  /* 0x0000180017097983 */ /* 0x000f620000100800 */
[----:B------:R-:W-:Y:S01]  /*12710*/  UIADD3 UR5, UPT, UPT, UR5, 0x8, URZ ;  /* 0x0000000805057890 */ /* 0x000fe2000fffe0ff */
[----:B--2---:R-:W-:-:S05]  /*12720*/  FFMA R26, -R20, R26, R27 ;  /* 0x0000001a141a7223 */ /* 0x004fca000000011b */
[----:B------:R-:W-:Y:S02]  /*12730*/  ISETP.NE.AND P0, PT, R22, UR5, PT ;  /* 0x0000000516007c0c */ /* 0x000fe4000bf05270 */
[----:B------:R-:W-:Y:S01]  /*12740*/  IADD3 R13, PT, PT, R13, 0x8, RZ ;  /* 0x000000080d0d7810 */ /* 0x000fe20007ffe0ff */
[----:B---3--:R-:W-:Y:S01]  /*12750*/  FFMA R21, -R20, R25, R21 ;  /* 0x0000001914157223 */ /* 0x008fe20000000115 */
[----:B----4-:R-:W-:-:S03]  /*12760*/  FFMA R35, -R18, R35, R26 ;  /* 0x0000002312237223 */ /* 0x010fc6000000011a */
[----:B-----5:R-:W-:-:S04]  /*12770*/  FFMA R21, -R18, R33, R21 ;  /* 0x0000002112157223 */ /* 0x020fc80000000115 */
[C---:B------:R-:W-:Y:S01]  /*12780*/  FFMA R9, -R8.reuse, R9, R21 ;  /* 0x0000000908097223 */ /* 0x040fe20000000115 */
[----:B------:R-:W-:-:S03]  /*12790*/  FFMA R8, -R8, R36, R35 ;  /* 0x0000002408087223 */ /* 0x000fc60000000123 */
[C---:B------:R-:W-:Y:S01]  /*127a0*/  FFMA R9, -R16.reuse, R34, R9 ;  /* 0x0000002210097223 */ /* 0x040fe20000000109 */
[----:B------:R-:W-:Y:S01]  /*127b0*/  FFMA R8, -R16, R37, R8 ;  /* 0x0000002510087223 */ /* 0x000fe20000000108 */
[----:B------:R-:W-:Y:S06]  /*127c0*/  @P0 BRA `(.L_x_480) ;  /* 0xfffffffc000c0947 */ /* 0x000fec000383ffff */
.L_x_479:
        /* <DEDUP_REMOVED lines=11> */
[C-C-:B------:R-:W-:Y:S02]  /*12880*/  IMAD.WIDE.U32 R22, R17.reuse, 0x4, R14.reuse ;  /* 0x0000000411167825 */ /* 0x140fe400078e000e */
[----:B------:R-:W2:Y:S04]  /*12890*/  LDL R26, [R27] ;  /* 0x000000001b1a7983 */ /* 0x000ea80000100800 */
[----:B------:R-:W2:Y:S01]  /*128a0*/  LDG.E R23, desc[UR10][R22.64] ;  /* 0x0000000a16177981 */ /* 0x000ea2000c1e1900 */
[C---:B------:R-:W-:Y:S02]  /*128b0*/  IADD3 R21, PT, PT, R17.reuse, 0x1, RZ ;  /* 0x0000000111157810 */ /* 0x040fe40007ffe0ff */
[C---:B------:R-:W-:Y:S01]  /*128c0*/  IADD3 R19, PT, PT, R17.reuse, 0x2, RZ ;  /* 0x0000000211137810 */ /* 0x040fe20007ffe0ff */
[----:B------:R-:W3:Y:S01]  /*128d0*/  LDL R33, [R27+0x400] ;  /* 0x000400001b217983 */ /* 0x000ee20000100800 */
[----:B------:R-:W-:Y:S01]  /*128e0*/  IADD3 R17, PT, PT, R17, 0x3, RZ ;  /* 0x0000000311117810 */ /* 0x000fe20007ffe0ff */
[----:B------:R-:W-:-:S02]  /*128f0*/  IMAD.WIDE.U32 R20, R21, 0x4, R14 ;  /* 0x0000000415147825 */ /* 0x000fc400078e000e */
[----:B------:R-:W4:Y:S02]  /*12900*/  LDL R35, [R27+0x4] ;  /* 0x000004001b237983 */ /* 0x000f240000100800 */
[--C-:B------:R-:W-:Y:S02]  /*12910*/  IMAD.WIDE.U32 R18, R19, 0x4, R14.reuse ;  /* 0x0000000413127825 */ /* 0x100fe400078e000e */
[----:B------:R-:W4:Y:S02]  /*12920*/  LDG.E R20, desc[UR10][R20.64] ;  /* 0x0000000a14147981 */ /* 0x000f24000c1e1900 */
[----:B------:R-:W-:Y:S02]  /*12930*/  IMAD.WIDE.U32 R16, R17, 0x4, R14 ;  /* 0x0000000411107825 */ /* 0x000fe400078e000e */
[----:B------:R-:W5:Y:S04]  /*12940*/  LDL R37, [R27+0x404] ;  /* 0x000404001b257983 */ /* 0x000f680000100800 */
[----:B------:R-:W5:Y:S04]  /*12950*/  LDG.E R18, desc[UR10][R18.64] ;  /* 0x0000000a12127981 */ /* 0x000f68000c1e1900 */
[----:B------:R-:W5:Y:S04]  /*12960*/  LDL R22, [R27+0x8] ;  /* 0x000008001b167983 */ /* 0x000f680000100800 */
[----:B------:R-:W5:Y:S04]  /*12970*/  LDL R34, [R27+0x408] ;  /* 0x000408001b227983 */ /* 0x000f680000100800 */
[----:B------:R-:W5:Y:S01]  /*12980*/  LDG.E R16, desc[UR10][R16.64] ;  /* 0x0000000a10107981 */ /* 0x000f62000c1e1900 */
[----:B--2---:R-:W-:-:S03]  /*12990*/  FFMA R36, -R23, R26, R9 ;  /* 0x0000001a17247223 */ /* 0x004fc60000000109 */
[----:B------:R-:W2:Y:S04]  /*129a0*/  LDL R9, [R27+0xc] ;  /* 0x00000c001b097983 */ /* 0x000ea80000100800 */
[----:B------:R-:W2:Y:S01]  /*129b0*/  LDL R26, [R27+0x40c] ;  /* 0x00040c001b1a7983 */ /* 0x000ea20000100800 */
[----:B---3--:R-:W-:Y:S01]  /*129c0*/  FFMA R8, -R23, R33, R8 ;  /* 0x0000002117087223 */ /* 0x008fe20000000108 */
[----:B----4-:R-:W-:-:S03]  /*129d0*/  FFMA R35, -R20, R35, R36 ;  /* 0x0000002314237223 */ /* 0x010fc60000000124 */
[----:B-----5:R-:W-:Y:S01]  /*129e0*/  FFMA R37, -R20, R37, R8 ;  /* 0x0000002514257223 */ /* 0x020fe20000000108 */
[----:B------:R-:W-:Y:S01]  /*129f0*/  IADD3 R13, PT, PT, R13, 0x4, RZ ;  /* 0x000000040d0d7810 */ /* 0x000fe20007ffe0ff */
[C---:B------:R-:W-:Y:S02]  /*12a00*/  FFMA R35, -R18.reuse, R22, R35 ;  /* 0x0000001612237223 */ /* 0x040fe40000000123 */
[----:B------:R-:W-:Y:S02]  /*12a10*/  FFMA R37, -R18, R34, R37 ;  /* 0x0000002212257223 */ /* 0x000fe40000000125 */
[C---:B--2---:R-:W-:Y:S02]  /*12a20*/  FFMA R9, -R16.reuse, R9, R35 ;  /* 0x0000000910097223 */ /* 0x044fe40000000123 */
[----:B------:R-:W-:-:S07]  /*12a30*/  FFMA R8, -R16, R26, R37 ;  /* 0x0000001a10087223 */ /* 0x000fce0000000125 */
.L_x_481:
[----:B------:R-:W-:Y:S05]  /*12a40*/  @!P1 BRA `(.L_x_478) ;  /* 0x0000000000749947 */ /* 0x000fea0003800000 */
[----:B------:R-:W-:-:S04]  /*12a50*/  IADD3 R16, PT, PT, R12, UR9, R25 ;  /* 0x000000090c107c10 */ /* 0x000fc8000fffe019 */
[C---:B------:R-:W-:Y:S02]  /*12a60*/  LOP3.LUT R17, R16.reuse, 0x3, RZ, 0xc0, !PT ;  /* 0x0000000310117812 */ /* 0x040fe400078ec0ff */
[----:B------:R-:W-:Y:S02]  /*12a70*/  LOP3.LUT R16, R16, 0x1, RZ, 0xc0, !PT ;  /* 0x0000000110107812 */ /* 0x000fe400078ec0ff */
[----:B------:R-:W-:Y:S02]  /*12a80*/  ISETP.NE.AND P0, PT, R17, 0x1, PT ;  /* 0x000000011100780c */ /* 0x000fe40003f05270 */
[----:B------:R-:W-:-:S11]  /*12a90*/  ISETP.NE.U32.AND P1, PT, R16, 0x1, PT ;  /* 0x000000011000780c */ /* 0x000fd60003f25070 */
[-C--:B------:R-:W-:Y:S01]  /*12aa0*/  @P0 IMAD R19, R5, R24.reuse, R13 ;  /* 0x0000001805130224 */ /* 0x080fe200078e020d */
[C---:B------:R-:W-:Y:S02]  /*12ab0*/  @P0 LEA R22, R13.reuse, UR13, 0x2 ;  /* 0x0000000d0d160c11 */ /* 0x040fe4000f8e10ff */
[----:B------:R-:W-:Y:S02]  /*12ac0*/  @P0 IADD3 R13, PT, PT, R13, 0x2, RZ ;  /* 0x000000020d0d0810 */ /* 0x000fe40007ffe0ff */
[C---:B------:R-:W-:Y:S01]  /*12ad0*/  @P0 IADD3 R17, PT, PT, R19.reuse, 0x1, RZ ;  /* 0x0000000113110810 */ /* 0x040fe20007ffe0ff */
[--C-:B------:R-:W-:Y:S01]  /*12ae0*/  @P0 IMAD.WIDE.U32 R18, R19, 0x4, R14.reuse ;  /* 0x0000000413120825 */ /* 0x100fe200078e000e */
[----:B------:R-:W2:Y:S03]  /*12af0*/  @P0 LDL R23, [R22] ;  /* 0x0000000016170983 */ /* 0x000ea60000100800 */
[----:B------:R-:W-:Y:S01]  /*12b00*/  @P0 IMAD.WIDE.U32 R16, R17, 0x4, R14 ;  /* 0x0000000411100825 */ /* 0x000fe200078e000e */
[----:B------:R-:W3:Y:S03]  /*12b10*/  @P0 LDL R25, [R22+0x400] ;  /* 0x0004000016190983 */ /* 0x000ee60000100800 */
[----:B------:R-:W-:Y:S01]  /*12b20*/  @!P1 IMAD R21, R5, R24, R13 ;  /* 0x0000001805159224 */ /* 0x000fe200078e020d */
[----:B------:R-:W2:Y:S01]  /*12b30*/  @P0 LDG.E R18, desc[UR10][R18.64] ;  /* 0x0000000a12120981 */ /* 0x000ea2000c1e1900 */
[----:B------:R-:W-:-:S02]  /*12b40*/  @!P1 LEA R13, R13, UR13, 0x2 ;  /* 0x0000000d0d0d9c11 */ /* 0x000fc4000f8e10ff */
[----:B------:R-:W-:Y:S01]  /*12b50*/  @!P1 IMAD.WIDE.U32 R14, R21, 0x4, R14 ;  /* 0x00000004150e9825 */ /* 0x000fe200078e000e */
[----:B------:R-:W4:Y:S04]  /*12b60*/  @P0 LDG.E R16, desc[UR10][R16.64] ;  /* 0x0000000a10100981 */ /* 0x000f28000c1e1900 */
[----:B------:R-:W4:Y:S04]  /*12b70*/  @P0 LDL R21, [R22+0x4] ;  /* 0x0000040016150983 */ /* 0x000f280000100800 */
[----:B------:R-:W5:Y:S04]  /*12b80*/  @P0 LDL R24, [R22+0x404] ;  /* 0x0004040016180983 */ /* 0x000f680000100800 */
[----:B------:R-:W5:Y:S04]  /*12b90*/  @!P1 LDG.E R14, desc[UR10][R14.64] ;  /* 0x0000000a0e0e9981 */ /* 0x000f68000c1e1900 */
[----:B------:R-:W5:Y:S04]  /*12ba0*/  @!P1 LDL R20, [R13] ;  /* 0x000000000d149983 */ /* 0x000f680000100800 */
[----:B------:R-:W5:Y:S01]  /*12bb0*/  @!P1 LDL R19, [R13+0x400] ;  /* 0x000400000d139983 */ /* 0x000f620000100800 */
[C---:B--2---:R-:W-:Y:S01]  /*12bc0*/  @P0 FFMA R23, -R18.reuse, R23, R9 ;  /* 0x0000001712170223 */ /* 0x044fe20000000109 */
[----:B---3--:R-:W-:-:S03]  /*12bd0*/  @P0 FFMA R25, -R18, R25, R8 ;  /* 0x0000001912190223 */ /* 0x008fc60000000108 */
[C---:B----4-:R-:W-:Y:S01]  /*12be0*/  @P0 FFMA R9, -R16.reuse, R21, R23 ;  /* 0x0000001510090223 */ /* 0x050fe20000000117 */
[----:B-----5:R-:W-:-:S03]  /*12bf0*/  @P0 FFMA R8, -R16, R24, R25 ;  /* 0x0000001810080223 */ /* 0x020fc60000000119 */
[C---:B------:R-:W-:Y:S01]  /*12c00*/  @!P1 FFMA R9, -R14.reuse, R20, R9 ;  /* 0x000000140e099223 */ /* 0x040fe20000000109 */
[----:B------:R-:W-:-:S07]  /*12c10*/  @!P1 FFMA R8, -R14, R19, R8 ;  /* 0x000000130e089223 */ /* 0x000fce0000000108 */
.L_x_478:
[----:B------:R-:W-:-:S04]  /*12c20*/  FMUL R14, R4, R4 ;  /* 0x00000004040e7220 */ /* 0x000fc80000400000 */
[----:B------:R-:W-:-:S05]  /*12c30*/  FFMA R13, R7, R7, R14 ;  /* 0x00000007070d7223 */ /* 0x000fca000000000e */
[----:B------:R-:W-:-:S13]  /*12c40*/  FSETP.GT.AND P0, PT, R13, 1.4210854715202003717e-14, PT ;  /* 0x288000000d00780b */ /* 0x000fda0003f04000 */
[----:B------:R-:W-:Y:S05]  /*12c50*/  @!P0 BRA `(.L_x_482) ;  /* 0x0000000000808947 */ /* 0x000fea0003800000 */
[----:B------:R-:W0:Y:S01]  /*12c60*/  MUFU.RCP R14, R13 ;  /* 0x0000000d000e7308 */ /* 0x000e220000001000 */
[----:B------:R-:W-:-:S04]  /*12c70*/  FMUL R27, R7, R8 ;  /* 0x00000008071b7220 */ /* 0x000fc80000400000 */
[----:B------:R-:W-:-:S04]  /*12c80*/  FFMA R27, R4, R9, -R27 ;  /* 0x00000009041b7223 */ /* 0x000fc8000000081b */
[----:B------:R-:W1:Y:S01]  /*12c90*/  FCHK P0, R27, R13 ;  /* 0x0000000d1b007302 */ /* 0x000e620000000000 */
[----:B0-----:R-:W-:-:S04]  /*12ca0*/  FFMA R15, -R13, R14, 1 ;  /* 0x3f8000000d0f7423 */ /* 0x001fc8000000010e */
[----:B------:R-:W-:-:S04]  /*12cb0*/  FFMA R14, R14, R15, R14 ;  /* 0x0000000f0e0e7223 */ /* 0x000fc8000000000e */
[----:B------:R-:W-:-:S04]  /*12cc0*/  FFMA R15, R27, R14, RZ ;  /* 0x0000000e1b0f7223 */ /* 0x000fc800000000ff */
[----:B------:R-:W-:-:S04]  /*12cd0*/  FFMA R16, -R13, R15, R27 ;  /* 0x0000000f0d107223 */ /* 0x000fc8000000011b */
[----:B------:R-:W-:Y:S01]  /*12ce0*/  FFMA R20, R14, R16, R15 ;  /* 0x000000100e147223 */ /* 0x000fe2000000000f */
[----:B-1----:R-:W-:Y:S06]  /*12cf0*/  @!P0 BRA `(.L_x_483) ;  /* 0x00000000000c8947 */ /* 0x002fec0003800000 */
[----:B------:R-:W-:Y:S02]  /*12d00*/  MOV R24, R13 ;  /* 0x0000000d00187202 */ /* 0x000fe40000000f00 */
[----:B------:R-:W-:-:S07]  /*12d10*/  MOV R22, 0x12d30 ;  /* 0x00012d3000167802 */ /* 0x000fce0000000f00 */
[----:B--2---:R-:W-:Y:S05]  /*12d20*/  CALL.REL.NOINC `($__internal_3_$__cuda_sm3x_div_rn_noftz_f32_slowpath) ;  /* 0x0000003000307944 */ /* 0x004fea0003c00000 */
.L_x_483:
[----:B------:R-:W0:Y:S01]  /*12d30*/  MUFU.RCP R14, R13 ;  /* 0x0000000d000e7308 */ /* 0x000e220000001000 */
[----:B------:R-:W-:Y:S01]  /*12d40*/  LEA R15, R10, UR13, 0x2 ;  /* 0x0000000d0a0f7c11 */ /* 0x000fe2000f8e10ff */
[----:B------:R-:W-:-:S04]  /*12d50*/  FMUL R4, R4, R8 ;  /* 0x0000000804047220 */ /* 0x000fc80000400000 */
[----:B------:R-:W-:Y:S01]  /*12d60*/  FFMA R27, R7, R9, R4 ;  /* 0x00000009071b7223 */ /* 0x000fe20000000004 */
[----:B------:R1:W-:Y:S03]  /*12d70*/  STL [R15+-0x4], R20 ;  /* 0xfffffc140f007387 */ /* 0x0003e60000100800 */
[----:B------:R-:W3:Y:S01]  /*12d80*/  FCHK P0, R27, R13 ;  /* 0x0000000d1b007302 */ /* 0x000ee20000000000 */
[----:B0-----:R-:W-:-:S04]  /*12d90*/  FFMA R17, -R13, R14, 1 ;  /* 0x3f8000000d117423 */ /* 0x001fc8000000010e */
[----:B------:R-:W-:-:S04]  /*12da0*/  FFMA R4, R14, R17, R14 ;  /* 0x000000110e047223 */ /* 0x000fc8000000000e */
[----:B------:R-:W-:-:S04]  /*12db0*/  FFMA R8, R4, R27, RZ ;  /* 0x0000001b04087223 */ /* 0x000fc800000000ff */
[----:B------:R-:W-:-:S04]  /*12dc0*/  FFMA R9, -R13, R8, R27 ;  /* 0x000000080d097223 */ /* 0x000fc8000000011b */
[----:B------:R-:W-:Y:S01]  /*12dd0*/  FFMA R4, R4, R9, R8 ;  /* 0x0000000904047223 */ /* 0x000fe20000000008 */
[----:B-1-3--:R-:W-:Y:S06]  /*12de0*/  @!P0 BRA `(.L_x_484) ;  /* 0x0000000000108947 */ /* 0x00afec0003800000 */
[----:B------:R-:W-:Y:S02]  /*12df0*/  MOV R24, R13 ;  /* 0x0000000d00187202 */ /* 0x000fe40000000f00 */
[----:B------:R-:W-:-:S07]  /*12e00*/  MOV R22, 0x12e20 ;  /* 0x00012e2000167802 */ /* 0x000fce0000000f00 */
[----:B--2---:R-:W-:Y:S05]  /*12e10*/  CALL.REL.NOINC `($__internal_3_$__cuda_sm3x_div_rn_noftz_f32_slowpath) ;  /* 0x0000002c00f47944 */ /* 0x004fea0003c00000 */
[----:B------:R-:W-:-:S07]  /*12e20*/  MOV R4, R20 ;  /* 0x0000001400047202 */ /* 0x000fce0000000f00 */
.L_x_484:
[----:B------:R-:W-:-:S05]  /*12e30*/  LEA R9, R10, UR13, 0x2 ;  /* 0x0000000d0a097c11 */ /* 0x000fca000f8e10ff */
[----:B------:R1:W-:Y:S01]  /*12e40*/  STL [R9+0x3fc], R4 ;  /* 0x0003fc0409007387 */ /* 0x0003e20000100800 */
[----:B------:R-:W-:Y:S05]  /*12e50*/  BRA `(.L_x_485) ;  /* 0x00000000000c7947 */ /* 0x000fea0003800000 */
.L_x_482:
[----:B------:R-:W-:-:S05]  /*12e60*/  LEA R4, R10, UR13, 0x2 ;  /* 0x0000000d0a047c11 */ /* 0x000fca000f8e10ff */
[----:B------:R0:W-:Y:S04]  /*12e70*/  STL [R4+-0x4], RZ ;  /* 0xfffffcff04007387 */ /* 0x0001e80000100800 */
[----:B------:R0:W-:Y:S02]  /*12e80*/  STL [R4+0x3fc], RZ ;  /* 0x0003fcff04007387 */ /* 0x0001e40000100800 */
.L_x_485:
[----:B------:R-:W-:Y:S01]  /*12e90*/  ISETP.GT.U32.AND P0, PT, R10, 0x1, PT ;  /* 0x000000010a00780c */ /* 0x000fe20003f04070 */
[----:B------:R-:W-:Y:S01]  /*12ea0*/  UIADD3 UR4, UPT, UPT, UR4, 0x1, URZ ;  /* 0x0000000104047890 */ /* 0x000fe2000fffe0ff */
[----:B------:R-:W-:Y:S02]  /*12eb0*/  IADD3 R11, PT, PT, R11, 0x1, RZ ;  /* 0x000000010b0b7810 */ /* 0x000fe40007ffe0ff */
[----:B------:R-:W-:Y:S02]  /*12ec0*/  IADD3 R12, PT, PT, R12, 0x1, RZ ;  /* 0x000000010c0c7810 */ /* 0x000fe40007ffe0ff */
[----:B------:R-:W-:-:S07]  /*12ed0*/  MOV R10, R5 ;  /* 0x00000005000a7202 */ /* 0x000fce0000000f00 */
[----:B------:R-:W-:Y:S05]  /*12ee0*/  @P0 BRA `(.L_x_486) ;  /* 0xfffffff000ec0947 */ /* 0x000fea000383ffff */
.L_x_477:
[----:B------:R-:W-:Y:S01]  /*12ef0*/  ISETP.GE.U32.AND P0, PT, R31, 0xf, PT ;  /* 0x0000000f1f00780c */ /* 0x000fe20003f06070 */
[----:B------:R-:W-:Y:S01]  /*12f00*/  UMOV UR4, URZ ;  /* 0x000000ff00047c82 */ /* 0x000fe20008000000 */
[----:B------:R-:W-:-:S11]  /*12f10*/  HFMA2 R33, -RZ, RZ, 0, 0 ;  /* 0x00000000ff217431 */ /* 0x000fd600000001ff */
[----:B------:R-:W-:Y:S05]  /*12f20*/  @!P0 BRA `(.L_x_487) ;  /* 0x0000000000fc8947 */ /* 0x000fea0003800000 */
[----:B------:R-:W-:Y:S01]  /*12f30*/  MOV R33, RZ ;  /* 0x000000ff00217202 */ /* 0x000fe20000000f00 */
[----:B------:R-:W-:-:S06]  /*12f40*/  UMOV UR4, URZ ;  /* 0x000000ff00047c82 */ /* 0x000fcc0008000000 */
.L_x_488:
[----:B------:R-:W-:-:S09]  /*12f50*/  ULEA UR5, UR4, UR13, 0x2 ;  /* 0x0000000d04057291 */ /* 0x000fd2000f8e10ff */
[----:B------:R-:W3:Y:S04]  /*12f60*/  LDL.128 R24, [UR5+0x400] ;  /* 0x00040005ff187983 */ /* 0x000ee80008100c00 */
[----:B------:R-:W4:Y:S04]  /*12f70*/  LDL.128 R12, [UR5] ;  /* 0x00000005ff0c7983 */ /* 0x000f280008100c00 */
[----:B------:R-:W5:Y:S04]  /*12f80*/  LDL.128 R16, [UR5+0x410] ;  /* 0x00041005ff107983 */ /* 0x000f680008100c00 */
[----:B------:R-:W2:Y:S04]  /*12f90*/  LDL.128 R20, [UR5+0x10] ;  /* 0x00001005ff147983 */ /* 0x000ea80008100c00 */
[----:B01----:R-:W2:Y:S01]  /*12fa0*/  LDL.128 R8, [UR5+0x420] ;  /* 0x00042005ff087983 */ /* 0x003ea20008100c00 */
[----:B---3--:R-:W-:Y:S01]  /*12fb0*/  FMUL R5, R24, R24 ;  /* 0x0000001818057220 */ /* 0x008fe20000400000 */
[----:B------:R-:W-:-:S03]  /*12fc0*/  FMUL R24, R25, R25 ;  /* 0x0000001919187220 */ /* 0x000fc60000400000 */
[----:B----4-:R-:W-:Y:S02]  /*12fd0*/  FFMA R12, R12, R12, R5 ;  /* 0x0000000c0c0c7223 */ /* 0x010fe40000000005 */
[----:B------:R-:W3:Y:S01]  /*12fe0*/  LDL.128 R4, [UR5+0x20] ;  /* 0x00002005ff047983 */ /* 0x000ee20008100c00 */
[----:B------:R-:W-:Y:S01]  /*12ff0*/  FFMA R13, R13, R13, R24 ;  /* 0x0000000d0d0d7223 */ /* 0x000fe20000000018 */
[----:B------:R-:W-:Y:S01]  /*13000*/  FMUL R25, R26, R26 ;  /* 0x0000001a1a197220 */ /* 0x000fe20000400000 */
[----:B------:R-:W-:Y:S01]  /*13010*/  FADD R12, R12, R33 ;  /* 0x000000210c0c7221 */ /* 0x000fe20000000000 */
[----:B------:R-:W-:Y:S02]  /*13020*/  FMUL R34, R27, R27 ;  /* 0x0000001b1b227220 */ /* 0x000fe40000400000 */
[----:B------:R-:W-:Y:S01]  /*13030*/  FFMA R33, R14, R14, R25 ;  /* 0x0000000e0e217223 */ /* 0x000fe20000000019 */
[----:B------:R-:W-:Y:S01]  /*13040*/  FADD R12, R12, R13 ;  /* 0x0000000d0c0c7221 */ /* 0x000fe20000000000 */
[----:B------:R-:W4:Y:S01]  /*13050*/  LDL.128 R24, [UR5+0x430] ;  /* 0x00043005ff187983 */ /* 0x000f220008100c00 */
[----:B------:R-:W-:-:S02]  /*13060*/  FFMA R34, R15, R15, R34 ;  /* 0x0000000f0f227223 */ /* 0x000fc40000000022 */
[----:B------:R-:W-:Y:S02]  /*13070*/  FADD R33, R12, R33 ;  /* 0x000000210c217221 */ /* 0x000fe40000000000 */
[----:B------:R-:W4:Y:S01]  /*13080*/  LDL.128 R12, [UR5+0x30] ;  /* 0x00003005ff0c7983 */ /* 0x000f220008100c00 */
[----:B-----5:R-:W-:Y:S01]  /*13090*/  FMUL R35, R16, R16 ;  /* 0x0000001010237220 */ /* 0x020fe20000400000 */
[----:B------:R-:W-:Y:S01]  /*130a0*/  FADD R33, R33, R34 ;  /* 0x0000002221217221 */ /* 0x000fe20000000000 */
[----:B------:R-:W-:Y:S02]  /*130b0*/  FMUL R16, R17, R17 ;  /* 0x0000001111107220 */ /* 0x000fe40000400000 */
[----:B--2---:R-:W-:Y:S01]  /*130c0*/  FFMA R20, R20, R20, R35 ;  /* 0x0000001414147223 */ /* 0x004fe20000000023 */
[----:B------:R-:W-:Y:S01]  /*130d0*/  FMUL R17, R18, R18 ;  /* 0x0000001212117220 */ /* 0x000fe20000400000 */
[----:B------:R-:W-:Y:S02]  /*130e0*/  FFMA R21, R21, R21, R16 ;  /* 0x0000001515157223 */ /* 0x000fe40000000010 */
[----:B------:R-:W-:Y:S01]  /*130f0*/  FADD R20, R33, R20 ;  /* 0x0000001421147221 */ /* 0x000fe20000000000 */
[----:B------:R-:W-:Y:S01]  /*13100*/  FMUL R16, R19, R19 ;  /* 0x0000001313107220 */ /* 0x000fe20000400000 */
[----:B------:R-:W-:-:S02]  /*13110*/  FFMA R17, R22, R22, R17 ;  /* 0x0000001616117223 */ /* 0x000fc40000000011 */
[----:B------:R-:W-:Y:S01]  /*13120*/  FADD R20, R20, R21 ;  /* 0x0000001514147221 */ /* 0x000fe20000000000 */
[----:B------:R-:W-:Y:S01]  /*13130*/  FFMA R16, R23, R23, R16 ;  /* 0x0000001717107223 */ /* 0x000fe20000000010 */
[----:B------:R-:W-:Y:S02]  /*13140*/  FMUL R19, R8, R8 ;  /* 0x0000000808137220 */ /* 0x000fe40000400000 */
[----:B------:R-:W-:Y:S01]  /*13150*/  FADD R17, R20, R17 ;  /* 0x0000001114117221 */ /* 0x000fe20000000000 */
[----:B------:R-:W-:-:S03]  /*13160*/  FMUL R8, R9, R9 ;  /* 0x0000000909087220 */ /* 0x000fc60000400000 */
[----:B------:R-:W-:Y:S01]  /*13170*/  FADD R16, R17, R16 ;  /* 0x0000001011107221 */ /* 0x000fe20000000000 */
[----:B------:R-:W-:Y:S01]  /*13180*/  FMUL R9, R10, R10 ;  /* 0x0000000a0a097220 */ /* 0x000fe20000400000 */
[----:B------:R-:W-:-:S04]  /*13190*/  UIADD3 UR4, UPT, UPT, UR4, 0x10, URZ ;  /* 0x0000001004047890 */ /* 0x000fc8000fffe0ff */
[----:B------:R-:W-:Y:S01]  /*131a0*/  UISETP.NE.AND UP0, UPT, UR4, UR6, UPT ;  /* 0x000000060400728c */ /* 0x000fe2000bf05270 */
[----:B---3--:R-:W-:Y:S01]  /*131b0*/  FFMA R19, R4, R4, R19 ;  /* 0x0000000404137223 */ /* 0x008fe20000000013 */
[----:B------:R-:W-:-:S03]  /*131c0*/  FFMA R5, R5, R5, R8 ;  /* 0x0000000505057223 */ /* 0x000fc60000000008 */
[----:B------:R-:W-:Y:S01]  /*131d0*/  FADD R16, R16, R19 ;  /* 0x0000001310107221 */ /* 0x000fe20000000000 */
[----:B------:R-:W-:Y:S01]  /*131e0*/  FMUL R4, R11, R11 ;  /* 0x0000000b0b047220 */ /* 0x000fe20000400000 */
[----:B------:R-:W-:Y:S02]  /*131f0*/  FFMA R6, R6, R6, R9 ;  /* 0x0000000606067223 */ /* 0x000fe40000000009 */
[----:B------:R-:W-:Y:S01]  /*13200*/  FADD R5, R16, R5 ;  /* 0x0000000510057221 */ /* 0x000fe20000000000 */
[----:B----4-:R-:W-:Y:S01]  /*13210*/  FMUL R9, R24, R24 ;  /* 0x0000001818097220 */ /* 0x010fe20000400000 */
[----:B------:R-:W-:Y:S02]  /*13220*/  FFMA R4, R7, R7, R4 ;  /* 0x0000000707047223 */ /* 0x000fe40000000004 */
[----:B------:R-:W-:Y:S01]  /*13230*/  FADD R5, R5, R6 ;  /* 0x0000000605057221 */ /* 0x000fe20000000000 */
[----:B------:R-:W-:Y:S01]  /*13240*/  FFMA R9, R12, R12, R9 ;  /* 0x0000000c0c097223 */ /* 0x000fe20000000009 */
[----:B------:R-:W-:-:S02]  /*13250*/  FMUL R6, R25, R25 ;  /* 0x0000001919067220 */ /* 0x000fc40000400000 */
[----:B------:R-:W-:Y:S01]  /*13260*/  FADD R4, R5, R4 ;  /* 0x0000000405047221 */ /* 0x000fe20000000000 */
[----:B------:R-:W-:Y:S01]  /*13270*/  FMUL R5, R26, R26 ;  /* 0x0000001a1a057220 */ /* 0x000fe20000400000 */
[----:B------:R-:W-:Y:S02]  /*13280*/  FFMA R13, R13, R13, R6 ;  /* 0x0000000d0d0d7223 */ /* 0x000fe40000000006 */
[----:B------:R-:W-:Y:S01]  /*13290*/  FADD R4, R4, R9 ;  /* 0x0000000904047221 */ /* 0x000fe20000000000 */
[----:B------:R-:W-:Y:S01]  /*132a0*/  FMUL R6, R27, R27 ;  /* 0x0000001b1b067220 */ /* 0x000fe20000400000 */
[----:B------:R-:W-:Y:S02]  /*132b0*/  FFMA R5, R14, R14, R5 ;  /* 0x0000000e0e057223 */ /* 0x000fe40000000005 */
[----:B------:R-:W-:Y:S01]  /*132c0*/  FADD R4, R4, R13 ;  /* 0x0000000d04047221 */ /* 0x000fe20000000000 */
[----:B------:R-:W-:-:S03]  /*132d0*/  FFMA R15, R15, R15, R6 ;  /* 0x0000000f0f0f7223 */ /* 0x000fc60000000006 */
[----:B------:R-:W-:-:S04]  /*132e0*/  FADD R4, R4, R5 ;  /* 0x0000000504047221 */ /* 0x000fc80000000000 */
[----:B------:R-:W-:Y:S01]  /*132f0*/  FADD R33, R4, R15 ;  /* 0x0000000f04217221 */ /* 0x000fe20000000000 */
[----:B------:R-:W-:Y:S06]  /*13300*/  BRA.U UP0, `(.L_x_488) ;  /* 0xfffffffd00107547 */ /* 0x000fec000b83ffff */
[----:B------:R-:W-:-:S05]  /*13310*/  UMOV UR4, UR6 ;  /* 0x0000000600047c82 */ /* 0x000fca0008000000 */
.L_x_487:
[----:B------:R-:W-:-:S13]  /*13320*/  ISETP.NE.AND P0, PT, R30, RZ, PT ;  /* 0x000000ff1e00720c */ /* 0x000fda0003f05270 */
[----:B------:R-:W-:Y:S05]  /*13330*/  @!P0 BRA `(.L_x_489) ;  /* 0x00000004001c8947 */ /* 0x000fea0003800000 */
[----:B------:R-:W-:Y:S02]  /*13340*/  ISETP.GE.U32.AND P0, PT, R29, 0x7, PT ;  /* 0x000000071d00780c */ /* 0x000fe40003f06070 */
[----:B------:R-:W-:-:S11]  /*13350*/  ISETP.NE.AND P1, PT, R0, RZ, PT ;  /* 0x000000ff0000720c */ /* 0x000fd60003f25270 */
[----:B------:R-:W-:Y:S05]  /*13360*/  @!P0 BRA `(.L_x_490) ;  /* 0x0000000000788947 */ /* 0x000fea0003800000 */
[----:B------:R-:W-:-:S09]  /*13370*/  ULEA UR5, UR4, UR13, 0x2 ;  /* 0x0000000d04057291 */ /* 0x000fd2000f8e10ff */
[----:B01----:R-:W3:Y:S04]  /*13380*/  LDL.128 R4, [UR5+0x400] ;  /* 0x00040005ff047983 */ /* 0x003ee80008100c00 */
[----:B------:R-:W4:Y:S04]  /*13390*/  LDL.128 R8, [UR5] ;  /* 0x00000005ff087983 */ /* 0x000f280008100c00 */
[----:B------:R-:W5:Y:S04]  /*133a0*/  LDL.128 R12, [UR5+0x410] ;  /* 0x00041005ff0c7983 */ /* 0x000f680008100c00 */
[----:B------:R-:W2:Y:S01]  /*133b0*/  LDL.128 R16, [UR5+0x10] ;  /* 0x00001005ff107983 */ /* 0x000ea20008100c00 */
[----:B------:R-:W-:Y:S01]  /*133c0*/  UIADD3 UR4, UPT, UPT, UR4, 0x8, URZ ;  /* 0x0000000804047890 */ /* 0x000fe2000fffe0ff */
[----:B---3--:R-:W-:Y:S01]  /*133d0*/  FMUL R21, R4, R4 ;  /* 0x0000000404157220 */ /* 0x008fe20000400000 */
[----:B------:R-:W-:Y:S01]  /*133e0*/  FMUL R4, R5, R5 ;  /* 0x0000000505047220 */ /* 0x000fe20000400000 */
[----:B------:R-:W-:-:S02]  /*133f0*/  FMUL R5, R6, R6 ;  /* 0x0000000606057220 */ /* 0x000fc40000400000 */
[----:B----4-:R-:W-:Y:S01]  /*13400*/  FFMA R8, R8, R8, R21 ;  /* 0x0000000808087223 */ /* 0x010fe20000000015 */
[----:B------:R-:W-:Y:S01]  /*13410*/  FFMA R9, R9, R9, R4 ;  /* 0x0000000909097223 */ /* 0x000fe20000000004 */
[----:B------:R-:W-:Y:S01]  /*13420*/  FMUL R4, R7, R7 ;  /* 0x0000000707047220 */ /* 0x000fe20000400000 */
[----:B------:R-:W-:Y:S01]  /*13430*/  FFMA R5, R10, R10, R5 ;  /* 0x0000000a0a057223 */ /* 0x000fe20000000005 */
[----:B------:R-:W-:Y:S01]  /*13440*/  FADD R8, R33, R8 ;  /* 0x0000000821087221 */ /* 0x000fe20000000000 */
[----:B-----5:R-:W-:Y:S01]  /*13450*/  FMUL R7, R12, R12 ;  /* 0x0000000c0c077220 */ /* 0x020fe20000400000 */
[----:B------:R-:W-:Y:S01]  /*13460*/  FFMA R4, R11, R11, R4 ;  /* 0x0000000b0b047223 */ /* 0x000fe20000000004 */
[----:B------:R-:W-:Y:S01]  /*13470*/  FMUL R6, R13, R13 ;  /* 0x0000000d0d067220 */ /* 0x000fe20000400000 */
[----:B------:R-:W-:Y:S01]  /*13480*/  FADD R8, R8, R9 ;  /* 0x0000000908087221 */ /* 0x000fe20000000000 */
[----:B--2---:R-:W-:Y:S02]  /*13490*/  FFMA R7, R16, R16, R7 ;  /* 0x0000001010077223 */ /* 0x004fe40000000007 */
[----:B------:R-:W-:Y:S01]  /*134a0*/  FFMA R17, R17, R17, R6 ;  /* 0x0000001111117223 */ /* 0x000fe20000000006 */
[----:B------:R-:W-:Y:S01]  /*134b0*/  FADD R5, R8, R5 ;  /* 0x0000000508057221 */ /* 0x000fe20000000000 */
[----:B------:R-:W-:-:S03]  /*134c0*/  FMUL R6, R15, R15 ;  /* 0x0000000f0f067220 */ /* 0x000fc60000400000 */
[----:B------:R-:W-:Y:S01]  /*134d0*/  FADD R4, R5, R4 ;  /* 0x0000000405047221 */ /* 0x000fe20000000000 */
[----:B------:R-:W-:Y:S01]  /*134e0*/  FMUL R5, R14, R14 ;  /* 0x0000000e0e057220 */ /* 0x000fe20000400000 */
[----:B------:R-:W-:Y:S02]  /*134f0*/  FFMA R19, R19, R19, R6 ;  /* 0x0000001313137223 */ /* 0x000fe40000000006 */
[----:B------:R-:W-:Y:S01]  /*13500*/  FADD R4, R4, R7 ;  /* 0x0000000704047221 */ /* 0x000fe20000000000 */
[----:B------:R-:W-:-:S03]  /*13510*/  FFMA R5, R18, R18, R5 ;  /* 0x0000001212057223 */ /* 0x000fc60000000005 */
[----:B------:R-:W-:-:S04]  /*13520*/  FADD R4, R4, R17 ;  /* 0x0000001104047221 */ /* 0x000fc80000000000 */
[----:B------:R-:W-:-:S04]  /*13530*/  FADD R4, R4, R5 ;  /* 0x0000000504047221 */ /* 0x000fc80000000000 */
[----:B------:R-:W-:-:S07]  /*13540*/  FADD R33, R4, R19 ;  /* 0x0000001304217221 */ /* 0x000fce0000000000 */
.L_x_490:
[----:B------:R-:W-:Y:S05]  /*13550*/  @!P1 BRA `(.L_x_489) ;  /* 0x0000000000949947 */ /* 0x000fea0003800000 */
[----:B------:R-:W-:Y:S02]  /*13560*/  ISETP.GE.U32.AND P0, PT, R28, 0x3, PT ;  /* 0x000000031c00780c */ /* 0x000fe40003f06070 */
[----:B------:R-:W-:-:S11]  /*13570*/  ISETP.NE.AND P1, PT, R2, RZ, PT ;  /* 0x000000ff0200720c */ /* 0x000fd60003f25270 */
[----:B------:R-:W-:Y:S05]  /*13580*/  @!P0 BRA `(.L_x_491) ;  /* 0x0000000000408947 */ /* 0x000fea0003800000 */
[----:B------:R-:W-:-:S09]  /*13590*/  ULEA UR5, UR4, UR13, 0x2 ;  /* 0x0000000d04057291 */ /* 0x000fd2000f8e10ff */
[----:B01----:R-:W3:Y:S04]  /*135a0*/  LDL.128 R4, [UR5+0x400] ;  /* 0x00040005ff047983 */ /* 0x003ee80008100c00 */
[----:B------:R-:W4:Y:S01]  /*135b0*/  LDL.128 R8, [UR5] ;  /* 0x00000005ff087983 */ /* 0x000f220008100c00 */
[----:B------:R-:W-:Y:S01]  /*135c0*/  UIADD3 UR4, UPT, UPT, UR4, 0x4, URZ ;  /* 0x0000000404047890 */ /* 0x000fe2000fffe0ff */
[----:B---3--:R-:W-:Y:S01]  /*135d0*/  FMUL R13, R4, R4 ;  /* 0x00000004040d7220 */ /* 0x008fe20000400000 */
[----:B------:R-:W-:Y:S01]  /*135e0*/  FMUL R4, R5, R5 ;  /* 0x0000000505047220 */ /* 0x000fe20000400000 */
[----:B------:R-:W-:Y:S02]  /*135f0*/  FMUL R5, R6, R6 ;  /* 0x0000000606057220 */ /* 0x000fe40000400000 */
[----:B----4-:R-:W-:Y:S01]  /*13600*/  FFMA R8, R8, R8, R13 ;  /* 0x0000000808087223 */ /* 0x010fe2000000000d */
[----:B------:R-:W-:Y:S01]  /*13610*/  FFMA R9, R9, R9, R4 ;  /* 0x0000000909097223 */ /* 0x000fe20000000004 */
[----:B------:R-:W-:Y:S01]  /*13620*/  FMUL R4, R7, R7 ;  /* 0x0000000707047220 */ /* 0x000fe20000400000 */
[----:B------:R-:W-:Y:S01]  /*13630*/  FFMA R5, R10, R10, R5 ;  /* 0x0000000a0a057223 */ /* 0x000fe20000000005 */
[----:B------:R-:W-:-:S02]  /*13640*/  FADD R8, R33, R8 ;  /* 0x0000000821087221 */ /* 0x000fc40000000000 */
[----:B------:R-:W-:Y:S02]  /*13650*/  FFMA R4, R11, R11, R4 ;  /* 0x0000000b0b047223 */ /* 0x000fe40000000004 */
[----:B------:R-:W-:-:S04]  /*13660*/  FADD R8, R8, R9 ;  /* 0x0000000908087221 */ /* 0x000fc80000000000 */
[----:B------:R-:W-:-:S04]  /*13670*/  FADD R5, R8, R5 ;  /* 0x0000000508057221 */ /* 0x000fc80000000000 */
[----:B------:R-:W-:-:S07]  /*13680*/  FADD R33, R5, R4 ;  /* 0x0000000405217221 */ /* 0x000fce0000000000 */
.L_x_491:
[----:B------:R-:W-:Y:S05]  /*13690*/  @!P1 BRA `(.L_x_489) ;  /* 0x0000000000449947 */ /* 0x000fea0003800000 */
[----:B------:R-:W-:-:S09]  /*136a0*/  ULEA UR4, UR4, UR13, 0x2 ;  /* 0x0000000d04047291 */ /* 0x000fd2000f8e10ff */
[----:B0-----:R-:W3:Y:S04]  /*136b0*/  LDL.64 R6, [UR4+0x400] ;  /* 0x00040004ff067983 */ /* 0x001ee80008100a00 */
[----:B-1----:R-:W4:Y:S01]  /*136c0*/  LDL.64 R4, [UR4] ;  /* 0x00000004ff047983 */ /* 0x002f220008100a00 */
[----:B------:R-:W-:Y:S01]  /*136d0*/  ISETP.NE.AND P0, PT, R2, 0x1, PT ;  /* 0x000000010200780c */ /* 0x000fe20003f05270 */
[----:B---3--:R-:W-:-:S04]  /*136e0*/  FMUL R9, R6, R6 ;  /* 0x0000000606097220 */ /* 0x008fc80000400000 */
[----:B----4-:R-:W-:-:S04]  /*136f0*/  FFMA R4, R4, R4, R9 ;  /* 0x0000000404047223 */ /* 0x010fc80000000009 */
[----:B------:R-:W-:-:S04]  /*13700*/  FADD R33, R33, R4 ;  /* 0x0000000421217221 */ /* 0x000fc80000000000 */
[----:B------:R-:W-:Y:S05]  /*13710*/  @!P0 BRA `(.L_x_489) ;  /* 0x0000000000248947 */ /* 0x000fea0003800000 */
[----:B------:R-:W3:Y:S04]  /*13720*/  LDL R8, [UR4+0x408] ;  /* 0x00040804ff087983 */ /* 0x000ee80008100800 */
[----:B------:R-:W4:Y:S01]  /*13730*/  LDL R6, [UR4+0x8] ;  /* 0x00000804ff067983 */ /* 0x000f220008100800 */
[----:B------:R-:W-:Y:S01]  /*13740*/  ISETP.NE.AND P0, PT, R2, 0x2, PT ;  /* 0x000000020200780c */ /* 0x000fe20003f05270 */
[----:B------:R-:W-:-:S04]  /*13750*/  FMUL R4, R7, R7 ;  /* 0x0000000707047220 */ /* 0x000fc80000400000 */
[----:B------:R-:W-:-:S04]  /*13760*/  FFMA R4, R5, R5, R4 ;  /* 0x0000000505047223 */ /* 0x000fc80000000004 */
[----:B------:R-:W-:-:S04]  /*13770*/  FADD R33, R33, R4 ;  /* 0x0000000421217221 */ /* 0x000fc80000000000 */
[----:B---3--:R-:W-:-:S04]  /*13780*/  @P0 FMUL R5, R8, R8 ;  /* 0x0000000808050220 */ /* 0x008fc80000400000 */
[----:B----4-:R-:W-:-:S04]  /*13790*/  @P0 FFMA R4, R6, R6, R5 ;  /* 0x0000000606040223 */ /* 0x010fc80000000005 */
[----:B------:R-:W-:-:S07]  /*137a0*/  @P0 FADD R33, R33, R4 ;  /* 0x0000000421210221 */ /* 0x000fce0000000000 */
.L_x_489:
[----:B------:R-:W-:Y:S01]  /*137b0*/  IADD3 R5, PT, PT, R33, -0xd000000, RZ ;  /* 0xf300000021057810 */ /* 0x000fe20007ffe0ff */
[----:B01----:R0:W1:Y:S03]  /*137c0*/  MUFU.RSQ R4, R33 ;  /* 0x0000002100047308 */ /* 0x0030660000001400 */
[----:B------:R-:W-:-:S13]  /*137d0*/  ISETP.GT.U32.AND P0, PT, R5, 0x727fffff, PT ;  /* 0x727fffff0500780c */ /* 0x000fda0003f04070 */
[----:B0-----:R-:W-:Y:S05]  /*137e0*/  @!P0 BRA `(.L_x_492) ;  /* 0x0000000000108947 */ /* 0x001fea0003800000 */
[----:B------:R-:W-:-:S07]  /*137f0*/  MOV R20, 0x13810 ;  /* 0x0001381000147802 */ /* 0x000fce0000000f00 */
[----:B-12---:R-:W-:Y:S05]  /*13800*/  CALL.REL.NOINC `($__internal_2_$__cuda_sm20_sqrt_rn_f32_slowpath) ;  /* 0x0000002400207944 */ /* 0x006fea0003c00000 */
[----:B------:R-:W-:Y:S01]  /*13810*/  MOV R16, R15 ;  /* 0x0000000f00107202 */ /* 0x000fe20000000f00 */
[----:B------:R-:W-:Y:S06]  /*13820*/  BRA `(.L_x_493) ;  /* 0x0000000000107947 */ /* 0x000fec0003800000 */
.L_x_492:
[C---:B-1----:R-:W-:Y:S01]  /*13830*/  FMUL.FTZ R16, R4.reuse, R33 ;  /* 0x0000002104107220 */ /* 0x042fe20000410000 */
[----:B------:R-:W-:-:S03]  /*13840*/  FMUL.FTZ R4, R4, 0.5 ;  /* 0x3f00000004047820 */ /* 0x000fc60000410000 */
[----:B------:R-:W-:-:S04]  /*13850*/  FFMA R33, -R16, R16, R33 ;  /* 0x0000001010217223 */ /* 0x000fc80000000121 */
[----:B------:R-:W-:-:S07]  /*13860*/  FFMA R16, R33, R4, R16 ;  /* 0x0000000421107223 */ /* 0x000fce0000000010 */
.L_x_493:
[----:B------:R-:W-:-:S13]  /*13870*/  FSETP.GT.AND P0, PT, R16, 1.1920928955078125e-07, PT ;  /* 0x340000001000780b */ /* 0x000fda0003f04000 */
[----:B------:R-:W-:Y:S05]  /*13880*/  @!P0 BRA `(.L_x_494) ;  /* 0x0000001800c88947 */ /* 0x000fea0003800000 */
[----:B------:R-:W-:Y:S01]  /*13890*/  ISETP.GE.U32.AND P0, PT, R31, 0x7, PT ;  /* 0x000000071f00780c */ /* 0x000fe20003f06070 */
[----:B------:R-:W-:-:S12]  /*138a0*/  UMOV UR4, URZ ;  /* 0x000000ff00047c82 */ /* 0x000fd80008000000 */
[----:B------:R-:W-:Y:S05]  /*138b0*/  @!P0 BRA `(.L_x_495) ;  /* 0x0000000c00808947 */ /* 0x000fea0003800000 */
[----:B------:R-:W-:-:S05]  /*138c0*/  UMOV UR4, URZ ;  /* 0x000000ff00047c82 */ /* 0x000fca0008000000 */
.L_x_512:
[----:B------:R-:W-:-:S09]  /*138d0*/  ULEA UR8, UR4, UR13, 0x2 ;  /* 0x0000000d04087291 */ /* 0x000fd2000f8e10ff */
[----:B------:R-:W3:Y:S01]  /*138e0*/  LDL.128 R4, [UR8] ;  /* 0x00000008ff047983 */ /* 0x000ee20008100c00 */
[----:B0-----:R-:W0:Y:S01]  /*138f0*/  MUFU.RCP R9, R16 ;  /* 0x0000001000097308 */ /* 0x001e220000001000 */
[----:B------:R-:W-:Y:S01]  /*13900*/  UMOV UR5, UR4 ;  /* 0x0000000400057c82 */ /* 0x000fe20008000000 */
        /* <DEDUP_REMOVED lines=12> */
[----:B--2---:R-:W-:Y:S05]  /*139d0*/  CALL.REL.NOINC `($__internal_3_$__cuda_sm3x_div_rn_noftz_f32_slowpath) ;  /* 0x0000002400047944 */ /* 0x004fea0003c00000 */
[----:B------:R-:W-:-:S07]  /*139e0*/  MOV R12, R20 ;  /* 0x00000014000c7202 */ /* 0x000fce0000000f00 */
.L_x_496:
[----:B------:R-:W-:-:S09]  /*139f0*/  ULEA UR5, UR5, UR13, 0x2 ;  /* 0x0000000d05057291 */ /* 0x000fd2000f8e10ff */
[----:B------:R-:W3:Y:S01]  /*13a00*/  LDL.128 R8, [UR5+0x400] ;  /* 0x00040005ff087983 */ /* 0x000ee20008100c00 */
[----:B------:R-:W0:Y:S02]  /*13a10*/  MUFU.RCP R13, R16 ;  /* 0x00000010000d7308 */ /* 0x000e240000001000 */
[----:B0-----:R-:W-:-:S04]  /*13a20*/  FFMA R4, R13, -R16, 1 ;  /* 0x3f8000000d047423 */ /* 0x001fc80000000810 */
[----:B------:R-:W-:Y:S02]  /*13a30*/  FFMA R13, R13, R4, R13 ;  /* 0x000000040d0d7223 */ /* 0x000fe4000000000d */
[----:B---3--:R-:W0:Y:S02]  /*13a40*/  FCHK P0, R8, R16 ;  /* 0x0000001008007302 */ /* 0x008e240000000000 */
        /* <DEDUP_REMOVED lines=9> */
.L_x_497:
        /* <DEDUP_REMOVED lines=13> */
.L_x_498:
        /* <DEDUP_REMOVED lines=13> */
.L_x_499:
        /* <DEDUP_REMOVED lines=13> */
.L_x_500:
        /* <DEDUP_REMOVED lines=13> */
.L_x_501:
        /* <DEDUP_REMOVED lines=13> */
.L_x_502:
[----:B------:R-:W0:Y:S01]  /*13ef0*/  MUFU.RCP R7, R16 ;  /* 0x0000001000077308 */ /* 0x000e220000001000 */
[----:B------:R1:W-:Y:S07]  /*13f00*/  STL.128 [UR8], R12 ;  /* 0x0000000cff007987 */ /* 0x0003ee0008100c08 */
[----:B------:R-:W3:Y:S01]  /*13f10*/  FCHK P0, R11, R16 ;  /* 0x000000100b007302 */ /* 0x000ee20000000000 */
[----:B0-----:R-:W-:-:S04]  /*13f20*/  FFMA R8, R7, -R16, 1 ;  /* 0x3f80000007087423 */ /* 0x001fc80000000810 */
[----:B------:R-:W-:-:S04]  /*13f30*/  FFMA R8, R7, R8, R7 ;  /* 0x0000000807087223 */ /* 0x000fc80000000007 */
[----:B------:R-:W-:-:S04]  /*13f40*/  FFMA R10, R8, R11, RZ ;  /* 0x0000000b080a7223 */ /* 0x000fc800000000ff */
[----:B------:R-:W-:-:S04]  /*13f50*/  FFMA R7, R10, -R16, R11 ;  /* 0x800000100a077223 */ /* 0x000fc8000000000b */
[----:B------:R-:W-:Y:S01]  /*13f60*/  FFMA R7, R8, R7, R10 ;  /* 0x0000000708077223 */ /* 0x000fe2000000000a */
[----:B-1-3--:R-:W-:Y:S06]  /*13f70*/  @!P0 BRA `(.L_x_503) ;  /* 0x0000000000148947 */ /* 0x00afec0003800000 */
[----:B------:R-:W-:Y:S02]  /*13f80*/  MOV R27, R11 ;  /* 0x0000000b001b7202 */ /* 0x000fe40000000f00 */
[----:B------:R-:W-:Y:S02]  /*13f90*/  MOV R24, R16 ;  /* 0x0000001000187202 */ /* 0x000fe40000000f00 */
[----:B------:R-:W-:-:S07]  /*13fa0*/  MOV R22, 0x13fc0 ;  /* 0x00013fc000167802 */ /* 0x000fce0000000f00 */
[----:B--2---:R-:W-:Y:S05]  /*13fb0*/  CALL.REL.NOINC `($__internal_3_$__cuda_sm3x_div_rn_noftz_f32_slowpath) ;  /* 0x0000001c008c7944 */ /* 0x004fea0003c00000 */
[----:B------:R-:W-:-:S07]  /*13fc0*/  MOV R7, R20 ;  /* 0x0000001400077202 */ /* 0x000fce0000000f00 */
.L_x_503:
[----:B------:R0:W-:Y:S04]  /*13fd0*/  STL.128 [UR5+0x400], R4 ;  /* 0x00040004ff007987 */ /* 0x0001e80008100c05 */
[----:B------:R-:W3:Y:S01]  /*13fe0*/  LDL.128 R12, [UR8+0x10] ;  /* 0x00001008ff0c7983 */ /* 0x000ee20008100c00 */
[----:B------:R-:W1:Y:S02]  /*13ff0*/  MUFU.RCP R9, R16 ;  /* 0x0000001000097308 */ /* 0x000e640000001000 */
[----:B-1----:R-:W-:-:S04]  /*14000*/  FFMA R8, R9, -R16, 1 ;  /* 0x3f80000009087423 */ /* 0x002fc80000000810 */
[----:B------:R-:W-:Y:S02]  /*14010*/  FFMA R9, R9, R8, R9 ;  /* 0x0000000809097223 */ /* 0x000fe40000000009 */
[----:B---3--:R-:W1:Y:S02]  /*14020*/  FCHK P0, R12, R16 ;  /* 0x000000100c007302 */ /* 0x008e640000000000 */
        /* <DEDUP_REMOVED lines=9> */
.L_x_504:
        /* <DEDUP_REMOVED lines=14> */
.L_x_505:
        /* <DEDUP_REMOVED lines=13> */
.L_x_506:
        /* <DEDUP_REMOVED lines=13> */
.L_x_507:
        /* <DEDUP_REMOVED lines=13> */
.L_x_508:
        /* <DEDUP_REMOVED lines=13> */
.L_x_509:
        /* <DEDUP_REMOVED lines=13> */
.L_x_510:
[----:B------:R-:W0:Y:S01]  /*145b0*/  MUFU.RCP R5, R16 ;  /* 0x0000001000057308 */ /* 0x000e220000001000 */
[----:B------:R1:W-:Y:S07]  /*145c0*/  STL.128 [UR8+0x10], R8 ;  /* 0x00001008ff007987 */ /* 0x0003ee0008100c08 */
        /* <DEDUP_REMOVED lines=12> */
.L_x_511:
[----:B------:R0:W-:Y:S01]  /*14690*/  STL.128 [UR5+0x410], R12 ;  /* 0x0004100cff007987 */ /* 0x0001e20008100c05 */
[----:B------:R-:W-:Y:S05]  /*146a0*/  BRA.U UP0, `(.L_x_512) ;  /* 0xfffffff100887547 */ /* 0x000fea000b83ffff */
[----:B------:R-:W-:-:S05]  /*146b0*/  UMOV UR4, UR7 ;  /* 0x0000000700047c82 */ /* 0x000fca0008000000 */
.L_x_495:
[----:B------:R-:W-:-:S13]  /*146c0*/  ISETP.NE.AND P0, PT, R0, RZ, PT ;  /* 0x000000ff0000720c */ /* 0x000fda0003f05270 */
[----:B------:R-:W-:Y:S05]  /*146d0*/  @!P0 BRA `(.L_x_494) ;  /* 0x0000000c00348947 */ /* 0x000fea0003800000 */
[----:B------:R-:W-:-:S13]  /*146e0*/  ISETP.GE.U32.AND P0, PT, R28, 0x3, PT ;  /* 0x000000031c00780c */ /* 0x000fda0003f06070 */
[----:B------:R-:W-:Y:S05]  /*146f0*/  @!P0 BRA `(.L_x_513) ;  /* 0x0000000400bc8947 */ /* 0x000fea0003800000 */
[----:B------:R-:W-:-:S09]  /*14700*/  ULEA UR5, UR4, UR13, 0x2 ;  /* 0x0000000d04057291 */ /* 0x000fd2000f8e10ff */
[----:B------:R-:W3:Y:S01]  /*14710*/  LDL R27, [UR5] ;  /* 0x00000005ff1b7983 */ /* 0x000ee20008100800 */
[----:B------:R-:W1:Y:S02]  /*14720*/  MUFU.RCP R5, R16 ;  /* 0x0000001000057308 */ /* 0x000e640000001000 */
[----:B-1----:R-:W-:-:S04]  /*14730*/  FFMA R4, R5, -R16, 1 ;  /* 0x3f80000005047423 */ /* 0x002fc80000000810 */
[----:B------:R-:W-:Y:S02]  /*14740*/  FFMA R4, R5, R4, R5 ;  /* 0x0000000405047223 */ /* 0x000fe40000000005 */
[----:B---3--:R-:W1:Y:S02]  /*14750*/  FCHK P0, R27, R16 ;  /* 0x000000101b007302 */ /* 0x008e640000000000 */
[----:B------:R-:W-:-:S04]  /*14760*/  FFMA R5, R4, R27, RZ ;  /* 0x0000001b04057223 */ /* 0x000fc800000000ff */
[----:B------:R-:W-:-:S04]  /*14770*/  FFMA R6, R5, -R16, R27 ;  /* 0x8000001005067223 */ /* 0x000fc8000000001b */
[----:B------:R-:W-:Y:S01]  /*14780*/  FFMA R20, R4, R6, R5 ;  /* 0x0000000604147223 */ /* 0x000fe20000000005 */
[----:B-1----:R-:W-:Y:S06]  /*14790*/  @!P0 BRA `(.L_x_514) ;  /* 0x00000000000c8947 */ /* 0x002fec0003800000 */
[----:B------:R-:W-:Y:S02]  /*147a0*/  MOV R24, R16 ;  /* 0x0000001000187202 */ /* 0x000fe40000000f00 */
[----:B------:R-:W-:-:S07]  /*147b0*/  MOV R22, 0x147d0 ;  /* 0x000147d000167802 */ /* 0x000fce0000000f00 */
[----:B0-2---:R-:W-:Y:S05]  /*147c0*/  CALL.REL.NOINC `($__internal_3_$__cuda_sm3x_div_rn_noftz_f32_slowpath) ;  /* 0x0000001400887944 */ /* 0x005fea0003c00000 */
.L_x_514:
[----:B------:R-:W-:Y:S01]  /*147d0*/  ULEA UR8, UR4, UR13, 0x2 ;  /* 0x0000000d04087291 */ /* 0x000fe2000f8e10ff */
[----:B------:R1:W-:Y:S08]  /*147e0*/  STL [UR5], R20 ;  /* 0x00000014ff007987 */ /* 0x0003f00008100805 */
[----:B------:R-:W3:Y:S01]  /*147f0*/  LDL R27, [UR8+0x400] ;  /* 0x00040008ff1b7983 */ /* 0x000ee20008100800 */
[----:B------:R-:W4:Y:S02]  /*14800*/  MUFU.RCP R5, R16 ;  /* 0x0000001000057308 */ /* 0x000f240000001000 */
[----:B----4-:R-:W-:-:S04]  /*14810*/  FFMA R4, R5, -R16, 1 ;  /* 0x3f80000005047423 */ /* 0x010fc80000000810 */
[----:B------:R-:W-:Y:S02]  /*14820*/  FFMA R4, R5, R4, R5 ;  /* 0x0000000405047223 */ /* 0x000fe40000000005 */
[----:B---3--:R-:W3:Y:S02]  /*14830*/  FCHK P0, R27, R16 ;  /* 0x000000101b007302 */ /* 0x008ee40000000000 */
[----:B------:R-:W-:-:S04]  /*14840*/  FFMA R5, R4, R27, RZ ;  /* 0x0000001b04057223 */ /* 0x000fc800000000ff */
[----:B------:R-:W-:-:S04]  /*14850*/  FFMA R6, R5, -R16, R27 ;  /* 0x8000001005067223 */ /* 0x000fc8000000001b */
[----:B------:R-:W-:Y:S01]  /*14860*/  FFMA R5, R4, R6, R5 ;  /* 0x0000000604057223 */ /* 0x000fe20000000005 */
[----:B-1-3--:R-:W-:Y:S06]  /*14870*/  @!P0 BRA `(.L_x_515) ;  /* 0x0000000000108947 */ /* 0x00afec0003800000 */
[----:B------:R-:W-:Y:S02]  /*14880*/  MOV R24, R16 ;  /* 0x0000001000187202 */ /* 0x000fe40000000f00 */
[----:B------:R-:W-:-:S07]  /*14890*/  MOV R22, 0x148b0 ;  /* 0x000148b000167802 */ /* 0x000fce0000000f00 */
[----:B0-2---:R-:W-:Y:S05]  /*148a0*/  CALL.REL.NOINC `($__internal_3_$__cuda_sm3x_div_rn_noftz_f32_slowpath) ;  /* 0x0000001400507944 */ /* 0x005fea0003c00000 */
[----:B------:R-:W-:-:S07]  /*148b0*/  MOV R5, R20 ;  /* 0x0000001400057202 */ /* 0x000fce0000000f00 */
.L_x_515:
[----:B------:R1:W-:Y:S04]  /*148c0*/  STL [UR8+0x400], R5 ;  /* 0x00040005ff007987 */ /* 0x0003e80008100808 */
        /* <DEDUP_REMOVED lines=12> */
.L_x_516:
        /* <DEDUP_REMOVED lines=14> */
.L_x_517:
        /* <DEDUP_REMOVED lines=13> */
.L_x_518:
        /* <DEDUP_REMOVED lines=14> */
.L_x_519:
        /* <DEDUP_REMOVED lines=13> */
.L_x_520:
        /* <DEDUP_REMOVED lines=14> */
.L_x_521:
[----:B------:R1:W-:Y:S01]  /*14dd0*/  STL [UR8+0x40c], R4 ;  /* 0x00040c04ff007987 */ /* 0x0003e20008100808 */
[----:B------:R-:W-:-:S12]  /*14de0*/  UIADD3 UR4, UPT, UPT, UR4, 0x4, URZ ;  /* 0x0000000404047890 */ /* 0x000fd8000fffe0ff */
.L_x_513:
[----:B------:R-:W-:-:S13]  /*14df0*/  ISETP.NE.AND P0, PT, R2, RZ, PT ;  /* 0x000000ff0200720c */ /* 0x000fda0003f05270 */
[----:B------:R-:W-:Y:S05]  /*14e00*/  @!P0 BRA `(.L_x_494) ;  /* 0x0000000400688947 */ /* 0x000fea0003800000 */
[----:B------:R-:W-:-:S13]  /*14e10*/  ISETP.NE.AND P0, PT, R2, 0x1, PT ;  /* 0x000000010200780c */ /* 0x000fda0003f05270 */
        /* <DEDUP_REMOVED lines=14> */
.L_x_523:
        /* <DEDUP_REMOVED lines=15> */
.L_x_524:
        /* <DEDUP_REMOVED lines=13> */
.L_x_525:
        /* <DEDUP_REMOVED lines=14> */
.L_x_526:
[----:B------:R3:W-:Y:S01]  /*151a0*/  STL [UR5+0x404], R4 ;  /* 0x00040404ff007987 */ /* 0x0007e20008100805 */
[----:B------:R-:W-:-:S12]  /*151b0*/  UIADD3 UR4, UPT, UPT, UR4, 0x2, URZ ;  /* 0x0000000204047890 */ /* 0x000fd8000fffe0ff */
.L_x_522:
[----:B------:R-:W-:-:S13]  /*151c0*/  ISETP.NE.AND P0, PT, R3, RZ, PT ;  /* 0x000000ff0300720c */ /* 0x000fda0003f05270 */
[----:B------:R-:W-:Y:S05]  /*151d0*/  @!P0 BRA `(.L_x_494) ;  /* 0x0000000000748947 */ /* 0x000fea0003800000 */
[----:B------:R-:W-:-:S09]  /*151e0*/  ULEA UR5, UR4, UR13, 0x2 ;  /* 0x0000000d04057291 */ /* 0x000fd2000f8e10ff */
[----:B------:R-:W4:Y:S01]  /*151f0*/  LDL R27, [UR5] ;  /* 0x00000005ff1b7983 */ /* 0x000f220008100800 */
[----:B------:R-:W1:Y:S02]  /*15200*/  MUFU.RCP R5, R16 ;  /* 0x0000001000057308 */ /* 0x000e640000001000 */
[----:B-1-3--:R-:W-:-:S04]  /*15210*/  FFMA R4, R5, -R16, 1 ;  /* 0x3f80000005047423 */ /* 0x00afc80000000810 */
[----:B------:R-:W-:Y:S02]  /*15220*/  FFMA R4, R5, R4, R5 ;  /* 0x0000000405047223 */ /* 0x000fe40000000005 */
[----:B----4-:R-:W1:Y:S02]  /*15230*/  FCHK P0, R27, R16 ;  /* 0x000000101b007302 */ /* 0x010e640000000000 */
[----:B------:R-:W-:-:S04]  /*15240*/  FFMA R5, R4, R27, RZ ;  /* 0x0000001b04057223 */ /* 0x000fc800000000ff */
[----:B------:R-:W-:-:S04]  /*15250*/  FFMA R6, R5, -R16, R27 ;  /* 0x8000001005067223 */ /* 0x000fc8000000001b */
[----:B------:R-:W-:Y:S01]  /*15260*/  FFMA R20, R4, R6, R5 ;  /* 0x0000000604147223 */ /* 0x000fe20000000005 */
[----:B-1----:R-:W-:Y:S06]  /*15270*/  @!P0 BRA `(.L_x_527) ;  /* 0x00000000000c8947 */ /* 0x002fec0003800000 */
[----:B------:R-:W-:Y:S02]  /*15280*/  MOV R24, R16 ;  /* 0x0000001000187202 */ /* 0x000fe40000000f00 */
[----:B------:R-:W-:-:S07]  /*15290*/  MOV R22, 0x152b0 ;  /* 0x000152b000167802 */ /* 0x000fce0000000f00 */
[----:B0-2---:R-:W-:Y:S05]  /*152a0*/  CALL.REL.NOINC `($__internal_3_$__cuda_sm3x_div_rn_noftz_f32_slowpath) ;  /* 0x0000000800d07944 */ /* 0x005fea0003c00000 */
.L_x_527:
        /* <DEDUP_REMOVED lines=15> */
.L_x_528:
[----:B------:R4:W-:Y:S02]  /*153a0*/  STL [UR4+0x400], R4 ;  /* 0x00040004ff007987 */ /* 0x0009e40008100804 */
.L_x_494:
[----:B------:R-:W-:-:S07]  /*153b0*/  HFMA2 R21, -RZ, RZ, 0, 0 ;  /* 0x00000000ff157431 */ /* 0x000fce00000001ff */
.L_x_533:
[----:B------:R-:W-:Y:S02]  /*153c0*/  ISETP.GE.U32.AND P0, PT, R31, 0x7, PT ;  /* 0x000000071f00780c */ /* 0x000fe40003f06070 */
[----:B0-----:R-:W-:Y:S02]  /*153d0*/  MOV R19, RZ ;  /* 0x000000ff00137202 */ /* 0x001fe40000000f00 */
[----:B0-----:R-:W-:Y:S02]  /*153e0*/  MOV R12, RZ ;  /* 0x000000ff000c7202 */ /* 0x001fe40000000f00 */
[----:B------:R-:W-:-:S07]  /*153f0*/  MOV R15, RZ ;  /* 0x000000ff000f7202 */ /* 0x000fce0000000f00 */
[----:B------:R-:W-:Y:S05]  /*15400*/  @!P0 BRA `(.L_x_529) ;  /* 0x0000000000d48947 */ /* 0x000fea0003800000 */
[----:B------:R-:W-:Y:S01]  /*15410*/  HFMA2 R20, -RZ, RZ, 0, 0 ;  /* 0x00000000ff147431 */ /* 0x000fe200000001ff */
[----:B------:R-:W-:Y:S01]  /*15420*/  MOV R19, RZ ;  /* 0x000000ff00137202 */ /* 0x000fe20000000f00 */
[----:B------:R-:W0:Y:S06]  /*15430*/  LDCU UR4, c[0x0][0x3b0] ;  /* 0x00007600ff0477ac */ /* 0x000e2c0008000800 */
.L_x_530:
[----:B------:R-:W5:Y:S01]  /*15440*/  LDC.64 R22, c[0x0][0x388] ;  /* 0x0000e200ff167b82 */ /* 0x000f620000000a00 */
[----:B0-----:R-:W-:Y:S01]  /*15450*/  IMAD R13, R21, UR4, R20 ;  /* 0x00000004150d7c24 */ /* 0x001fe2000f8e0214 */
[----:B------:R-:W-:-:S05]  /*15460*/  LEA R16, R20, UR13, 0x2 ;  /* 0x0000000d14107c11 */ /* 0x000fca000f8e10ff */
[----:B-1-34-:R-:W3:Y:S04]  /*15470*/  LDL.128 R4, [R16] ;  /* 0x0000000010047983 */ /* 0x01aee80000100c00 */
[----:B------:R-:W4:Y:S01]  /*15480*/  LDL.128 R8, [R16+0x400] ;  /* 0x0004000010087983 */ /* 0x000f220000100c00 */
[----:B-----5:R-:W-:-:S05]  /*15490*/  IMAD.WIDE.U32 R34, R13, 0x4, R22 ;  /* 0x000000040d227825 */ /* 0x020fca00078e0016 */
[----:B------:R0:W3:Y:S01]  /*154a0*/  LDG.E R12, desc[UR10][R34.64] ;  /* 0x0000000a220c7981 */ /* 0x0000e2000c1e1900 */
[C---:B------:R-:W-:Y:S02]  /*154b0*/  IADD3 R37, PT, PT, R13.reuse, 0x1, RZ ;  /* 0x000000010d257810 */ /* 0x040fe40007ffe0ff */
[C---:B------:R-:W-:Y:S02]  /*154c0*/  IADD3 R27, PT, PT, R13.reuse, 0x2, RZ ;  /* 0x000000020d1b7810 */ /* 0x040fe40007ffe0ff */
[----:B------:R-:W-:Y:S01]  /*154d0*/  IADD3 R25, PT, PT, R13, 0x3, RZ ;  /* 0x000000030d197810 */ /* 0x000fe20007ffe0ff */
[----:B------:R-:W-:Y:S01]  /*154e0*/  IMAD.WIDE.U32 R36, R37, 0x4, R22 ;  /* 0x0000000425247825 */ /* 0x000fe200078e0016 */
[----:B------:R-:W-:-:S03]  /*154f0*/  IADD3 R17, PT, PT, R13, 0x4, RZ ;  /* 0x000000040d117810 */ /* 0x000fc60007ffe0ff */
[--C-:B------:R-:W-:Y:S02]  /*15500*/  IMAD.WIDE.U32 R26, R27, 0x4, R22.reuse ;  /* 0x000000041b1a7825 */ /* 0x100fe400078e0016 */
[----:B------:R-:W5:Y:S02]  /*15510*/  LDG.E R36, desc[UR10][R36.64] ;  /* 0x0000000a24247981 */ /* 0x000f64000c1e1900 */
[--C-:B------:R-:W-:Y:S01]  /*15520*/  IMAD.WIDE.U32 R24, R25, 0x4, R22.reuse ;  /* 0x0000000419187825 */ /* 0x100fe200078e0016 */
[C---:B------:R-:W-:Y:S01]  /*15530*/  IADD3 R14, PT, PT, R13.reuse, 0x5, RZ ;  /* 0x000000050d0e7810 */ /* 0x040fe20007ffe0ff */
[----:B------:R1:W2:Y:S01]  /*15540*/  LDG.E R33, desc[UR10][R26.64] ;  /* 0x0000000a1a217981 */ /* 0x0002a2000c1e1900 */
[C---:B0-----:R-:W-:Y:S02]  /*15550*/  IADD3 R35, PT, PT, R13.reuse, 0x6, RZ ;  /* 0x000000060d237810 */ /* 0x041fe40007ffe0ff */
[----:B------:R-:W-:Y:S01]  /*15560*/  IADD3 R13, PT, PT, R13, 0x7, RZ ;  /* 0x000000070d0d7810 */ /* 0x000fe20007ffe0ff */
[----:B------:R0:W2:Y:S02]  /*15570*/  LDG.E R37, desc[UR10][R24.64] ;  /* 0x0000000a18257981 */ /* 0x0000a4000c1e1900 */
[----:B------:R-:W-:-:S04]  /*15580*/  IMAD.WIDE.U32 R34, R35, 0x4, R22 ;  /* 0x0000000423227825 */ /* 0x000fc800078e0016 */
[--C-:B-1----:R-:W-:Y:S02]  /*15590*/  IMAD.WIDE.U32 R26, R14, 0x4, R22.reuse ;  /* 0x000000040e1a7825 */ /* 0x102fe400078e0016 */
[----:B------:R-:W2:Y:S02]  /*155a0*/  LDG.E R35, desc[UR10][R34.64] ;  /* 0x0000000a22237981 */ /* 0x000ea4000c1e1900 */
[--C-:B0-----:R-:W-:Y:S02]  /*155b0*/  IMAD.WIDE.U32 R24, R17, 0x4, R22.reuse ;  /* 0x0000000411187825 */ /* 0x101fe400078e0016 */
[----:B------:R-:W2:Y:S02]  /*155c0*/  LDG.E R26, desc[UR10][R26.64] ;  /* 0x0000000a1a1a7981 */ /* 0x000ea4000c1e1900 */
[----:B------:R-:W-:Y:S02]  /*155d0*/  IMAD.WIDE.U32 R22, R13, 0x4, R22 ;  /* 0x000000040d167825 */ /* 0x000fe400078e0016 */
[----:B------:R-:W2:Y:S04]  /*155e0*/  LDG.E R25, desc[UR10][R24.64] ;  /* 0x0000000a18197981 */ /* 0x000ea8000c1e1900 */
[----:B------:R-:W2:Y:S01]  /*155f0*/  LDG.E R22, desc[UR10][R22.64] ;  /* 0x0000000a16167981 */ /* 0x000ea2000c1e1900 */
[C---:B---3--:R-:W-:Y:S01]  /*15600*/  FFMA R4, R12.reuse, R4, R15 ;  /* 0x000000040c047223 */ /* 0x048fe2000000000f */
[----:B----4-:R-:W-:-:S02]  /*15610*/  FFMA R8, R12, R8, R19 ;  /* 0x000000080c087223 */ /* 0x010fc40000000013 */
[----:B------:R-:W3:Y:S04]  /*15620*/  LDL.128 R12, [R16+0x10] ;  /* 0x00001000100c7983 */ /* 0x000ee80000100c00 */
[----:B------:R-:W4:Y:S01]  /*15630*/  LDL.128 R16, [R16+0x410] ;  /* 0x0004100010107983 */ /* 0x000f220000100c00 */
[-C--:B-----5:R-:W-:Y:S01]  /*15640*/  FFMA R5, R5, R36.reuse, R4 ;  /* 0x0000002405057223 */ /* 0x0a0fe20000000004 */
[----:B------:R-:W-:Y:S01]  /*15650*/  FFMA R9, R9, R36, R8 ;  /* 0x0000002409097223 */ /* 0x000fe20000000008 */
[----:B------:R-:W-:Y:S02]  /*15660*/  IADD3 R20, PT, PT, R20, 0x8, RZ ;  /* 0x0000000814147810 */ /* 0x000fe40007ffe0ff */
[-C--:B--2---:R-:W-:Y:S01]  /*15670*/  FFMA R6, R6, R33.reuse, R5 ;  /* 0x0000002106067223 */ /* 0x084fe20000000005 */
[----:B------:R-:W-:Y:S01]  /*15680*/  FFMA R10, R10, R33, R9 ;  /* 0x000000210a0a7223 */ /* 0x000fe20000000009 */
[----:B------:R-:W-:-:S02]  /*15690*/  ISETP.NE.AND P0, PT, R20, UR7, PT ;  /* 0x0000000714007c0c */ /* 0x000fc4000bf05270 */
[-C--:B------:R-:W-:Y:S01]  /*156a0*/  FFMA R6, R7, R37.reuse, R6 ;  /* 0x0000002507067223 */ /* 0x080fe20000000006 */
[----:B------:R-:W-:-:S03]  /*156b0*/  FFMA R11, R11, R37, R10 ;  /* 0x000000250b0b7223 */ /* 0x000fc6000000000a */
[----:B---3--:R-:W-:-:S04]  /*156c0*/  FFMA R6, R25, R12, R6 ;  /* 0x0000000c19067223 */ /* 0x008fc80000000006 */
[----:B------:R-:W-:Y:S01]  /*156d0*/  FFMA R13, R13, R26, R6 ;  /* 0x0000001a0d0d7223 */ /* 0x000fe20000000006 */
[----:B----4-:R-:W-:-:S04]  /*156e0*/  FFMA R4, R25, R16, R11 ;  /* 0x0000001019047223 */ /* 0x010fc8000000000b */
[----:B------:R-:W-:Y:S01]  /*156f0*/  FFMA R17, R17, R26, R4 ;  /* 0x0000001a11117223 */ /* 0x000fe20000000004 */
[----:B------:R-:W-:-:S03]  /*15700*/  FFMA R14, R14, R35, R13 ;  /* 0x000000230e0e7223 */ /* 0x000fc6000000000d */
[----:B------:R-:W-:Y:S01]  /*15710*/  FFMA R18, R18, R35, R17 ;  /* 0x0000002312127223 */ /* 0x000fe20000000011 */
[----:B------:R-:W-:-:S03]  /*15720*/  FFMA R15, R15, R22, R14 ;  /* 0x000000160f0f7223 */ /* 0x000fc6000000000e */
[----:B------:R-:W-:Y:S01]  /*15730*/  FFMA R19, R19, R22, R18 ;  /* 0x0000001613137223 */ /* 0x000fe20000000012 */
[----:B------:R-:W-:Y:S06]  /*15740*/  @P0 BRA `(.L_x_530) ;  /* 0xfffffffc003c0947 */ /* 0x000fec000383ffff */
[----:B------:R-:W-:-:S07]  /*15750*/  MOV R12, UR7 ;  /* 0x00000007000c7c02 */ /* 0x000fce0008000f00 */
.L_x_529:
[----:B------:R-:W-:-:S13]  /*15760*/  ISETP.NE.AND P0, PT, R0, RZ, PT ;  /* 0x000000ff0000720c */ /* 0x000fda0003f05270 */
[----:B------:R-:W-:Y:S05]  /*15770*/  @!P0 BRA `(.L_x_531) ;  /* 0x0000000000f08947 */ /* 0x000fea0003800000 */
[----:B------:R-:W-:Y:S02]  /*15780*/  ISETP.GE.U32.AND P0, PT, R28, 0x3, PT ;  /* 0x000000031c00780c */ /* 0x000fe40003f06070 */
[----:B------:R-:W-:-:S11]  /*15790*/  ISETP.NE.AND P1, PT, R2, RZ, PT ;  /* 0x000000ff0200720c */ /* 0x000fd60003f25270 */
[----:B------:R-:W-:Y:S05]  /*157a0*/  @!P0 BRA `(.L_x_532) ;  /* 0x0000000000708947 */ /* 0x000fea0003800000 */
[----:B------:R-:W0:Y:S01]  /*157b0*/  LDC R9, c[0x0][0x3b0] ;  /* 0x0000ec00ff097b82 */ /* 0x000e220000000800 */
[----:B------:R-:W-:-:S05]  /*157c0*/  LEA R13, R12, UR13, 0x2 ;  /* 0x0000000d0c0d7c11 */ /* 0x000fca000f8e10ff */
[----:B-1-34-:R-:W3:Y:S02]  /*157d0*/  LDL.64 R4, [R13] ;  /* 0x000000000d047983 */ /* 0x01aee40000100a00 */
[----:B------:R-:W1:Y:S02]  /*157e0*/  LDC.64 R10, c[0x0][0x388] ;  /* 0x0000e200ff0a7b82 */ /* 0x000e640000000a00 */
[----:B------:R-:W4:Y:S01]  /*157f0*/  LDL.64 R6, [R13+0x400] ;  /* 0x000400000d067983 */ /* 0x000f220000100a00 */
[----:B0-----:R-:W-:-:S05]  /*15800*/  IMAD R9, R21, R9, R12 ;  /* 0x0000000915097224 */ /* 0x001fca00078e020c */
[C---:B------:R-:W-:Y:S01]  /*15810*/  IADD3 R17, PT, PT, R9.reuse, 0x1, RZ ;  /* 0x0000000109117810 */ /* 0x040fe20007ffe0ff */
[C---:B-1----:R-:W-:Y:S01]  /*15820*/  IMAD.WIDE.U32 R24, R9.reuse, 0x4, R10 ;  /* 0x0000000409187825 */ /* 0x042fe200078e000a */
[----:B------:R-:W-:-:S03]  /*15830*/  IADD3 R23, PT, PT, R9, 0x2, RZ ;  /* 0x0000000209177810 */ /* 0x000fc60007ffe0ff */
[--C-:B------:R-:W-:Y:S01]  /*15840*/  IMAD.WIDE.U32 R16, R17, 0x4, R10.reuse ;  /* 0x0000000411107825 */ /* 0x100fe200078e000a */
[----:B------:R-:W3:Y:S01]  /*15850*/  LDG.E R14, desc[UR10][R24.64] ;  /* 0x0000000a180e7981 */ /* 0x000ee2000c1e1900 */
[----:B------:R-:W-:Y:S02]  /*15860*/  IADD3 R27, PT, PT, R9, 0x3, RZ ;  /* 0x00000003091b7810 */ /* 0x000fe40007ffe0ff */
[--C-:B------:R-:W-:Y:S02]  /*15870*/  IMAD.WIDE.U32 R8, R23, 0x4, R10.reuse ;  /* 0x0000000417087825 */ /* 0x100fe400078e000a */
[----:B------:R-:W5:Y:S02]  /*15880*/  LDG.E R17, desc[UR10][R16.64] ;  /* 0x0000000a10117981 */ /* 0x000f64000c1e1900 */
[----:B------:R-:W-:Y:S02]  /*15890*/  IMAD.WIDE.U32 R10, R27, 0x4, R10 ;  /* 0x000000041b0a7825 */ /* 0x000fe400078e000a */
[----:B------:R-:W2:Y:S04]  /*158a0*/  LDG.E R8, desc[UR10][R8.64] ;  /* 0x0000000a08087981 */ /* 0x000ea8000c1e1900 */
[----:B------:R-:W2:Y:S04]  /*158b0*/  LDL.64 R22, [R13+0x8] ;  /* 0x000008000d167983 */ /* 0x000ea80000100a00 */
[----:B------:R-:W2:Y:S04]  /*158c0*/  LDL.64 R24, [R13+0x408] ;  /* 0x000408000d187983 */ /* 0x000ea80000100a00 */
[----:B------:R-:W2:Y:S01]  /*158d0*/  LDG.E R11, desc[UR10][R10.64] ;  /* 0x0000000a0a0b7981 */ /* 0x000ea2000c1e1900 */
[----:B------:R-:W-:Y:S01]  /*158e0*/  IADD3 R12, PT, PT, R12, 0x4, RZ ;  /* 0x000000040c0c7810 */ /* 0x000fe20007ffe0ff */
[C---:B---3--:R-:W-:Y:S01]  /*158f0*/  FFMA R4, R14.reuse, R4, R15 ;  /* 0x000000040e047223 */ /* 0x048fe2000000000f */
[----:B----4-:R-:W-:-:S03]  /*15900*/  FFMA R6, R14, R6, R19 ;  /* 0x000000060e067223 */ /* 0x010fc60000000013 */
[C---:B-----5:R-:W-:Y:S01]  /*15910*/  FFMA R5, R17.reuse, R5, R4 ;  /* 0x0000000511057223 */ /* 0x060fe20000000004 */
[----:B------:R-:W-:-:S03]  /*15920*/  FFMA R7, R17, R7, R6 ;  /* 0x0000000711077223 */ /* 0x000fc60000000006 */
[C---:B--2---:R-:W-:Y:S01]  /*15930*/  FFMA R22, R8.reuse, R22, R5 ;  /* 0x0000001608167223 */ /* 0x044fe20000000005 */
[----:B------:R-:W-:-:S03]  /*15940*/  FFMA R24, R8, R24, R7 ;  /* 0x0000001808187223 */ /* 0x000fc60000000007 */
[C---:B------:R-:W-:Y:S01]  /*15950*/  FFMA R15, R11.reuse, R23, R22 ;  /* 0x000000170b0f7223 */ /* 0x040fe20000000016 */
[----:B------:R-:W-:-:S07]  /*15960*/  FFMA R19, R11, R25, R24 ;  /* 0x000000190b137223 */ /* 0x000fce0000000018 */
.L_x_532:
[----:B------:R-:W-:Y:S05]  /*15970*/  @!P1 BRA `(.L_x_531) ;  /* 0x0000000000709947 */ /* 0x000fea0003800000 */
[----:B------:R-:W-:Y:S02]  /*15980*/  ISETP.NE.AND P0, PT, R2, 0x1, PT ;  /* 0x000000010200780c */ /* 0x000fe40003f05270 */
[----:B------:R-:W-:-:S11]  /*15990*/  ISETP.NE.AND P1, PT, R3, RZ, PT ;  /* 0x000000ff0300720c */ /* 0x000fd60003f25270 */
[----:B------:R-:W0:Y:S01]  /*159a0*/  @P0 LDC R6, c[0x0][0x3b0] ;  /* 0x0000ec00ff060b82 */ /* 0x000e220000000800 */
[----:B------:R-:W-:-:S05]  /*159b0*/  @P0 LEA R18, R12, UR13, 0x2 ;  /* 0x0000000d0c120c11 */ /* 0x000fca000f8e10ff */
[----:B------:R-:W5:Y:S02]  /*159c0*/  @P0 LDL.64 R8, [R18] ;  /* 0x0000000012080983 */ /* 0x000f640000100a00 */
[----:B------:R-:W2:Y:S08]  /*159d0*/  @P0 LDC.64 R10, c[0x0][0x388] ;  /* 0x0000e200ff0a0b82 */ /* 0x000eb00000000a00 */
[----:B------:R-:W2:Y:S08]  /*159e0*/  @P1 LDC R13, c[0x0][0x3b0] ;  /* 0x0000ec00ff0d1b82 */ /* 0x000eb00000000800 */
[----:B-1-34-:R-:W1:Y:S01]  /*159f0*/  @P1 LDC.64 R4, c[0x0][0x388] ;  /* 0x0000e200ff041b82 */ /* 0x01ae620000000a00 */
[----:B0-----:R-:W-:Y:S01]  /*15a00*/  @P0 IMAD R7, R21, R6, R12 ;  /* 0x0000000615070224 */ /* 0x001fe200078e020c */
[----:B------:R-:W-:-:S03]  /*15a10*/  @P0 IADD3 R12, PT, PT, R12, 0x2, RZ ;  /* 0x000000020c0c0810 */ /* 0x000fc60007ffe0ff */
[C---:B--2---:R-:W-:Y:S01]  /*15a20*/  @P0 IMAD.WIDE.U32 R16, R7.reuse, 0x4, R10 ;  /* 0x0000000407100825 */ /* 0x044fe200078e000a */
[----:B------:R-:W-:-:S05]  /*15a30*/  @P0 IADD3 R7, PT, PT, R7, 0x1, RZ ;  /* 0x0000000107070810 */ /* 0x000fca0007ffe0ff */
[----:B------:R-:W-:Y:S01]  /*15a40*/  @P0 IMAD.WIDE.U32 R10, R7, 0x4, R10 ;  /* 0x00000004070a0825 */ /* 0x000fe200078e000a */
[----:B------:R-:W5:Y:S03]  /*15a50*/  @P0 LDG.E R16, desc[UR10][R16.64] ;  /* 0x0000000a10100981 */ /* 0x000f66000c1e1900 */
[----:B------:R-:W-:Y:S01]  /*15a60*/  @P1 IMAD R13, R21, R13, R12 ;  /* 0x0000000d150d1224 */ /* 0x000fe200078e020c */
[----:B------:R-:W2:Y:S01]  /*15a70*/  @P0 LDL.64 R6, [R18+0x400] ;  /* 0x0004000012060983 */ /* 0x000ea20000100a00 */
[----:B------:R-:W-:-:S03]  /*15a80*/  @P1 LEA R12, R12, UR13, 0x2 ;  /* 0x0000000d0c0c1c11 */ /* 0x000fc6000f8e10ff */
[----:B------:R-:W3:Y:S01]  /*15a90*/  @P0 LDG.E R11, desc[UR10][R10.64] ;  /* 0x0000000a0a0b0981 */ /* 0x000ee2000c1e1900 */
[----:B-1----:R-:W-:-:S03]  /*15aa0*/  @P1 IMAD.WIDE.U32 R4, R13, 0x4, R4 ;  /* 0x000000040d041825 */ /* 0x002fc600078e0004 */
[----:B------:R-:W4:Y:S04]  /*15ab0*/  @P1 LDL R13, [R12] ;  /* 0x000000000c0d1983 */ /* 0x000f280000100800 */
[----:B------:R-:W4:Y:S04]  /*15ac0*/  @P1 LDG.E R4, desc[UR10][R4.64] ;  /* 0x0000000a04041981 */ /* 0x000f28000c1e1900 */
[----:B------:R-:W4:Y:S01]  /*15ad0*/  @P1 LDL R14, [R12+0x400] ;  /* 0x000400000c0e1983 */ /* 0x000f220000100800 */
[C---:B-----5:R-:W-:Y:S01]  /*15ae0*/  @P0 FFMA R8, R16.reuse, R8, R15 ;  /* 0x0000000810080223 */ /* 0x060fe2000000000f */
[----:B--2---:R-:W-:-:S03]  /*15af0*/  @P0 FFMA R6, R16, R6, R19 ;  /* 0x0000000610060223 */ /* 0x004fc60000000013 */
[C---:B---3--:R-:W-:Y:S01]  /*15b00*/  @P0 FFMA R15, R11.reuse, R9, R8 ;  /* 0x000000090b0f0223 */ /* 0x048fe20000000008 */
[----:B------:R-:W-:-:S03]  /*15b10*/  @P0 FFMA R19, R11, R7, R6 ;  /* 0x000000070b130223 */ /* 0x000fc60000000006 */
[C---:B----4-:R-:W-:Y:S01]  /*15b20*/  @P1 FFMA R15, R4.reuse, R13, R15 ;  /* 0x0000000d040f1223 */ /* 0x050fe2000000000f */
[----:B------:R-:W-:-:S07]  /*15b30*/  @P1 FFMA R19, R4, R14, R19 ;  /* 0x0000000e04131223 */ /* 0x000fce0000000013 */
.L_x_531:
[----:B------:R-:W0:Y:S01]  /*15b40*/  LDCU UR4, c[0x0][0x3b0] ;  /* 0x00007600ff0477ac */ /* 0x000e220008000800 */
[----:B------:R-:W1:Y:S08]  /*15b50*/  LDC.64 R8, c[0x0][0x3a0] ;  /* 0x0000e800ff087b82 */ /* 0x000e700000000a00 */
[----:B------:R-:W5:Y:S01]  /*15b60*/  LDC.64 R10, c[0x0][0x3a8] ;  /* 0x0000ea00ff0a7b82 */ /* 0x000f620000000a00 */
[C---:B0-----:R-:W-:Y:S01]  /*15b70*/  IMAD R7, R21.reuse, UR4, R32 ;  /* 0x0000000415077c24 */ /* 0x041fe2000f8e0220 */
[----:B------:R-:W-:-:S04]  /*15b80*/  IADD3 R21, PT, PT, R21, 0x1, RZ ;  /* 0x0000000115157810 */ /* 0x000fc80007ffe0ff */
[C---:B------:R-:W-:Y:S01]  /*15b90*/  IADD3 R13, PT, PT, R7.reuse, 0x1, RZ ;  /* 0x00000001070d7810 */ /* 0x040fe20007ffe0ff */
[----:B-1-34-:R-:W-:Y:S01]  /*15ba0*/  IMAD.WIDE.U32 R4, R7, 0x4, R8 ;  /* 0x0000000407047825 */ /* 0x01afe200078e0008 */
[----:B------:R-:W-:-:S03]  /*15bb0*/  ISETP.NE.AND P0, PT, R21, UR4, PT ;  /* 0x0000000415007c0c */ /* 0x000fc6000bf05270 */
[----:B------:R-:W-:Y:S01]  /*15bc0*/  IMAD.WIDE.U32 R8, R13, 0x4, R8 ;  /* 0x000000040d087825 */ /* 0x000fe200078e0008 */
[----:B------:R0:W-:Y:S03]  /*15bd0*/  STG.E desc[UR10][R4.64], R15 ;  /* 0x0000000f04007986 */ /* 0x0001e6000c10190a */
[----:B-----5:R-:W-:-:S04]  /*15be0*/  IMAD.WIDE.U32 R6, R7, 0x4, R10 ;  /* 0x0000000407067825 */ /* 0x020fc800078e000a */
[----:B------:R-:W-:-:S04]  /*15bf0*/  IMAD.WIDE.U32 R10, R13, 0x4, R10 ;  /* 0x000000040d0a7825 */ /* 0x000fc800078e000a */
[----:B------:R-:W-:Y:S01]  /*15c00*/  FADD R13, -R19, -RZ ;  /* 0x800000ff130d7221 */ /* 0x000fe20000000100 */
[----:B------:R0:W-:Y:S04]  /*15c10*/  STG.E desc[UR10][R6.64], R19 ;  /* 0x0000001306007986 */ /* 0x0001e8000c10190a */
[----:B------:R0:W-:Y:S04]  /*15c20*/  STG.E desc[UR10][R8.64], R15 ;  /* 0x0000000f08007986 */ /* 0x0001e8000c10190a */
[----:B------:R0:W-:Y:S01]  /*15c30*/  STG.E desc[UR10][R10.64], R13 ;  /* 0x0000000d0a007986 */ /* 0x0001e2000c10190a */
[----:B------:R-:W-:Y:S05]  /*15c40*/  @P0 BRA `(.L_x_533) ;  /* 0xfffffff400dc0947 */ /* 0x000fea000383ffff */
[----:B------:R-:W-:-:S07]  /*15c50*/  IADD3 R32, PT, PT, R32, 0x2, RZ ;  /* 0x0000000220207810 */ /* 0x000fce0007ffe0ff */
.L_x_471:
[----:B------:R-:W-:-:S13]  /*15c60*/  ISETP.GE.U32.AND P0, PT, R32, UR4, PT ;  /* 0x0000000420007c0c */ /* 0x000fda000bf06070 */
[----:B------:R-:W-:Y:S05]  /*15c70*/  @!P0 BRA `(.L_x_534) ;  /* 0xffffff80000c8947 */ /* 0x000fea000383ffff */
[----:B--2---:R-:W-:Y:S05]  /*15c80*/  EXIT ;  /* 0x000000000000794d */ /* 0x004fea0003800000 */
        .weak           $__internal_2_$__cuda_sm20_sqrt_rn_f32_slowpath
        .type           $__internal_2_$__cuda_sm20_sqrt_rn_f32_slowpath,@function
        .size           $__internal_2_$__cuda_sm20_sqrt_rn_f32_slowpath,($__internal_3_$__cuda_sm3x_div_rn_noftz_f32_slowpath - $__internal_2_$__cuda_sm20_sqrt_rn_f32_slowpath)
$__internal_2_$__cuda_sm20_sqrt_rn_f32_slowpath:
[----:B------:R-:W-:-:S13]  /*15c90*/  LOP3.LUT P0, RZ, R33, 0x7fffffff, RZ, 0xc0, !PT ;  /* 0x7fffffff21ff7812 */ /* 0x000fda000780c0ff */
[----:B------:R-:W-:Y:S01]  /*15ca0*/  @!P0 MOV R15, R33 ;  /* 0x00000021000f8202 */ /* 0x000fe20000000f00 */
[----:B------:R-:W-:Y:S06]  /*15cb0*/  @!P0 BRA `(.L_x_535) ;  /* 0x0000000000448947 */ /* 0x000fec0003800000 */
[----:B------:R-:W-:-:S13]  /*15cc0*/  FSETP.GEU.FTZ.AND P0, PT, R33, RZ, PT ;  /* 0x000000ff2100720b */ /* 0x000fda0003f1e000 */
[----:B------:R-:W-:Y:S01]  /*15cd0*/  @!P0 MOV R15, 0x7fffffff ;  /* 0x7fffffff000f8802 */ /* 0x000fe20000000f00 */
[----:B------:R-:W-:Y:S06]  /*15ce0*/  @!P0 BRA `(.L_x_535) ;  /* 0x0000000000388947 */ /* 0x000fec0003800000 */
[----:B------:R-:W-:-:S13]  /*15cf0*/  FSETP.GTU.FTZ.AND P0, PT, |R33|, +INF , PT ;  /* 0x7f8000002100780b */ /* 0x000fda0003f1c200 */
[----:B------:R-:W-:Y:S01]  /*15d00*/  @P0 FADD.FTZ R15, R33, 1 ;  /* 0x3f800000210f0421 */ /* 0x000fe20000010000 */
[----:B------:R-:W-:Y:S06]  /*15d10*/  @P0 BRA `(.L_x_535) ;  /* 0x00000000002c0947 */ /* 0x000fec0003800000 */
[----:B------:R-:W-:-:S13]  /*15d20*/  FSETP.NEU.FTZ.AND P0, PT, |R33|, +INF , PT ;  /* 0x7f8000002100780b */ /* 0x000fda0003f1d200 */
[----:B------:R-:W-:Y:S01]  /*15d30*/  @!P0 MOV R15, R33 ;  /* 0x00000021000f8202 */ /* 0x000fe20000000f00 */
[----:B------:R-:W-:Y:S06]  /*15d40*/  @!P0 BRA `(.L_x_535) ;  /* 0x0000000000208947 */ /* 0x000fec0003800000 */
[----:B------:R-:W-:-:S04]  /*15d50*/  FFMA R23, R33, 1.84467440737095516160e+19, RZ ;  /* 0x5f80000021177823 */ /* 0x000fc800000000ff */
[----:B------:R-:W0:Y:S02]  /*15d60*/  MUFU.RSQ R24, R23 ;  /* 0x0000001700187308 */ /* 0x000e240000001400 */
[----:B0-----:R-:W-:Y:S01]  /*15d70*/  FMUL.FTZ R22, R23, R24 ;  /* 0x0000001817167220 */ /* 0x001fe20000410000 */
[----:B------:R-:W-:-:S03]  /*15d80*/  FMUL.FTZ R15, R24, 0.5 ;  /* 0x3f000000180f7820 */ /* 0x000fc60000410000 */
[----:B------:R-:W-:-:S04]  /*15d90*/  FADD.FTZ R21, -R22, -RZ ;  /* 0x800000ff16157221 */ /* 0x000fc80000010100 */
[----:B------:R-:W-:-:S04]  /*15da0*/  FFMA R21, R22, R21, R23 ;  /* 0x0000001516157223 */ /* 0x000fc80000000017 */
[----:B------:R-:W-:-:S04]  /*15db0*/  FFMA R15, R21, R15, R22 ;  /* 0x0000000f150f7223 */ /* 0x000fc80000000016 */
[----:B------:R-:W-:-:S07]  /*15dc0*/  FMUL.FTZ R15, R15, 2.3283064365386962891e-10 ;  /* 0x2f8000000f0f7820 */ /* 0x000fce0000410000 */
.L_x_535:
[----:B------:R-:W-:-:S04]  /*15dd0*/  HFMA2 R21, -RZ, RZ, 0, 0 ;  /* 0x00000000ff157431 */ /* 0x000fc800000001ff */
[----:B------:R-:W-:Y:S05]  /*15de0*/  RET.REL.NODEC R20 `(eig_general_f32) ;  /* 0xfffffea014847950 */ /* 0x000fea0003c3ffff */
        .weak           $__internal_3_$__cuda_sm3x_div_rn_noftz_f32_slowpath
        .type           $__internal_3_$__cuda_sm3x_div_rn_noftz_f32_slowpath,@function
        .size           $__internal_3_$__cuda_sm3x_div_rn_noftz_f32_slowpath,(.L_x_1793 - $__internal_3_$__cuda_sm3x_div_rn_noftz_f32_slowpath)
$__internal_3_$__cuda_sm3x_div_rn_noftz_f32_slowpath:
[----:B------:R-:W-:Y:S02]  /*15df0*/  SHF.R.U32.HI R21, RZ, 0x17, R24 ;  /* 0x00000017ff157819 */ /* 0x000fe40000011618 */
[----:B------:R-:W-:Y:S02]  /*15e00*/  SHF.R.U32.HI R26, RZ, 0x17, R27 ;  /* 0x00000017ff1a7819 */ /* 0x000fe4000001161b */
[----:B------:R-:W-:Y:S02]  /*15e10*/  LOP3.LUT R21, R21, 0xff, RZ, 0xc0, !PT ;  /* 0x000000ff15157812 */ /* 0x000fe400078ec0ff */
[----:B------:R-:W-:Y:S02]  /*15e20*/  LOP3.LUT R26, R26, 0xff, RZ, 0xc0, !PT ;  /* 0x000000ff1a1a7812 */ /* 0x000fe400078ec0ff */
[----:B------:R-:W-:Y:S02]  /*15e30*/  IADD3 R20, PT, PT, R21, -0x1, RZ ;  /* 0xffffffff15147810 */ /* 0x000fe40007ffe0ff */
[----:B------:R-:W-:-:S02]  /*15e40*/  IADD3 R23, PT, PT, R26, -0x1, RZ ;  /* 0xffffffff1a177810 */ /* 0x000fc40007ffe0ff */
[----:B------:R-:W-:-:S04]  /*15e50*/  ISETP.GT.U32.AND P0, PT, R20, 0xfd, PT ;  /* 0x000000fd1400780c */ /* 0x000fc80003f04070 */
[----:B------:R-:W-:-:S13]  /*15e60*/  ISETP.GT.U32.OR P0, PT, R23, 0xfd, P0 ;  /* 0x000000fd1700780c */ /* 0x000fda0000704470 */
[----:B------:R-:W-:Y:S01]  /*15e70*/  @!P0 MOV R33, RZ ;  /* 0x000000ff00218202 */ /* 0x000fe20000000f00 */
[----:B------:R-:W-:Y:S06]  /*15e80*/  @!P0 BRA `(.L_x_536) ;  /* 0x00000000005c8947 */ /* 0x000fec0003800000 */
[----:B------:R-:W-:Y:S02]  /*15e90*/  FSETP.GTU.FTZ.AND P0, PT, |R27|, +INF , PT ;  /* 0x7f8000001b00780b */ /* 0x000fe40003f1c200 */
[----:B------:R-:W-:-:S04]  /*15ea0*/  FSETP.GTU.FTZ.AND P1, PT, |R24|, +INF , PT ;  /* 0x7f8000001800780b */ /* 0x000fc80003f3c200 */
[----:B------:R-:W-:-:S13]  /*15eb0*/  PLOP3.LUT P0, PT, P0, P1, PT, 0xf8, 0x8f ;  /* 0x00000000008f781c */ /* 0x000fda0000703f70 */
[----:B------:R-:W-:Y:S05]  /*15ec0*/  @P0 BRA `(.L_x_537) ;  /* 0x0000000400480947 */ /* 0x000fea0003800000 */
[----:B------:R-:W-:-:S13]  /*15ed0*/  LOP3.LUT P0, RZ, R24, 0x7fffffff, R27, 0xc8, !PT ;  /* 0x7fffffff18ff7812 */ /* 0x000fda000780c81b */
[----:B------:R-:W-:Y:S05]  /*15ee0*/  @!P0 BRA `(.L_x_538) ;  /* 0x0000000400388947 */ /* 0x000fea0003800000 */
[C---:B------:R-:W-:Y:S02]  /*15ef0*/  FSETP.NEU.FTZ.AND P0, PT, |R27|.reuse, +INF , PT ;  /* 0x7f8000001b00780b */ /* 0x040fe40003f1d200 */
[----:B------:R-:W-:Y:S02]  /*15f00*/  FSETP.NEU.FTZ.AND P2, PT, |R24|, +INF , PT ;  /* 0x7f8000001800780b */ /* 0x000fe40003f5d200 */
[----:B------:R-:W-:-:S11]  /*15f10*/  FSETP.NEU.FTZ.AND P1, PT, |R27|, +INF , PT ;  /* 0x7f8000001b00780b */ /* 0x000fd60003f3d200 */
[----:B------:R-:W-:Y:S05]  /*15f20*/  @!P2 BRA !P0, `(.L_x_538) ;  /* 0x000000040028a947 */ /* 0x000fea0004000000 */
[----:B------:R-:W-:-:S04]  /*15f30*/  LOP3.LUT P0, RZ, R27, 0x7fffffff, RZ, 0xc0, !PT ;  /* 0x7fffffff1bff7812 */ /* 0x000fc8000780c0ff */
[----:B------:R-:W-:-:S13]  /*15f40*/  PLOP3.LUT P0, PT, P2, P0, PT, 0x2f, 0xf2 ;  /* 0x0000000000f2781c */ /* 0x000fda0001700577 */
[----:B------:R-:W-:Y:S05]  /*15f50*/  @P0 BRA `(.L_x_539) ;  /* 0x0000000400140947 */ /* 0x000fea0003800000 */
[----:B------:R-:W-:-:S04]  /*15f60*/  LOP3.LUT P0, RZ, R24, 0x7fffffff, RZ, 0xc0, !PT ;  /* 0x7fffffff18ff7812 */ /* 0x000fc8000780c0ff */
[----:B------:R-:W-:-:S13]  /*15f70*/  PLOP3.LUT P1, PT, P1, P0, PT, 0x2f, 0xf2 ;  /* 0x0000000000f2781c */ /* 0x000fda0000f20577 */
[----:B------:R-:W-:Y:S05]  /*15f80*/  @P1 BRA `(.L_x_540) ;  /* 0x0000000000fc1947 */ /* 0x000fea0003800000 */
[----:B------:R-:W-:Y:S02]  /*15f90*/  ISETP.GE.AND P0, PT, R23, RZ, PT ;  /* 0x000000ff1700720c */ /* 0x000fe40003f06270 */
[----:B------:R-:W-:-:S11]  /*15fa0*/  ISETP.GE.AND P1, PT, R20, RZ, PT ;  /* 0x000000ff1400720c */ /* 0x000fd60003f26270 */
[----:B------:R-:W-:Y:S01]  /*15fb0*/  @P0 MOV R33, RZ ;  /* 0x000000ff00210202 */ /* 0x000fe20000000f00 */
[----:B------:R-:W-:Y:S01]  /*15fc0*/  @!P0 FFMA R27, R27, 1.84467440737095516160e+19, RZ ;  /* 0x5f8000001b1b8823 */ /* 0x000fe200000000ff */
[----:B------:R-:W-:Y:S01]  /*15fd0*/  @!P0 MOV R33, 0xffffffc0 ;  /* 0xffffffc000218802 */ /* 0x000fe20000000f00 */
[----:B------:R-:W-:-:S03]  /*15fe0*/  @!P1 FFMA R24, R24, 1.84467440737095516160e+19, RZ ;  /* 0x5f80000018189823 */ /* 0x000fc600000000ff */
[----:B------:R-:W-:-:S07]  /*15ff0*/  @!P1 IADD3 R33, PT, PT, R33, 0x40, RZ ;  /* 0x0000004021219810 */ /* 0x000fce0007ffe0ff */
.L_x_536:
[----:B------:R-:W-:Y:S02]  /*16000*/  LEA R23, R21, 0xc0800000, 0x17 ;  /* 0xc080000015177811 */ /* 0x000fe400078eb8ff */
[----:B------:R-:W-:Y:S02]  /*16010*/  IADD3 R26, PT, PT, R26, -0x7f, RZ ;  /* 0xffffff811a1a7810 */ /* 0x000fe40007ffe0ff */
[----:B------:R-:W-:-:S03]  /*16020*/  IADD3 R34, PT, PT, -R23, R24, RZ ;  /* 0x0000001817227210 */ /* 0x000fc60007ffe1ff */
[----:B------:R-:W-:Y:S01]  /*16030*/  IMAD R27, R26, -0x800000, R27 ;  /* 0xff8000001a1b7824 */ /* 0x000fe200078e021b */
[----:B------:R-:W0:Y:S01]  /*16040*/  MUFU.RCP R23, R34 ;  /* 0x0000002200177308 */ /* 0x000e220000001000 */
[----:B------:R-:W-:Y:S01]  /*16050*/  FADD.FTZ R24, -R34, -RZ ;  /* 0x800000ff22187221 */ /* 0x000fe20000010100 */
[----:B------:R-:W-:-:S04]  /*16060*/  IADD3 R26, PT, PT, R26, 0x7f, -R21 ;  /* 0x0000007f1a1a7810 */ /* 0x000fc80007ffe815 */
[----:B------:R-:W-:Y:S01]  /*16070*/  IADD3 R26, PT, PT, R26, R33, RZ ;  /* 0x000000211a1a7210 */ /* 0x000fe20007ffe0ff */
[----:B0-----:R-:W-:-:S04]  /*16080*/  FFMA R20, R23, R24, 1 ;  /* 0x3f80000017147423 */ /* 0x001fc80000000018 */
[----:B------:R-:W-:-:S04]  /*16090*/  FFMA R20, R23, R20, R23 ;  /* 0x0000001417147223 */ /* 0x000fc80000000017 */
[----:B------:R-:W-:-:S04]  /*160a0*/  FFMA R25, R27, R20, RZ ;  /* 0x000000141b197223 */ /* 0x000fc800000000ff */
[----:B------:R-:W-:-:S04]  /*160b0*/  FFMA R23, R24, R25, R27 ;  /* 0x0000001918177223 */ /* 0x000fc8000000001b */
[----:B------:R-:W-:-:S04]  /*160c0*/  FFMA R23, R20, R23, R25 ;  /* 0x0000001714177223 */ /* 0x000fc80000000019 */
[----:B------:R-:W-:-:S04]  /*160d0*/  FFMA R24, R24, R23, R27 ;  /* 0x0000001718187223 */ /* 0x000fc8000000001b */
[----:B------:R-:W-:-:S05]  /*160e0*/  FFMA R25, R20, R24, R23 ;  /* 0x0000001814197223 */ /* 0x000fca0000000017 */
[----:B------:R-:W-:-:S04]  /*160f0*/  SHF.R.U32.HI R21, RZ, 0x17, R25 ;  /* 0x00000017ff157819 */ /* 0x000fc80000011619 */
[----:B------:R-:W-:-:S04]  /*16100*/  LOP3.LUT R21, R21, 0xff, RZ, 0xc0, !PT ;  /* 0x000000ff15157812 */ /* 0x000fc800078ec0ff */
[----:B------:R-:W-:-:S04]  /*16110*/  IADD3 R21, PT, PT, R21, R26, RZ ;  /* 0x0000001a15157210 */ /* 0x000fc80007ffe0ff */
[----:B------:R-:W-:-:S04]  /*16120*/  IADD3 R27, PT, PT, R21, -0x1, RZ ;  /* 0xffffffff151b7810 */ /* 0x000fc80007ffe0ff */
[----:B------:R-:W-:-:S13]  /*16130*/  ISETP.GE.U32.AND P0, PT, R27, 0xfe, PT ;  /* 0x000000fe1b00780c */ /* 0x000fda0003f06070 */
[----:B------:R-:W-:Y:S05]  /*16140*/  @!P0 BRA `(.L_x_541) ;  /* 0x0000000000808947 */ /* 0x000fea0003800000 */
[----:B------:R-:W-:-:S13]  /*16150*/  ISETP.GT.AND P0, PT, R21, 0xfe, PT ;  /* 0x000000fe1500780c */ /* 0x000fda0003f04270 */
[----:B------:R-:W-:Y:S05]  /*16160*/  @P0 BRA `(.L_x_542) ;  /* 0x00000000006c0947 */ /* 0x000fea0003800000 */
[----:B------:R-:W-:-:S13]  /*16170*/  ISETP.GE.AND P0, PT, R21, 0x1, PT ;  /* 0x000000011500780c */ /* 0x000fda0003f06270 */
[----:B------:R-:W-:Y:S05]  /*16180*/  @P0 BRA `(.L_x_543) ;  /* 0x0000000000740947 */ /* 0x000fea0003800000 */
[----:B------:R-:W-:Y:S02]  /*16190*/  ISETP.GE.AND P0, PT, R21, -0x18, PT ;  /* 0xffffffe81500780c */ /* 0x000fe40003f06270 */
[----:B------:R-:W-:-:S11]  /*161a0*/  LOP3.LUT R25, R25, 0x80000000, RZ, 0xc0, !PT ;  /* 0x8000000019197812 */ /* 0x000fd600078ec0ff */
[----:B------:R-:W-:Y:S05]  /*161b0*/  @!P0 BRA `(.L_x_543) ;  /* 0x0000000000688947 */ /* 0x000fea0003800000 */
[CCC-:B------:R-:W-:Y:S01]  /*161c0*/  FFMA.RZ R26, R20.reuse, R24.reuse, R23.reuse ;  /* 0x00000018141a7223 */ /* 0x1c0fe2000000c017 */
[CCC-:B------:R-:W-:Y:S01]  /*161d0*/  FFMA.RP R27, R20.reuse, R24.reuse, R23.reuse ;  /* 0x00000018141b7223 */ /* 0x1c0fe20000008017 */
[----:B------:R-:W-:Y:S01]  /*161e0*/  FFMA.RM R24, R20, R24, R23 ;  /* 0x0000001814187223 */ /* 0x000fe20000004017 */
[C---:B------:R-:W-:Y:S02]  /*161f0*/  IADD3 R20, PT, PT, R21.reuse, 0x20, RZ ;  /* 0x0000002015147810 */ /* 0x040fe40007ffe0ff */
[----:B------:R-:W-:Y:S02]  /*16200*/  LOP3.LUT R26, R26, 0x7fffff, RZ, 0xc0, !PT ;  /* 0x007fffff1a1a7812 */ /* 0x000fe400078ec0ff */
[C---:B------:R-:W-:Y:S02]  /*16210*/  ISETP.NE.AND P2, PT, R21.reuse, RZ, PT ;  /* 0x000000ff1500720c */ /* 0x040fe40003f45270 */
[----:B------:R-:W-:Y:S02]  /*16220*/  LOP3.LUT R23, R26, 0x800000, RZ, 0xfc, !PT ;  /* 0x008000001a177812 */ /* 0x000fe400078efcff */
[----:B------:R-:W-:-:S02]  /*16230*/  ISETP.NE.AND P0, PT, R21, RZ, PT ;  /* 0x000000ff1500720c */ /* 0x000fc40003f05270 */
[----:B------:R-:W-:Y:S02]  /*16240*/  IADD3 R21, PT, PT, -R21, RZ, RZ ;  /* 0x000000ff15157210 */ /* 0x000fe40007ffe1ff */
[----:B------:R-:W-:Y:S02]  /*16250*/  SHF.L.U32 R20, R23, R20, RZ ;  /* 0x0000001417147219 */ /* 0x000fe400000006ff */
[----:B------:R-:W-:Y:S02]  /*16260*/  FSETP.NEU.FTZ.AND P1, PT, R27, R24, PT ;  /* 0x000000181b00720b */ /* 0x000fe40003f3d000 */
[----:B------:R-:W-:Y:S02]  /*16270*/  SEL R24, R21, RZ, P2 ;  /* 0x000000ff15187207 */ /* 0x000fe40001000000 */
[----:B------:R-:W-:Y:S02]  /*16280*/  ISETP.NE.AND P0, PT, R20, RZ, P0 ;  /* 0x000000ff1400720c */ /* 0x000fe40000705270 */
[----:B------:R-:W-:-:S02]  /*16290*/  SHF.R.U32.HI R23, RZ, R24, R23 ;  /* 0x00000018ff177219 */ /* 0x000fc40000011617 */
[----:B------:R-:W-:Y:S02]  /*162a0*/  PLOP3.LUT P0, PT, P1, P0, PT, 0xf8, 0x8f ;  /* 0x00000000008f781c */ /* 0x000fe40000f01f70 */
[----:B------:R-:W-:Y:S02]  /*162b0*/  SHF.R.U32.HI R21, RZ, 0x1, R23 ;  /* 0x00000001ff157819 */ /* 0x000fe40000011617 */
[----:B------:R-:W-:-:S04]  /*162c0*/  SEL R20, RZ, 0x1, !P0 ;  /* 0x00000001ff147807 */ /* 0x000fc80004000000 */
[----:B------:R-:W-:-:S04]  /*162d0*/  LOP3.LUT R20, R20, 0x1, R21, 0xf8, !PT ;  /* 0x0000000114147812 */ /* 0x000fc800078ef815 */
[----:B------:R-:W-:-:S04]  /*162e0*/  LOP3.LUT R20, R20, R23, RZ, 0xc0, !PT ;  /* 0x0000001714147212 */ /* 0x000fc800078ec0ff */
[----:B------:R-:W-:-:S04]  /*162f0*/  IADD3 R20, PT, PT, R21, R20, RZ ;  /* 0x0000001415147210 */ /* 0x000fc80007ffe0ff */
[----:B------:R-:W-:Y:S01]  /*16300*/  LOP3.LUT R25, R20, R25, RZ, 0xfc, !PT ;  /* 0x0000001914197212 */ /* 0x000fe200078efcff */
[----:B------:R-:W-:Y:S06]  /*16310*/  BRA `(.L_x_543) ;  /* 0x0000000000107947 */ /* 0x000fec0003800000 */
.L_x_542:
[----:B------:R-:W-:-:S04]  /*16320*/  LOP3.LUT R25, R25, 0x80000000, RZ, 0xc0, !PT ;  /* 0x8000000019197812 */ /* 0x000fc800078ec0ff */
[----:B------:R-:W-:Y:S01]  /*16330*/  LOP3.LUT R25, R25, 0x7f800000, RZ, 0xfc, !PT ;  /* 0x7f80000019197812 */ /* 0x000fe200078efcff */
[----:B------:R-:W-:Y:S06]  /*16340*/  BRA `(.L_x_543) ;  /* 0x0000000000047947 */ /* 0x000fec0003800000 */
.L_x_541:
[----:B------:R-:W-:-:S07]  /*16350*/  LEA R25, R26, R25, 0x17 ;  /* 0x000000191a197211 */ /* 0x000fce00078eb8ff */
.L_x_543:
[----:B------:R-:W-:Y:S01]  /*16360*/  MOV R20, R25 ;  /* 0x0000001900147202 */ /* 0x000fe20000000f00 */
[----:B------:R-:W-:Y:S06]  /*16370*/  BRA `(.L_x_544) ;  /* 0x0000000000207947 */ /* 0x000fec0003800000 */
.L_x_540:
[----:B------:R-:W-:-:S04]  /*16380*/  LOP3.LUT R24, R24, 0x80000000, R27, 0x48, !PT ;  /* 0x8000000018187812 */ /* 0x000fc800078e481b */
[----:B------:R-:W-:Y:S01]  /*16390*/  LOP3.LUT R20, R24, 0x7f800000, RZ, 0xfc, !PT ;  /* 0x7f80000018147812 */ /* 0x000fe200078efcff */
[----:B------:R-:W-:Y:S06]  /*163a0*/  BRA `(.L_x_544) ;  /* 0x0000000000147947 */ /* 0x000fec0003800000 */
.L_x_539:
[----:B------:R-:W-:Y:S01]  /*163b0*/  LOP3.LUT R20, R24, 0x80000000, R27, 0x48, !PT ;  /* 0x8000000018147812 */ /* 0x000fe200078e481b */
[----:B------:R-:W-:Y:S06]  /*163c0*/  BRA `(.L_x_544) ;  /* 0x00000000000c7947 */ /* 0x000fec0003800000 */
.L_x_538:
[----:B------:R-:W0:Y:S01]  /*163d0*/  MUFU.RSQ R20, -QNAN ;  /* 0xffc0000000147908 */ /* 0x000e220000001400 */
[----:B------:R-:W-:Y:S05]  /*163e0*/  BRA `(.L_x_544) ;  /* 0x0000000000047947 */ /* 0x000fea0003800000 */
.L_x_537:
[----:B------:R-:W-:-:S07]  /*163f0*/  FADD.FTZ R20, R27, R24 ;  /* 0x000000181b147221 */ /* 0x000fce0000010000 */
.L_x_544:
[----:B------:R-:W-:-:S04]  /*16400*/  HFMA2 R23, -RZ, RZ, 0, 0 ;  /* 0x00000000ff177431 */ /* 0x000fc800000001ff */
[----:B0-----:R-:W-:Y:S05]  /*16410*/  RET.REL.NODEC R22 `(eig_general_f32) ;  /* 0xfffffe9816f87950 */ /* 0x001fea0003c3ffff */
.L_x_545:
        /* <DEDUP_REMOVED lines=14> */
.L_x_1793:


//--------------------- .text.schur_decompose_f64 --------------------------
	.section	.text.schur_decompose_f64,"ax",@progbits
	.align	128
        .global         schur_decompose_f64
        .type           schur_decompose_f64,@function
        .size           schur_decompose_f64,(.L_x_1795 - schur_decompose_f64)
        .other          schur_decompose_f64,@"STO_CUDA_ENTRY STV_DEFAULT"
schur_decompose_f64:
.text.schur_decompose_f64:
        /* <DEDUP_REMOVED lines=8> */
[----:B0-----:R-:W-:-:S05]  /*0080*/  IMAD.U32 R25, RZ, RZ, UR4 ;  /* 0x00000004ff197e24 */ /* 0x001fca000f8e00ff */
[----:B------:R-:W-:-:S13]  /*0090*/  ISETP.NE.AND P0, PT, R25, RZ, PT ;  /* 0x000000ff1900720c */ /* 0x000fda0003f05270 */
[----:B-1----:R-:W-:Y:S05]  /*00a0*/  @!P0 BRA `(.L_x_546) ;  /* 0x0000000800208947 */ /* 0x002fea0003800000 */
[C---:B------:R-:W-:Y:S01]  /*00b0*/  LOP3.LUT R26, R25.reuse, 0x7, RZ, 0xc0, !PT ;  /* 0x00000007191a7812 */ /* 0x040fe200078ec0ff */
[----:B------:R-:W-:Y:S01]  /*00c0*/  UMOV UR4, URZ ;  /* 0x000000ff00047c82 */ /* 0x000fe20008000000 */
[----:B------:R-:W-:-:S03]  /*00d0*/  IADD3 R0, PT, PT, R25, -0x1, RZ ;  /* 0xffffffff19007810 */ /* 0x000fc60007ffe0ff */
[----:B------:R-:W-:Y:S01]  /*00e0*/  VIADD R2, R26, 0xffffffff ;  /* 0xffffffff1a027836 */ /* 0x000fe20000000000 */
[----:B------:R-:W-:Y:S02]  /*00f0*/  ISETP.GE.U32.AND P0, PT, R0, 0x7, PT ;  /* 0x000000070000780c */ /* 0x000fe40003f06070 */
[C---:B------:R-:W-:Y:S02]  /*0100*/  LOP3.LUT R0, R25.reuse, 0xfffffff8, RZ, 0xc0, !PT ;  /* 0xfffffff819007812 */ /* 0x040fe400078ec0ff */
[----:B------:R-:W-:Y:S02]  /*0110*/  ISETP.GE.U32.AND P1, PT, R2, 0x3, PT ;  /* 0x000000030200780c */ /* 0x000fe40003f26070 */
[----:B------:R-:W-:-:S11]  /*0120*/  LOP3.LUT R2, R25, 0x3, RZ, 0xc0, !PT ;  /* 0x0000000319027812 */ /* 0x000fd600078ec0ff */
.L_x_552:
[----:B------:R-:W-:Y:S01]  /*0130*/  HFMA2 R3, -RZ, RZ, 0, 0 ;  /* 0x00000000ff037431 */ /* 0x000fe200000001ff */
[----:B01----:R-:W-:Y:S06]  /*0140*/  @!P0 BRA `(.L_x_547) ;  /* 0x0000000000ec8947 */ /* 0x003fec0003800000 */
[----:B------:R-:W0:Y:S01]  /*0150*/  LDC R3, c[0x0][0x390] ;  /* 0x0000e400ff037b82 */ /* 0x000e220000000800 */
[----:B------:R-:W-:-:S07]  /*0160*/  IMAD.MOV.U32 R6, RZ, RZ, RZ ;  /* 0x000000ffff067224 */ /* 0x000fce00078e00ff */
[----:B------:R-:W1:Y:S02]  /*0170*/  LDC.64 R4, c[0x0][0x388] ;  /* 0x0000e200ff047b82 */ /* 0x000e640000000a00 */
.L_x_548:
[C---:B------:R-:W-:Y:S01]  /*0180*/  IADD3 R7, PT, PT, R6.reuse, 0x1, RZ ;  /* 0x0000000106077810 */ /* 0x040fe20007ffe0ff */
[C---:B---3--:R-:W-:Y:S01]  /*0190*/  VIADD R8, R6.reuse, 0x2 ;  /* 0x0000000206087836 */ /* 0x048fe20000000000 */
[C---:B------:R-:W-:Y:S01]  /*01a0*/  IADD3 R9, PT, PT, R6.reuse, 0x3, RZ ;  /* 0x0000000306097810 */ /* 0x040fe20007ffe0ff */
[C---:B------:R-:W-:Y:S01]  /*01b0*/  VIADD R10, R6.reuse, 0x4 ;  /* 0x00000004060a7836 */ /* 0x040fe20000000000 */
[----:B------:R-:W-:Y:S01]  /*01c0*/  ISETP.NE.AND P6, PT, R7, UR4, PT ;  /* 0x0000000407007c0c */ /* 0x000fe2000bfc5270 */
[----:B0-----:R-:W-:Y:S01]  /*01d0*/  IMAD R7, R3, UR4, R6 ;  /* 0x0000000403077c24 */ /* 0x001fe2000f8e0206 */
[----:B------:R-:W-:Y:S01]  /*01e0*/  ISETP.NE.AND P2, PT, R9, UR4, PT ;  /* 0x0000000409007c0c */ /* 0x000fe2000bf45270 */
[----:B------:R-:W-:Y:S01]  /*01f0*/  VIADD R9, R6, 0x6 ;  /* 0x0000000606097836 */ /* 0x000fe20000000000 */
[----:B------:R-:W-:Y:S01]  /*0200*/  ISETP.NE.AND P5, PT, R8, UR4, PT ;  /* 0x0000000408007c0c */ /* 0x000fe2000bfa5270 */
[----:B------:R-:W-:Y:S01]  /*0210*/  VIADD R11, R7, 0x1 ;  /* 0x00000001070b7836 */ /* 0x000fe20000000000 */
[----:B------:R-:W-:Y:S01]  /*0220*/  ISETP.NE.AND P3, PT, R6, UR4, PT ;  /* 0x0000000406007c0c */ /* 0x000fe2000bf65270 */
[----:B------:R-:W-:Y:S01]  /*0230*/  IMAD.MOV.U32 R16, RZ, RZ, RZ ;  /* 0x000000ffff107224 */ /* 0x000fe200078e00ff */
[----:B------:R-:W-:Y:S01]  /*0240*/  ISETP.NE.AND P4, PT, R10, UR4, PT ;  /* 0x000000040a007c0c */ /* 0x000fe2000bf85270 */
[----:B------:R-:W-:Y:S01]  /*0250*/  IMAD.MOV.U32 R18, RZ, RZ, RZ ;  /* 0x000000ffff127224 */ /* 0x000fe200078e00ff */
[C---:B------:R-:W-:Y:S01]  /*0260*/  IADD3 R8, PT, PT, R6.reuse, 0x5, RZ ;  /* 0x0000000506087810 */ /* 0x040fe20007ffe0ff */
[----:B------:R-:W-:Y:S01]  /*0270*/  IMAD.MOV.U32 R20, RZ, RZ, RZ ;  /* 0x000000ffff147224 */ /* 0x000fe200078e00ff */
[C---:B------:R-:W-:Y:S01]  /*0280*/  IADD3 R10, PT, PT, R6.reuse, 0x7, RZ ;  /* 0x00000007060a7810 */ /* 0x040fe20007ffe0ff */
[----:B------:R-:W-:Y:S01]  /*0290*/  HFMA2 R24, -RZ, RZ, 0, 0 ;  /* 0x00000000ff187431 */ /* 0x000fe200000001ff */
[----:B------:R-:W-:Y:S01]  /*02a0*/  FSEL R17, RZ, 1.875, P3 ;  /* 0x3ff00000ff117808 */ /* 0x000fe20001800000 */
[----:B------:R-:W-:Y:S01]  /*02b0*/  VIADD R6, R6, 0x8 ;  /* 0x0000000806067836 */ /* 0x000fe20000000000 */
[----:B------:R-:W-:-:S02]  /*02c0*/  FSEL R19, RZ, 1.875, P6 ;  /* 0x3ff00000ff137808 */ /* 0x000fc40003000000 */
[----:B------:R-:W-:Y:S02]  /*02d0*/  ISETP.NE.AND P3, PT, R8, UR4, PT ;  /* 0x0000000408007c0c */ /* 0x000fe4000bf65270 */
[----:B------:R-:W-:Y:S01]  /*02e0*/  ISETP.NE.AND P6, PT, R9, UR4, PT ;  /* 0x0000000409007c0c */ /* 0x000fe2000bfc5270 */
[--C-:B-1----:R-:W-:Y:S01]  /*02f0*/  IMAD.WIDE.U32 R8, R7, 0x8, R4.reuse ;  /* 0x0000000807087825 */ /* 0x102fe200078e0004 */
[----:B------:R-:W-:Y:S02]  /*0300*/  FSEL R21, RZ, 1.875, P5 ;  /* 0x3ff00000ff157808 */ /* 0x000fe40002800000 */
[----:B------:R-:W-:Y:S01]  /*0310*/  ISETP.NE.AND P5, PT, R10, UR4, PT ;  /* 0x000000040a007c0c */ /* 0x000fe2000bfa5270 */
[----:B------:R-:W-:Y:S01]  /*0320*/  IMAD.WIDE.U32 R10, R11, 0x8, R4 ;  /* 0x000000080b0a7825 */ /* 0x000fe200078e0004 */
[C---:B------:R-:W-:Y:S01]  /*0330*/  IADD3 R13, PT, PT, R7.reuse, 0x2, RZ ;  /* 0x00000002070d7810 */ /* 0x040fe20007ffe0ff */
[----:B------:R0:W-:Y:S01]  /*0340*/  STG.E.64 desc[UR8][R8.64], R16 ;  /* 0x0000001008007986 */ /* 0x0001e2000c101b08 */
[----:B------:R-:W-:-:S02]  /*0350*/  IADD3 R27, PT, PT, R7, 0x4, RZ ;  /* 0x00000004071b7810 */ /* 0x000fc40007ffe0ff */
[----:B------:R-:W-:Y:S01]  /*0360*/  IADD3 R15, PT, PT, R7, 0x3, RZ ;  /* 0x00000003070f7810 */ /* 0x000fe20007ffe0ff */
[----:B------:R1:W-:Y:S01]  /*0370*/  STG.E.64 desc[UR8][R10.64], R18 ;  /* 0x000000120a007986 */ /* 0x0003e2000c101b08 */
[--C-:B------:R-:W-:Y:S01]  /*0380*/  IMAD.WIDE.U32 R12, R13, 0x8, R4.reuse ;  /* 0x000000080d0c7825 */ /* 0x100fe200078e0004 */
[----:B------:R-:W-:Y:S02]  /*0390*/  FSEL R23, RZ, 1.875, P2 ;  /* 0x3ff00000ff177808 */ /* 0x000fe40001000000 */
[----:B------:R-:W-:Y:S01]  /*03a0*/  MOV R22, RZ ;  /* 0x000000ff00167202 */ /* 0x000fe20000000f00 */
[--C-:B------:R-:W-:Y:S01]  /*03b0*/  IMAD.WIDE.U32 R14, R15, 0x8, R4.reuse ;  /* 0x000000080f0e7825 */ /* 0x100fe200078e0004 */
[----:B------:R-:W-:Y:S01]  /*03c0*/  FSEL R25, RZ, 1.875, P4 ;  /* 0x3ff00000ff197808 */ /* 0x000fe20002000000 */
[----:B------:R2:W-:Y:S01]  /*03d0*/  STG.E.64 desc[UR8][R12.64], R20 ;  /* 0x000000140c007986 */ /* 0x0005e2000c101b08 */
[----:B------:R-:W-:Y:S01]  /*03e0*/  ISETP.NE.AND P2, PT, R6, R0, PT ;  /* 0x000000000600720c */ /* 0x000fe20003f45270 */
[--C-:B0-----:R-:W-:Y:S01]  /*03f0*/  IMAD.WIDE.U32 R8, R27, 0x8, R4.reuse ;  /* 0x000000081b087825 */ /* 0x101fe200078e0004 */
[----:B------:R-:W-:Y:S01]  /*0400*/  FSEL R17, RZ, 1.875, P3 ;  /* 0x3ff00000ff117808 */ /* 0x000fe20001800000 */
[----:B------:R0:W-:Y:S02]  /*0410*/  STG.E.64 desc[UR8][R14.64], R22 ;  /* 0x000000160e007986 */ /* 0x0001e4000c101b08 */
[C---:B-1----:R-:W-:Y:S01]  /*0420*/  VIADD R11, R7.reuse, 0x5 ;  /* 0x00000005070b7836 */ /* 0x042fe20000000000 */
[----:B------:R-:W-:Y:S01]  /*0430*/  FSEL R19, RZ, 1.875, P6 ;  /* 0x3ff00000ff137808 */ /* 0x000fe20003000000 */
[C---:B------:R-:W-:Y:S01]  /*0440*/  VIADD R27, R7.reuse, 0x6 ;  /* 0x00000006071b7836 */ /* 0x040fe20000000000 */
[----:B------:R-:W-:Y:S01]  /*0450*/  IADD3 R7, PT, PT, R7, 0x7, RZ ;  /* 0x0000000707077810 */ /* 0x000fe20007ffe0ff */
[----:B------:R-:W-:Y:S01]  /*0460*/  IMAD.WIDE.U32 R10, R11, 0x8, R4 ;  /* 0x000000080b0a7825 */ /* 0x000fe200078e0004 */
[----:B------:R3:W-:Y:S01]  /*0470*/  STG.E.64 desc[UR8][R8.64], R24 ;  /* 0x0000001808007986 */ /* 0x0007e2000c101b08 */
[----:B--2---:R-:W-:-:S02]  /*0480*/  FSEL R21, RZ, 1.875, P5 ;  /* 0x3ff00000ff157808 */ /* 0x004fc40002800000 */
[--C-:B------:R-:W-:Y:S01]  /*0490*/  IMAD.WIDE.U32 R12, R27, 0x8, R4.reuse ;  /* 0x000000081b0c7825 */ /* 0x100fe200078e0004 */
[----:B------:R3:W-:Y:S03]  /*04a0*/  STG.E.64 desc[UR8][R10.64], R16 ;  /* 0x000000100a007986 */ /* 0x0007e6000c101b08 */
[----:B0-----:R-:W-:Y:S01]  /*04b0*/  IMAD.WIDE.U32 R14, R7, 0x8, R4 ;  /* 0x00000008070e7825 */ /* 0x001fe200078e0004 */
[----:B------:R3:W-:Y:S04]  /*04c0*/  STG.E.64 desc[UR8][R12.64], R18 ;  /* 0x000000120c007986 */ /* 0x0007e8000c101b08 */
[----:B------:R3:W-:Y:S01]  /*04d0*/  STG.E.64 desc[UR8][R14.64], R20 ;  /* 0x000000140e007986 */ /* 0x0007e2000c101b08 */
[----:B------:R-:W-:Y:S05]  /*04e0*/  @P2 BRA `(.L_x_548) ;  /* 0xfffffffc00242947 */ /* 0x000fea000383ffff */
[----:B------:R-:W-:-:S07]  /*04f0*/  MOV R3, R0 ;  /* 0x0000000000037202 */ /* 0x000fce0000000f00 */
.L_x_547:
[----:B------:R-:W-:-:S13]  /*0500*/  ISETP.NE.AND P2, PT, R26, RZ, PT ;  /* 0x000000ff1a00720c */ /* 0x000fda0003f45270 */
[----:B------:R-:W-:Y:S05]  /*0510*/  @!P2 BRA `(.L_x_549) ;  /* 0x0000000000f4a947 */ /* 0x000fea0003800000 */
[----:B------:R-:W-:Y:S01]  /*0520*/  ISETP.NE.AND P5, PT, R2, RZ, PT ;  /* 0x000000ff0200720c */ /* 0x000fe20003fa5270 */
[----:B------:R-:W-:-:S12]  /*0530*/  @!P1 BRA `(.L_x_550) ;  /* 0x0000000000789947 */ /* 0x000fd80003800000 */
[----:B------:R-:W0:Y:S01]  /*0540*/  LDC R4, c[0x0][0x390] ;  /* 0x0000e400ff047b82 */ /* 0x000e220000000800 */
[C---:B---3--:R-:W-:Y:S01]  /*0550*/  VIADD R9, R3.reuse, 0x3 ;  /* 0x0000000303097836 */ /* 0x048fe20000000000 */
        /* <DEDUP_REMOVED lines=28> */
.L_x_550:
[----:B------:R-:W-:Y:S05]  /*0720*/  @!P5 BRA `(.L_x_549) ;  /* 0x000000000070d947 */ /* 0x000fea0003800000 */
[----:B0--3--:R-:W0:Y:S01]  /*0730*/  LDC R12, c[0x0][0x390] ;  /* 0x0000e400ff0c7b82 */ /* 0x009e220000000800 */
[----:B------:R-:W-:Y:S02]  /*0740*/  ISETP.NE.AND P2, PT, R2, 0x1, PT ;  /* 0x000000010200780c */ /* 0x000fe40003f45270 */
[----:B0-----:R-:W-:-:S11]  /*0750*/  LOP3.LUT P3, RZ, R12, 0x1, RZ, 0xc0, !PT ;  /* 0x000000010cff7812 */ /* 0x001fd6000786c0ff */
[----:B------:R-:W-:Y:S05]  /*0760*/  @!P2 BRA `(.L_x_551) ;  /* 0x000000000040a947 */ /* 0x000fea0003800000 */
[----:B------:R-:W0:Y:S01]  /*0770*/  LDC R6, c[0x0][0x390] ;  /* 0x0000e400ff067b82 */ /* 0x000e220000000800 */
[C---:B------:R-:W-:Y:S01]  /*0780*/  IADD3 R8, PT, PT, R3.reuse, 0x1, RZ ;  /* 0x0000000103087810 */ /* 0x040fe20007ffe0ff */
[----:B------:R-:W-:Y:S01]  /*0790*/  IMAD.MOV.U32 R10, RZ, RZ, RZ ;  /* 0x000000ffff0a7224 */ /* 0x000fe200078e00ff */
[C---:B------:R-:W-:Y:S02]  /*07a0*/  ISETP.NE.AND P2, PT, R3.reuse, UR4, PT ;  /* 0x0000000403007c0c */ /* 0x040fe4000bf45270 */
[----:B------:R-:W-:Y:S01]  /*07b0*/  ISETP.NE.AND P4, PT, R8, UR4, PT ;  /* 0x0000000408007c0c */ /* 0x000fe2000bf85270 */
[----:B------:R-:W-:Y:S01]  /*07c0*/  HFMA2 R8, -RZ, RZ, 0, 0 ;  /* 0x00000000ff087431 */ /* 0x000fe200000001ff */
        /* <DEDUP_REMOVED lines=10> */
.L_x_551:
        /* <DEDUP_REMOVED lines=8> */
.L_x_549:
[----:B---3--:R-:W2:Y:S01]  /*08f0*/  LDC R25, c[0x0][0x390] ;  /* 0x0000e400ff197b82 */ /* 0x008ea20000000800 */
[----:B------:R-:W-:-:S06]  /*0900*/  UIADD3 UR4, UPT, UPT, UR4, 0x1, URZ ;  /* 0x0000000104047890 */ /* 0x000fcc000fffe0ff */
[----:B--2---:R-:W-:-:S13]  /*0910*/  ISETP.NE.AND P2, PT, R25, UR4, PT ;  /* 0x0000000419007c0c */ /* 0x004fda000bf45270 */
[----:B------:R-:W-:Y:S05]  /*0920*/  @P2 BRA `(.L_x_552) ;  /* 0xfffffff800002947 */ /* 0x000fea000383ffff */
.L_x_546:
[C---:B------:R-:W-:Y:S02]  /*0930*/  ISETP.NE.AND P0, PT, R25.reuse, RZ, PT ;  /* 0x000000ff1900720c */ /* 0x040fe40003f05270 */
[----:B------:R-:W-:-:S04]  /*0940*/  IADD3 R21, PT, PT, R25, -0x2, RZ ;  /* 0xfffffffe19157810 */ /* 0x000fc80007ffe0ff */
[----:B------:R-:W-:-:S13]  /*0950*/  ISETP.EQ.OR P0, PT, R21, RZ, !P0 ;  /* 0x000000ff1500720c */ /* 0x000fda0004702670 */
[----:B------:R-:W-:Y:S05]  /*0960*/  @P0 BRA `(.L_x_553) ;  /* 0x0000007800c40947 */ /* 0x000fea0003800000 */
[----:B------:R-:W2:Y:S01]  /*0970*/  LDC.U16 R20, c[0x0][0x390] ;  /* 0x0000e400ff147b82 */ /* 0x000ea20000000400 */
[----:B------:R-:W-:Y:S01]  /*0980*/  IMAD.MOV.U32 R0, RZ, RZ, RZ ;  /* 0x000000ffff007224 */ /* 0x000fe200078e00ff */
[----:B------:R-:W-:Y:S01]  /*0990*/  PRMT R2, RZ, 0x7610, R2 ;  /* 0x00007610ff027816 */ /* 0x000fe20000000002 */
[----:B------:R-:W3:Y:S01]  /*09a0*/  LDCU UR5, c[0x0][0x390] ;  /* 0x00007200ff0577ac */ /* 0x000ee20008000800 */
[----:B------:R-:W-:Y:S02]  /*09b0*/  PRMT R3, RZ, 0x7610, R3 ;  /* 0x00007610ff037816 */ /* 0x000fe40000000003 */
[----:B01----:R-:W-:-:S07]  /*09c0*/  PRMT R4, RZ, 0x7610, R4 ;  /* 0x00007610ff047816 */ /* 0x003fce0000000004 */
.L_x_622:
[----:B0-----:R-:W0:Y:S01]  /*09d0*/  LDC R25, c[0x0][0x390] ;  /* 0x0000e400ff197b82 */ /* 0x001e220000000800 */
[----:B------:R-:W-:Y:S01]  /*09e0*/  IADD3 R6, PT, PT, R0, 0x1, RZ ;  /* 0x0000000100067810 */ /* 0x000fe20007ffe0ff */
[----:B-1-3--:R-:W-:Y:S01]  /*09f0*/  IMAD.MOV R27, RZ, RZ, -R3 ;  /* 0x000000ffff1b7224 */ /* 0x00afe200078e0a03 */
[----:B--2-4-:R-:W-:Y:S01]  /*0a00*/  LOP3.LUT R9, R4, 0xf, RZ, 0x3c, !PT ;  /* 0x0000000f04097812 */ /* 0x014fe200078e3cff */
[----:B---3--:R-:W-:Y:S01]  /*0a10*/  UIADD3 UR5, UPT, UPT, UR5, -0x1, URZ ;  /* 0xffffffff05057890 */ /* 0x008fe2000fffe0ff */
[----:B------:R-:W-:Y:S01]  /*0a20*/  LOP3.LUT R7, R3, 0x7, RZ, 0x3c, !PT ;  /* 0x0000000703077812 */ /* 0x000fe200078e3cff */
[----:B------:R-:W-:Y:S01]  /*0a30*/  IMAD.MOV.U32 R28, RZ, RZ, R0 ;  /* 0x000000ffff1c7224 */ /* 0x000fe200078e0000 */
[----:B------:R-:W-:Y:S01]  /*0a40*/  PRMT R27, R27, 0x7710, RZ ;  /* 0x000077101b1b7816 */ /* 0x000fe200000000ff */
[C---:B--2---:R-:W-:Y:S01]  /*0a50*/  IMAD.IADD R24, R20.reuse, 0x1, R9 ;  /* 0x0000000114187824 */ /* 0x044fe200078e0209 */
[----:B------:R-:W-:Y:S02]  /*0a60*/  IADD3 R16, PT, PT, R20, R7, RZ ;  /* 0x0000000714107210 */ /* 0x000fe40007ffe0ff */
[----:B------:R-:W-:-:S02]  /*0a70*/  CS2R R34, SRZ ;  /* 0x0000000000227805 */ /* 0x000fc4000001ff00 */
[----:B------:R-:W-:Y:S02]  /*0a80*/  IADD3 R27, PT, PT, R20, 0x6, R27 ;  /* 0x00000006141b7810 */ /* 0x000fe40007ffe01b */
[----:B------:R-:W-:Y:S02]  /*0a90*/  LOP3.LUT R22, R24, 0xf, RZ, 0xc0, !PT ;  /* 0x0000000f18167812 */ /* 0x000fe400078ec0ff */
[----:B------:R-:W-:Y:S02]  /*0aa0*/  LOP3.LUT R11, R2, 0x3, RZ, 0x3c, !PT ;  /* 0x00000003020b7812 */ /* 0x000fe400078e3cff */
[----:B------:R-:W-:Y:S01]  /*0ab0*/  LOP3.LUT R23, R16, 0x7, RZ, 0xc0, !PT ;  /* 0x0000000710177812 */ /* 0x000fe200078ec0ff */
[----:B------:R-:W-:Y:S01]  /*0ac0*/  VIADD R7, R22, 0xffffffff ;  /* 0xffffffff16077836 */ /* 0x000fe20000000000 */
[----:B------:R-:W-:Y:S02]  /*0ad0*/  LOP3.LUT R27, R27, 0x7, RZ, 0xc0, !PT ;  /* 0x000000071b1b7812 */ /* 0x000fe400078ec0ff */
[----:B------:R-:W-:-:S02]  /*0ae0*/  IADD3 R5, PT, PT, R21, -R0, RZ ;  /* 0x8000000015057210 */ /* 0x000fc40007ffe0ff */
[C---:B------:R-:W-:Y:S01]  /*0af0*/  ISETP.NE.AND P1, PT, R6.reuse, R21, PT ;  /* 0x000000150600720c */ /* 0x040fe20003f25270 */
[----:B0-----:R-:W-:Y:S01]  /*0b00*/  IMAD.IADD R8, R25, 0x1, -R0 ;  /* 0x0000000119087824 */ /* 0x001fe200078e0a00 */
[----:B------:R-:W-:Y:S01]  /*0b10*/  ISETP.GE.U32.AND P0, PT, R6, R25, PT ;  /* 0x000000190600720c */ /* 0x000fe20003f06070 */
[----:B------:R-:W-:Y:S01]  /*0b20*/  IMAD.MOV.U32 R0, RZ, RZ, R6 ;  /* 0x000000ffff007224 */ /* 0x000fe200078e0006 */
[----:B------:R-:W-:Y:S02]  /*0b30*/  IADD3 R26, PT, PT, R20, R11, RZ ;  /* 0x0000000b141a7210 */ /* 0x000fe40007ffe0ff */
[----:B------:R-:W-:Y:S02]  /*0b40*/  IADD3 R8, PT, PT, R8, -0x3, RZ ;  /* 0xfffffffd08087810 */ /* 0x000fe40007ffe0ff */
[----:B------:R-:W-:Y:S02]  /*0b50*/  IADD3 R6, PT, PT, R23, -0x1, RZ ;  /* 0xffffffff17067810 */ /* 0x000fe40007ffe0ff */
[----:B------:R-:W-:-:S05]  /*0b60*/  IADD3 R17, PT, PT, R27, -0x1, RZ ;  /* 0xffffffff1b117810 */ /* 0x000fca0007ffe0ff */
[----:B------:R-:W-:Y:S05]  /*0b70*/  @P0 BRA `(.L_x_554) ;  /* 0x0000000800700947 */ /* 0x000fea0003800000 */
[----:B------:R-:W-:Y:S01]  /*0b80*/  ISETP.GE.U32.AND P0, PT, R5, 0xf, PT ;  /* 0x0000000f0500780c */ /* 0x000fe20003f06070 */
[----:B------:R-:W-:Y:S01]  /*0b90*/  IMAD.MOV.U32 R9, RZ, RZ, R0 ;  /* 0x000000ffff097224 */ /* 0x000fe200078e0000 */
[----:B------:R-:W-:-:S11]  /*0ba0*/  CS2R R34, SRZ ;  /* 0x0000000000227805 */ /* 0x000fd6000001ff00 */
[----:B------:R-:W-:Y:S05]  /*0bb0*/  @!P0 BRA `(.L_x_555) ;  /* 0x0000000400248947 */ /* 0x000fea0003800000 */
[----:B------:R-:W-:Y:S02]  /*0bc0*/  MOV R9, R0 ;  /* 0x0000000000097202 */ /* 0x000fe40000000f00 */
[----:B------:R-:W-:Y:S01]  /*0bd0*/  CS2R R34, SRZ ;  /* 0x0000000000227805 */ /* 0x000fe2000001ff00 */
[----:B------:R-:W-:Y:S01]  /*0be0*/  ULOP3.LUT UR6, UR5, 0xfffffff0, URZ, 0xc0, !UPT ;  /* 0xfffffff005067892 */ /* 0x000fe2000f8ec0ff */
[----:B------:R-:W-:-:S11]  /*0bf0*/  UMOV UR4, URZ ;  /* 0x000000ff00047c82 */ /* 0x000fd60008000000 */
.L_x_556:
[----:B------:R-:W0:Y:S01]  /*0c00*/  LDC.64 R10, c[0x0][0x380] ;  /* 0x0000e000ff0a7b82 */ /* 0x000e220000000a00 */
[----:B------:R-:W-:-:S04]  /*0c10*/  IMAD R12, R9, R25, R28 ;  /* 0x00000019090c7224 */ /* 0x000fc800078e021c */
[----:B0-----:R-:W-:-:S04]  /*0c20*/  IMAD.WIDE.U32 R36, R12, 0x8, R10 ;  /* 0x000000080c247825 */ /* 0x001fc800078e000a */
[----:B------:R-:W-:Y:S02]  /*0c30*/  IMAD.IADD R12, R12, 0x1, R25 ;  /* 0x000000010c0c7824 */ /* 0x000fe400078e0219 */
[----:B------:R-:W2:Y:S02]  /*0c40*/  LDG.E.64 R36, desc[UR8][R36.64] ;  /* 0x0000000824247981 */ /* 0x000ea4000c1e1b00 */
[C---:B------:R-:W-:Y:S01]  /*0c50*/  IMAD.WIDE.U32 R32, R12.reuse, 0x8, R10 ;  /* 0x000000080c207825 */ /* 0x040fe200078e000a */
[----:B------:R-:W-:-:S05]  /*0c60*/  IADD3 R12, PT, PT, R12, R25, RZ ;  /* 0x000000190c0c7210 */ /* 0x000fca0007ffe0ff */
[----:B------:R-:W3:Y:S01]  /*0c70*/  LDG.E.64 R32, desc[UR8][R32.64] ;  /* 0x0000000820207981 */ /* 0x000ee2000c1e1b00 */
[----:B------:R-:W-:-:S04]  /*0c80*/  IMAD.WIDE.U32 R30, R12, 0x8, R10 ;  /* 0x000000080c1e7825 */ /* 0x000fc800078e000a */
[----:B------:R-:W-:Y:S02]  /*0c90*/  IMAD.IADD R12, R12, 0x1, R25 ;  /* 0x000000010c0c7824 */ /* 0x000fe400078e0219 */
[----:B------:R-:W4:Y:S02]  /*0ca0*/  LDG.E.64 R30, desc[UR8][R30.64] ;  /* 0x000000081e1e7981 */ /* 0x000f24000c1e1b00 */
[C---:B------:R-:W-:Y:S01]  /*0cb0*/  IMAD.WIDE.U32 R18, R12.reuse, 0x8, R10 ;  /* 0x000000080c127825 */ /* 0x040fe200078e000a */
[----:B------:R-:W-:-:S05]  /*0cc0*/  IADD3 R14, PT, PT, R12, R25, RZ ;  /* 0x000000190c0e7210 */ /* 0x000fca0007ffe0ff */
[----:B------:R-:W5:Y:S01]  /*0cd0*/  LDG.E.64 R18, desc[UR8][R18.64] ;  /* 0x0000000812127981 */ /* 0x000f62000c1e1b00 */
[----:B------:R-:W-:-:S04]  /*0ce0*/  IMAD.WIDE.U32 R12, R14, 0x8, R10 ;  /* 0x000000080e0c7825 */ /* 0x000fc800078e000a */
[----:B------:R-:W-:Y:S02]  /*0cf0*/  IMAD.IADD R29, R14, 0x1, R25 ;  /* 0x000000010e1d7824 */ /* 0x000fe400078e0219 */
[----:B------:R-:W5:Y:S02]  /*0d00*/  LDG.E.64 R12, desc[UR8][R12.64] ;  /* 0x000000080c0c7981 */ /* 0x000f64000c1e1b00 */
[C---:B------:R-:W-:Y:S01]  /*0d10*/  IMAD.WIDE.U32 R14, R29.reuse, 0x8, R10 ;  /* 0x000000081d0e7825 */ /* 0x040fe200078e000a */
[----:B------:R-:W-:-:S05]  /*0d20*/  IADD3 R29, PT, PT, R29, R25, RZ ;  /* 0x000000191d1d7210 */ /* 0x000fca0007ffe0ff */
[----:B------:R-:W5:Y:S01]  /*0d30*/  LDG.E.64 R14, desc[UR8][R14.64] ;  /* 0x000000080e0e7981 */ /* 0x000f62000c1e1b00 */
[----:B------:R-:W-:-:S06]  /*0d40*/  IMAD.WIDE.U32 R40, R29, 0x8, R10 ;  /* 0x000000081d287825 */ /* 0x000fcc00078e000a */
[----:B------:R-:W5:Y:S01]  /*0d50*/  LDG.E.64 R40, desc[UR8][R40.64] ;  /* 0x0000000828287981 */ /* 0x000f62000c1e1b00 */
[----:B------:R-:W-:-:S04]  /*0d60*/  IMAD.IADD R29, R29, 0x1, R25 ;  /* 0x000000011d1d7824 */ /* 0x000fc800078e0219 */
[C---:B------:R-:W-:Y:S01]  /*0d70*/  IMAD.WIDE.U32 R38, R29.reuse, 0x8, R10 ;  /* 0x000000081d267825 */ /* 0x040fe200078e000a */
[----:B------:R-:W-:-:S05]  /*0d80*/  IADD3 R29, PT, PT, R29, R25, RZ ;  /* 0x000000191d1d7210 */ /* 0x000fca0007ffe0ff */
[----:B------:R-:W5:Y:S01]  /*0d90*/  LDG.E.64 R38, desc[UR8][R38.64] ;  /* 0x0000000826267981 */ /* 0x000f62000c1e1b00 */
[----:B--2---:R-:W-:Y:S01]  /*0da0*/  DFMA R34, R36, R36, R34 ;  /* 0x000000242422722b */ /* 0x004fe20000000022 */
[----:B------:R-:W-:-:S07]  /*0db0*/  IMAD.WIDE.U32 R36, R29, 0x8, R10 ;  /* 0x000000081d247825 */ /* 0x000fce00078e000a */
[----:B---3--:R-:W-:Y:S01]  /*0dc0*/  DFMA R32, R32, R32, R34 ;  /* 0x000000202020722b */ /* 0x008fe20000000022 */
[----:B------:R-:W-:Y:S01]  /*0dd0*/  IMAD.IADD R29, R29, 0x1, R25 ;  /* 0x000000011d1d7824 */ /* 0x000fe200078e0219 */
[----:B------:R-:W2:Y:S03]  /*0de0*/  LDG.E.64 R36, desc[UR8][R36.64] ;  /* 0x0000000824247981 */ /* 0x000ea6000c1e1b00 */
[----:B------:R-:W-:-:S03]  /*0df0*/  IMAD.WIDE.U32 R34, R29, 0x8, R10 ;  /* 0x000000081d227825 */ /* 0x000fc600078e000a */
[----:B----4-:R-:W-:Y:S01]  /*0e00*/  DFMA R30, R30, R30, R32 ;  /* 0x0000001e1e1e722b */ /* 0x010fe20000000020 */
[----:B------:R-:W-:Y:S02]  /*0e10*/  IADD3 R29, PT, PT, R29, R25, RZ ;  /* 0x000000191d1d7210 */ /* 0x000fe40007ffe0ff */
[----:B------:R-:W3:Y:S03]  /*0e20*/  LDG.E.64 R34, desc[UR8][R34.64] ;  /* 0x0000000822227981 */ /* 0x000ee6000c1e1b00 */
[C---:B------:R-:W-:Y:S02]  /*0e30*/  IMAD.WIDE.U32 R32, R29.reuse, 0x8, R10 ;  /* 0x000000081d207825 */ /* 0x040fe400078e000a */
[----:B-----5:R-:W-:Y:S02]  /*0e40*/  DFMA R18, R18, R18, R30 ;  /* 0x000000121212722b */ /* 0x020fe4000000001e */
[----:B------:R-:W-:-:S02]  /*0e50*/  IMAD.IADD R29, R29, 0x1, R25 ;  /* 0x000000011d1d7824 */ /* 0x000fc400078e0219 */
[----:B------:R-:W4:Y:S02]  /*0e60*/  LDG.E.64 R32, desc[UR8][R32.64] ;  /* 0x0000000820207981 */ /* 0x000f24000c1e1b00 */
[C---:B------:R-:W-:Y:S02]  /*0e70*/  IMAD.WIDE.U32 R30, R29.reuse, 0x8, R10 ;  /* 0x000000081d1e7825 */ /* 0x040fe400078e000a */
[----:B------:R-:W-:Y:S01]  /*0e80*/  DFMA R12, R12, R12, R18 ;  /* 0x0000000c0c0c722b */ /* 0x000fe20000000012 */
[----:B------:R-:W-:-:S03]  /*0e90*/  IADD3 R18, PT, PT, R29, R25, RZ ;  /* 0x000000191d127210 */ /* 0x000fc60007ffe0ff */
[----:B------:R-:W5:Y:S04]  /*0ea0*/  LDG.E.64 R30, desc[UR8][R30.64] ;  /* 0x000000081e1e7981 */ /* 0x000f68000c1e1b00 */
[----:B------:R-:W-:Y:S01]  /*0eb0*/  DFMA R14, R14, R14, R12 ;  /* 0x0000000e0e0e722b */ /* 0x000fe2000000000c */
[----:B------:R-:W-:-:S04]  /*0ec0*/  IMAD.WIDE.U32 R12, R18, 0x8, R10 ;  /* 0x00000008120c7825 */ /* 0x000fc800078e000a */
[----:B------:R-:W-:Y:S02]  /*0ed0*/  IMAD.IADD R18, R18, 0x1, R25 ;  /* 0x0000000112127824 */ /* 0x000fe400078e0219 */
[----:B------:R-:W5:Y:S01]  /*0ee0*/  LDG.E.64 R12, desc[UR8][R12.64] ;  /* 0x000000080c0c7981 */ /* 0x000f62000c1e1b00 */
[----:B------:R-:W-:Y:S01]  /*0ef0*/  DFMA R40, R40, R40, R14 ;  /* 0x000000282828722b */ /* 0x000fe2000000000e */
        /* <DEDUP_REMOVED lines=8> */
[----:B------:R-:W-:Y:S01]  /*0f80*/  DFMA R40, R38, R38, R40 ;  /* 0x000000262628722b */ /* 0x000fe20000000028 */
[----:B------:R-:W-:-:S04]  /*0f90*/  UIADD3 UR4, UPT, UPT, UR4, 0x10, URZ ;  /* 0x0000001004047890 */ /* 0x000fc8000fffe0ff */
[----:B------:R-:W-:Y:S01]  /*0fa0*/  UISETP.NE.AND UP0, UPT, UR4, UR6, UPT ;  /* 0x000000060400728c */ /* 0x000fe2000bf05270 */
[----:B------:R-:W-:Y:S02]  /*0fb0*/  IADD3 R9, PT, PT, R9, 0x10, RZ ;  /* 0x0000001009097810 */ /* 0x000fe40007ffe0ff */
        /* <DEDUP_REMOVED lines=8> */
[----:B------:R-:W-:Y:S10]  /*1040*/  BRA.U UP0, `(.L_x_556) ;  /* 0xfffffff900ec7547 */ /* 0x000ff4000b83ffff */
.L_x_555:
[----:B------:R-:W-:-:S09]  /*1050*/  ULOP3.LUT UP0, URZ, UR5, 0xf, URZ, 0xc0, !UPT ;  /* 0x0000000f05ff7892 */ /* 0x000fd2000f80c0ff */
[----:B------:R-:W-:Y:S05]  /*1060*/  BRA.U !UP0, `(.L_x_554) ;  /* 0x0000000508347547 */ /* 0x000fea000b800000 */
[----:B------:R-:W-:Y:S02]  /*1070*/  ISETP.GE.U32.AND P0, PT, R7, 0x7, PT ;  /* 0x000000070700780c */ /* 0x000fe40003f06070 */
[----:B------:R-:W-:-:S11]  /*1080*/  LOP3.LUT P2, RZ, R24, 0x7, RZ, 0xc0, !PT ;  /* 0x0000000718ff7812 */ /* 0x000fd6000784c0ff */
[----:B------:R-:W-:Y:S05]  /*1090*/  @!P0 BRA `(.L_x_557) ;  /* 0x0000000000888947 */ /* 0x000fea0003800000 */
        /* <DEDUP_REMOVED lines=34> */
.L_x_557:
[----:B------:R-:W-:Y:S05]  /*12c0*/  @!P2 BRA `(.L_x_554) ;  /* 0x00000000009ca947 */ /* 0x000fea0003800000 */
[----:B------:R-:W-:Y:S02]  /*12d0*/  ISETP.GE.U32.AND P0, PT, R6, 0x3, PT ;  /* 0x000000030600780c */ /* 0x000fe40003f06070 */
[----:B------:R-:W-:-:S04]  /*12e0*/  LOP3.LUT R16, R16, 0x3, RZ, 0xc0, !PT ;  /* 0x0000000310107812 */ /* 0x000fc800078ec0ff */
[----:B------:R-:W-:-:S07]  /*12f0*/  ISETP.NE.AND P2, PT, R16, RZ, PT ;  /* 0x000000ff1000720c */ /* 0x000fce0003f45270 */
[----:B------:R-:W-:Y:S06]  /*1300*/  @!P0 BRA `(.L_x_558) ;  /* 0x0000000000488947 */ /* 0x000fec0003800000 */
[----:B------:R-:W0:Y:S01]  /*1310*/  LDC.64 R12, c[0x0][0x380] ;  /* 0x0000e000ff0c7b82 */ /* 0x000e220000000a00 */
[----:B------:R-:W-:-:S04]  /*1320*/  IMAD R10, R9, R25, R28 ;  /* 0x00000019090a7224 */ /* 0x000fc800078e021c */
[----:B0-----:R-:W-:-:S04]  /*1330*/  IMAD.WIDE.U32 R30, R10, 0x8, R12 ;  /* 0x000000080a1e7825 */ /* 0x001fc800078e000c */
[----:B------:R-:W-:Y:S01]  /*1340*/  IMAD.IADD R10, R10, 0x1, R25 ;  /* 0x000000010a0a7824 */ /* 0x000fe200078e0219 */
[----:B------:R-:W2:Y:S03]  /*1350*/  LDG.E.64 R18, desc[UR8][R30.64] ;  /* 0x000000081e127981 */ /* 0x000ea6000c1e1b00 */
[C---:B------:R-:W-:Y:S01]  /*1360*/  IMAD.WIDE.U32 R14, R10.reuse, 0x8, R12 ;  /* 0x000000080a0e7825 */ /* 0x040fe200078e000c */
[----:B------:R-:W-:-:S05]  /*1370*/  IADD3 R24, PT, PT, R10, R25, RZ ;  /* 0x000000190a187210 */ /* 0x000fca0007ffe0ff */
[----:B------:R-:W3:Y:S01]  /*1380*/  LDG.E.64 R14, desc[UR8][R14.64] ;  /* 0x000000080e0e7981 */ /* 0x000ee2000c1e1b00 */
[----:B------:R-:W-:-:S04]  /*1390*/  IMAD.WIDE.U32 R10, R24, 0x8, R12 ;  /* 0x00000008180a7825 */ /* 0x000fc800078e000c */
[----:B------:R-:W-:Y:S02]  /*13a0*/  IMAD.IADD R29, R24, 0x1, R25 ;  /* 0x00000001181d7824 */ /* 0x000fe400078e0219 */
        /* <DEDUP_REMOVED lines=8> */
.L_x_558:
[----:B------:R-:W-:Y:S05]  /*1430*/  @!P2 BRA `(.L_x_554) ;  /* 0x000000000040a947 */ /* 0x000fea0003800000 */
[----:B------:R-:W0:Y:S01]  /*1440*/  LDC.64 R10, c[0x0][0x380] ;  /* 0x0000e000ff0a7b82 */ /* 0x000e220000000a00 */
[----:B------:R-:W-:-:S04]  /*1450*/  IMAD R9, R9, R25, R28 ;  /* 0x0000001909097224 */ /* 0x000fc800078e021c */
[----:B0-----:R-:W-:-:S06]  /*1460*/  IMAD.WIDE.U32 R12, R9, 0x8, R10 ;  /* 0x00000008090c7825 */ /* 0x001fcc00078e000a */
        /* <DEDUP_REMOVED lines=8> */
[----:B------:R-:W-:-:S05]  /*14f0*/  @P0 IADD3 R9, PT, PT, R9, R25, RZ ;  /* 0x0000001909090210 */ /* 0x000fca0007ffe0ff */
[----:B------:R-:W-:-:S06]  /*1500*/  @P0 IMAD.WIDE.U32 R10, R9, 0x8, R10 ;  /* 0x00000008090a0825 */ /* 0x000fcc00078e000a */
[----:B------:R-:W3:Y:S01]  /*1510*/  @P0 LDG.E.64 R10, desc[UR8][R10.64] ;  /* 0x000000080a0a0981 */ /* 0x000ee2000c1e1b00 */
[----:B--2---:R-:W-:-:S08]  /*1520*/  DFMA R34, R12, R12, R34 ;  /* 0x0000000c0c22722b */ /* 0x004fd00000000022 */
[----:B---3--:R-:W-:-:S11]  /*1530*/  @P0 DFMA R34, R10, R10, R34 ;  /* 0x0000000a0a22022b */ /* 0x008fd60000000022 */
.L_x_554:
        /* <DEDUP_REMOVED lines=20> */
[----:B------:R-:W-:-:S07]  /*1680*/  MOV R30, 0x16a0 ;  /* 0x000016a0001e7802 */ /* 0x000fce0000000f00 */
[----:B------:R-:W-:Y:S05]  /*1690*/  CALL.REL.NOINC `($__internal_5_$__cuda_sm20_dsqrt_rn_f64_mediumpath_v1) ;  /* 0x000000d800887944 */ /* 0x000fea0003c00000 */
[----:B------:R-:W-:-:S07]  /*16a0*/  MOV R30, R10 ;  /* 0x0000000a001e7202 */ /* 0x000fce0000000f00 */
.L_x_560:
[----:B------:R-:W0:Y:S08]  /*16b0*/  LDC R25, c[0x0][0x390] ;  /* 0x0000e400ff197b82 */ /* 0x000e300000000800 */
[----:B------:R-:W1:Y:S01]  /*16c0*/  LDC.64 R10, c[0x0][0x380] ;  /* 0x0000e000ff0a7b82 */ /* 0x000e620000000a00 */
[----:B0-----:R-:W-:-:S04]  /*16d0*/  IMAD R15, R0, R25, R28 ;  /* 0x00000019000f7224 */ /* 0x001fc800078e021c */
[----:B-1----:R-:W-:-:S05]  /*16e0*/  IMAD.WIDE.U32 R14, R15, 0x8, R10 ;  /* 0x000000080f0e7825 */ /* 0x002fca00078e000a */
[----:B------:R-:W2:Y:S01]  /*16f0*/  LDG.E.64 R12, desc[UR8][R14.64] ;  /* 0x000000080e0c7981 */ /* 0x000ea2000c1e1b00 */
[----:B------:R-:W-:Y:S01]  /*1700*/  DADD R18, -RZ, -R30 ;  /* 0x00000000ff127229 */ /* 0x000fe2000000091e */
[----:B------:R-:W-:Y:S01]  /*1710*/  VIADD R16, R28, 0x2 ;  /* 0x000000021c107836 */ /* 0x000fe20000000000 */
[----:B--2---:R-:W-:-:S08]  /*1720*/  DSETP.GE.AND P0, PT, R12, RZ, PT ;  /* 0x000000ff0c00722a */ /* 0x004fd00003f06000 */
[----:B------:R-:W-:Y:S02]  /*1730*/  FSEL R18, R18, R30, P0 ;  /* 0x0000001e12127208 */ /* 0x000fe40000000000 */
[----:B------:R-:W-:Y:S02]  /*1740*/  FSEL R19, R19, R31, P0 ;  /* 0x0000001f13137208 */ /* 0x000fe40000000000 */
[----:B------:R-:W-:-:S04]  /*1750*/  ISETP.GE.U32.AND P0, PT, R16, R25, PT ;  /* 0x000000191000720c */ /* 0x000fc80003f06070 */
[----:B------:R-:W-:-:S08]  /*1760*/  DADD R12, R12, -R18 ;  /* 0x000000000c0c7229 */ /* 0x000fd00000000812 */
[----:B------:R-:W-:Y:S01]  /*1770*/  DMUL R34, R12, R12 ;  /* 0x0000000c0c227228 */ /* 0x000fe20000000000 */
[----:B------:R-:W-:Y:S10]  /*1780*/  @P0 BRA `(.L_x_561) ;  /* 0x00000008006c0947 */ /* 0x000ff40003800000 */
[----:B------:R-:W-:Y:S02]  /*1790*/  ISETP.GE.U32.AND P0, PT, R8, 0xf, PT ;  /* 0x0000000f0800780c */ /* 0x000fe40003f06070 */
[----:B------:R-:W-:Y:S02]  /*17a0*/  LOP3.LUT P2, RZ, R5, 0xf, RZ, 0xc0, !PT ;  /* 0x0000000f05ff7812 */ /* 0x000fe4000784c0ff */
[----:B------:R-:W-:-:S09]  /*17b0*/  MOV R9, R16 ;  /* 0x0000001000097202 */ /* 0x000fd20000000f00 */
[----:B------:R-:W-:Y:S05]  /*17c0*/  @!P0 BRA `(.L_x_562) ;  /* 0x00000004001c8947 */ /* 0x000fea0003800000 */
[----:B------:R-:W-:Y:S01]  /*17d0*/  LOP3.LUT R24, R5, 0xfffffff0, RZ, 0xc0, !PT ;  /* 0xfffffff005187812 */ /* 0x000fe200078ec0ff */
[----:B------:R-:W-:Y:S01]  /*17e0*/  IMAD.MOV.U32 R9, RZ, RZ, R16 ;  /* 0x000000ffff097224 */ /* 0x000fe200078e0010 */
[----:B------:R-:W-:-:S06]  /*17f0*/  UMOV UR4, URZ ;  /* 0x000000ff00047c82 */ /* 0x000fcc0008000000 */
.L_x_563:
[----:B------:R-:W-:-:S04]  /*1800*/  IMAD R14, R9, R25, R28 ;  /* 0x00000019090e7224 */ /* 0x000fc800078e021c */
[C---:B------:R-:W-:Y:S01]  /*1810*/  IMAD.WIDE.U32 R18, R14.reuse, 0x8, R10 ;  /* 0x000000080e127825 */ /* 0x040fe200078e000a */
[----:B------:R-:W-:-:S05]  /*1820*/  IADD3 R29, PT, PT, R14, R25, RZ ;  /* 0x000000190e1d7210 */ /* 0x000fca0007ffe0ff */
[----:B------:R-:W2:Y:S01]  /*1830*/  LDG.E.64 R18, desc[UR8][R18.64] ;  /* 0x0000000812127981 */ /* 0x000ea2000c1e1b00 */
[----:B------:R-:W-:-:S06]  /*1840*/  IMAD.WIDE.U32 R14, R29, 0x8, R10 ;  /* 0x000000081d0e7825 */ /* 0x000fcc00078e000a */
[----:B------:R-:W3:Y:S01]  /*1850*/  LDG.E.64 R14, desc[UR8][R14.64] ;  /* 0x000000080e0e7981 */ /* 0x000ee2000c1e1b00 */
[----:B------:R-:W-:-:S04]  /*1860*/  IMAD.IADD R29, R29, 0x1, R25 ;  /* 0x000000011d1d7824 */ /* 0x000fc800078e0219 */
[C---:B------:R-:W-:Y:S01]  /*1870*/  IMAD.WIDE.U32 R38, R29.reuse, 0x8, R10 ;  /* 0x000000081d267825 */ /* 0x040fe200078e000a */
[----:B------:R-:W-:-:S05]  /*1880*/  IADD3 R29, PT, PT, R29, R25, RZ ;  /* 0x000000191d1d7210 */ /* 0x000fca0007ffe0ff */
[----:B------:R-:W4:Y:S01]  /*1890*/  LDG.E.64 R38, desc[UR8][R38.64] ;  /* 0x0000000826267981 */ /* 0x000f22000c1e1b00 */
        /* <DEDUP_REMOVED lines=8> */
[----:B------:R-:W5:Y:S01]  /*1920*/  LDG.E.64 R30, desc[UR8][R30.64] ;  /* 0x000000081e1e7981 */ /* 0x000f62000c1e1b00 */
[----:B--2---:R-:W-:Y:S01]  /*1930*/  DFMA R34, R18, R18, R34 ;  /* 0x000000121222722b */ /* 0x004fe20000000022 */
[C---:B------:R-:W-:Y:S01]  /*1940*/  IMAD.WIDE.U32 R18, R29.reuse, 0x8, R10 ;  /* 0x000000081d127825 */ /* 0x040fe200078e000a */
[----:B------:R-:W-:-:S05]  /*1950*/  IADD3 R29, PT, PT, R29, R25, RZ ;  /* 0x000000191d1d7210 */ /* 0x000fca0007ffe0ff */
[----:B------:R-:W2:Y:S01]  /*1960*/  LDG.E.64 R18, desc[UR8][R18.64] ;  /* 0x0000000812127981 */ /* 0x000ea2000c1e1b00 */
[----:B---3--:R-:W-:Y:S01]  /*1970*/  DFMA R34, R14, R14, R34 ;  /* 0x0000000e0e22722b */ /* 0x008fe20000000022 */
[----:B------:R-:W-:-:S04]  /*1980*/  IMAD.WIDE.U32 R14, R29, 0x8, R10 ;  /* 0x000000081d0e7825 */ /* 0x000fc800078e000a */
[----:B------:R-:W-:Y:S02]  /*1990*/  IMAD.IADD R29, R29, 0x1, R25 ;  /* 0x000000011d1d7824 */ /* 0x000fe400078e0219 */
[----:B------:R-:W3:Y:S02]  /*19a0*/  LDG.E.64 R14, desc[UR8][R14.64] ;  /* 0x000000080e0e7981 */ /* 0x000ee4000c1e1b00 */
[----:B------:R-:W-:-:S06]  /*19b0*/  IMAD.WIDE.U32 R40, R29, 0x8, R10 ;  /* 0x000000081d287825 */ /* 0x000fcc00078e000a */
[----:B------:R-:W3:Y:S01]  /*19c0*/  LDG.E.64 R40, desc[UR8][R40.64] ;  /* 0x0000000828287981 */ /* 0x000ee2000c1e1b00 */
[----:B----4-:R-:W-:Y:S01]  /*19d0*/  DFMA R34, R38, R38, R34 ;  /* 0x000000262622722b */ /* 0x010fe20000000022 */
[----:B------:R-:W-:-:S05]  /*19e0*/  IADD3 R29, PT, PT, R29, R25, RZ ;  /* 0x000000191d1d7210 */ /* 0x000fca0007ffe0ff */
[C---:B------:R-:W-:Y:S02]  /*19f0*/  IMAD.WIDE.U32 R38, R29.reuse, 0x8, R10 ;  /* 0x000000081d267825 */ /* 0x040fe400078e000a */
[----:B-----5:R-:W-:Y:S02]  /*1a00*/  DFMA R34, R36, R36, R34 ;  /* 0x000000242422722b */ /* 0x020fe40000000022 */
[----:B------:R-:W-:Y:S02]  /*1a10*/  IMAD.IADD R29, R29, 0x1, R25 ;  /* 0x000000011d1d7824 */ /* 0x000fe400078e0219 */
[----:B------:R-:W4:Y:S02]  /*1a20*/  LDG.E.64 R38, desc[UR8][R38.64] ;  /* 0x0000000826267981 */ /* 0x000f24000c1e1b00 */
[C---:B------:R-:W-:Y:S01]  /*1a30*/  IMAD.WIDE.U32 R36, R29.reuse, 0x8, R10 ;  /* 0x000000081d247825 */ /* 0x040fe200078e000a */
[----:B------:R-:W-:Y:S01]  /*1a40*/  IADD3 R29, PT, PT, R29, R25, RZ ;  /* 0x000000191d1d7210 */ /* 0x000fe20007ffe0ff */
[----:B------:R-:W-:-:S04]  /*1a50*/  DFMA R32, R32, R32, R34 ;  /* 0x000000202020722b */ /* 0x000fc80000000022 */
[----:B------:R-:W5:Y:S04]  /*1a60*/  LDG.E.64 R36, desc[UR8][R36.64] ;  /* 0x0000000824247981 */ /* 0x000f68000c1e1b00 */
[----:B------:R-:W-:Y:S01]  /*1a70*/  DFMA R30, R30, R30, R32 ;  /* 0x0000001e1e1e722b */ /* 0x000fe20000000020 */
        /* <DEDUP_REMOVED lines=10> */
[----:B------:R-:W3:Y:S01]  /*1b20*/  LDG.E.64 R18, desc[UR8][R18.64] ;  /* 0x0000000812127981 */ /* 0x000ee2000c1e1b00 */
[----:B------:R-:W-:Y:S01]  /*1b30*/  DFMA R40, R40, R40, R14 ;  /* 0x000000282828722b */ /* 0x000fe2000000000e */
[C---:B------:R-:W-:Y:S01]  /*1b40*/  IMAD.WIDE.U32 R14, R29.reuse, 0x8, R10 ;  /* 0x000000081d0e7825 */ /* 0x040fe200078e000a */
[----:B------:R-:W-:-:S05]  /*1b50*/  IADD3 R43, PT, PT, R29, R25, RZ ;  /* 0x000000191d2b7210 */ /* 0x000fca0007ffe0ff */
[----:B------:R-:W3:Y:S01]  /*1b60*/  LDG.E.64 R14, desc[UR8][R14.64] ;  /* 0x000000080e0e7981 */ /* 0x000ee2000c1e1b00 */
[----:B------:R-:W-:-:S05]  /*1b70*/  IMAD.WIDE.U32 R42, R43, 0x8, R10 ;  /* 0x000000082b2a7825 */ /* 0x000fca00078e000a */
[----:B------:R-:W3:Y:S01]  /*1b80*/  LDG.E.64 R34, desc[UR8][R42.64] ;  /* 0x000000082a227981 */ /* 0x000ee2000c1e1b00 */
[----:B----4-:R-:W-:Y:S01]  /*1b90*/  DFMA R40, R38, R38, R40 ;  /* 0x000000262628722b */ /* 0x010fe20000000028 */
[----:B------:R-:W-:Y:S01]  /*1ba0*/  UIADD3 UR4, UPT, UPT, UR4, 0x10, URZ ;  /* 0x0000001004047890 */ /* 0x000fe2000fffe0ff */
[----:B------:R-:W-:-:S05]  /*1bb0*/  VIADD R9, R9, 0x10 ;  /* 0x0000001009097836 */ /* 0x000fca0000000000 */
[----:B------:R-:W-:Y:S01]  /*1bc0*/  ISETP.NE.AND P0, PT, R24, UR4, PT ;  /* 0x0000000418007c0c */ /* 0x000fe2000bf05270 */
[----:B-----5:R-:W-:-:S08]  /*1bd0*/  DFMA R40, R36, R36, R40 ;  /* 0x000000242428722b */ /* 0x020fd00000000028 */
[----:B------:R-:W-:-:S08]  /*1be0*/  DFMA R40, R32, R32, R40 ;  /* 0x000000202028722b */ /* 0x000fd00000000028 */
[----:B--2---:R-:W-:-:S08]  /*1bf0*/  DFMA R40, R30, R30, R40 ;  /* 0x0000001e1e28722b */ /* 0x004fd00000000028 */
[----:B---3--:R-:W-:-:S08]  /*1c00*/  DFMA R40, R18, R18, R40 ;  /* 0x000000121228722b */ /* 0x008fd00000000028 */
[----:B------:R-:W-:-:S08]  /*1c10*/  DFMA R40, R14, R14, R40 ;  /* 0x0000000e0e28722b */ /* 0x000fd00000000028 */
[----:B------:R-:W-:Y:S01]  /*1c20*/  DFMA R34, R34, R34, R40 ;  /* 0x000000222222722b */ /* 0x000fe20000000028 */
[----:B------:R-:W-:Y:S10]  /*1c30*/  @P0 BRA `(.L_x_563) ;  /* 0xfffffff800f00947 */ /* 0x000ff4000383ffff */
.L_x_562:
[----:B------:R-:W-:Y:S05]  /*1c40*/  @!P2 BRA `(.L_x_561) ;  /* 0x00000004003ca947 */ /* 0x000fea0003800000 */
[----:B------:R-:W-:-:S04]  /*1c50*/  IADD3 R15, PT, PT, RZ, -R4, RZ ;  /* 0x80000004ff0f7210 */ /* 0x000fc80007ffe0ff */
[----:B------:R-:W-:-:S04]  /*1c60*/  PRMT R15, R15, 0x7710, RZ ;  /* 0x000077100f0f7816 */ /* 0x000fc800000000ff */
[----:B------:R-:W-:-:S04]  /*1c70*/  IADD3 R14, PT, PT, R20, 0xe, R15 ;  /* 0x0000000e140e7810 */ /* 0x000fc80007ffe00f */
[----:B------:R-:W-:-:S04]  /*1c80*/  LOP3.LUT R14, R14, 0xf, RZ, 0xc0, !PT ;  /* 0x0000000f0e0e7812 */ /* 0x000fc800078ec0ff */
[C---:B------:R-:W-:Y:S01]  /*1c90*/  LOP3.LUT P2, RZ, R14.reuse, 0x7, RZ, 0xc0, !PT ;  /* 0x000000070eff7812 */ /* 0x040fe2000784c0ff */
[----:B------:R-:W-:-:S05]  /*1ca0*/  VIADD R15, R14, 0xffffffff ;  /* 0xffffffff0e0f7836 */ /* 0x000fca0000000000 */
[----:B------:R-:W-:-:S13]  /*1cb0*/  ISETP.GE.U32.AND P0, PT, R15, 0x7, PT ;  /* 0x000000070f00780c */ /* 0x000fda0003f06070 */
[----:B------:R-:W-:Y:S05]  /*1cc0*/  @!P0 BRA `(.L_x_564) ;  /* 0x0000000000848947 */ /* 0x000fea0003800000 */
[----:B------:R-:W-:-:S04]  /*1cd0*/  IMAD R14, R9, R25, R28 ;  /* 0x00000019090e7224 */ /* 0x000fc800078e021c */
[C---:B------:R-:W-:Y:S01]  /*1ce0*/  IMAD.WIDE.U32 R42, R14.reuse, 0x8, R10 ;  /* 0x000000080e2a7825 */ /* 0x040fe200078e000a */
[----:B------:R-:W-:-:S05]  /*1cf0*/  IADD3 R14, PT, PT, R14, R25, RZ ;  /* 0x000000190e0e7210 */ /* 0x000fca0007ffe0ff */
[----:B------:R-:W2:Y:S01]  /*1d00*/  LDG.E.64 R42, desc[UR8][R42.64] ;  /* 0x000000082a2a7981 */ /* 0x000ea2000c1e1b00 */
[----:B------:R-:W-:-:S04]  /*1d10*/  IMAD.WIDE.U32 R40, R14, 0x8, R10 ;  /* 0x000000080e287825 */ /* 0x000fc800078e000a */
[----:B------:R-:W-:Y:S02]  /*1d20*/  IMAD.IADD R14, R14, 0x1, R25 ;  /* 0x000000010e0e7824 */ /* 0x000fe400078e0219 */
[----:B------:R-:W3:Y:S02]  /*1d30*/  LDG.E.64 R40, desc[UR8][R40.64] ;  /* 0x0000000828287981 */ /* 0x000ee4000c1e1b00 */
        /* <DEDUP_REMOVED lines=26> */
.L_x_564:
[----:B------:R-:W-:Y:S05]  /*1ee0*/  @!P2 BRA `(.L_x_561) ;  /* 0x000000000094a947 */ /* 0x000fea0003800000 */
[----:B------:R-:W-:Y:S02]  /*1ef0*/  ISETP.GE.U32.AND P0, PT, R17, 0x3, PT ;  /* 0x000000031100780c */ /* 0x000fe40003f06070 */
[----:B------:R-:W-:-:S04]  /*1f00*/  LOP3.LUT R24, R27, 0x3, RZ, 0xc0, !PT ;  /* 0x000000031b187812 */ /* 0x000fc800078ec0ff */
[----:B------:R-:W-:-:S07]  /*1f10*/  ISETP.NE.AND P2, PT, R24, RZ, PT ;  /* 0x000000ff1800720c */ /* 0x000fce0003f45270 */
[----:B------:R-:W-:Y:S06]  /*1f20*/  @!P0 BRA `(.L_x_565) ;  /* 0x0000000000448947 */ /* 0x000fec0003800000 */
[----:B------:R-:W-:-:S04]  /*1f30*/  IMAD R14, R9, R25, R28 ;  /* 0x00000019090e7224 */ /* 0x000fc800078e021c */
[C---:B------:R-:W-:Y:S01]  /*1f40*/  IMAD.WIDE.U32 R36, R14.reuse, 0x8, R10 ;  /* 0x000000080e247825 */ /* 0x040fe200078e000a */
[----:B------:R-:W-:-:S04]  /*1f50*/  IADD3 R14, PT, PT, R14, R25, RZ ;  /* 0x000000190e0e7210 */ /* 0x000fc80007ffe0ff */
[----:B------:R-:W2:Y:S01]  /*1f60*/  LDG.E.64 R32, desc[UR8][R36.64] ;  /* 0x0000000824207981 */ /* 0x000ea2000c1e1b00 */
[----:B------:R-:W-:-:S04]  /*1f70*/  IMAD.WIDE.U32 R30, R14, 0x8, R10 ;  /* 0x000000080e1e7825 */ /* 0x000fc800078e000a */
[----:B------:R-:W-:Y:S02]  /*1f80*/  IMAD.IADD R14, R14, 0x1, R25 ;  /* 0x000000010e0e7824 */ /* 0x000fe400078e0219 */
[----:B------:R-:W3:Y:S02]  /*1f90*/  LDG.E.64 R30, desc[UR8][R30.64] ;  /* 0x000000081e1e7981 */ /* 0x000ee4000c1e1b00 */
[C---:B------:R-:W-:Y:S01]  /*1fa0*/  IMAD.WIDE.U32 R18, R14.reuse, 0x8, R10 ;  /* 0x000000080e127825 */ /* 0x040fe200078e000a */
[----:B------:R-:W-:-:S05]  /*1fb0*/  IADD3 R15, PT, PT, R14, R25, RZ ;  /* 0x000000190e0f7210 */ /* 0x000fca0007ffe0ff */
[----:B------:R-:W4:Y:S01]  /*1fc0*/  LDG.E.64 R18, desc[UR8][R18.64] ;  /* 0x0000000812127981 */ /* 0x000f22000c1e1b00 */
[----:B------:R-:W-:-:S06]  /*1fd0*/  IMAD.WIDE.U32 R14, R15, 0x8, R10 ;  /* 0x000000080f0e7825 */ /* 0x000fcc00078e000a */
[----:B------:R-:W5:Y:S01]  /*1fe0*/  LDG.E.64 R14, desc[UR8][R14.64] ;  /* 0x000000080e0e7981 */ /* 0x000f62000c1e1b00 */
[----:B------:R-:W-:Y:S01]  /*1ff0*/  VIADD R9, R9, 0x4 ;  /* 0x0000000409097836 */ /* 0x000fe20000000000 */
[----:B--2---:R-:W-:-:S08]  /*2000*/  DFMA R32, R32, R32, R34 ;  /* 0x000000202020722b */ /* 0x004fd00000000022 */
[----:B---3--:R-:W-:-:S08]  /*2010*/  DFMA R32, R30, R30, R32 ;  /* 0x0000001e1e20722b */ /* 0x008fd00000000020 */
[----:B----4-:R-:W-:-:S08]  /*2020*/  DFMA R32, R18, R18, R32 ;  /* 0x000000121220722b */ /* 0x010fd00000000020 */
[----:B-----5:R-:W-:-:S11]  /*2030*/  DFMA R34, R14, R14, R32 ;  /* 0x0000000e0e22722b */ /* 0x020fd60000000020 */
.L_x_565:
[----:B------:R-:W-:Y:S05]  /*2040*/  @!P2 BRA `(.L_x_561) ;  /* 0x00000000003ca947 */ /* 0x000fea0003800000 */
[----:B------:R-:W-:-:S04]  /*2050*/  IMAD R9, R9, R25, R28 ;  /* 0x0000001909097224 */ /* 0x000fc800078e021c */
[----:B------:R-:W-:-:S06]  /*2060*/  IMAD.WIDE.U32 R14, R9, 0x8, R10 ;  /* 0x00000008090e7825 */ /* 0x000fcc00078e000a */
[----:B------:R-:W2:Y:S01]  /*2070*/  LDG.E.64 R14, desc[UR8][R14.64] ;  /* 0x000000080e0e7981 */ /* 0x000ea2000c1e1b00 */
[----:B------:R-:W-:Y:S01]  /*2080*/  ISETP.NE.AND P0, PT, R24, 0x1, PT ;  /* 0x000000011800780c */ /* 0x000fe20003f05270 */
[----:B--2---:R-:W-:-:S12]  /*2090*/  DFMA R34, R14, R14, R34 ;  /* 0x0000000e0e22722b */ /* 0x004fd80000000022 */
[----:B------:R-:W-:Y:S05]  /*20a0*/  @!P0 BRA `(.L_x_561) ;  /* 0x0000000000248947 */ /* 0x000fea0003800000 */
[----:B------:R-:W-:Y:S02]  /*20b0*/  ISETP.NE.AND P0, PT, R24, 0x2, PT ;  /* 0x000000021800780c */ /* 0x000fe40003f05270 */
[----:B------:R-:W-:-:S05]  /*20c0*/  IADD3 R9, PT, PT, R9, R25, RZ ;  /* 0x0000001909097210 */ /* 0x000fca0007ffe0ff */
[----:B------:R-:W-:-:S06]  /*20d0*/  IMAD.WIDE.U32 R14, R9, 0x8, R10 ;  /* 0x00000008090e7825 */ /* 0x000fcc00078e000a */
[----:B------:R-:W-:Y:S01]  /*20e0*/  @P0 IMAD.IADD R9, R9, 0x1, R25 ;  /* 0x0000000109090824 */ /* 0x000fe200078e0219 */
[----:B------:R-:W2:Y:S03]  /*20f0*/  LDG.E.64 R14, desc[UR8][R14.64] ;  /* 0x000000080e0e7981 */ /* 0x000ea6000c1e1b00 */
[----:B------:R-:W-:-:S06]  /*2100*/  @P0 IMAD.WIDE.U32 R10, R9, 0x8, R10 ;  /* 0x00000008090a0825 */ /* 0x000fcc00078e000a */
[----:B------:R-:W3:Y:S01]  /*2110*/  @P0 LDG.E.64 R10, desc[UR8][R10.64] ;  /* 0x000000080a0a0981 */ /* 0x000ee2000c1e1b00 */
[----:B--2---:R-:W-:-:S08]  /*2120*/  DFMA R34, R14, R14, R34 ;  /* 0x0000000e0e22722b */ /* 0x004fd00000000022 */
[----:B---3--:R-:W-:-:S11]  /*2130*/  @P0 DFMA R34, R10, R10, R34 ;  /* 0x0000000a0a22022b */ /* 0x008fd60000000022 */
.L_x_561:
[----:B------:R-:W-:-:S14]  /*2140*/  DSETP.GEU.AND P0, PT, R34, 2.2204460492503130808e-16, PT ;  /* 0x3cb000002200742a */ /* 0x000fdc0003f0e000 */
[----:B------:R-:W-:Y:S05]  /*2150*/  @!P0 BRA `(.L_x_559) ;  /* 0x0000006000b88947 */ /* 0x000fea0003800000 */
[----:B------:R-:W0:Y:S01]  /*2160*/  MUFU.RSQ64H R33, R35 ;  /* 0x0000002300217308 */ /* 0x000e220000001c00 */
[----:B------:R-:W-:Y:S01]  /*2170*/  IADD3 R32, PT, PT, R35, -0x3500000, RZ ;  /* 0xfcb0000023207810 */ /* 0x000fe20007ffe0ff */
[----:B------:R-:W-:Y:S01]  /*2180*/  IMAD.MOV.U32 R10, RZ, RZ, 0x0 ;  /* 0x00000000ff0a7424 */ /* 0x000fe200078e00ff */
[----:B------:R-:W-:Y:S02]  /*2190*/  MOV R11, 0x3fd80000 ;  /* 0x3fd80000000b7802 */ /* 0x000fe40000000f00 */
[----:B------:R-:W-:Y:S02]  /*21a0*/  ISETP.GE.U32.AND P0, PT, R32, 0x7ca00000, PT ;  /* 0x7ca000002000780c */ /* 0x000fe40003f06070 */
[----:B------:R-:W-:Y:S01]  /*21b0*/  ISETP.GE.U32.AND P2, PT, R16, R25, PT ;  /* 0x000000191000720c */ /* 0x000fe20003f46070 */
        /* <DEDUP_REMOVED lines=15> */
[----:B------:R-:W-:Y:S05]  /*22b0*/  CALL.REL.NOINC `($__internal_5_$__cuda_sm20_dsqrt_rn_f64_mediumpath_v1) ;  /* 0x000000cc00807944 */ /* 0x000fea0003c00000 */
[----:B------:R-:W-:Y:S01]  /*22c0*/  MOV R18, R10 ;  /* 0x0000000a00127202 */ /* 0x000fe20000000f00 */
[----:B------:R-:W-:-:S07]  /*22d0*/  IMAD.MOV.U32 R19, RZ, RZ, R31 ;  /* 0x000000ffff137224 */ /* 0x000fce00078e001f */
.L_x_566:
        /* <DEDUP_REMOVED lines=19> */
[----:B------:R-:W-:Y:S05]  /*2410*/  CALL.REL.NOINC `($__internal_4_$__cuda_sm20_div_rn_f64_full) ;  /* 0x000000c400bc7944 */ /* 0x000fea0003c00000 */
.L_x_567:
[----:B------:R0:W-:Y:S01]  /*2420*/  STL.64 [R1], R14 ;  /* 0x0000000e01007387 */ /* 0x0001e20000100a00 */
[----:B------:R-:W-:Y:S05]  /*2430*/  @P2 BRA `(.L_x_568) ;  /* 0x0000001800c02947 */ /* 0x000fea0003800000 */
[----:B------:R-:W-:Y:S02]  /*2440*/  ISETP.GE.U32.AND P0, PT, R8, 0x7, PT ;  /* 0x000000070800780c */ /* 0x000fe40003f06070 */
[----:B------:R-:W-:-:S11]  /*2450*/  LOP3.LUT R31, RZ, R28, RZ, 0x33, !PT ;  /* 0x0000001cff1f7212 */ /* 0x000fd600078e33ff */
[----:B------:R-:W-:Y:S05]  /*2460*/  @!P0 BRA `(.L_x_569) ;  /* 0x0000000c00548947 */ /* 0x000fea0003800000 */
[----:B------:R-:W1:Y:S01]  /*2470*/  LDCU UR6, c[0x0][0x390] ;  /* 0x00007200ff0677ac */ /* 0x000e620008000800 */
[----:B------:R-:W-:-:S05]  /*2480*/  UMOV UR4, URZ ;  /* 0x000000ff00047c82 */ /* 0x000fca0008000000 */
.L_x_578:
[----:B--2---:R-:W2:Y:S08]  /*2490*/  LDC R37, c[0x0][0x390] ;  /* 0x0000e400ff257b82 */ /* 0x004eb00000000800 */
[----:B0-----:R-:W0:Y:S01]  /*24a0*/  LDC.64 R14, c[0x0][0x380] ;  /* 0x0000e000ff0e7b82 */ /* 0x001e220000000a00 */
[----:B--2---:R-:W-:-:S04]  /*24b0*/  IMAD R37, R16, R37, R28 ;  /* 0x0000002510257224 */ /* 0x004fc800078e021c */
        /* <DEDUP_REMOVED lines=18> */
[----:B------:R-:W-:-:S07]  /*25e0*/  MOV R32, 0x2600 ;  /* 0x0000260000207802 */ /* 0x000fce0000000f00 */
[----:B-1----:R-:W-:Y:S05]  /*25f0*/  CALL.REL.NOINC `($__internal_4_$__cuda_sm20_div_rn_f64_full) ;  /* 0x000000c400447944 */ /* 0x002fea0003c00000 */
[----:B------:R-:W-:Y:S01]  /*2600*/  MOV R8, R14 ;  /* 0x0000000e00087202 */ /* 0x000fe20000000f00 */
[----:B------:R-:W-:-:S07]  /*2610*/  IMAD.MOV.U32 R9, RZ, RZ, R15 ;  /* 0x000000ffff097224 */ /* 0x000fce00078e000f */
.L_x_570:
        /* <DEDUP_REMOVED lines=23> */
[----:B------:R-:W-:-:S07]  /*2790*/  MOV R32, 0x27b0 ;  /* 0x000027b000207802 */ /* 0x000fce0000000f00 */
[----:B------:R-:W-:Y:S05]  /*27a0*/  CALL.REL.NOINC `($__internal_4_$__cuda_sm20_div_rn_f64_full) ;  /* 0x000000c000d87944 */ /* 0x000fea0003c00000 */
[----:B------:R-:W-:Y:S01]  /*27b0*/  MOV R12, R14 ;  /* 0x0000000e000c7202 */ /* 0x000fe20000000f00 */
[----:B------:R-:W-:-:S07]  /*27c0*/  IMAD.MOV.U32 R13, RZ, RZ, R15 ;  /* 0x000000ffff0d7224 */ /* 0x000fce00078e000f */
.L_x_571:
[----:B------:R-:W0:Y:S01]  /*27d0*/  LDC.64 R8, c[0x0][0x380] ;  /* 0x0000e000ff087b82 */ /* 0x000e220000000a00 */
[----:B------:R-:W-:-:S05]  /*27e0*/  IADD3 R37, PT, PT, R37, UR6, RZ ;  /* 0x0000000625257c10 */ /* 0x000fca000fffe0ff */
        /* <DEDUP_REMOVED lines=21> */
[----:B------:R-:W-:Y:S05]  /*2940*/  CALL.REL.NOINC `($__internal_4_$__cuda_sm20_div_rn_f64_full) ;  /* 0x000000c000707944 */ /* 0x000fea0003c00000 */
.L_x_572:
        /* <DEDUP_REMOVED lines=24> */
[----:B------:R-:W-:Y:S05]  /*2ad0*/  CALL.REL.NOINC `($__internal_4_$__cuda_sm20_div_rn_f64_full) ;  /* 0x000000c0000c7944 */ /* 0x000fea0003c00000 */
[----:B------:R-:W-:Y:S01]  /*2ae0*/  MOV R8, R14 ;  /* 0x0000000e00087202 */ /* 0x000fe20000000f00 */
[----:B------:R-:W-:-:S07]  /*2af0*/  IMAD.MOV.U32 R9, RZ, RZ, R15 ;  /* 0x000000ffff097224 */ /* 0x000fce00078e000f */
.L_x_573:
        /* <DEDUP_REMOVED lines=21> */
[----:B------:R-:W-:Y:S05]  /*2c50*/  CALL.REL.NOINC `($__internal_4_$__cuda_sm20_div_rn_f64_full) ;  /* 0x000000bc00ac7944 */ /* 0x000fea0003c00000 */
[----:B------:R-:W-:Y:S01]  /*2c60*/  MOV R10, R14 ;  /* 0x0000000e000a7202 */ /* 0x000fe20000000f00 */
[----:B------:R-:W-:-:S07]  /*2c70*/  IMAD.MOV.U32 R11, RZ, RZ, R15 ;  /* 0x000000ffff0b7224 */ /* 0x000fce00078e000f */
.L_x_574:
        /* <DEDUP_REMOVED lines=25> */
.L_x_575:
        /* <DEDUP_REMOVED lines=24> */
.L_x_576:
        /* <DEDUP_REMOVED lines=27> */
.L_x_577:
[----:B------:R-:W-:Y:S01]  /*3140*/  IADD3 R30, PT, PT, R30, 0x7, RZ ;  /* 0x000000071e1e7810 */ /* 0x000fe20007ffe0ff */
[----:B------:R-:W-:Y:S01]  /*3150*/  UIADD3 UR4, UPT, UPT, UR4, 0x8, URZ ;  /* 0x0000000804047890 */ /* 0x000fe2000fffe0ff */
[----:B------:R-:W-:Y:S02]  /*3160*/  LOP3.LUT R8, R5, 0xfffffff8, RZ, 0xc0, !PT ;  /* 0xfffffff805087812 */ /* 0x000fe400078ec0ff */
[----:B------:R-:W-:Y:S01]  /*3170*/  IADD3 R16, PT, PT, R16, 0x8, RZ ;  /* 0x0000000810107810 */ /* 0x000fe20007ffe0ff */
[----:B------:R-:W-:Y:S02]  /*3180*/  IMAD R9, R30, 0x8, R1 ;  /* 0x000000081e097824 */ /* 0x000fe400078e0201 */
[----:B------:R-:W-:-:S03]  /*3190*/  ISETP.NE.AND P0, PT, R8, UR4, PT ;  /* 0x0000000408007c0c */ /* 0x000fc6000bf05270 */
[----:B------:R2:W-:Y:S10]  /*31a0*/  STL.64 [R9], R10 ;  /* 0x0000000a09007387 */ /* 0x0005f40000100a00 */
[----:B------:R-:W-:Y:S05]  /*31b0*/  @P0 BRA `(.L_x_578) ;  /* 0xfffffff000b40947 */ /* 0x000fea000383ffff */
.L_x_569:
[----:B------:R-:W-:-:S13]  /*31c0*/  LOP3.LUT P0, RZ, R5, 0x7, RZ, 0xc0, !PT ;  /* 0x0000000705ff7812 */ /* 0x000fda000780c0ff */
[----:B------:R-:W-:Y:S05]  /*31d0*/  @!P0 BRA `(.L_x_568) ;  /* 0x0000000c00588947 */ /* 0x000fea0003800000 */
[----:B------:R-:W-:-:S13]  /*31e0*/  ISETP.GE.U32.AND P0, PT, R17, 0x3, PT ;  /* 0x000000031100780c */ /* 0x000fda0003f06070 */
[----:B------:R-:W-:Y:S05]  /*31f0*/  @!P0 BRA `(.L_x_579) ;  /* 0x0000000400c48947 */ /* 0x000fea0003800000 */
[----:B--2---:R-:W1:Y:S08]  /*3200*/  LDC R9, c[0x0][0x390] ;  /* 0x0000e400ff097b82 */ /* 0x004e700000000800 */
[----:B0-----:R-:W0:Y:S01]  /*3210*/  LDC.64 R14, c[0x0][0x380] ;  /* 0x0000e000ff0e7b82 */ /* 0x001e220000000a00 */
[----:B-1----:R-:W-:-:S04]  /*3220*/  IMAD R8, R16, R9, R28 ;  /* 0x0000000910087224 */ /* 0x002fc800078e021c */
        /* <DEDUP_REMOVED lines=22> */
.L_x_580:
        /* <DEDUP_REMOVED lines=24> */
[----:B------:R-:W-:-:S07]  /*3510*/  MOV R32, 0x3530 ;  /* 0x0000353000207802 */ /* 0x000fce0000000f00 */
[----:B------:R-:W-:Y:S05]  /*3520*/  CALL.REL.NOINC `($__internal_4_$__cuda_sm20_div_rn_f64_full) ;  /* 0x000000b400787944 */ /* 0x000fea0003c00000 */
[----:B------:R-:W-:Y:S01]  /*3530*/  MOV R10, R14 ;  /* 0x0000000e000a7202 */ /* 0x000fe20000000f00 */
[----:B------:R-:W-:-:S07]  /*3540*/  IMAD.MOV.U32 R11, RZ, RZ, R15 ;  /* 0x000000ffff0b7224 */ /* 0x000fce00078e000f */
.L_x_581:
[----:B------:R-:W0:Y:S01]  /*3550*/  LDC.64 R14, c[0x0][0x380] ;  /* 0x0000e000ff0e7b82 */ /* 0x000e220000000a00 */
[----:B------:R-:W1:Y:S02]  /*3560*/  LDCU UR4, c[0x0][0x390] ;  /* 0x00007200ff0477ac */ /* 0x000e640008000800 */
[----:B-1----:R-:W-:-:S05]  /*3570*/  IADD3 R8, PT, PT, R8, UR4, RZ ;  /* 0x0000000408087c10 */ /* 0x002fca000fffe0ff */
[----:B0-----:R-:W-:-:S06]  /*3580*/  IMAD.WIDE.U32 R14, R8, 0x8, R14 ;  /* 0x00000008080e7825 */ /* 0x001fcc00078e000e */
[----:B------:R-:W2:Y:S01]  /*3590*/  LDG.E.64 R14, desc[UR8][R14.64] ;  /* 0x000000080e0e7981 */ /* 0x000ea2000c1e1b00 */
[----:B------:R-:W0:Y:S01]  /*35a0*/  MUFU.RCP64H R25, R19 ;  /* 0x0000001300197308 */ /* 0x000e220000001800 */
[----:B------:R-:W-:Y:S01]  /*35b0*/  IMAD.MOV.U32 R24, RZ, RZ, 0x1 ;  /* 0x00000001ff187424 */ /* 0x000fe200078e00ff */
[----:B------:R-:W-:-:S05]  /*35c0*/  IADD3 R30, PT, PT, R16, -R28, RZ ;  /* 0x8000001c101e7210 */ /* 0x000fca0007ffe0ff */
        /* <DEDUP_REMOVED lines=20> */
.L_x_582:
        /* <DEDUP_REMOVED lines=28> */
.L_x_583:
[----:B------:R-:W-:Y:S02]  /*38d0*/  IADD3 R12, PT, PT, R12, 0x3, RZ ;  /* 0x000000030c0c7810 */ /* 0x000fe40007ffe0ff */
[----:B------:R-:W-:-:S03]  /*38e0*/  IADD3 R16, PT, PT, R16, 0x4, RZ ;  /* 0x0000000410107810 */ /* 0x000fc60007ffe0ff */
[----:B------:R-:W-:-:S05]  /*38f0*/  IMAD R11, R12, 0x8, R1 ;  /* 0x000000080c0b7824 */ /* 0x000fca00078e0201 */
[----:B------:R1:W-:Y:S02]  /*3900*/  STL.64 [R11], R8 ;  /* 0x000000080b007387 */ /* 0x0003e40000100a00 */
.L_x_579:
[----:B------:R-:W-:-:S13]  /*3910*/  LOP3.LUT P0, RZ, R27, 0x3, RZ, 0xc0, !PT ;  /* 0x000000031bff7812 */ /* 0x000fda000780c0ff */
[----:B------:R-:W-:Y:S05]  /*3920*/  @!P0 BRA `(.L_x_568) ;  /* 0x0000000400848947 */ /* 0x000fea0003800000 */
[----:B-1----:R-:W-:Y:S01]  /*3930*/  IMAD.MOV R8, RZ, RZ, -R2 ;  /* 0x000000ffff087224 */ /* 0x002fe200078e0a02 */
[----:B--2---:R-:W-:-:S04]  /*3940*/  LOP3.LUT R9, R20, 0x2, RZ, 0x3c, !PT ;  /* 0x0000000214097812 */ /* 0x004fc800078e3cff */
        /* <DEDUP_REMOVED lines=8> */
[----:B--2---:R-:W-:-:S06]  /*39d0*/  IMAD.WIDE.U32 R10, R8, 0x8, R10 ;  /* 0x00000008080a7825 */ /* 0x004fcc00078e000a */
        /* <DEDUP_REMOVED lines=21> */
.L_x_585:
        /* <DEDUP_REMOVED lines=30> */
.L_x_586:
[C---:B------:R-:W-:Y:S02]  /*3d10*/  IADD3 R8, PT, PT, R16.reuse, -R28, RZ ;  /* 0x8000001c10087210 */ /* 0x040fe40007ffe0ff */
[----:B------:R-:W-:-:S03]  /*3d20*/  IADD3 R16, PT, PT, R16, 0x2, RZ ;  /* 0x0000000210107810 */ /* 0x000fc60007ffe0ff */
[----:B------:R-:W-:-:S05]  /*3d30*/  IMAD R11, R8, 0x8, R1 ;  /* 0x00000008080b7824 */ /* 0x000fca00078e0201 */
[----:B------:R1:W-:Y:S02]  /*3d40*/  STL.64 [R11], R12 ;  /* 0x0000000c0b007387 */ /* 0x0003e40000100a00 */
.L_x_584:
[----:B------:R-:W-:-:S04]  /*3d50*/  LOP3.LUT R9, R9, 0x1, RZ, 0xc0, !PT ;  /* 0x0000000109097812 */ /* 0x000fc800078ec0ff */
[----:B------:R-:W-:-:S13]  /*3d60*/  ISETP.NE.U32.AND P0, PT, R9, 0x1, PT ;  /* 0x000000010900780c */ /* 0x000fda0003f05070 */
[----:B------:R-:W-:Y:S05]  /*3d70*/  @P0 BRA `(.L_x_568) ;  /* 0x0000000000700947 */ /* 0x000fea0003800000 */
[----:B-1----:R-:W1:Y:S08]  /*3d80*/  LDC R11, c[0x0][0x390] ;  /* 0x0000e400ff0b7b82 */ /* 0x002e700000000800 */
[----:B------:R-:W2:Y:S01]  /*3d90*/  LDC.64 R8, c[0x0][0x380] ;  /* 0x0000e000ff087b82 */ /* 0x000ea20000000a00 */
[----:B-1----:R-:W-:-:S04]  /*3da0*/  IMAD R11, R16, R11, R28 ;  /* 0x0000000b100b7224 */ /* 0x002fc800078e021c */
[----:B--2---:R-:W-:-:S06]  /*3db0*/  IMAD.WIDE.U32 R8, R11, 0x8, R8 ;  /* 0x000000080b087825 */ /* 0x004fcc00078e0008 */
[----:B------:R-:W0:Y:S01]  /*3dc0*/  LDG.E.64 R8, desc[UR8][R8.64] ;  /* 0x0000000808087981 */ /* 0x000e22000c1e1b00 */
[----:B------:R-:W1:Y:S01]  /*3dd0*/  MUFU.RCP64H R11, R19 ;  /* 0x00000013000b7308 */ /* 0x000e620000001800 */
[----:B------:R-:W-:-:S06]  /*3de0*/  IMAD.MOV.U32 R10, RZ, RZ, 0x1 ;  /* 0x00000001ff0a7424 */ /* 0x000fcc00078e00ff */
        /* <DEDUP_REMOVED lines=18> */
.L_x_587:
[----:B------:R-:W-:-:S05]  /*3f10*/  IADD3 R16, PT, PT, R31, R16, RZ ;  /* 0x000000101f107210 */ /* 0x000fca0007ffe0ff */
[----:B------:R-:W-:-:S05]  /*3f20*/  IMAD R9, R16, 0x8, R1 ;  /* 0x0000000810097824 */ /* 0x000fca00078e0201 */
[----:B------:R3:W-:Y:S02]  /*3f30*/  STL.64 [R9], R14 ;  /* 0x0000000e09007387 */ /* 0x0007e40000100a00 */
.L_x_568:
[----:B------:R-:W4:Y:S02]  /*3f40*/  LDCU UR4, c[0x0][0x390] ;  /* 0x00007200ff0477ac */ /* 0x000f240008000800 */
[----:B----4-:R-:W-:-:S13]  /*3f50*/  ISETP.NE.AND P0, PT, R0, UR4, PT ;  /* 0x0000000400007c0c */ /* 0x010fda000bf05270 */
[----:B------:R-:W-:Y:S05]  /*3f60*/  @!P0 BRA `(.L_x_588) ;  /* 0x0000002c00108947 */ /* 0x000fea0003800000 */
[----:B------:R-:W-:Y:S01]  /*3f70*/  LOP3.LUT R25, R22, 0x7, RZ, 0xc0, !PT ;  /* 0x0000000716197812 */ /* 0x000fe200078ec0ff */
[----:B------:R-:W-:Y:S01]  /*3f80*/  ULOP3.LUT UR6, UR5, 0xf, URZ, 0xc0, !UPT ;  /* 0x0000000f05067892 */ /* 0x000fe2000f8ec0ff */
[----:B------:R-:W-:Y:S01]  /*3f90*/  LOP3.LUT R24, R23, 0x3, RZ, 0xc0, !PT ;  /* 0x0000000317187812 */ /* 0x000fe200078ec0ff */
[----:B------:R-:W-:Y:S01]  /*3fa0*/  ULOP3.LUT UR7, UR5, 0xfffffff0, URZ, 0xc0, !UPT ;  /* 0xfffffff005077892 */ /* 0x000fe2000f8ec0ff */
[----:B------:R-:W-:-:S11]  /*3fb0*/  MOV R27, RZ ;  /* 0x000000ff001b7202 */ /* 0x000fd60000000f00 */
.L_x_598:
[----:B------:R-:W-:Y:S01]  /*3fc0*/  ISETP.GE.U32.AND P0, PT, R5, 0xf, PT ;  /* 0x0000000f0500780c */ /* 0x000fe20003f06070 */
[----:B------:R-:W-:Y:S01]  /*3fd0*/  IMAD.MOV.U32 R30, RZ, RZ, RZ ;  /* 0x000000ffff1e7224 */ /* 0x000fe200078e00ff */
[----:B------:R-:W-:-:S11]  /*3fe0*/  CS2R R18, SRZ ;  /* 0x0000000000127805 */ /* 0x000fd6000001ff00 */
[----:B0-2-4-:R-:W-:Y:S05]  /*3ff0*/  @!P0 BRA `(.L_x_589) ;  /* 0x0000000400488947 */ /* 0x015fea0003800000 */
[----:B------:R-:W-:Y:S01]  /*4000*/  HFMA2 R28, -RZ, RZ, 0, 0 ;  /* 0x00000000ff1c7431 */ /* 0x000fe200000001ff */
[----:B------:R-:W-:Y:S01]  /*4010*/  CS2R R18, SRZ ;  /* 0x0000000000127805 */ /* 0x000fe2000001ff00 */
[----:B------:R-:W4:Y:S06]  /*4020*/  LDCU UR4, c[0x0][0x390] ;  /* 0x00007200ff0477ac */ /* 0x000f2c0008000800 */
.L_x_590:
[----:B------:R-:W5:Y:S01]  /*4030*/  LDC.64 R30, c[0x0][0x380] ;  /* 0x0000e000ff1e7b82 */ /* 0x000f620000000a00 */
[----:B-1----:R-:W-:Y:S01]  /*4040*/  IMAD.IADD R8, R0, 0x1, R28 ;  /* 0x0000000100087824 */ /* 0x002fe200078e021c */
[----:B------:R-:W-:-:S03]  /*4050*/  LEA R29, R28, R1, 0x3 ;  /* 0x000000011c1d7211 */ /* 0x000fc600078e18ff */
[----:B--234-:R-:W-:-:S04]  /*4060*/  IMAD R9, R8, UR4, R27 ;  /* 0x0000000408097c24 */ /* 0x01cfc8000f8e021b */
[C---:B------:R-:W-:Y:S02]  /*4070*/  VIADD R13, R9.reuse, UR4 ;  /* 0x00000004090d7c36 */ /* 0x040fe40008000000 */
[--C-:B-----5:R-:W-:Y:S02]  /*4080*/  IMAD.WIDE.U32 R32, R9, 0x8, R30.reuse ;  /* 0x0000000809207825 */ /* 0x120fe400078e001e */
[----:B------:R-:W2:Y:S04]  /*4090*/  LDL.128 R8, [R29] ;  /* 0x000000001d087983 */ /* 0x000ea80000100c00 */
[----:B------:R-:W2:Y:S01]  /*40a0*/  LDG.E.64 R32, desc[UR8][R32.64] ;  /* 0x0000000820207981 */ /* 0x000ea2000c1e1b00 */
[----:B------:R-:W-:-:S06]  /*40b0*/  IMAD.WIDE.U32 R16, R13, 0x8, R30 ;  /* 0x000000080d107825 */ /* 0x000fcc00078e001e */
[----:B------:R-:W3:Y:S01]  /*40c0*/  LDG.E.64 R16, desc[UR8][R16.64] ;  /* 0x0000000810107981 */ /* 0x000ee2000c1e1b00 */
[----:B------:R-:W-:-:S03]  /*40d0*/  IADD3 R35, PT, PT, R13, UR4, RZ ;  /* 0x000000040d237c10 */ /* 0x000fc6000fffe0ff */
[----:B0-----:R-:W4:Y:S02]  /*40e0*/  LDL.128 R12, [R29+0x10] ;  /* 0x000010001d0c7983 */ /* 0x001f240000100c00 */
[----:B------:R-:W-:-:S06]  /*40f0*/  IMAD.WIDE.U32 R38, R35, 0x8, R30 ;  /* 0x0000000823267825 */ /* 0x000fcc00078e001e */
[----:B------:R-:W4:Y:S01]  /*4100*/  LDG.E.64 R38, desc[UR8][R38.64] ;  /* 0x0000000826267981 */ /* 0x000f22000c1e1b00 */
[----:B------:R-:W-:-:S04]  /*4110*/  VIADD R37, R35, UR4 ;  /* 0x0000000423257c36 */ /* 0x000fc80008000000 */
[----:B------:R-:W-:-:S06]  /*4120*/  IMAD.WIDE.U32 R34, R37, 0x8, R30 ;  /* 0x0000000825227825 */ /* 0x000fcc00078e001e */
[----:B------:R-:W5:Y:S01]  /*4130*/  LDG.E.64 R34, desc[UR8][R34.64] ;  /* 0x0000000822227981 */ /* 0x000f62000c1e1b00 */
[----:B--2---:R-:W-:Y:S01]  /*4140*/  DFMA R8, R8, R32, R18 ;  /* 0x000000200808722b */ /* 0x004fe20000000012 */
[----:B------:R-:W-:-:S05]  /*4150*/  IADD3 R19, PT, PT, R37, UR4, RZ ;  /* 0x0000000425137c10 */ /* 0x000fca000fffe0ff */
[C-C-:B------:R-:W-:Y:S02]  /*4160*/  IMAD.WIDE.U32 R36, R19.reuse, 0x8, R30.reuse ;  /* 0x0000000813247825 */ /* 0x140fe400078e001e */
[----:B---3--:R-:W-:Y:S02]  /*4170*/  DFMA R10, R10, R16, R8 ;  /* 0x000000100a0a722b */ /* 0x008fe40000000008 */
[----:B------:R-:W-:Y:S02]  /*4180*/  VIADD R41, R19, UR4 ;  /* 0x0000000413297c36 */ /* 0x000fe40008000000 */
[----:B------:R-:W2:Y:S02]  /*4190*/  LDL.128 R16, [R29+0x20] ;  /* 0x000020001d107983 */ /* 0x000ea40000100c00 */
[C---:B------:R-:W-:Y:S02]  /*41a0*/  IMAD.WIDE.U32 R32, R41.reuse, 0x8, R30 ;  /* 0x0000000829207825 */ /* 0x040fe400078e001e */
[----:B------:R-:W2:Y:S04]  /*41b0*/  LDG.E.64 R36, desc[UR8][R36.64] ;  /* 0x0000000824247981 */ /* 0x000ea8000c1e1b00 */
[----:B------:R-:W3:Y:S01]  /*41c0*/  LDG.E.64 R32, desc[UR8][R32.64] ;  /* 0x0000000820207981 */ /* 0x000ee2000c1e1b00 */
[----:B------:R-:W-:Y:S01]  /*41d0*/  IADD3 R41, PT, PT, R41, UR4, RZ ;  /* 0x0000000429297c10 */ /* 0x000fe2000fffe0ff */
[----:B----4-:R-:W-:-:S02]  /*41e0*/  DFMA R38, R12, R38, R10 ;  /* 0x000000260c26722b */ /* 0x010fc4000000000a */
[----:B------:R-:W4:Y:S02]  /*41f0*/  LDL.128 R8, [R29+0x30] ;  /* 0x000030001d087983 */ /* 0x000f240000100c00 */
[----:B------:R-:W-:-:S05]  /*4200*/  IMAD.WIDE.U32 R42, R41, 0x8, R30 ;  /* 0x00000008292a7825 */ /* 0x000fca00078e001e */
[----:B------:R-:W4:Y:S01]  /*4210*/  LDG.E.64 R12, desc[UR8][R42.64] ;  /* 0x000000082a0c7981 */ /* 0x000f22000c1e1b00 */
[----:B------:R-:W-:Y:S01]  /*4220*/  VIADD R41, R41, UR4 ;  /* 0x0000000429297c36 */ /* 0x000fe20008000000 */
[----:B-----5:R-:W-:-:S03]  /*4230*/  DFMA R14, R14, R34, R38 ;  /* 0x000000220e0e722b */ /* 0x020fc60000000026 */
[C---:B------:R-:W-:Y:S01]  /*4240*/  IMAD.WIDE.U32 R34, R41.reuse, 0x8, R30 ;  /* 0x0000000829227825 */ /* 0x040fe200078e001e */
[----:B------:R-:W-:-:S05]  /*4250*/  IADD3 R41, PT, PT, R41, UR4, RZ ;  /* 0x0000000429297c10 */ /* 0x000fca000fffe0ff */
[----:B------:R-:W5:Y:S01]  /*4260*/  LDG.E.64 R34, desc[UR8][R34.64] ;  /* 0x0000000822227981 */ /* 0x000f62000c1e1b00 */
[----:B------:R-:W-:-:S04]  /*4270*/  IMAD.WIDE.U32 R38, R41, 0x8, R30 ;  /* 0x0000000829267825 */ /* 0x000fc800078e001e */
[----:B------:R-:W-:Y:S02]  /*4280*/  VIADD R41, R41, UR4 ;  /* 0x0000000429297c36 */ /* 0x000fe40008000000 */
[----:B------:R-:W5:Y:S01]  /*4290*/  LDG.E.64 R38, desc[UR8][R38.64] ;  /* 0x0000000826267981 */ /* 0x000f62000c1e1b00 */
[----:B--2---:R-:W-:Y:S01]  /*42a0*/  DFMA R14, R16, R36, R14 ;  /* 0x00000024100e722b */ /* 0x004fe2000000000e */
[----:B------:R-:W-:-:S07]  /*42b0*/  IMAD.WIDE.U32 R36, R41, 0x8, R30 ;  /* 0x0000000829247825 */ /* 0x000fce00078e001e */
[----:B---3--:R-:W-:Y:S01]  /*42c0*/  DFMA R14, R18, R32, R14 ;  /* 0x00000020120e722b */ /* 0x008fe2000000000e */
[----:B------:R-:W2:Y:S04]  /*42d0*/  LDG.E.64 R36, desc[UR8][R36.64] ;  /* 0x0000000824247981 */ /* 0x000ea8000c1e1b00 */
[----:B------:R-:W3:Y:S01]  /*42e0*/  LDL.128 R16, [R29+0x40] ;  /* 0x000040001d107983 */ /* 0x000ee20000100c00 */
[----:B------:R-:W-:-:S05]  /*42f0*/  IADD3 R41, PT, PT, R41, UR4, RZ ;  /* 0x0000000429297c10 */ /* 0x000fca000fffe0ff */
[C-C-:B------:R-:W-:Y:S01]  /*4300*/  IMAD.WIDE.U32 R32, R41.reuse, 0x8, R30.reuse ;  /* 0x0000000829207825 */ /* 0x140fe200078e001e */
[----:B----4-:R-:W-:Y:S01]  /*4310*/  DFMA R8, R8, R12, R14 ;  /* 0x0000000c0808722b */ /* 0x010fe2000000000e */
[----:B------:R-:W4:Y:S04]  /*4320*/  LDL.128 R12, [R29+0x50] ;  /* 0x000050001d0c7983 */ /* 0x000f280000100c00 */
[----:B------:R-:W4:Y:S01]  /*4330*/  LDG.E.64 R32, desc[UR8][R32.64] ;  /* 0x0000000820207981 */ /* 0x000f22000c1e1b00 */
[----:B------:R-:W-:Y:S02]  /*4340*/  VIADD R41, R41, UR4 ;  /* 0x0000000429297c36 */ /* 0x000fe40008000000 */
[----:B-----5:R-:W-:Y:S02]  /*4350*/  DFMA R8, R10, R34, R8 ;  /* 0x000000220a08722b */ /* 0x020fe40000000008 */
[C---:B------:R-:W-:Y:S01]  /*4360*/  IMAD.WIDE.U32 R34, R41.reuse, 0x8, R30 ;  /* 0x0000000829227825 */ /* 0x040fe200078e001e */
[----:B------:R-:W-:-:S05]  /*4370*/  IADD3 R41, PT, PT, R41, UR4, RZ ;  /* 0x0000000429297c10 */ /* 0x000fca000fffe0ff */
[----:B------:R-:W5:Y:S01]  /*4380*/  LDG.E.64 R34, desc[UR8][R34.64] ;  /* 0x0000000822227981 */ /* 0x000f62000c1e1b00 */
[----:B---3--:R-:W-:Y:S01]  /*4390*/  DFMA R8, R16, R38, R8 ;  /* 0x000000261008722b */ /* 0x008fe20000000008 */
[----:B------:R-:W-:-:S04]  /*43a0*/  IMAD.WIDE.U32 R38, R41, 0x8, R30 ;  /* 0x0000000829267825 */ /* 0x000fc800078e001e */
[----:B------:R-:W-:-:S03]  /*43b0*/  VIADD R41, R41, UR4 ;  /* 0x0000000429297c36 */ /* 0x000fc60008000000 */
[----:B--2---:R-:W-:Y:S01]  /*43c0*/  DFMA R18, R18, R36, R8 ;  /* 0x000000241212722b */ /* 0x004fe20000000008 */
[----:B------:R-:W2:Y:S01]  /*43d0*/  LDG.E.64 R38, desc[UR8][R38.64] ;  /* 0x0000000826267981 */ /* 0x000ea2000c1e1b00 */
[----:B------:R-:W-:-:S03]  /*43e0*/  IMAD.WIDE.U32 R36, R41, 0x8, R30 ;  /* 0x0000000829247825 */ /* 0x000fc600078e001e */
[----:B------:R-:W2:Y:S01]  /*43f0*/  LDL.128 R8, [R29+0x60] ;  /* 0x000060001d087983 */ /* 0x000ea20000100c00 */
[----:B------:R-:W-:-:S03]  /*4400*/  IADD3 R17, PT, PT, R41, UR4, RZ ;  /* 0x0000000429117c10 */ /* 0x000fc6000fffe0ff */
[----:B------:R-:W3:Y:S02]  /*4410*/  LDG.E.64 R36, desc[UR8][R36.64] ;  /* 0x0000000824247981 */ /* 0x000ee4000c1e1b00 */
[----:B------:R-:W-:Y:S01]  /*4420*/  IMAD.WIDE.U32 R40, R17, 0x8, R30 ;  /* 0x0000000811287825 */ /* 0x000fe200078e001e */
[----:B----4-:R-:W-:-:S03]  /*4430*/  DFMA R32, R12, R32, R18 ;  /* 0x000000200c20722b */ /* 0x010fc60000000012 */
[----:B------:R-:W-:Y:S01]  /*4440*/  VIADD R43, R17, UR4 ;  /* 0x00000004112b7c36 */ /* 0x000fe20008000000 */
[----:B------:R-:W4:Y:S04]  /*4450*/  LDG.E.64 R12, desc[UR8][R40.64] ;  /* 0x00000008280c7981 */ /* 0x000f28000c1e1b00 */
[----:B------:R-:W4:Y:S01]  /*4460*/  LDL.128 R16, [R29+0x70] ;  /* 0x000070001d107983 */ /* 0x000f220000100c00 */
[----:B------:R-:W-:-:S06]  /*4470*/  IMAD.WIDE.U32 R30, R43, 0x8, R30 ;  /* 0x000000082b1e7825 */ /* 0x000fcc00078e001e */
[----:B------:R-:W4:Y:S01]  /*4480*/  LDG.E.64 R30, desc[UR8][R30.64] ;  /* 0x000000081e1e7981 */ /* 0x000f22000c1e1b00 */
[----:B-----5:R-:W-:Y:S01]  /*4490*/  DFMA R14, R14, R34, R32 ;  /* 0x000000220e0e722b */ /* 0x020fe20000000020 */
[----:B------:R-:W-:-:S04]  /*44a0*/  IADD3 R28, PT, PT, R28, 0x10, RZ ;  /* 0x000000101c1c7810 */ /* 0x000fc80007ffe0ff */
[----:B------:R-:W-:-:S03]  /*44b0*/  ISETP.NE.AND P0, PT, R28, UR7, PT ;  /* 0x000000071c007c0c */ /* 0x000fc6000bf05270 */
[----:B--2---:R-:W-:-:S08]  /*44c0*/  DFMA R8, R8, R38, R14 ;  /* 0x000000260808722b */ /* 0x004fd0000000000e */
[----:B---3--:R-:W-:-:S08]  /*44d0*/  DFMA R8, R10, R36, R8 ;  /* 0x000000240a08722b */ /* 0x008fd00000000008 */
[----:B----4-:R-:W-:-:S08]  /*44e0*/  DFMA R8, R16, R12, R8 ;  /* 0x0000000c1008722b */ /* 0x010fd00000000008 */
[----:B------:R-:W-:Y:S01]  /*44f0*/  DFMA R18, R18, R30, R8 ;  /* 0x0000001e1212722b */ /* 0x000fe20000000008 */
[----:B------:R-:W-:Y:S10]  /*4500*/  @P0 BRA `(.L_x_590) ;  /* 0xfffffff800c80947 */ /* 0x000ff4000383ffff */
[----:B------:R-:W-:-:S07]  /*4510*/  IMAD.U32 R30, RZ, RZ, UR7 ;  /* 0x00000007ff1e7e24 */ /* 0x000fce000f8e00ff */
.L_x_589:
[----:B------:R-:W-:-:S09]  /*4520*/  UISETP.NE.AND UP0, UPT, UR6, URZ, UPT ;  /* 0x000000ff0600728c */ /* 0x000fd2000bf05270 */
[----:B------:R-:W-:Y:S05]  /*4530*/  BRA.U !UP0, `(.L_x_591) ;  /* 0x0000000508747547 */ /* 0x000fea000b800000 */
[----:B------:R-:W-:Y:S02]  /*4540*/  ISETP.GE.U32.AND P2, PT, R7, 0x7, PT ;  /* 0x000000070700780c */ /* 0x000fe40003f46070 */
[----:B------:R-:W-:-:S11]  /*4550*/  ISETP.NE.AND P0, PT, R25, RZ, PT ;  /* 0x000000ff1900720c */ /* 0x000fd60003f05270 */
[----:B------:R-:W-:Y:S05]  /*4560*/  @!P2 BRA `(.L_x_592) ;  /* 0x0000000000a4a947 */ /* 0x000fea0003800000 */
[----:B------:R-:W4:Y:S01]  /*4570*/  LDC.64 R28, c[0x0][0x380] ;  /* 0x0000e000ff1c7b82 */ /* 0x000f220000000a00 */
[----:B------:R-:W2:Y:S01]  /*4580*/  LDCU UR4, c[0x0][0x390] ;  /* 0x00007200ff0477ac */ /* 0x000ea20008000800 */
[----:B-1----:R-:W-:Y:S01]  /*4590*/  IADD3 R8, PT, PT, R0, R30, RZ ;  /* 0x0000001e00087210 */ /* 0x002fe20007ffe0ff */
[----:B------:R-:W-:-:S05]  /*45a0*/  IMAD R31, R30, 0x8, R1 ;  /* 0x000000081e1f7824 */ /* 0x000fca00078e0201 */
[----:B0--3--:R-:W3:Y:S01]  /*45b0*/  LDL.128 R12, [R31] ;  /* 0x000000001f0c7983 */ /* 0x009ee20000100c00 */
[----:B--2---:R-:W-:-:S04]  /*45c0*/  IMAD R9, R8, UR4, R27 ;  /* 0x0000000408097c24 */ /* 0x004fc8000f8e021b */
[C---:B----4-:R-:W-:Y:S01]  /*45d0*/  IMAD.WIDE.U32 R34, R9.reuse, 0x8, R28 ;  /* 0x0000000809227825 */ /* 0x050fe200078e001c */
[----:B------:R-:W-:-:S05]  /*45e0*/  IADD3 R9, PT, PT, R9, UR4, RZ ;  /* 0x0000000409097c10 */ /* 0x000fca000fffe0ff */
[----:B------:R-:W3:Y:S01]  /*45f0*/  LDG.E.64 R34, desc[UR8][R34.64] ;  /* 0x0000000822227981 */ /* 0x000ee2000c1e1b00 */
[----:B------:R-:W-:-:S06]  /*4600*/  IMAD.WIDE.U32 R38, R9, 0x8, R28 ;  /* 0x0000000809267825 */ /* 0x000fcc00078e001c */
[----:B------:R-:W2:Y:S01]  /*4610*/  LDG.E.64 R38, desc[UR8][R38.64] ;  /* 0x0000000826267981 */ /* 0x000ea2000c1e1b00 */
[----:B------:R-:W-:-:S03]  /*4620*/  VIADD R33, R9, UR4 ;  /* 0x0000000409217c36 */ /* 0x000fc60008000000 */
[----:B------:R-:W4:Y:S01]  /*4630*/  LDL.128 R8, [R31+0x10] ;  /* 0x000010001f087983 */ /* 0x000f220000100c00 */
[----:B------:R-:W-:-:S06]  /*4640*/  IMAD.WIDE.U32 R16, R33, 0x8, R28 ;  /* 0x0000000821107825 */ /* 0x000fcc00078e001c */
[----:B------:R-:W4:Y:S01]  /*4650*/  LDG.E.64 R16, desc[UR8][R16.64] ;  /* 0x0000000810107981 */ /* 0x000f22000c1e1b00 */
[----:B------:R-:W-:-:S05]  /*4660*/  IADD3 R37, PT, PT, R33, UR4, RZ ;  /* 0x0000000421257c10 */ /* 0x000fca000fffe0ff */
[----:B------:R-:W-:-:S06]  /*4670*/  IMAD.WIDE.U32 R32, R37, 0x8, R28 ;  /* 0x0000000825207825 */ /* 0x000fcc00078e001c */
[----:B------:R-:W5:Y:S01]  /*4680*/  LDG.E.64 R32, desc[UR8][R32.64] ;  /* 0x0000000820207981 */ /* 0x000f62000c1e1b00 */
[----:B---3--:R-:W-:Y:S01]  /*4690*/  DFMA R12, R12, R34, R18 ;  /* 0x000000220c0c722b */ /* 0x008fe20000000012 */
[----:B------:R-:W-:-:S04]  /*46a0*/  VIADD R19, R37, UR4 ;  /* 0x0000000425137c36 */ /* 0x000fc80008000000 */
[C-C-:B------:R-:W-:Y:S01]  /*46b0*/  IMAD.WIDE.U32 R36, R19.reuse, 0x8, R28.reuse ;  /* 0x0000000813247825 */ /* 0x140fe200078e001c */
[----:B------:R-:W-:Y:S02]  /*46c0*/  IADD3 R19, PT, PT, R19, UR4, RZ ;  /* 0x0000000413137c10 */ /* 0x000fe4000fffe0ff */
[----:B--2---:R-:W-:Y:S02]  /*46d0*/  DFMA R38, R38, R14, R12 ;  /* 0x0000000e2626722b */ /* 0x004fe4000000000c */
[----:B------:R-:W2:Y:S01]  /*46e0*/  LDL.128 R12, [R31+0x20] ;  /* 0x000020001f0c7983 */ /* 0x000ea20000100c00 */
[----:B------:R-:W-:-:S03]  /*46f0*/  IMAD.WIDE.U32 R34, R19, 0x8, R28 ;  /* 0x0000000813227825 */ /* 0x000fc600078e001c */
[----:B------:R-:W2:Y:S01]  /*4700*/  LDG.E.64 R36, desc[UR8][R36.64] ;  /* 0x0000000824247981 */ /* 0x000ea2000c1e1b00 */
[----:B------:R-:W-:-:S03]  /*4710*/  VIADD R19, R19, UR4 ;  /* 0x0000000413137c36 */ /* 0x000fc60008000000 */
[----:B------:R-:W3:Y:S01]  /*4720*/  LDG.E.64 R34, desc[UR8][R34.64] ;  /* 0x0000000822227981 */ /* 0x000ee2000c1e1b00 */
[C-C-:B------:R-:W-:Y:S01]  /*4730*/  IMAD.WIDE.U32 R40, R19.reuse, 0x8, R28.reuse ;  /* 0x0000000813287825 */ /* 0x140fe200078e001c */
[----:B------:R-:W-:Y:S01]  /*4740*/  IADD3 R43, PT, PT, R19, UR4, RZ ;  /* 0x00000004132b7c10 */ /* 0x000fe2000fffe0ff */
[----:B----4-:R-:W-:Y:S01]  /*4750*/  DFMA R38, R8, R16, R38 ;  /* 0x000000100826722b */ /* 0x010fe20000000026 */
[----:B------:R-:W4:Y:S03]  /*4760*/  LDL.128 R16, [R31+0x30] ;  /* 0x000030001f107983 */ /* 0x000f260000100c00 */
[----:B------:R-:W-:Y:S01]  /*4770*/  IMAD.WIDE.U32 R28, R43, 0x8, R28 ;  /* 0x000000082b1c7825 */ /* 0x000fe200078e001c */
[----:B------:R-:W4:Y:S05]  /*4780*/  LDG.E.64 R8, desc[UR8][R40.64] ;  /* 0x0000000828087981 */ /* 0x000f2a000c1e1b00 */
[----:B------:R-:W4:Y:S01]  /*4790*/  LDG.E.64 R28, desc[UR8][R28.64] ;  /* 0x000000081c1c7981 */ /* 0x000f22000c1e1b00 */
[----:B-----5:R-:W-:Y:S01]  /*47a0*/  DFMA R10, R32, R10, R38 ;  /* 0x0000000a200a722b */ /* 0x020fe20000000026 */
[----:B------:R-:W-:-:S07]  /*47b0*/  VIADD R30, R30, 0x8 ;  /* 0x000000081e1e7836 */ /* 0x000fce0000000000 */
[----:B--2---:R-:W-:-:S08]  /*47c0*/  DFMA R10, R12, R36, R10 ;  /* 0x000000240c0a722b */ /* 0x004fd0000000000a */
[----:B---3--:R-:W-:-:S08]  /*47d0*/  DFMA R10, R34, R14, R10 ;  /* 0x0000000e220a722b */ /* 0x008fd0000000000a */
[----:B----4-:R-:W-:-:S08]  /*47e0*/  DFMA R8, R16, R8, R10 ;  /* 0x000000081008722b */ /* 0x010fd0000000000a */
[----:B------:R-:W-:-:S11]  /*47f0*/  DFMA R18, R28, R18, R8 ;  /* 0x000000121c12722b */ /* 0x000fd60000000008 */
.L_x_592:
[----:B------:R-:W-:Y:S05]  /*4800*/  @!P0 BRA `(.L_x_591) ;  /* 0x0000000000c08947 */ /* 0x000fea0003800000 */
[----:B------:R-:W-:Y:S02]  /*4810*/  ISETP.GE.U32.AND P2, PT, R6, 0x3, PT ;  /* 0x000000030600780c */ /* 0x000fe40003f46070 */
[----:B------:R-:W-:-:S11]  /*4820*/  ISETP.NE.AND P0, PT, R24, RZ, PT ;  /* 0x000000ff1800720c */ /* 0x000fd60003f05270 */
[----:B------:R-:W-:Y:S05]  /*4830*/  @!P2 BRA `(.L_x_593) ;  /* 0x00000000005ca947 */ /* 0x000fea0003800000 */
[----:B------:R-:W4:Y:S01]  /*4840*/  LDC.64 R16, c[0x0][0x380] ;  /* 0x0000e000ff107b82 */ /* 0x000f220000000a00 */
[----:B------:R-:W2:Y:S01]  /*4850*/  LDCU UR4, c[0x0][0x390] ;  /* 0x00007200ff0477ac */ /* 0x000ea20008000800 */
[----:B-1----:R-:W-:Y:S01]  /*4860*/  IADD3 R8, PT, PT, R0, R30, RZ ;  /* 0x0000001e00087210 */ /* 0x002fe20007ffe0ff */
[----:B------:R-:W-:-:S04]  /*4870*/  IMAD R31, R30, 0x8, R1 ;  /* 0x000000081e1f7824 */ /* 0x000fc800078e0201 */
[----:B--23--:R-:W-:-:S04]  /*4880*/  IMAD R9, R8, UR4, R27 ;  /* 0x0000000408097c24 */ /* 0x00cfc8000f8e021b */
[C-C-:B----4-:R-:W-:Y:S01]  /*4890*/  IMAD.WIDE.U32 R34, R9.reuse, 0x8, R16.reuse ;  /* 0x0000000809227825 */ /* 0x150fe200078e0010 */
[----:B------:R-:W-:Y:S02]  /*48a0*/  IADD3 R13, PT, PT, R9, UR4, RZ ;  /* 0x00000004090d7c10 */ /* 0x000fe4000fffe0ff */
[----:B------:R-:W2:Y:S04]  /*48b0*/  LDL.128 R8, [R31] ;  /* 0x000000001f087983 */ /* 0x000ea80000100c00 */
[----:B------:R-:W2:Y:S01]  /*48c0*/  LDG.E.64 R34, desc[UR8][R34.64] ;  /* 0x0000000822227981 */ /* 0x000ea2000c1e1b00 */
[----:B------:R-:W-:-:S04]  /*48d0*/  IMAD.WIDE.U32 R32, R13, 0x8, R16 ;  /* 0x000000080d207825 */ /* 0x000fc800078e0010 */
[----:B------:R-:W-:Y:S02]  /*48e0*/  VIADD R13, R13, UR4 ;  /* 0x000000040d0d7c36 */ /* 0x000fe40008000000 */
[----:B------:R-:W3:Y:S02]  /*48f0*/  LDG.E.64 R32, desc[UR8][R32.64] ;  /* 0x0000000820207981 */ /* 0x000ee4000c1e1b00 */
[C-C-:B------:R-:W-:Y:S01]  /*4900*/  IMAD.WIDE.U32 R28, R13.reuse, 0x8, R16.reuse ;  /* 0x000000080d1c7825 */ /* 0x140fe200078e0010 */
[----:B------:R-:W-:Y:S02]  /*4910*/  IADD3 R37, PT, PT, R13, UR4, RZ ;  /* 0x000000040d257c10 */ /* 0x000fe4000fffe0ff */
[----:B0-----:R-:W4:Y:S04]  /*4920*/  LDL.128 R12, [R31+0x10] ;  /* 0x000010001f0c7983 */ /* 0x001f280000100c00 */
        /* <DEDUP_REMOVED lines=8> */
.L_x_593:
[----:B------:R-:W-:Y:S05]  /*49b0*/  @!P0 BRA `(.L_x_591) ;  /* 0x0000000000548947 */ /* 0x000fea0003800000 */
[----:B------:R-:W4:Y:S01]  /*49c0*/  LDC R16, c[0x0][0x390] ;  /* 0x0000e400ff107b82 */ /* 0x000f220000000800 */
[----:B-1----:R-:W-:Y:S01]  /*49d0*/  IADD3 R8, PT, PT, R0, R30, RZ ;  /* 0x0000001e00087210 */ /* 0x002fe20007ffe0ff */
[----:B------:R-:W-:-:S06]  /*49e0*/  IMAD R30, R30, 0x8, R1 ;  /* 0x000000081e1e7824 */ /* 0x000fcc00078e0201 */
[----:B------:R-:W0:Y:S01]  /*49f0*/  LDC.64 R12, c[0x0][0x380] ;  /* 0x0000e000ff0c7b82 */ /* 0x000e220000000a00 */
[----:B----4-:R-:W-:Y:S02]  /*4a00*/  IMAD R17, R8, R16, R27 ;  /* 0x0000001008117224 */ /* 0x010fe400078e021b */
[----:B--23--:R-:W2:Y:S02]  /*4a10*/  LDL.128 R8, [R30] ;  /* 0x000000001e087983 */ /* 0x00cea40000100c00 */
[----:B0-----:R-:W-:-:S06]  /*4a20*/  IMAD.WIDE.U32 R14, R17, 0x8, R12 ;  /* 0x00000008110e7825 */ /* 0x001fcc00078e000c */
        /* <DEDUP_REMOVED lines=9> */
[----:B------:R-:W-:Y:S02]  /*4ac0*/  @P0 IMAD.WIDE.U32 R14, R15, 0x8, R12 ;  /* 0x000000080f0e0825 */ /* 0x000fe400078e000c */
[----:B------:R-:W3:Y:S04]  /*4ad0*/  @P0 LDL.64 R12, [R30+0x10] ;  /* 0x000010001e0c0983 */ /* 0x000ee80000100a00 */
[----:B------:R-:W3:Y:S01]  /*4ae0*/  @P0 LDG.E.64 R14, desc[UR8][R14.64] ;  /* 0x000000080e0e0981 */ /* 0x000ee2000c1e1b00 */
[----:B--2---:R-:W-:-:S08]  /*4af0*/  DFMA R18, R8, R10, R18 ;  /* 0x0000000a0812722b */ /* 0x004fd00000000012 */
[----:B---3--:R-:W-:-:S11]  /*4b00*/  @P0 DFMA R18, R12, R14, R18 ;  /* 0x0000000e0c12022b */ /* 0x008fd60000000012 */
.L_x_591:
[----:B------:R-:W-:Y:S02]  /*4b10*/  ISETP.GE.U32.AND P0, PT, R5, 0x7, PT ;  /* 0x000000070500780c */ /* 0x000fe40003f06070 */
[----:B------:R-:W-:-:S11]  /*4b20*/  MOV R30, RZ ;  /* 0x000000ff001e7202 */ /* 0x000fd60000000f00 */
[----:B------:R-:W-:Y:S05]  /*4b30*/  @!P0 BRA `(.L_x_594) ;  /* 0x0000000000f88947 */ /* 0x000fea0003800000 */
[----:B------:R-:W-:Y:S01]  /*4b40*/  IMAD.MOV.U32 R32, RZ, RZ, RZ ;  /* 0x000000ffff207224 */ /* 0x000fe200078e00ff */
[----:B------:R-:W4:Y:S06]  /*4b50*/  LDCU UR10, c[0x0][0x390] ;  /* 0x00007200ff0a77ac */ /* 0x000f2c0008000800 */
.L_x_595:
[----:B-12---:R-:W1:Y:S01]  /*4b60*/  LDC.64 R12, c[0x0][0x380] ;  /* 0x0000e000ff0c7b82 */ /* 0x006e620000000a00 */
[----:B------:R-:W-:Y:S01]  /*4b70*/  IADD3 R8, PT, PT, R0, R32, RZ ;  /* 0x0000002000087210 */ /* 0x000fe20007ffe0ff */
[----:B------:R-:W-:-:S04]  /*4b80*/  IMAD R33, R32, 0x8, R1 ;  /* 0x0000000820217824 */ /* 0x000fc800078e0201 */
[----:B0--34-:R-:W-:Y:S02]  /*4b90*/  IMAD R15, R8, UR10, R27 ;  /* 0x0000000a080f7c24 */ /* 0x019fe4000f8e021b */
[----:B--2---:R-:W2:Y:S02]  /*4ba0*/  LDL.128 R8, [R33] ;  /* 0x0000000021087983 */ /* 0x004ea40000100c00 */
[----:B-1----:R-:W-:-:S05]  /*4bb0*/  IMAD.WIDE.U32 R34, R15, 0x8, R12 ;  /* 0x000000080f227825 */ /* 0x002fca00078e000c */
        /* <DEDUP_REMOVED lines=9> */
[----:B------:R-:W3:Y:S02]  /*4c50*/  LDL.128 R8, [R33+0x10] ;  /* 0x0000100021087983 */ /* 0x000ee40000100c00 */
[----:B------:R-:W-:-:S03]  /*4c60*/  IMAD.WIDE.U32 R16, R39, 0x8, R12 ;  /* 0x0000000827107825 */ /* 0x000fc600078e000c */
[----:B--2---:R-:W-:-:S07]  /*4c70*/  DFMA R30, R14, -R18, R30 ;  /* 0x800000120e1e722b */ /* 0x004fce000000001e */
[----:B------:R1:W-:Y:S04]  /*4c80*/  STG.E.64 desc[UR8][R28.64], R30 ;  /* 0x0000001e1c007986 */ /* 0x0003e8000c101b08 */
[----:B------:R-:W2:Y:S01]  /*4c90*/  LDG.E.64 R40, desc[UR8][R16.64] ;  /* 0x0000000810287981 */ /* 0x000ea2000c1e1b00 */
[----:B---3--:R-:W-:Y:S01]  /*4ca0*/  DADD R8, R8, R8 ;  /* 0x0000000008087229 */ /* 0x008fe20000000008 */
[----:B------:R-:W-:-:S05]  /*4cb0*/  IADD3 R39, PT, PT, R39, UR10, RZ ;  /* 0x0000000a27277c10 */ /* 0x000fca000fffe0ff */
[----:B0-----:R-:W-:Y:S02]  /*4cc0*/  IMAD.WIDE.U32 R34, R39, 0x8, R12 ;  /* 0x0000000827227825 */ /* 0x001fe400078e000c */
[----:B--2---:R-:W-:-:S07]  /*4cd0*/  DFMA R40, R8, -R18, R40 ;  /* 0x800000120828722b */ /* 0x004fce0000000028 */
[----:B------:R0:W-:Y:S04]  /*4ce0*/  STG.E.64 desc[UR8][R16.64], R40 ;  /* 0x0000002810007986 */ /* 0x0001e8000c101b08 */
[----:B------:R-:W2:Y:S01]  /*4cf0*/  LDG.E.64 R36, desc[UR8][R34.64] ;  /* 0x0000000822247981 */ /* 0x000ea2000c1e1b00 */
[----:B------:R-:W-:Y:S01]  /*4d00*/  DADD R14, R10, R10 ;  /* 0x000000000a0e7229 */ /* 0x000fe2000000000a */
[----:B------:R-:W-:Y:S02]  /*4d10*/  VIADD R43, R39, UR10 ;  /* 0x0000000a272b7c36 */ /* 0x000fe40008000000 */
[----:B------:R-:W3:Y:S02]  /*4d20*/  LDL.128 R8, [R33+0x20] ;  /* 0x0000200021087983 */ /* 0x000ee40000100c00 */
[----:B-1----:R-:W-:-:S03]  /*4d30*/  IMAD.WIDE.U32 R30, R43, 0x8, R12 ;  /* 0x000000082b1e7825 */ /* 0x002fc600078e000c */
        /* <DEDUP_REMOVED lines=15> */
[----:B-1----:R-:W4:Y:S01]  /*4e30*/  LDG.E.64 R34, desc[UR8][R14.64] ;  /* 0x000000080e227981 */ /* 0x002f22000c1e1b00 */
[----:B---3--:R-:W-:Y:S01]  /*4e40*/  DADD R8, R8, R8 ;  /* 0x0000000008087229 */ /* 0x008fe20000000008 */
[----:B------:R-:W-:-:S05]  /*4e50*/  IADD3 R43, PT, PT, R43, UR10, RZ ;  /* 0x0000000a2b2b7c10 */ /* 0x000fca000fffe0ff */
[----:B------:R-:W-:Y:S02]  /*4e60*/  IMAD.WIDE.U32 R12, R43, 0x8, R12 ;  /* 0x000000082b0c7825 */ /* 0x000fe400078e000c */
[----:B----4-:R-:W-:-:S07]  /*4e70*/  DFMA R8, R8, -R18, R34 ;  /* 0x800000120808722b */ /* 0x010fce0000000022 */
[----:B------:R2:W-:Y:S04]  /*4e80*/  STG.E.64 desc[UR8][R14.64], R8 ;  /* 0x000000080e007986 */ /* 0x0005e8000c101b08 */
[----:B0-----:R-:W3:Y:S01]  /*4e90*/  LDG.E.64 R30, desc[UR8][R12.64] ;  /* 0x000000080c1e7981 */ /* 0x001ee2000c1e1b00 */
[----:B------:R-:W-:Y:S01]  /*4ea0*/  DADD R10, R10, R10 ;  /* 0x000000000a0a7229 */ /* 0x000fe2000000000a */
[----:B------:R-:W-:Y:S01]  /*4eb0*/  ULOP3.LUT UR4, UR5, 0xfffffff8, URZ, 0xc0, !UPT ;  /* 0xfffffff805047892 */ /* 0x000fe2000f8ec0ff */
[----:B------:R-:W-:-:S05]  /*4ec0*/  VIADD R32, R32, 0x8 ;  /* 0x0000000820207836 */ /* 0x000fca0000000000 */
[----:B------:R-:W-:Y:S01]  /*4ed0*/  ISETP.NE.AND P0, PT, R32, UR4, PT ;  /* 0x0000000420007c0c */ /* 0x000fe2000bf05270 */
[----:B---3--:R-:W-:-:S07]  /*4ee0*/  DFMA R10, R10, -R18, R30 ;  /* 0x800000120a0a722b */ /* 0x008fce000000001e */
[----:B------:R2:W-:Y:S05]  /*4ef0*/  STG.E.64 desc[UR8][R12.64], R10 ;  /* 0x0000000a0c007986 */ /* 0x0005ea000c101b08 */
[----:B------:R-:W-:Y:S05]  /*4f00*/  @P0 BRA `(.L_x_595) ;  /* 0xfffffffc00140947 */ /* 0x000fea000383ffff */
[----:B------:R-:W-:-:S07]  /*4f10*/  MOV R30, UR4 ;  /* 0x00000004001e7c02 */ /* 0x000fce0008000f00 */
.L_x_594:
[----:B------:R-:W-:-:S09]  /*4f20*/  ULOP3.LUT UP0, URZ, UR5, 0x7, URZ, 0xc0, !UPT ;  /* 0x0000000705ff7892 */ /* 0x000fd2000f80c0ff */
[----:B------:R-:W-:Y:S05]  /*4f30*/  BRA.U !UP0, `(.L_x_596) ;  /* 0x0000000508107547 */ /* 0x000fea000b800000 */
[----:B------:R-:W-:Y:S02]  /*4f40*/  ISETP.GE.U32.AND P0, PT, R6, 0x3, PT ;  /* 0x000000030600780c */ /* 0x000fe40003f06070 */
[----:B------:R-:W-:-:S11]  /*4f50*/  ISETP.NE.AND P2, PT, R24, RZ, PT ;  /* 0x000000ff1800720c */ /* 0x000fd60003f45270 */
[----:B------:R-:W-:Y:S05]  /*4f60*/  @!P0 BRA `(.L_x_597) ;  /* 0x00000000007c8947 */ /* 0x000fea0003800000 */
[----:B-12---:R-:W1:Y:S01]  /*4f70*/  LDC.64 R12, c[0x0][0x380] ;  /* 0x0000e000ff0c7b82 */ /* 0x006e620000000a00 */
[----:B------:R-:W0:Y:S01]  /*4f80*/  LDCU UR4, c[0x0][0x390] ;  /* 0x00007200ff0477ac */ /* 0x000e220008000800 */
[----:B------:R-:W-:Y:S01]  /*4f90*/  IMAD.IADD R8, R0, 0x1, R30 ;  /* 0x0000000100087824 */ /* 0x000fe200078e021e */
[----:B------:R-:W-:-:S03]  /*4fa0*/  LEA R31, R30, R1, 0x3 ;  /* 0x000000011e1f7211 */ /* 0x000fc600078e18ff */
[----:B0--3--:R-:W-:Y:S02]  /*4fb0*/  IMAD R15, R8, UR4, R27 ;  /* 0x00000004080f7c24 */ /* 0x009fe4000f8e021b */
[----:B------:R-:W2:Y:S02]  /*4fc0*/  LDL.128 R8, [R31] ;  /* 0x000000001f087983 */ /* 0x000ea40000100c00 */
[----:B-1----:R-:W-:-:S05]  /*4fd0*/  IMAD.WIDE.U32 R34, R15, 0x8, R12 ;  /* 0x000000080f227825 */ /* 0x002fca00078e000c */
        /* <DEDUP_REMOVED lines=21> */
[----:B------:R-:W-:-:S07]  /*5130*/  IADD3 R30, PT, PT, R30, 0x4, RZ ;  /* 0x000000041e1e7810 */ /* 0x000fce0007ffe0ff */
[----:B--2---:R-:W-:-:S07]  /*5140*/  DFMA R10, R10, -R18, R32 ;  /* 0x800000120a0a722b */ /* 0x004fce0000000020 */
[----:B------:R4:W-:Y:S04]  /*5150*/  STG.E.64 desc[UR8][R12.64], R10 ;  /* 0x0000000a0c007986 */ /* 0x0009e8000c101b08 */
.L_x_597:
[----:B------:R-:W-:Y:S05]  /*5160*/  @!P2 BRA `(.L_x_596) ;  /* 0x000000000084a947 */ /* 0x000fea0003800000 */
[----:B-12-4-:R-:W-:-:S04]  /*5170*/  LOP3.LUT R8, R26, 0x3, RZ, 0xc0, !PT ;  /* 0x000000031a087812 */ /* 0x016fc800078ec0ff */
[----:B------:R-:W-:-:S13]  /*5180*/  ISETP.NE.AND P0, PT, R8, 0x1, PT ;  /* 0x000000010800780c */ /* 0x000fda0003f05270 */
[----:B------:R-:W1:Y:S01]  /*5190*/  @P0 LDC R28, c[0x0][0x390] ;  /* 0x0000e400ff1c0b82 */ /* 0x000e620000000800 */
[----:B------:R-:W-:Y:S01]  /*51a0*/  @P0 IMAD.IADD R8, R0, 0x1, R30 ;  /* 0x0000000100080824 */ /* 0x000fe200078e021e */
[----:B------:R-:W-:-:S06]  /*51b0*/  @P0 LEA R10, R30, R1, 0x3 ;  /* 0x000000011e0a0211 */ /* 0x000fcc00078e18ff */
[----:B0--3--:R-:W0:Y:S01]  /*51c0*/  @P0 LDC.64 R14, c[0x0][0x380] ;  /* 0x0000e000ff0e0b82 */ /* 0x009e220000000a00 */
[----:B-1----:R-:W-:Y:S02]  /*51d0*/  @P0 IMAD R29, R8, R28, R27 ;  /* 0x0000001c081d0224 */ /* 0x002fe400078e021b */
[----:B------:R-:W2:Y:S02]  /*51e0*/  @P0 LDL.128 R8, [R10] ;  /* 0x000000000a080983 */ /* 0x000ea40000100c00 */
[----:B0-----:R-:W-:-:S05]  /*51f0*/  @P0 IMAD.WIDE.U32 R12, R29, 0x8, R14 ;  /* 0x000000081d0c0825 */ /* 0x001fca00078e000e */
[----:B------:R-:W3:Y:S01]  /*5200*/  @P0 LDG.E.64 R16, desc[UR8][R12.64] ;  /* 0x000000080c100981 */ /* 0x000ee2000c1e1b00 */
[----:B------:R-:W-:-:S04]  /*5210*/  @P0 IMAD.IADD R29, R29, 0x1, R28 ;  /* 0x000000011d1d0824 */ /* 0x000fc800078e021c */
[----:B------:R-:W-:Y:S01]  /*5220*/  @P0 IMAD.WIDE.U32 R14, R29, 0x8, R14 ;  /* 0x000000081d0e0825 */ /* 0x000fe200078e000e */
[----:B--2---:R-:W-:-:S08]  /*5230*/  @P0 DADD R8, R8, R8 ;  /* 0x0000000008080229 */ /* 0x004fd00000000008 */
[----:B---3--:R-:W-:-:S07]  /*5240*/  @P0 DFMA R8, R8, -R18, R16 ;  /* 0x800000120808022b */ /* 0x008fce0000000010 */
[----:B------:R0:W-:Y:S04]  /*5250*/  @P0 STG.E.64 desc[UR8][R12.64], R8 ;  /* 0x000000080c000986 */ /* 0x0001e8000c101b08 */
[----:B------:R-:W2:Y:S01]  /*5260*/  @P0 LDG.E.64 R28, desc[UR8][R14.64] ;  /* 0x000000080e1c0981 */ /* 0x000ea2000c1e1b00 */
[----:B------:R-:W-:Y:S01]  /*5270*/  LOP3.LUT R16, R26, 0x1, RZ, 0xc0, !PT ;  /* 0x000000011a107812 */ /* 0x000fe200078ec0ff */
[----:B------:R-:W-:Y:S01]  /*5280*/  @P0 DADD R10, R10, R10 ;  /* 0x000000000a0a0229 */ /* 0x000fe2000000000a */
[----:B------:R-:W-:Y:S02]  /*5290*/  @P0 IADD3 R30, PT, PT, R30, 0x2, RZ ;  /* 0x000000021e1e0810 */ /* 0x000fe40007ffe0ff */
[----:B------:R-:W-:-:S13]  /*52a0*/  ISETP.NE.U32.AND P2, PT, R16, 0x1, PT ;  /* 0x000000011000780c */ /* 0x000fda0003f45070 */
[----:B------:R-:W1:Y:S01]  /*52b0*/  @!P2 LDC R31, c[0x0][0x390] ;  /* 0x0000e400ff1fab82 */ /* 0x000e620000000800 */
[----:B------:R-:W-:Y:S01]  /*52c0*/  @!P2 IMAD.IADD R32, R0, 0x1, R30 ;  /* 0x000000010020a824 */ /* 0x000fe200078e021e */
[----:B------:R-:W-:-:S05]  /*52d0*/  @!P2 LEA R30, R30, R1, 0x3 ;  /* 0x000000011e1ea211 */ /* 0x000fca00078e18ff */
[----:B0-----:R-:W3:Y:S01]  /*52e0*/  @!P2 LDL.64 R8, [R30] ;  /* 0x000000001e08a983 */ /* 0x001ee20000100a00 */
[----:B------:R-:W0:Y:S01]  /*52f0*/  @!P2 LDC.64 R16, c[0x0][0x380] ;  /* 0x0000e000ff10ab82 */ /* 0x000e220000000a00 */
[----:B-1----:R-:W-:-:S04]  /*5300*/  @!P2 IMAD R13, R32, R31, R27 ;  /* 0x0000001f200da224 */ /* 0x002fc800078e021b */
[----:B0-----:R-:W-:Y:S01]  /*5310*/  @!P2 IMAD.WIDE.U32 R16, R13, 0x8, R16 ;  /* 0x000000080d10a825 */ /* 0x001fe200078e0010 */
[----:B--2---:R-:W-:-:S07]  /*5320*/  @P0 DFMA R10, R10, -R18, R28 ;  /* 0x800000120a0a022b */ /* 0x004fce000000001c */
[----:B------:R0:W-:Y:S04]  /*5330*/  @P0 STG.E.64 desc[UR8][R14.64], R10 ;  /* 0x0000000a0e000986 */ /* 0x0001e8000c101b08 */
[----:B------:R-:W2:Y:S01]  /*5340*/  @!P2 LDG.E.64 R12, desc[UR8][R16.64] ;  /* 0x00000008100ca981 */ /* 0x000ea2000c1e1b00 */
[----:B---3--:R-:W-:-:S08]  /*5350*/  @!P2 DADD R8, R8, R8 ;  /* 0x000000000808a229 */ /* 0x008fd00000000008 */
[----:B--2---:R-:W-:-:S07]  /*5360*/  @!P2 DFMA R8, R8, -R18, R12 ;  /* 0x800000120808a22b */ /* 0x004fce000000000c */
[----:B------:R0:W-:Y:S04]  /*5370*/  @!P2 STG.E.64 desc[UR8][R16.64], R8 ;  /* 0x000000081000a986 */ /* 0x0001e8000c101b08 */
.L_x_596:
[----:B------:R-:W5:Y:S01]  /*5380*/  LDCU UR4, c[0x0][0x390] ;  /* 0x00007200ff0477ac */ /* 0x000f620008000800 */
[----:B------:R-:W-:-:S05]  /*5390*/  VIADD R27, R27, 0x1 ;  /* 0x000000011b1b7836 */ /* 0x000fca0000000000 */
[----:B-----5:R-:W-:-:S13]  /*53a0*/  ISETP.NE.AND P0, PT, R27, UR4, PT ;  /* 0x000000041b007c0c */ /* 0x020fda000bf05270 */
[----:B------:R-:W-:Y:S05]  /*53b0*/  @P0 BRA `(.L_x_598) ;  /* 0xffffffec00000947 */ /* 0x000fea000383ffff */
[----:B------:R-:W-:-:S07]  /*53c0*/  MOV R27, RZ ;  /* 0x000000ff001b7202 */ /* 0x000fce0000000f00 */
.L_x_609:
[----:B01234-:R-:W0:Y:S01]  /*53d0*/  LDC R8, c[0x0][0x390] ;  /* 0x0000e400ff087b82 */ /* 0x01fe220000000800 */
[----:B------:R-:W-:Y:S01]  /*53e0*/  ISETP.GE.U32.AND P2, PT, R5, 0xf, PT ;  /* 0x0000000f0500780c */ /* 0x000fe20003f46070 */
[----:B------:R-:W-:Y:S01]  /*53f0*/  HFMA2 R30, -RZ, RZ, 0, 0 ;  /* 0x00000000ff1e7431 */ /* 0x000fe200000001ff */
[----:B------:R-:W-:Y:S01]  /*5400*/  CS2R R18, SRZ ;  /* 0x0000000000127805 */ /* 0x000fe2000001ff00 */
[C---:B0-----:R-:W-:Y:S02]  /*5410*/  IMAD R26, R27.reuse, R8, R0 ;  /* 0x000000081b1a7224 */ /* 0x041fe400078e0200 */
[----:B------:R-:W-:-:S05]  /*5420*/  VIADD R27, R27, 0x1 ;  /* 0x000000011b1b7836 */ /* 0x000fca0000000000 */
[----:B------:R-:W-:-:S03]  /*5430*/  ISETP.NE.AND P0, PT, R27, R8, PT ;  /* 0x000000081b00720c */ /* 0x000fc60003f05270 */
[----:B------:R-:W-:Y:S10]  /*5440*/  @!P2 BRA `(.L_x_599) ;  /* 0x000000040040a947 */ /* 0x000ff40003800000 */
[----:B------:R-:W-:Y:S01]  /*5450*/  IMAD.MOV.U32 R28, RZ, RZ, RZ ;  /* 0x000000ffff1c7224 */ /* 0x000fe200078e00ff */
[----:B------:R-:W-:-:S07]  /*5460*/  CS2R R18, SRZ ;  /* 0x0000000000127805 */ /* 0x000fce000001ff00 */
.L_x_600:
[----:B------:R-:W0:Y:S01]  /*5470*/  LDC.64 R32, c[0x0][0x380] ;  /* 0x0000e000ff207b82 */ /* 0x000e220000000a00 */
[----:B------:R-:W-:Y:S01]  /*5480*/  IADD3 R30, PT, PT, R26, R28, RZ ;  /* 0x0000001c1a1e7210 */ /* 0x000fe20007ffe0ff */
[----:B------:R-:W-:-:S03]  /*5490*/  IMAD R29, R28, 0x8, R1 ;  /* 0x000000081c1d7824 */ /* 0x000fc600078e0201 */
[C---:B------:R-:W-:Y:S02]  /*54a0*/  IADD3 R17, PT, PT, R30.reuse, 0x1, RZ ;  /* 0x000000011e117810 */ /* 0x040fe40007ffe0ff */
[----:B---3--:R-:W2:Y:S01]  /*54b0*/  LDL.128 R8, [R29] ;  /* 0x000000001d087983 */ /* 0x008ea20000100c00 */
[----:B------:R-:W-:-:S03]  /*54c0*/  VIADD R41, R30, 0x2 ;  /* 0x000000021e297836 */ /* 0x000fc60000000000 */
[----:B------:R-:W3:Y:S01]  /*54d0*/  LDL.128 R12, [R29+0x10] ;  /* 0x000010001d0c7983 */ /* 0x000ee20000100c00 */
[----:B0-----:R-:W-:-:S04]  /*54e0*/  IMAD.WIDE.U32 R34, R30, 0x8, R32 ;  /* 0x000000081e227825 */ /* 0x001fc800078e0020 */
[--C-:B------:R-:W-:Y:S02]  /*54f0*/  IMAD.WIDE.U32 R16, R17, 0x8, R32.reuse ;  /* 0x0000000811107825 */ /* 0x100fe400078e0020 */
[----:B------:R-:W2:Y:S04]  /*5500*/  LDG.E.64 R34, desc[UR8][R34.64] ;  /* 0x0000000822227981 */ /* 0x000ea8000c1e1b00 */
[----:B------:R-:W4:Y:S01]  /*5510*/  LDG.E.64 R16, desc[UR8][R16.64] ;  /* 0x0000000810107981 */ /* 0x000f22000c1e1b00 */
[----:B------:R-:W-:-:S06]  /*5520*/  IMAD.WIDE.U32 R40, R41, 0x8, R32 ;  /* 0x0000000829287825 */ /* 0x000fcc00078e0020 */
[----:B------:R-:W3:Y:S01]  /*5530*/  LDG.E.64 R40, desc[UR8][R40.64] ;  /* 0x0000000828287981 */ /* 0x000ee2000c1e1b00 */
[----:B------:R-:W-:-:S05]  /*5540*/  IADD3 R37, PT, PT, R30, 0x3, RZ ;  /* 0x000000031e257810 */ /* 0x000fca0007ffe0ff */
[----:B------:R-:W-:-:S04]  /*5550*/  IMAD.WIDE.U32 R36, R37, 0x8, R32 ;  /* 0x0000000825247825 */ /* 0x000fc800078e0020 */
[----:B------:R-:W-:Y:S02]  /*5560*/  VIADD R39, R30, 0x4 ;  /* 0x000000041e277836 */ /* 0x000fe40000000000 */
[----:B------:R-:W5:Y:S02]  /*5570*/  LDG.E.64 R36, desc[UR8][R36.64] ;  /* 0x0000000824247981 */ /* 0x000f64000c1e1b00 */
[----:B------:R-:W-:-:S06]  /*5580*/  IMAD.WIDE.U32 R38, R39, 0x8, R32 ;  /* 0x0000000827267825 */ /* 0x000fcc00078e0020 */
[----:B------:R-:W5:Y:S01]  /*5590*/  LDG.E.64 R38, desc[UR8][R38.64] ;  /* 0x0000000826267981 */ /* 0x000f62000c1e1b00 */
[----:B------:R-:W-:-:S04]  /*55a0*/  VIADD R43, R30, 0x6 ;  /* 0x000000061e2b7836 */ /* 0x000fc80000000000 */
[----:B------:R-:W-:Y:S01]  /*55b0*/  IMAD.WIDE.U32 R42, R43, 0x8, R32 ;  /* 0x000000082b2a7825 */ /* 0x000fe200078e0020 */
[----:B--2---:R-:W-:Y:S01]  /*55c0*/  DFMA R8, R34, R8, R18 ;  /* 0x000000082208722b */ /* 0x004fe20000000012 */
[----:B------:R-:W-:-:S07]  /*55d0*/  IADD3 R35, PT, PT, R30, 0x5, RZ ;  /* 0x000000051e237810 */ /* 0x000fce0007ffe0ff */
[----:B----4-:R-:W-:Y:S01]  /*55e0*/  DFMA R10, R10, R16, R8 ;  /* 0x000000100a0a722b */ /* 0x010fe20000000008 */
[----:B------:R-:W2:Y:S01]  /*55f0*/  LDL.128 R16, [R29+0x20] ;  /* 0x000020001d107983 */ /* 0x000ea20000100c00 */
[----:B------:R-:W-:-:S06]  /*5600*/  IMAD.WIDE.U32 R34, R35, 0x8, R32 ;  /* 0x0000000823227825 */ /* 0x000fcc00078e0020 */
[----:B------:R-:W4:Y:S01]  /*5610*/  LDG.E.64 R34, desc[UR8][R34.64] ;  /* 0x0000000822227981 */ /* 0x000f22000c1e1b00 */
[----:B---3--:R-:W-:-:S03]  /*5620*/  DFMA R40, R40, R12, R10 ;  /* 0x0000000c2828722b */ /* 0x008fc6000000000a */
[----:B------:R-:W3:Y:S04]  /*5630*/  LDG.E.64 R12, desc[UR8][R42.64] ;  /* 0x000000082a0c7981 */ /* 0x000ee8000c1e1b00 */
[----:B------:R-:W3:Y:S01]  /*5640*/  LDL.128 R8, [R29+0x30] ;  /* 0x000030001d087983 */ /* 0x000ee20000100c00 */
[----:B-----5:R-:W-:Y:S01]  /*5650*/  DFMA R14, R14, R36, R40 ;  /* 0x000000240e0e722b */ /* 0x020fe20000000028 */
[C---:B------:R-:W-:Y:S01]  /*5660*/  IADD3 R37, PT, PT, R30.reuse, 0x7, RZ ;  /* 0x000000071e257810 */ /* 0x040fe20007ffe0ff */
[----:B------:R-:W-:-:S04]  /*5670*/  VIADD R41, R30, 0x8 ;  /* 0x000000081e297836 */ /* 0x000fc80000000000 */
[----:B------:R-:W-:-:S04]  /*5680*/  IMAD.WIDE.U32 R36, R37, 0x8, R32 ;  /* 0x0000000825247825 */ /* 0x000fc800078e0020 */
[----:B------:R-:W-:Y:S02]  /*5690*/  IMAD.WIDE.U32 R40, R41, 0x8, R32 ;  /* 0x0000000829287825 */ /* 0x000fe400078e0020 */
[----:B------:R-:W5:Y:S04]  /*56a0*/  LDG.E.64 R36, desc[UR8][R36.64] ;  /* 0x0000000824247981 */ /* 0x000f68000c1e1b00 */
[----:B------:R-:W5:Y:S01]  /*56b0*/  LDG.E.64 R40, desc[UR8][R40.64] ;  /* 0x0000000828287981 */ /* 0x000f62000c1e1b00 */
[----:B--2---:R-:W-:Y:S01]  /*56c0*/  DFMA R14, R38, R16, R14 ;  /* 0x00000010260e722b */ /* 0x004fe2000000000e */
[----:B------:R-:W-:-:S07]  /*56d0*/  IADD3 R39, PT, PT, R30, 0x9, RZ ;  /* 0x000000091e277810 */ /* 0x000fce0007ffe0ff */
[----:B----4-:R-:W-:Y:S01]  /*56e0*/  DFMA R14, R18, R34, R14 ;  /* 0x00000022120e722b */ /* 0x010fe2000000000e */
[----:B------:R-:W2:Y:S01]  /*56f0*/  LDL.128 R16, [R29+0x40] ;  /* 0x000040001d107983 */ /* 0x000ea20000100c00 */
[----:B------:R-:W-:-:S06]  /*5700*/  IMAD.WIDE.U32 R38, R39, 0x8, R32 ;  /* 0x0000000827267825 */ /* 0x000fcc00078e0020 */
[----:B------:R-:W4:Y:S01]  /*5710*/  LDG.E.64 R38, desc[UR8][R38.64] ;  /* 0x0000000826267981 */ /* 0x000f22000c1e1b00 */
[----:B------:R-:W-:-:S04]  /*5720*/  VIADD R35, R30, 0xa ;  /* 0x0000000a1e237836 */ /* 0x000fc80000000000 */
[----:B------:R-:W-:Y:S01]  /*5730*/  IMAD.WIDE.U32 R34, R35, 0x8, R32 ;  /* 0x0000000823227825 */ /* 0x000fe200078e0020 */
[----:B---3--:R-:W-:Y:S01]  /*5740*/  DFMA R8, R12, R8, R14 ;  /* 0x000000080c08722b */ /* 0x008fe2000000000e */
[----:B------:R-:W3:Y:S04]  /*5750*/  LDL.128 R12, [R29+0x50] ;  /* 0x000050001d0c7983 */ /* 0x000ee80000100c00 */
[----:B------:R-:W3:Y:S03]  /*5760*/  LDG.E.64 R34, desc[UR8][R34.64] ;  /* 0x0000000822227981 */ /* 0x000ee6000c1e1b00 */
[----:B-----5:R-:W-:Y:S01]  /*5770*/  DFMA R8, R10, R36, R8 ;  /* 0x000000240a08722b */ /* 0x020fe20000000008 */
[----:B------:R-:W-:-:S05]  /*5780*/  IADD3 R37, PT, PT, R30, 0xb, RZ ;  /* 0x0000000b1e257810 */ /* 0x000fca0007ffe0ff */
[----:B------:R-:W-:-:S06]  /*5790*/  IMAD.WIDE.U32 R36, R37, 0x8, R32 ;  /* 0x0000000825247825 */ /* 0x000fcc00078e0020 */
[----:B------:R-:W5:Y:S01]  /*57a0*/  LDG.E.64 R36, desc[UR8][R36.64] ;  /* 0x0000000824247981 */ /* 0x000f62000c1e1b00 */
[C---:B------:R-:W-:Y:S01]  /*57b0*/  VIADD R43, R30.reuse, 0xe ;  /* 0x0000000e1e2b7836 */ /* 0x040fe20000000000 */
[----:B------:R-:W-:-:S03]  /*57c0*/  IADD3 R31, PT, PT, R30, 0xf, RZ ;  /* 0x0000000f1e1f7810 */ /* 0x000fc60007ffe0ff */
[----:B------:R-:W-:-:S06]  /*57d0*/  IMAD.WIDE.U32 R42, R43, 0x8, R32 ;  /* 0x000000082b2a7825 */ /* 0x000fcc00078e0020 */
[----:B------:R-:W5:Y:S01]  /*57e0*/  LDG.E.64 R42, desc[UR8][R42.64] ;  /* 0x000000082a2a7981 */ /* 0x000f62000c1e1b00 */
[----:B--2---:R-:W-:Y:S01]  /*57f0*/  DFMA R16, R40, R16, R8 ;  /* 0x000000102810722b */ /* 0x004fe20000000008 */
[----:B------:R-:W-:Y:S02]  /*5800*/  VIADD R41, R30, 0xc ;  /* 0x0000000c1e297836 */ /* 0x000fe40000000000 */
[----:B------:R-:W2:Y:S02]  /*5810*/  LDL.128 R8, [R29+0x60] ;  /* 0x000060001d087983 */ /* 0x000ea40000100c00 */
[----:B------:R-:W-:-:S03]  /*5820*/  IMAD.WIDE.U32 R40, R41, 0x8, R32 ;  /* 0x0000000829287825 */ /* 0x000fc600078e0020 */
[----:B----4-:R-:W-:Y:S01]  /*5830*/  DFMA R18, R18, R38, R16 ;  /* 0x000000261212722b */ /* 0x010fe20000000010 */
[----:B------:R-:W-:Y:S02]  /*5840*/  IADD3 R39, PT, PT, R30, 0xd, RZ ;  /* 0x0000000d1e277810 */ /* 0x000fe40007ffe0ff */
[----:B------:R-:W2:Y:S03]  /*5850*/  LDG.E.64 R40, desc[UR8][R40.64] ;  /* 0x0000000828287981 */ /* 0x000ea6000c1e1b00 */
[----:B------:R-:W-:-:S06]  /*5860*/  IMAD.WIDE.U32 R38, R39, 0x8, R32 ;  /* 0x0000000827267825 */ /* 0x000fcc00078e0020 */
[----:B------:R-:W4:Y:S01]  /*5870*/  LDG.E.64 R38, desc[UR8][R38.64] ;  /* 0x0000000826267981 */ /* 0x000f22000c1e1b00 */
[----:B---3--:R-:W-:Y:S01]  /*5880*/  DFMA R12, R34, R12, R18 ;  /* 0x0000000c220c722b */ /* 0x008fe20000000012 */
[----:B------:R-:W-:Y:S02]  /*5890*/  IMAD.WIDE.U32 R30, R31, 0x8, R32 ;  /* 0x000000081f1e7825 */ /* 0x000fe400078e0020 */
[----:B------:R-:W3:Y:S04]  /*58a0*/  LDL.128 R16, [R29+0x70] ;  /* 0x000070001d107983 */ /* 0x000ee80000100c00 */
[----:B------:R-:W3:Y:S01]  /*58b0*/  LDG.E.64 R30, desc[UR8][R30.64] ;  /* 0x000000081e1e7981 */ /* 0x000ee2000c1e1b00 */
[----:B-----5:R-:W-:Y:S01]  /*58c0*/  DFMA R12, R14, R36, R12 ;  /* 0x000000240e0c722b */ /* 0x020fe2000000000c */
[----:B------:R-:W-:-:S05]  /*58d0*/  VIADD R28, R28, 0x10 ;  /* 0x000000101c1c7836 */ /* 0x000fca0000000000 */
[----:B------:R-:W-:Y:S02]  /*58e0*/  ISETP.NE.AND P2, PT, R28, UR7, PT ;  /* 0x000000071c007c0c */ /* 0x000fe4000bf45270 */
[----:B--2---:R-:W-:-:S08]  /*58f0*/  DFMA R8, R40, R8, R12 ;  /* 0x000000082808722b */ /* 0x004fd0000000000c */
[----:B----4-:R-:W-:-:S08]  /*5900*/  DFMA R8, R10, R38, R8 ;  /* 0x000000260a08722b */ /* 0x010fd00000000008 */
[----:B---3--:R-:W-:-:S08]  /*5910*/  DFMA R8, R42, R16, R8 ;  /* 0x000000102a08722b */ /* 0x008fd00000000008 */
[----:B------:R-:W-:Y:S01]  /*5920*/  DFMA R18, R18, R30, R8 ;  /* 0x0000001e1212722b */ /* 0x000fe20000000008 */
[----:B------:R-:W-:Y:S10]  /*5930*/  @P2 BRA `(.L_x_600) ;  /* 0xfffffff800cc2947 */ /* 0x000ff4000383ffff */
[----:B------:R-:W-:-:S07]  /*5940*/  MOV R30, UR7 ;  /* 0x00000007001e7c02 */ /* 0x000fce0008000f00 */
.L_x_599:
[----:B------:R-:W-:-:S09]  /*5950*/  UISETP.NE.AND UP0, UPT, UR6, URZ, UPT ;  /* 0x000000ff0600728c */ /* 0x000fd2000bf05270 */
        /* <DEDUP_REMOVED lines=8> */
[----:B---3--:R-:W2:Y:S01]  /*59e0*/  LDL.128 R12, [R31] ;  /* 0x000000001f0c7983 */ /* 0x008ea20000100c00 */
[----:B------:R-:W-:-:S03]  /*59f0*/  IADD3 R17, PT, PT, R41, 0x2, RZ ;  /* 0x0000000229117810 */ /* 0x000fc60007ffe0ff */
[----:B------:R-:W3:Y:S01]  /*5a00*/  LDL.128 R8, [R31+0x10] ;  /* 0x000010001f087983 */ /* 0x000ee20000100c00 */
[----:B0-----:R-:W-:-:S06]  /*5a10*/  IMAD.WIDE.U32 R36, R41, 0x8, R28 ;  /* 0x0000000829247825 */ /* 0x001fcc00078e001c */
[----:B------:R-:W2:Y:S01]  /*5a20*/  LDG.E.64 R36, desc[UR8][R36.64] ;  /* 0x0000000824247981 */ /* 0x000ea2000c1e1b00 */
[----:B------:R-:W-:-:S06]  /*5a30*/  IMAD.WIDE.U32 R34, R35, 0x8, R28 ;  /* 0x0000000823227825 */ /* 0x000fcc00078e001c */
[----:B------:R-:W4:Y:S01]  /*5a40*/  LDG.E.64 R34, desc[UR8][R34.64] ;  /* 0x0000000822227981 */ /* 0x000f22000c1e1b00 */
[----:B------:R-:W-:-:S06]  /*5a50*/  IMAD.WIDE.U32 R16, R17, 0x8, R28 ;  /* 0x0000000811107825 */ /* 0x000fcc00078e001c */
[----:B------:R-:W3:Y:S01]  /*5a60*/  LDG.E.64 R16, desc[UR8][R16.64] ;  /* 0x0000000810107981 */ /* 0x000ee2000c1e1b00 */
[----:B------:R-:W-:-:S04]  /*5a70*/  VIADD R33, R41, 0x3 ;  /* 0x0000000329217836 */ /* 0x000fc80000000000 */
[----:B------:R-:W-:-:S06]  /*5a80*/  IMAD.WIDE.U32 R32, R33, 0x8, R28 ;  /* 0x0000000821207825 */ /* 0x000fcc00078e001c */
[----:B------:R-:W5:Y:S01]  /*5a90*/  LDG.E.64 R32, desc[UR8][R32.64] ;  /* 0x0000000820207981 */ /* 0x000f62000c1e1b00 */
[----:B------:R-:W-:-:S05]  /*5aa0*/  IADD3 R39, PT, PT, R41, 0x6, RZ ;  /* 0x0000000629277810 */ /* 0x000fca0007ffe0ff */
[----:B------:R-:W-:-:S06]  /*5ab0*/  IMAD.WIDE.U32 R38, R39, 0x8, R28 ;  /* 0x0000000827267825 */ /* 0x000fcc00078e001c */
[----:B------:R-:W5:Y:S01]  /*5ac0*/  LDG.E.64 R38, desc[UR8][R38.64] ;  /* 0x0000000826267981 */ /* 0x000f62000c1e1b00 */
[----:B--2---:R-:W-:Y:S01]  /*5ad0*/  DFMA R18, R36, R12, R18 ;  /* 0x0000000c2412722b */ /* 0x004fe20000000012 */
[----:B------:R-:W-:-:S05]  /*5ae0*/  IADD3 R13, PT, PT, R41, 0x4, RZ ;  /* 0x00000004290d7810 */ /* 0x000fca0007ffe0ff */
[----:B------:R-:W-:Y:S02]  /*5af0*/  IMAD.WIDE.U32 R36, R13, 0x8, R28 ;  /* 0x000000080d247825 */ /* 0x000fe400078e001c */
[----:B----4-:R-:W-:Y:S01]  /*5b00*/  DFMA R18, R34, R14, R18 ;  /* 0x0000000e2212722b */ /* 0x010fe20000000012 */
[----:B------:R-:W2:Y:S01]  /*5b10*/  LDL.128 R12, [R31+0x20] ;  /* 0x000020001f0c7983 */ /* 0x000ea20000100c00 */
[----:B------:R-:W-:-:S03]  /*5b20*/  VIADD R35, R41, 0x5 ;  /* 0x0000000529237836 */ /* 0x000fc60000000000 */
[----:B------:R-:W2:Y:S01]  /*5b30*/  LDG.E.64 R36, desc[UR8][R36.64] ;  /* 0x0000000824247981 */ /* 0x000ea2000c1e1b00 */
[----:B------:R-:W-:-:S06]  /*5b40*/  IMAD.WIDE.U32 R34, R35, 0x8, R28 ;  /* 0x0000000823227825 */ /* 0x000fcc00078e001c */
[----:B------:R-:W4:Y:S01]  /*5b50*/  LDG.E.64 R34, desc[UR8][R34.64] ;  /* 0x0000000822227981 */ /* 0x000f22000c1e1b00 */
[----:B------:R-:W-:Y:S01]  /*5b60*/  VIADD R41, R41, 0x7 ;  /* 0x0000000729297836 */ /* 0x000fe20000000000 */
[----:B---3--:R-:W-:Y:S02]  /*5b70*/  DFMA R8, R16, R8, R18 ;  /* 0x000000081008722b */ /* 0x008fe40000000012 */
[----:B------:R-:W3:Y:S01]  /*5b80*/  LDL.128 R16, [R31+0x30] ;  /* 0x000030001f107983 */ /* 0x000ee20000100c00 */
[----:B------:R-:W-:-:S06]  /*5b90*/  IMAD.WIDE.U32 R28, R41, 0x8, R28 ;  /* 0x00000008291c7825 */ /* 0x000fcc00078e001c */
[----:B------:R-:W3:Y:S01]  /*5ba0*/  LDG.E.64 R28, desc[UR8][R28.64] ;  /* 0x000000081c1c7981 */ /* 0x000ee2000c1e1b00 */
[----:B-----5:R-:W-:Y:S01]  /*5bb0*/  DFMA R8, R32, R10, R8 ;  /* 0x0000000a2008722b */ /* 0x020fe20000000008 */
[----:B------:R-:W-:-:S07]  /*5bc0*/  IADD3 R30, PT, PT, R30, 0x8, RZ ;  /* 0x000000081e1e7810 */ /* 0x000fce0007ffe0ff */
[----:B--2---:R-:W-:-:S08]  /*5bd0*/  DFMA R8, R36, R12, R8 ;  /* 0x0000000c2408722b */ /* 0x004fd00000000008 */
[----:B----4-:R-:W-:-:S08]  /*5be0*/  DFMA R8, R34, R14, R8 ;  /* 0x0000000e2208722b */ /* 0x010fd00000000008 */
[----:B---3--:R-:W-:-:S08]  /*5bf0*/  DFMA R8, R38, R16, R8 ;  /* 0x000000102608722b */ /* 0x008fd00000000008 */
[----:B------:R-:W-:-:S11]  /*5c00*/  DFMA R18, R28, R18, R8 ;  /* 0x000000121c12722b */ /* 0x000fd60000000008 */
.L_x_602:
[----:B------:R-:W-:Y:S05]  /*5c10*/  @!P3 BRA `(.L_x_601) ;  /* 0x0000000000b0b947 */ /* 0x000fea0003800000 */
        /* <DEDUP_REMOVED lines=24> */
.L_x_603:
[----:B------:R-:W-:Y:S05]  /*5da0*/  @!P3 BRA `(.L_x_601) ;  /* 0x00000000004cb947 */ /* 0x000fea0003800000 */
[----:B------:R-:W0:Y:S01]  /*5db0*/  LDC.64 R12, c[0x0][0x380] ;  /* 0x0000e000ff0c7b82 */ /* 0x000e220000000a00 */
[----:B------:R-:W-:Y:S01]  /*5dc0*/  IMAD.IADD R17, R26, 0x1, R30 ;  /* 0x000000011a117824 */ /* 0x000fe200078e021e */
[----:B------:R-:W-:-:S05]  /*5dd0*/  LEA R30, R30, R1, 0x3 ;  /* 0x000000011e1e7211 */ /* 0x000fca00078e18ff */
[----:B---3--:R-:W2:Y:S01]  /*5de0*/  LDL.128 R8, [R30] ;  /* 0x000000001e087983 */ /* 0x008ea20000100c00 */
        /* <DEDUP_REMOVED lines=15> */
.L_x_601:
[----:B------:R-:W-:Y:S01]  /*5ee0*/  ISETP.GE.U32.AND P2, PT, R5, 0xf, PT ;  /* 0x0000000f0500780c */ /* 0x000fe20003f46070 */
[----:B---3--:R-:W-:Y:S01]  /*5ef0*/  DADD R14, R18, R18 ;  /* 0x00000000120e7229 */ /* 0x008fe20000000012 */
[----:B------:R-:W-:-:S11]  /*5f00*/  IMAD.MOV.U32 R16, RZ, RZ, RZ ;  /* 0x000000ffff107224 */ /* 0x000fd600078e00ff */
[----:B------:R-:W-:Y:S05]  /*5f10*/  @!P2 BRA `(.L_x_604) ;  /* 0x00000004007ca947 */ /* 0x000fea0003800000 */
[----:B------:R-:W-:-:S07]  /*5f20*/  MOV R13, RZ ;  /* 0x000000ff000d7202 */ /* 0x000fce0000000f00 */
.L_x_605:
[----:B-1----:R-:W0:Y:S01]  /*5f30*/  LDC.64 R18, c[0x0][0x380] ;  /* 0x0000e000ff127b82 */ /* 0x002e220000000a00 */
[----:B------:R-:W-:Y:S01]  /*5f40*/  IMAD.IADD R12, R26, 0x1, R13 ;  /* 0x000000011a0c7824 */ /* 0x000fe200078e020d */
[----:B------:R-:W-:-:S05]  /*5f50*/  LEA R16, R13, R1, 0x3 ;  /* 0x000000010d107211 */ /* 0x000fca00078e18ff */
[----:B------:R-:W2:Y:S01]  /*5f60*/  LDL.128 R8, [R16] ;  /* 0x0000000010087983 */ /* 0x000ea20000100c00 */
        /* <DEDUP_REMOVED lines=17> */
[----:B0-----:R-:W3:Y:S01]  /*6080*/  LDG.E.64 R38, desc[UR8][R36.64] ;  /* 0x0000000824267981 */ /* 0x001ee2000c1e1b00 */
[----:B------:R-:W-:-:S05]  /*6090*/  IADD3 R35, PT, PT, R12, 0x4, RZ ;  /* 0x000000040c237810 */ /* 0x000fca0007ffe0ff */
[----:B------:R-:W-:Y:S01]  /*60a0*/  IMAD.WIDE.U32 R34, R35, 0x8, R18 ;  /* 0x0000000823227825 */ /* 0x000fe200078e0012 */
[----:B---3--:R-:W-:Y:S01]  /*60b0*/  DFMA R38, -R14, R10, R38 ;  /* 0x0000000a0e26722b */ /* 0x008fe20000000126 */
[----:B------:R-:W3:Y:S06]  /*60c0*/  LDL.128 R8, [R16+0x20] ;  /* 0x0000200010087983 */ /* 0x000eec0000100c00 */
[----:B------:R0:W-:Y:S04]  /*60d0*/  STG.E.64 desc[UR8][R36.64], R38 ;  /* 0x0000002624007986 */ /* 0x0001e8000c101b08 */
[----:B------:R-:W3:Y:S01]  /*60e0*/  LDG.E.64 R40, desc[UR8][R34.64] ;  /* 0x0000000822287981 */ /* 0x000ee2000c1e1b00 */
[----:B-1----:R-:W-:-:S04]  /*60f0*/  VIADD R29, R12, 0x5 ;  /* 0x000000050c1d7836 */ /* 0x002fc80000000000 */
        /* <DEDUP_REMOVED lines=9> */
[----:B------:R-:W2:Y:S01]  /*6190*/  LDG.E.64 R42, desc[UR8][R30.64] ;  /* 0x000000081e2a7981 */ /* 0x000ea2000c1e1b00 */
[----:B0-----:R-:W-:-:S04]  /*61a0*/  VIADD R37, R12, 0x7 ;  /* 0x000000070c257836 */ /* 0x001fc80000000000 */
[----:B------:R-:W-:Y:S01]  /*61b0*/  IMAD.WIDE.U32 R36, R37, 0x8, R18 ;  /* 0x0000000825247825 */ /* 0x000fe200078e0012 */
[----:B--2---:R-:W-:-:S07]  /*61c0*/  DFMA R42, -R14, R8, R42 ;  /* 0x000000080e2a722b */ /* 0x004fce000000012a */
[----:B------:R0:W-:Y:S04]  /*61d0*/  STG.E.64 desc[UR8][R30.64], R42 ;  /* 0x0000002a1e007986 */ /* 0x0001e8000c101b08 */
[----:B------:R-:W2:Y:S01]  /*61e0*/  LDG.E.64 R38, desc[UR8][R36.64] ;  /* 0x0000000824267981 */ /* 0x000ea2000c1e1b00 */
[----:B-1----:R-:W-:-:S05]  /*61f0*/  IADD3 R35, PT, PT, R12, 0x8, RZ ;  /* 0x000000080c237810 */ /* 0x002fca0007ffe0ff */
[----:B------:R-:W-:Y:S01]  /*6200*/  IMAD.WIDE.U32 R34, R35, 0x8, R18 ;  /* 0x0000000823227825 */ /* 0x000fe200078e0012 */
[----:B--2---:R-:W-:Y:S01]  /*6210*/  DFMA R38, -R14, R10, R38 ;  /* 0x0000000a0e26722b */ /* 0x004fe20000000126 */
[----:B------:R-:W2:Y:S06]  /*6220*/  LDL.128 R8, [R16+0x40] ;  /* 0x0000400010087983 */ /* 0x000eac0000100c00 */
[----:B------:R1:W-:Y:S04]  /*6230*/  STG.E.64 desc[UR8][R36.64], R38 ;  /* 0x0000002624007986 */ /* 0x0003e8000c101b08 */
[----:B------:R-:W2:Y:S01]  /*6240*/  LDG.E.64 R40, desc[UR8][R34.64] ;  /* 0x0000000822287981 */ /* 0x000ea2000c1e1b00 */
[----:B---3--:R-:W-:-:S04]  /*6250*/  VIADD R29, R12, 0x9 ;  /* 0x000000090c1d7836 */ /* 0x008fc80000000000 */
        /* <DEDUP_REMOVED lines=31> */
[----:B---3--:R-:W2:Y:S01]  /*6450*/  LDG.E.64 R36, desc[UR8][R30.64] ;  /* 0x000000081e247981 */ /* 0x008ea2000c1e1b00 */
[----:B------:R-:W-:-:S04]  /*6460*/  VIADD R17, R12, 0xf ;  /* 0x0000000f0c117836 */ /* 0x000fc80000000000 */
[----:B------:R-:W-:Y:S01]  /*6470*/  IMAD.WIDE.U32 R18, R17, 0x8, R18 ;  /* 0x0000000811127825 */ /* 0x000fe200078e0012 */
[----:B--2---:R-:W-:-:S07]  /*6480*/  DFMA R8, -R14, R8, R36 ;  /* 0x000000080e08722b */ /* 0x004fce0000000124 */
[----:B------:R1:W-:Y:S04]  /*6490*/  STG.E.64 desc[UR8][R30.64], R8 ;  /* 0x000000081e007986 */ /* 0x0003e8000c101b08 */
[----:B0-----:R-:W2:Y:S01]  /*64a0*/  LDG.E.64 R34, desc[UR8][R18.64] ;  /* 0x0000000812227981 */ /* 0x001ea2000c1e1b00 */
[----:B------:R-:W-:-:S04]  /*64b0*/  IADD3 R13, PT, PT, R13, 0x10, RZ ;  /* 0x000000100d0d7810 */ /* 0x000fc80007ffe0ff */
[----:B------:R-:W-:Y:S01]  /*64c0*/  ISETP.NE.AND P2, PT, R13, UR7, PT ;  /* 0x000000070d007c0c */ /* 0x000fe2000bf45270 */
[----:B--2---:R-:W-:-:S07]  /*64d0*/  DFMA R10, -R14, R10, R34 ;  /* 0x0000000a0e0a722b */ /* 0x004fce0000000122 */
[----:B------:R1:W-:Y:S05]  /*64e0*/  STG.E.64 desc[UR8][R18.64], R10 ;  /* 0x0000000a12007986 */ /* 0x0003ea000c101b08 */
[----:B------:R-:W-:Y:S05]  /*64f0*/  @P2 BRA `(.L_x_605) ;  /* 0xfffffff8008c2947 */ /* 0x000fea000383ffff */
[----:B------:R-:W-:-:S07]  /*6500*/  IMAD.U32 R16, RZ, RZ, UR7 ;  /* 0x00000007ff107e24 */ /* 0x000fce000f8e00ff */
.L_x_604:
[----:B------:R-:W-:-:S09]  /*6510*/  UISETP.NE.AND UP0, UPT, UR6, URZ, UPT ;  /* 0x000000ff0600728c */ /* 0x000fd2000bf05270 */
[----:B------:R-:W-:Y:S05]  /*6520*/  BRA.U !UP0, `(.L_x_606) ;  /* 0x00000005089c7547 */ /* 0x000fea000b800000 */
[----:B------:R-:W-:Y:S02]  /*6530*/  ISETP.GE.U32.AND P2, PT, R7, 0x7, PT ;  /* 0x000000070700780c */ /* 0x000fe40003f46070 */
[----:B------:R-:W-:-:S11]  /*6540*/  ISETP.NE.AND P3, PT, R25, RZ, PT ;  /* 0x000000ff1900720c */ /* 0x000fd60003f65270 */
[----:B------:R-:W-:Y:S05]  /*6550*/  @!P2 BRA `(.L_x_607) ;  /* 0x0000000000bca947 */ /* 0x000fea0003800000 */
[----:B------:R-:W0:Y:S01]  /*6560*/  LDC.64 R12, c[0x0][0x380] ;  /* 0x0000e000ff0c7b82 */ /* 0x000e220000000a00 */
[----:B------:R-:W-:Y:S01]  /*6570*/  IADD3 R17, PT, PT, R26, R16, RZ ;  /* 0x000000101a117210 */ /* 0x000fe20007ffe0ff */
[----:B------:R-:W-:-:S05]  /*6580*/  IMAD R36, R16, 0x8, R1 ;  /* 0x0000000810247824 */ /* 0x000fca00078e0201 */
[----:B-1----:R-:W2:Y:S01]  /*6590*/  LDL.128 R8, [R36] ;  /* 0x0000000024087983 */ /* 0x002ea20000100c00 */
        /* <DEDUP_REMOVED lines=17> */
[----:B0-----:R-:W3:Y:S01]  /*66b0*/  LDG.E.64 R38, desc[UR8][R34.64] ;  /* 0x0000000822267981 */ /* 0x001ee2000c1e1b00 */
[----:B------:R-:W-:-:S04]  /*66c0*/  VIADD R33, R17, 0x4 ;  /* 0x0000000411217836 */ /* 0x000fc80000000000 */
[----:B------:R-:W-:Y:S01]  /*66d0*/  IMAD.WIDE.U32 R32, R33, 0x8, R12 ;  /* 0x0000000821207825 */ /* 0x000fe200078e000c */
[----:B---3--:R-:W-:Y:S01]  /*66e0*/  DFMA R38, -R14, R10, R38 ;  /* 0x0000000a0e26722b */ /* 0x008fe20000000126 */
[----:B------:R-:W3:Y:S06]  /*66f0*/  LDL.128 R8, [R36+0x20] ;  /* 0x0000200024087983 */ /* 0x000eec0000100c00 */
[----:B------:R0:W-:Y:S04]  /*6700*/  STG.E.64 desc[UR8][R34.64], R38 ;  /* 0x0000002622007986 */ /* 0x0001e8000c101b08 */
[----:B------:R-:W3:Y:S01]  /*6710*/  LDG.E.64 R40, desc[UR8][R32.64] ;  /* 0x0000000820287981 */ /* 0x000ee2000c1e1b00 */
[----:B-1----:R-:W-:-:S05]  /*6720*/  IADD3 R19, PT, PT, R17, 0x5, RZ ;  /* 0x0000000511137810 */ /* 0x002fca0007ffe0ff */
        /* <DEDUP_REMOVED lines=14> */
[----:B-1----:R-:W2:Y:S01]  /*6810*/  LDG.E.64 R32, desc[UR8][R12.64] ;  /* 0x000000080c207981 */ /* 0x002ea2000c1e1b00 */
[----:B------:R-:W-:Y:S01]  /*6820*/  VIADD R16, R16, 0x8 ;  /* 0x0000000810107836 */ /* 0x000fe20000000000 */
[----:B--2---:R-:W-:-:S07]  /*6830*/  DFMA R10, -R14, R10, R32 ;  /* 0x0000000a0e0a722b */ /* 0x004fce0000000120 */
[----:B------:R3:W-:Y:S04]  /*6840*/  STG.E.64 desc[UR8][R12.64], R10 ;  /* 0x0000000a0c007986 */ /* 0x0007e8000c101b08 */
.L_x_607:
[----:B------:R-:W-:Y:S05]  /*6850*/  @!P3 BRA `(.L_x_606) ;  /* 0x0000000000d0b947 */ /* 0x000fea0003800000 */
[----:B------:R-:W-:Y:S02]  /*6860*/  ISETP.GE.U32.AND P2, PT, R6, 0x3, PT ;  /* 0x000000030600780c */ /* 0x000fe40003f46070 */
[----:B------:R-:W-:-:S11]  /*6870*/  ISETP.NE.AND P3, PT, R24, RZ, PT ;  /* 0x000000ff1800720c */ /* 0x000fd60003f65270 */
[----:B------:R-:W-:Y:S05]  /*6880*/  @!P2 BRA `(.L_x_608) ;  /* 0x000000000064a947 */ /* 0x000fea0003800000 */
[----:B---3--:R-:W0:Y:S01]  /*6890*/  LDC.64 R12, c[0x0][0x380] ;  /* 0x0000e000ff0c7b82 */ /* 0x008e220000000a00 */
        /* <DEDUP_REMOVED lines=20> */
[----:B0-----:R-:W2:Y:S01]  /*69e0*/  LDG.E.64 R32, desc[UR8][R12.64] ;  /* 0x000000080c207981 */ /* 0x001ea2000c1e1b00 */
[----:B------:R-:W-:Y:S01]  /*69f0*/  VIADD R16, R16, 0x4 ;  /* 0x0000000410107836 */ /* 0x000fe20000000000 */
[----:B--2---:R-:W-:-:S07]  /*6a00*/  DFMA R10, -R14, R10, R32 ;  /* 0x0000000a0e0a722b */ /* 0x004fce0000000120 */
[----:B------:R4:W-:Y:S04]  /*6a10*/  STG.E.64 desc[UR8][R12.64], R10 ;  /* 0x0000000a0c007986 */ /* 0x0009e8000c101b08 */
.L_x_608:
[----:B------:R-:W-:Y:S05]  /*6a20*/  @!P3 BRA `(.L_x_606) ;  /* 0x00000000005cb947 */ /* 0x000fea0003800000 */
[----:B---34-:R-:W0:Y:S01]  /*6a30*/  LDC.64 R12, c[0x0][0x380] ;  /* 0x0000e000ff0c7b82 */ /* 0x018e220000000a00 */
[----:B-1----:R-:W-:Y:S01]  /*6a40*/  IADD3 R29, PT, PT, R26, R16, RZ ;  /* 0x000000101a1d7210 */ /* 0x002fe20007ffe0ff */
[----:B------:R-:W-:-:S05]  /*6a50*/  IMAD R26, R16, 0x8, R1 ;  /* 0x00000008101a7824 */ /* 0x000fca00078e0201 */
[----:B------:R-:W2:Y:S01]  /*6a60*/  LDL.128 R8, [R26] ;  /* 0x000000001a087983 */ /* 0x000ea20000100c00 */
[----:B0-----:R-:W-:-:S05]  /*6a70*/  IMAD.WIDE.U32 R16, R29, 0x8, R12 ;  /* 0x000000081d107825 */ /* 0x001fca00078e000c */
[----:B------:R-:W2:Y:S01]  /*6a80*/  LDG.E.64 R18, desc[UR8][R16.64] ;  /* 0x0000000810127981 */ /* 0x000ea2000c1e1b00 */
[----:B------:R-:W-:Y:S01]  /*6a90*/  ISETP.NE.AND P2, PT, R24, 0x1, PT ;  /* 0x000000011800780c */ /* 0x000fe20003f45270 */
[----:B--2---:R-:W-:-:S07]  /*6aa0*/  DFMA R8, -R14, R8, R18 ;  /* 0x000000080e08722b */ /* 0x004fce0000000112 */
[----:B------:R0:W-:Y:S05]  /*6ab0*/  STG.E.64 desc[UR8][R16.64], R8 ;  /* 0x0000000810007986 */ /* 0x0001ea000c101b08 */
[----:B------:R-:W-:Y:S05]  /*6ac0*/  @!P2 BRA `(.L_x_606) ;  /* 0x000000000034a947 */ /* 0x000fea0003800000 */
[----:B0-----:R-:W-:-:S05]  /*6ad0*/  IADD3 R9, PT, PT, R29, 0x1, RZ ;  /* 0x000000011d097810 */ /* 0x001fca0007ffe0ff */
[----:B------:R-:W-:-:S05]  /*6ae0*/  IMAD.WIDE.U32 R8, R9, 0x8, R12 ;  /* 0x0000000809087825 */ /* 0x000fca00078e000c */
[----:B------:R-:W2:Y:S01]  /*6af0*/  LDG.E.64 R16, desc[UR8][R8.64] ;  /* 0x0000000808107981 */ /* 0x000ea2000c1e1b00 */
[----:B------:R-:W-:Y:S01]  /*6b00*/  ISETP.NE.AND P2, PT, R24, 0x2, PT ;  /* 0x000000021800780c */ /* 0x000fe20003f45270 */
[----:B--2---:R-:W-:-:S07]  /*6b10*/  DFMA R10, -R14, R10, R16 ;  /* 0x0000000a0e0a722b */ /* 0x004fce0000000110 */
[----:B------:R2:W-:Y:S05]  /*6b20*/  STG.E.64 desc[UR8][R8.64], R10 ;  /* 0x0000000a08007986 */ /* 0x0005ea000c101b08 */
[----:B------:R-:W-:Y:S05]  /*6b30*/  @!P2 BRA `(.L_x_606) ;  /* 0x000000000018a947 */ /* 0x000fea0003800000 */
[----:B--2---:R-:W-:-:S04]  /*6b40*/  VIADD R9, R29, 0x2 ;  /* 0x000000021d097836 */ /* 0x004fc80000000000 */
[----:B------:R-:W-:Y:S02]  /*6b50*/  IMAD.WIDE.U32 R12, R9, 0x8, R12 ;  /* 0x00000008090c7825 */ /* 0x000fe400078e000c */
[----:B------:R-:W2:Y:S04]  /*6b60*/  LDL.64 R8, [R26+0x10] ;  /* 0x000010001a087983 */ /* 0x000ea80000100a00 */
[----:B------:R-:W2:Y:S02]  /*6b70*/  LDG.E.64 R10, desc[UR8][R12.64] ;  /* 0x000000080c0a7981 */ /* 0x000ea4000c1e1b00 */
[----:B--2---:R-:W-:-:S07]  /*6b80*/  DFMA R8, -R14, R8, R10 ;  /* 0x000000080e08722b */ /* 0x004fce000000010a */
[----:B------:R0:W-:Y:S04]  /*6b90*/  STG.E.64 desc[UR8][R12.64], R8 ;  /* 0x000000080c007986 */ /* 0x0001e8000c101b08 */
.L_x_606:
[----:B------:R-:W-:Y:S05]  /*6ba0*/  @P0 BRA `(.L_x_609) ;  /* 0xffffffe800080947 */ /* 0x000fea000383ffff */
.L_x_588:
[----:B------:R-:W-:Y:S01]  /*6bb0*/  LOP3.LUT R22, R22, 0x7, RZ, 0xc0, !PT ;  /* 0x0000000716167812 */ /* 0x000fe200078ec0ff */
[----:B------:R-:W-:Y:S01]  /*6bc0*/  ULOP3.LUT UR6, UR5, 0xf, URZ, 0xc0, !UPT ;  /* 0x0000000f05067892 */ /* 0x000fe2000f8ec0ff */
[----:B------:R-:W-:Y:S01]  /*6bd0*/  LOP3.LUT R23, R23, 0x3, RZ, 0xc0, !PT ;  /* 0x0000000317177812 */ /* 0x000fe200078ec0ff */
[----:B------:R-:W-:Y:S01]  /*6be0*/  ULOP3.LUT UR7, UR5, 0xfffffff0, URZ, 0xc0, !UPT ;  /* 0xfffffff005077892 */ /* 0x000fe2000f8ec0ff */
[----:B------:R-:W-:-:S11]  /*6bf0*/  UMOV UR4, URZ ;  /* 0x000000ff00047c82 */ /* 0x000fd60008000000 */
.L_x_621:
[----:B------:R-:W5:Y:S01]  /*6c00*/  LDC R25, c[0x0][0x390] ;  /* 0x0000e400ff197b82 */ /* 0x000f620000000800 */
[----:B0-----:R-:W-:Y:S02]  /*6c10*/  CS2R R16, SRZ ;  /* 0x0000000000107805 */ /* 0x001fe4000001ff00 */
[----:B-----5:R-:W-:-:S13]  /*6c20*/  ISETP.NE.AND P0, PT, R0, R25, PT ;  /* 0x000000190000720c */ /* 0x020fda0003f05270 */
[----:B-1-3--:R-:W-:Y:S05]  /*6c30*/  @!P0 BRA `(.L_x_610) ;  /* 0x0000000800bc8947 */ /* 0x00afea0003800000 */
[----:B------:R-:W-:Y:S01]  /*6c40*/  ISETP.GE.U32.AND P0, PT, R5, 0xf, PT ;  /* 0x0000000f0500780c */ /* 0x000fe20003f06070 */
[----:B------:R-:W-:Y:S02]  /*6c50*/  IMAD R24, R25, UR4, R0 ;  /* 0x0000000419187c24 */ /* 0x000fe4000f8e0200 */
[----:B-1-34-:R-:W-:Y:S01]  /*6c60*/  HFMA2 R30, -RZ, RZ, 0, 0 ;  /* 0x00000000ff1e7431 */ /* 0x01afe200000001ff */
[----:B------:R-:W-:-:S09]  /*6c70*/  CS2R R32, SRZ ;  /* 0x0000000000207805 */ /* 0x000fd2000001ff00 */
[----:B------:R-:W-:Y:S05]  /*6c80*/  @!P0 BRA `(.L_x_611) ;  /* 0x0000000400408947 */ /* 0x000fea0003800000 */
[----:B------:R-:W-:Y:S01]  /*6c90*/  IMAD.MOV.U32 R26, RZ, RZ, RZ ;  /* 0x000000ffff1a7224 */ /* 0x000fe200078e00ff */
[----:B------:R-:W-:-:S07]  /*6ca0*/  CS2R R32, SRZ ;  /* 0x0000000000207805 */ /* 0x000fce000001ff00 */
.L_x_612:
[----:B------:R-:W0:Y:S01]  /*6cb0*/  LDC.64 R30, c[0x0][0x388] ;  /* 0x0000e200ff1e7b82 */ /* 0x000e220000000a00 */
[----:B------:R-:W-:Y:S01]  /*6cc0*/  IADD3 R27, PT, PT, R24, R26, RZ ;  /* 0x0000001a181b7210 */ /* 0x000fe20007ffe0ff */
[----:B------:R-:W-:-:S05]  /*6cd0*/  IMAD R28, R26, 0x8, R1 ;  /* 0x000000081a1c7824 */ /* 0x000fca00078e0201 */
[----:B--2---:R-:W2:Y:S01]  /*6ce0*/  LDL.128 R8, [R28] ;  /* 0x000000001c087983 */ /* 0x004ea20000100c00 */
[C---:B------:R-:W-:Y:S01]  /*6cf0*/  IADD3 R35, PT, PT, R27.reuse, 0x1, RZ ;  /* 0x000000011b237810 */ /* 0x040fe20007ffe0ff */
[C---:B------:R-:W-:Y:S01]  /*6d00*/  VIADD R37, R27.reuse, 0x2 ;  /* 0x000000021b257836 */ /* 0x040fe20000000000 */
[C---:B------:R-:W-:Y:S01]  /*6d10*/  IADD3 R39, PT, PT, R27.reuse, 0x3, RZ ;  /* 0x000000031b277810 */ /* 0x040fe20007ffe0ff */
[----:B------:R-:W3:Y:S01]  /*6d20*/  LDL.128 R16, [R28+0x10] ;  /* 0x000010001c107983 */ /* 0x000ee20000100c00 */
[----:B0-----:R-:W-:-:S06]  /*6d30*/  IMAD.WIDE.U32 R12, R27, 0x8, R30 ;  /* 0x000000081b0c7825 */ /* 0x001fcc00078e001e */
[----:B------:R-:W2:Y:S01]  /*6d40*/  LDG.E.64 R12, desc[UR8][R12.64] ;  /* 0x000000080c0c7981 */ /* 0x000ea2000c1e1b00 */
[----:B------:R-:W-:-:S06]  /*6d50*/  IMAD.WIDE.U32 R34, R35, 0x8, R30 ;  /* 0x0000000823227825 */ /* 0x000fcc00078e001e */
[----:B------:R-:W4:Y:S01]  /*6d60*/  LDG.E.64 R34, desc[UR8][R34.64] ;  /* 0x0000000822227981 */ /* 0x000f22000c1e1b00 */
[----:B------:R-:W-:-:S06]  /*6d70*/  IMAD.WIDE.U32 R36, R37, 0x8, R30 ;  /* 0x0000000825247825 */ /* 0x000fcc00078e001e */
[----:B------:R-:W3:Y:S01]  /*6d80*/  LDG.E.64 R36, desc[UR8][R36.64] ;  /* 0x0000000824247981 */ /* 0x000ee2000c1e1b00 */
[----:B------:R-:W-:-:S04]  /*6d90*/  IMAD.WIDE.U32 R38, R39, 0x8, R30 ;  /* 0x0000000827267825 */ /* 0x000fc800078e001e */
[----:B------:R-:W-:Y:S02]  /*6da0*/  VIADD R41, R27, 0x4 ;  /* 0x000000041b297836 */ /* 0x000fe40000000000 */
[----:B------:R-:W5:Y:S02]  /*6db0*/  LDG.E.64 R38, desc[UR8][R38.64] ;  /* 0x0000000826267981 */ /* 0x000f64000c1e1b00 */
[--C-:B------:R-:W-:Y:S01]  /*6dc0*/  IMAD.WIDE.U32 R40, R41, 0x8, R30.reuse ;  /* 0x0000000829287825 */ /* 0x100fe200078e001e */
[----:B------:R-:W-:Y:S01]  /*6dd0*/  IADD3 R29, PT, PT, R27, 0x5, RZ ;  /* 0x000000051b1d7810 */ /* 0x000fe20007ffe0ff */
[----:B--2---:R-:W-:Y:S01]  /*6de0*/  DFMA R8, R12, R8, R32 ;  /* 0x000000080c08722b */ /* 0x004fe20000000020 */
[----:B------:R-:W2:Y:S04]  /*6df0*/  LDL.128 R12, [R28+0x20] ;  /* 0x000020001c0c7983 */ /* 0x000ea80000100c00 */
[----:B------:R0:W2:Y:S03]  /*6e00*/  LDG.E.64 R32, desc[UR8][R40.64] ;  /* 0x0000000828207981 */ /* 0x0000a6000c1e1b00 */
[----:B----4-:R-:W-:Y:S01]  /*6e10*/  DFMA R8, R10, R34, R8 ;  /* 0x000000220a08722b */ /* 0x010fe20000000008 */
[----:B------:R-:W-:-:S04]  /*6e20*/  IMAD.WIDE.U32 R34, R29, 0x8, R30 ;  /* 0x000000081d227825 */ /* 0x000fc800078e001e */
[----:B------:R-:W-:Y:S02]  /*6e30*/  VIADD R43, R27, 0x6 ;  /* 0x000000061b2b7836 */ /* 0x000fe40000000000 */
[----:B------:R-:W4:Y:S02]  /*6e40*/  LDG.E.64 R34, desc[UR8][R34.64] ;  /* 0x0000000822227981 */ /* 0x000f24000c1e1b00 */
[--C-:B------:R-:W-:Y:S01]  /*6e50*/  IMAD.WIDE.U32 R42, R43, 0x8, R30.reuse ;  /* 0x000000082b2a7825 */ /* 0x100fe200078e001e */
[----:B---3--:R-:W-:Y:S01]  /*6e60*/  DFMA R16, R36, R16, R8 ;  /* 0x000000102410722b */ /* 0x008fe20000000008 */
[----:B------:R-:W-:Y:S01]  /*6e70*/  IADD3 R29, PT, PT, R27, 0x7, RZ ;  /* 0x000000071b1d7810 */ /* 0x000fe20007ffe0ff */
[----:B------:R-:W3:Y:S04]  /*6e80*/  LDL.128 R8, [R28+0x30] ;  /* 0x000030001c087983 */ /* 0x000ee80000100c00 */
[----:B------:R-:W3:Y:S01]  /*6e90*/  LDG.E.64 R36, desc[UR8][R42.64] ;  /* 0x000000082a247981 */ /* 0x000ee2000c1e1b00 */
[----:B0-----:R-:W-:Y:S01]  /*6ea0*/  IMAD.WIDE.U32 R40, R29, 0x8, R30 ;  /* 0x000000081d287825 */ /* 0x001fe200078e001e */
[----:B-----5:R-:W-:-:S03]  /*6eb0*/  DFMA R18, R18, R38, R16 ;  /* 0x000000261212722b */ /* 0x020fc60000000010 */
[----:B------:R-:W-:Y:S02]  /*6ec0*/  VIADD R39, R27, 0x8 ;  /* 0x000000081b277836 */ /* 0x000fe40000000000 */
[----:B------:R-:W5:Y:S02]  /*6ed0*/  LDG.E.64 R40, desc[UR8][R40.64] ;  /* 0x0000000828287981 */ /* 0x000f64000c1e1b00 */
[----:B------:R-:W-:-:S06]  /*6ee0*/  IMAD.WIDE.U32 R38, R39, 0x8, R30 ;  /* 0x0000000827267825 */ /* 0x000fcc00078e001e */
[----:B------:R-:W5:Y:S01]  /*6ef0*/  LDG.E.64 R38, desc[UR8][R38.64] ;  /* 0x0000000826267981 */ /* 0x000f62000c1e1b00 */
[----:B--2---:R-:W-:Y:S01]  /*6f00*/  DFMA R12, R32, R12, R18 ;  /* 0x0000000c200c722b */ /* 0x004fe20000000012 */
[----:B------:R-:W-:Y:S02]  /*6f10*/  IADD3 R33, PT, PT, R27, 0x9, RZ ;  /* 0x000000091b217810 */ /* 0x000fe40007ffe0ff */
[----:B------:R-:W2:Y:S03]  /*6f20*/  LDL.128 R16, [R28+0x40] ;  /* 0x000040001c107983 */ /* 0x000ea60000100c00 */
[----:B------:R-:W-:-:S06]  /*6f30*/  IMAD.WIDE.U32 R32, R33, 0x8, R30 ;  /* 0x0000000821207825 */ /* 0x000fcc00078e001e */
[----:B------:R-:W2:Y:S01]  /*6f40*/  LDG.E.64 R32, desc[UR8][R32.64] ;  /* 0x0000000820207981 */ /* 0x000ea2000c1e1b00 */
[----:B----4-:R-:W-:-:S08]  /*6f50*/  DFMA R12, R14, R34, R12 ;  /* 0x000000220e0c722b */ /* 0x010fd0000000000c */
[----:B---3--:R-:W-:Y:S01]  /*6f60*/  DFMA R8, R36, R8, R12 ;  /* 0x000000082408722b */ /* 0x008fe2000000000c */
[C---:B------:R-:W-:Y:S01]  /*6f70*/  VIADD R37, R27.reuse, 0xa ;  /* 0x0000000a1b257836 */ /* 0x040fe20000000000 */
[----:B------:R-:W-:Y:S01]  /*6f80*/  IADD3 R35, PT, PT, R27, 0xb, RZ ;  /* 0x0000000b1b237810 */ /* 0x000fe20007ffe0ff */
[----:B------:R-:W3:Y:S02]  /*6f90*/  LDL.128 R12, [R28+0x50] ;  /* 0x000050001c0c7983 */ /* 0x000ee40000100c00 */
[----:B------:R-:W-:-:S03]  /*6fa0*/  IMAD.WIDE.U32 R36, R37, 0x8, R30 ;  /* 0x0000000825247825 */ /* 0x000fc600078e001e */
[----:B-----5:R-:W-:Y:S01]  /*6fb0*/  DFMA R10, R10, R40, R8 ;  /* 0x000000280a0a722b */ /* 0x020fe20000000008 */
[----:B------:R-:W-:Y:S02]  /*6fc0*/  IMAD.WIDE.U32 R34, R35, 0x8, R30 ;  /* 0x0000000823227825 */ /* 0x000fe400078e001e */
[----:B------:R-:W3:Y:S02]  /*6fd0*/  LDG.E.64 R36, desc[UR8][R36.64] ;  /* 0x0000000824247981 */ /* 0x000ee4000c1e1b00 */
[C---:B------:R-:W-:Y:S02]  /*6fe0*/  VIADD R9, R27.reuse, 0xc ;  /* 0x0000000c1b097836 */ /* 0x040fe40000000000 */
[----:B------:R-:W4:Y:S01]  /*6ff0*/  LDG.E.64 R34, desc[UR8][R34.64] ;  /* 0x0000000822227981 */ /* 0x000f22000c1e1b00 */
[C---:B------:R-:W-:Y:S01]  /*7000*/  IADD3 R29, PT, PT, R27.reuse, 0xd, RZ ;  /* 0x0000000d1b1d7810 */ /* 0x040fe20007ffe0ff */
[C---:B------:R-:W-:Y:S01]  /*7010*/  VIADD R43, R27.reuse, 0xe ;  /* 0x0000000e1b2b7836 */ /* 0x040fe20000000000 */
[----:B------:R-:W-:-:S03]  /*7020*/  IADD3 R27, PT, PT, R27, 0xf, RZ ;  /* 0x0000000f1b1b7810 */ /* 0x000fc60007ffe0ff */
[----:B------:R-:W-:-:S06]  /*7030*/  IMAD.WIDE.U32 R42, R43, 0x8, R30 ;  /* 0x000000082b2a7825 */ /* 0x000fcc00078e001e */
[----:B------:R-:W5:Y:S01]  /*7040*/  LDG.E.64 R42, desc[UR8][R42.64] ;  /* 0x000000082a2a7981 */ /* 0x000f62000c1e1b00 */
[----:B--2---:R-:W-:Y:S01]  /*7050*/  DFMA R16, R38, R16, R10 ;  /* 0x000000102610722b */ /* 0x004fe2000000000a */
[--C-:B------:R-:W-:Y:S02]  /*7060*/  IMAD.WIDE.U32 R38, R9, 0x8, R30.reuse ;  /* 0x0000000809267825 */ /* 0x100fe400078e001e */
[----:B------:R-:W2:Y:S04]  /*7070*/  LDL.128 R8, [R28+0x60] ;  /* 0x000060001c087983 */ /* 0x000ea80000100c00 */
[----:B------:R-:W2:Y:S01]  /*7080*/  LDG.E.64 R38, desc[UR8][R38.64] ;  /* 0x0000000826267981 */ /* 0x000ea2000c1e1b00 */
[----:B------:R-:W-:Y:S01]  /*7090*/  DFMA R40, R18, R32, R16 ;  /* 0x000000201228722b */ /* 0x000fe20000000010 */
[----:B------:R-:W-:-:S02]  /*70a0*/  IMAD.WIDE.U32 R32, R29, 0x8, R30 ;  /* 0x000000081d207825 */ /* 0x000fc400078e001e */
[----:B------:R-:W5:Y:S04]  /*70b0*/  LDL.128 R16, [R28+0x70] ;  /* 0x000070001c107983 */ /* 0x000f680000100c00 */
[----:B------:R-:W5:Y:S01]  /*70c0*/  LDG.E.64 R32, desc[UR8][R32.64] ;  /* 0x0000000820207981 */ /* 0x000f62000c1e1b00 */
[----:B------:R-:W-:-:S06]  /*70d0*/  IMAD.WIDE.U32 R30, R27, 0x8, R30 ;  /* 0x000000081b1e7825 */ /* 0x000fcc00078e001e */
[----:B------:R-:W5:Y:S01]  /*70e0*/  LDG.E.64 R30, desc[UR8][R30.64] ;  /* 0x000000081e1e7981 */ /* 0x000f62000c1e1b00 */
[----:B---3--:R-:W-:-:S08]  /*70f0*/  DFMA R12, R36, R12, R40 ;  /* 0x0000000c240c722b */ /* 0x008fd00000000028 */
[----:B----4-:R-:W-:Y:S01]  /*7100*/  DFMA R12, R14, R34, R12 ;  /* 0x000000220e0c722b */ /* 0x010fe2000000000c */
[----:B------:R-:W-:-:S05]  /*7110*/  VIADD R26, R26, 0x10 ;  /* 0x000000101a1a7836 */ /* 0x000fca0000000000 */
[----:B------:R-:W-:Y:S02]  /*7120*/  ISETP.NE.AND P0, PT, R26, UR7, PT ;  /* 0x000000071a007c0c */ /* 0x000fe4000bf05270 */
[----:B--2---:R-:W-:-:S08]  /*7130*/  DFMA R8, R38, R8, R12 ;  /* 0x000000082608722b */ /* 0x004fd0000000000c */
[----:B-----5:R-:W-:-:S08]  /*7140*/  DFMA R8, R10, R32, R8 ;  /* 0x000000200a08722b */ /* 0x020fd00000000008 */
[----:B------:R-:W-:-:S08]  /*7150*/  DFMA R8, R42, R16, R8 ;  /* 0x000000102a08722b */ /* 0x000fd00000000008 */
[----:B------:R-:W-:Y:S01]  /*7160*/  DFMA R32, R18, R30, R8 ;  /* 0x0000001e1220722b */ /* 0x000fe20000000008 */
[----:B------:R-:W-:Y:S10]  /*7170*/  @P0 BRA `(.L_x_612) ;  /* 0xfffffff800cc0947 */ /* 0x000ff4000383ffff */
[----:B------:R-:W-:-:S07]  /*7180*/  MOV R30, UR7 ;  /* 0x00000007001e7c02 */ /* 0x000fce0008000f00 */
.L_x_611:
[----:B------:R-:W-:-:S09]  /*7190*/  UISETP.NE.AND UP0, UPT, UR6, URZ, UPT ;  /* 0x000000ff0600728c */ /* 0x000fd2000bf05270 */
[----:B------:R-:W-:Y:S05]  /*71a0*/  BRA.U !UP0, `(.L_x_613) ;  /* 0x00000005085c7547 */ /* 0x000fea000b800000 */
[----:B------:R-:W-:Y:S02]  /*71b0*/  ISETP.GE.U32.AND P2, PT, R7, 0x7, PT ;  /* 0x000000070700780c */ /* 0x000fe40003f46070 */
[----:B------:R-:W-:-:S11]  /*71c0*/  ISETP.NE.AND P0, PT, R22, RZ, PT ;  /* 0x000000ff1600720c */ /* 0x000fd60003f05270 */
[----:B------:R-:W-:Y:S05]  /*71d0*/  @!P2 BRA `(.L_x_614) ;  /* 0x00000000009ca947 */ /* 0x000fea0003800000 */
[----:B------:R-:W2:Y:S01]  /*71e0*/  LDC.64 R34, c[0x0][0x388] ;  /* 0x0000e200ff227b82 */ /* 0x000ea20000000a00 */
[----:B------:R-:W-:Y:S01]  /*71f0*/  IMAD.IADD R41, R24, 0x1, R30 ;  /* 0x0000000118297824 */ /* 0x000fe200078e021e */
[----:B------:R-:W-:-:S03]  /*7200*/  LEA R31, R30, R1, 0x3 ;  /* 0x000000011e1f7211 */ /* 0x000fc600078e18ff */
[C---:B------:R-:W-:Y:S02]  /*7210*/  VIADD R39, R41.reuse, 0x1 ;  /* 0x0000000129277836 */ /* 0x040fe40000000000 */
[----:B------:R-:W3:Y:S01]  /*7220*/  LDL.128 R16, [R31] ;  /* 0x000000001f107983 */ /* 0x000ee20000100c00 */
[C---:B------:R-:W-:Y:S01]  /*7230*/  IADD3 R29, PT, PT, R41.reuse, 0x2, RZ ;  /* 0x00000002291d7810 */ /* 0x040fe20007ffe0ff */
[C---:B------:R-:W-:Y:S02]  /*7240*/  VIADD R27, R41.reuse, 0x3 ;  /* 0x00000003291b7836 */ /* 0x040fe40000000000 */
[----:B------:R-:W4:Y:S01]  /*7250*/  LDL.128 R12, [R31+0x10] ;  /* 0x000010001f0c7983 */ /* 0x000f220000100c00 */
[----:B--2---:R-:W-:-:S06]  /*7260*/  IMAD.WIDE.U32 R8, R41, 0x8, R34 ;  /* 0x0000000829087825 */ /* 0x004fcc00078e0022 */
[----:B------:R-:W3:Y:S01]  /*7270*/  LDG.E.64 R8, desc[UR8][R8.64] ;  /* 0x0000000808087981 */ /* 0x000ee2000c1e1b00 */
[----:B------:R-:W-:-:S06]  /*7280*/  IMAD.WIDE.U32 R38, R39, 0x8, R34 ;  /* 0x0000000827267825 */ /* 0x000fcc00078e0022 */
[----:B------:R-:W2:Y:S01]  /*7290*/  LDG.E.64 R38, desc[UR8][R38.64] ;  /* 0x0000000826267981 */ /* 0x000ea2000c1e1b00 */
[----:B------:R-:W-:Y:S01]  /*72a0*/  IMAD.WIDE.U32 R28, R29, 0x8, R34 ;  /* 0x000000081d1c7825 */ /* 0x000fe200078e0022 */
[----:B------:R-:W-:-:S03]  /*72b0*/  IADD3 R11, PT, PT, R41, 0x4, RZ ;  /* 0x00000004290b7810 */ /* 0x000fc60007ffe0ff */
[----:B------:R-:W-:Y:S02]  /*72c0*/  IMAD.WIDE.U32 R26, R27, 0x8, R34 ;  /* 0x000000081b1a7825 */ /* 0x000fe400078e0022 */
[----:B------:R-:W4:Y:S04]  /*72d0*/  LDG.E.64 R28, desc[UR8][R28.64] ;  /* 0x000000081c1c7981 */ /* 0x000f28000c1e1b00 */
[----:B------:R-:W5:Y:S01]  /*72e0*/  LDG.E.64 R26, desc[UR8][R26.64] ;  /* 0x000000081a1a7981 */ /* 0x000f62000c1e1b00 */
[----:B------:R-:W-:-:S04]  /*72f0*/  VIADD R37, R41, 0x5 ;  /* 0x0000000529257836 */ /* 0x000fc80000000000 */
[----:B------:R-:W-:-:S06]  /*7300*/  IMAD.WIDE.U32 R36, R37, 0x8, R34 ;  /* 0x0000000825247825 */ /* 0x000fcc00078e0022 */
[----:B------:R-:W5:Y:S01]  /*7310*/  LDG.E.64 R36, desc[UR8][R36.64] ;  /* 0x0000000824247981 */ /* 0x000f62000c1e1b00 */
[----:B---3--:R-:W-:Y:S01]  /*7320*/  DFMA R16, R8, R16, R32 ;  /* 0x000000100810722b */ /* 0x008fe20000000020 */
[----:B------:R-:W-:Y:S02]  /*7330*/  IMAD.WIDE.U32 R32, R11, 0x8, R34 ;  /* 0x000000080b207825 */ /* 0x000fe400078e0022 */
[----:B------:R-:W3:Y:S04]  /*7340*/  LDL.128 R8, [R31+0x20] ;  /* 0x000020001f087983 */ /* 0x000ee80000100c00 */
[----:B------:R-:W3:Y:S01]  /*7350*/  LDG.E.64 R32, desc[UR8][R32.64] ;  /* 0x0000000820207981 */ /* 0x000ee2000c1e1b00 */
[----:B--2---:R-:W-:Y:S01]  /*7360*/  DFMA R38, R38, R18, R16 ;  /* 0x000000122626722b */ /* 0x004fe20000000010 */
[C---:B------:R-:W-:Y:S01]  /*7370*/  IADD3 R17, PT, PT, R41.reuse, 0x6, RZ ;  /* 0x0000000629117810 */ /* 0x040fe20007ffe0ff */
[----:B------:R-:W-:-:S04]  /*7380*/  VIADD R19, R41, 0x7 ;  /* 0x0000000729137836 */ /* 0x000fc80000000000 */
[----:B------:R-:W-:-:S04]  /*7390*/  IMAD.WIDE.U32 R40, R17, 0x8, R34 ;  /* 0x0000000811287825 */ /* 0x000fc800078e0022 */
[----:B------:R-:W-:Y:S02]  /*73a0*/  IMAD.WIDE.U32 R34, R19, 0x8, R34 ;  /* 0x0000000813227825 */ /* 0x000fe400078e0022 */
[----:B------:R-:W2:Y:S04]  /*73b0*/  LDG.E.64 R40, desc[UR8][R40.64] ;  /* 0x0000000828287981 */ /* 0x000ea8000c1e1b00 */
[----:B------:R-:W2:Y:S04]  /*73c0*/  LDL.128 R16, [R31+0x30] ;  /* 0x000030001f107983 */ /* 0x000ea80000100c00 */
[----:B------:R-:W2:Y:S01]  /*73d0*/  LDG.E.64 R34, desc[UR8][R34.64] ;  /* 0x0000000822227981 */ /* 0x000ea2000c1e1b00 */
[----:B----4-:R-:W-:-:S08]  /*73e0*/  DFMA R12, R28, R12, R38 ;  /* 0x0000000c1c0c722b */ /* 0x010fd00000000026 */
[----:B-----5:R-:W-:Y:S01]  /*73f0*/  DFMA R12, R26, R14, R12 ;  /* 0x0000000e1a0c722b */ /* 0x020fe2000000000c */
[----:B------:R-:W-:-:S07]  /*7400*/  IADD3 R30, PT, PT, R30, 0x8, RZ ;  /* 0x000000081e1e7810 */ /* 0x000fce0007ffe0ff */
[----:B---3--:R-:W-:-:S08]  /*7410*/  DFMA R8, R32, R8, R12 ;  /* 0x000000082008722b */ /* 0x008fd0000000000c */
[----:B------:R-:W-:-:S08]  /*7420*/  DFMA R8, R36, R10, R8 ;  /* 0x0000000a2408722b */ /* 0x000fd00000000008 */
[----:B--2---:R-:W-:-:S08]  /*7430*/  DFMA R8, R40, R16, R8 ;  /* 0x000000102808722b */ /* 0x004fd00000000008 */
[----:B------:R-:W-:-:S11]  /*7440*/  DFMA R32, R34, R18, R8 ;  /* 0x000000122220722b */ /* 0x000fd60000000008 */
.L_x_614:
        /* <DEDUP_REMOVED lines=8> */
[----:B--2---:R-:W2:Y:S01]  /*74d0*/  LDL.128 R8, [R31] ;  /* 0x000000001f087983 */ /* 0x004ea20000100c00 */
        /* <DEDUP_REMOVED lines=16> */
.L_x_615:
[----:B------:R-:W-:Y:S05]  /*75e0*/  @!P0 BRA `(.L_x_613) ;  /* 0x00000000004c8947 */ /* 0x000fea0003800000 */
[----:B------:R-:W0:Y:S01]  /*75f0*/  LDC.64 R12, c[0x0][0x388] ;  /* 0x0000e200ff0c7b82 */ /* 0x000e220000000a00 */
[----:B------:R-:W-:Y:S01]  /*7600*/  IMAD.IADD R17, R24, 0x1, R30 ;  /* 0x0000000118117824 */ /* 0x000fe200078e021e */
[----:B------:R-:W-:-:S05]  /*7610*/  LEA R30, R30, R1, 0x3 ;  /* 0x000000011e1e7211 */ /* 0x000fca00078e18ff */
[----:B--2---:R-:W2:Y:S01]  /*7620*/  LDL.128 R8, [R30] ;  /* 0x000000001e087983 */ /* 0x004ea20000100c00 */
        /* <DEDUP_REMOVED lines=15> */
.L_x_613:
[----:B------:R-:W-:-:S11]  /*7720*/  DADD R16, R32, R32 ;  /* 0x0000000020107229 */ /* 0x000fd60000000020 */
.L_x_610:
[----:B------:R-:W-:-:S13]  /*7730*/  ISETP.NE.AND P0, PT, R0, R25, PT ;  /* 0x000000190000720c */ /* 0x000fda0003f05270 */
[----:B------:R-:W-:Y:S05]  /*7740*/  @!P0 BRA `(.L_x_616) ;  /* 0x0000000c00308947 */ /* 0x000fea0003800000 */
[----:B------:R-:W-:Y:S01]  /*7750*/  ISETP.GE.U32.AND P0, PT, R5, 0xf, PT ;  /* 0x0000000f0500780c */ /* 0x000fe20003f06070 */
[----:B-1-34-:R-:W-:Y:S02]  /*7760*/  IMAD R12, R25, UR4, R0 ;  /* 0x00000004190c7c24 */ /* 0x01afe4000f8e0200 */
[----:B------:R-:W-:-:S10]  /*7770*/  IMAD.MOV.U32 R13, RZ, RZ, RZ ;  /* 0x000000ffff0d7224 */ /* 0x000fd400078e00ff */
[----:B------:R-:W-:Y:S05]  /*7780*/  @!P0 BRA `(.L_x_617) ;  /* 0x00000004007c8947 */ /* 0x000fea0003800000 */
[----:B------:R-:W-:-:S07]  /*7790*/  MOV R14, RZ ;  /* 0x000000ff000e7202 */ /* 0x000fce0000000f00 */
.L_x_618:
        /* <DEDUP_REMOVED lines=21> */
[----:B0-----:R-:W3:Y:S01]  /*78f0*/  LDG.E.64 R36, desc[UR8][R34.64] ;  /* 0x0000000822247981 */ /* 0x001ee2000c1e1b00 */
[----:B------:R-:W-:-:S05]  /*7900*/  IADD3 R33, PT, PT, R13, 0x4, RZ ;  /* 0x000000040d217810 */ /* 0x000fca0007ffe0ff */
[----:B------:R-:W-:Y:S01]  /*7910*/  IMAD.WIDE.U32 R32, R33, 0x8, R18 ;  /* 0x0000000821207825 */ /* 0x000fe200078e0012 */
[----:B---3--:R-:W-:Y:S01]  /*7920*/  DFMA R36, R10, -R16, R36 ;  /* 0x800000100a24722b */ /* 0x008fe20000000024 */
[----:B------:R-:W3:Y:S06]  /*7930*/  LDL.128 R8, [R15+0x20] ;  /* 0x000020000f087983 */ /* 0x000eec0000100c00 */
[----:B------:R0:W-:Y:S04]  /*7940*/  STG.E.64 desc[UR8][R34.64], R36 ;  /* 0x0000002422007986 */ /* 0x0001e8000c101b08 */
[----:B------:R-:W3:Y:S01]  /*7950*/  LDG.E.64 R38, desc[UR8][R32.64] ;  /* 0x0000000820267981 */ /* 0x000ee2000c1e1b00 */
[----:B-1----:R-:W-:-:S04]  /*7960*/  VIADD R27, R13, 0x5 ;  /* 0x000000050d1b7836 */ /* 0x002fc80000000000 */
        /* <DEDUP_REMOVED lines=9> */
[----:B------:R-:W2:Y:S01]  /*7a00*/  LDG.E.64 R40, desc[UR8][R28.64] ;  /* 0x000000081c287981 */ /* 0x000ea2000c1e1b00 */
[----:B0-----:R-:W-:-:S04]  /*7a10*/  VIADD R35, R13, 0x7 ;  /* 0x000000070d237836 */ /* 0x001fc80000000000 */
        /* <DEDUP_REMOVED lines=9> */
[----:B------:R-:W2:Y:S01]  /*7ab0*/  LDG.E.64 R38, desc[UR8][R32.64] ;  /* 0x0000000820267981 */ /* 0x000ea2000c1e1b00 */
[----:B---3--:R-:W-:-:S04]  /*7ac0*/  VIADD R27, R13, 0x9 ;  /* 0x000000090d1b7836 */ /* 0x008fc80000000000 */
        /* <DEDUP_REMOVED lines=42> */
[----:B------:R-:W-:-:S07]  /*7d70*/  IMAD.U32 R13, RZ, RZ, UR7 ;  /* 0x00000007ff0d7e24 */ /* 0x000fce000f8e00ff */
.L_x_617:
[----:B------:R-:W-:-:S09]  /*7d80*/  UISETP.NE.AND UP0, UPT, UR6, URZ, UPT ;  /* 0x000000ff0600728c */ /* 0x000fd2000bf05270 */
[----:B------:R-:W-:Y:S05]  /*7d90*/  BRA.U !UP0, `(.L_x_616) ;  /* 0x00000005089c7547 */ /* 0x000fea000b800000 */
[----:B------:R-:W-:Y:S02]  /*7da0*/  ISETP.GE.U32.AND P0, PT, R7, 0x7, PT ;  /* 0x000000070700780c */ /* 0x000fe40003f06070 */
[----:B------:R-:W-:-:S11]  /*7db0*/  ISETP.NE.AND P2, PT, R22, RZ, PT ;  /* 0x000000ff1600720c */ /* 0x000fd60003f45270 */
[----:B------:R-:W-:Y:S05]  /*7dc0*/  @!P0 BRA `(.L_x_619) ;  /* 0x0000000000bc8947 */ /* 0x000fea0003800000 */
[----:B------:R-:W0:Y:S01]  /*7dd0*/  LDC.64 R14, c[0x0][0x388] ;  /* 0x0000e200ff0e7b82 */ /* 0x000e220000000a00 */
[----:B-1----:R-:W-:Y:S01]  /*7de0*/  IADD3 R31, PT, PT, R12, R13, RZ ;  /* 0x0000000d0c1f7210 */ /* 0x002fe20007ffe0ff */
[----:B------:R-:W-:-:S05]  /*7df0*/  IMAD R24, R13, 0x8, R1 ;  /* 0x000000080d187824 */ /* 0x000fca00078e0201 */
[----:B--2---:R-:W2:Y:S01]  /*7e00*/  LDL.128 R8, [R24] ;  /* 0x0000000018087983 */ /* 0x004ea20000100c00 */
[----:B0-----:R-:W-:-:S05]  /*7e10*/  IMAD.WIDE.U32 R32, R31, 0x8, R14 ;  /* 0x000000081f207825 */ /* 0x001fca00078e000e */
        /* <DEDUP_REMOVED lines=25> */
[----:B---3--:R-:W-:-:S07]  /*7fb0*/  DFMA R38, R8, -R16, R38 ;  /* 0x800000100826722b */ /* 0x008fce0000000026 */
[----:B------:R3:W-:Y:S04]  /*7fc0*/  STG.E.64 desc[UR8][R32.64], R38 ;  /* 0x0000002620007986 */ /* 0x0007e8000c101b08 */
[----:B--2---:R-:W2:Y:S01]  /*7fd0*/  LDG.E.64 R26, desc[UR8][R18.64] ;  /* 0x00000008121a7981 */ /* 0x004ea2000c1e1b00 */
[----:B------:R-:W-:-:S04]  /*7fe0*/  VIADD R29, R31, 0x6 ;  /* 0x000000061f1d7836 */ /* 0x000fc80000000000 */
[----:B------:R-:W-:Y:S01]  /*7ff0*/  IMAD.WIDE.U32 R28, R29, 0x8, R14 ;  /* 0x000000081d1c7825 */ /* 0x000fe200078e000e */
[----:B--2---:R-:W-:Y:S01]  /*8000*/  DFMA R26, -R16, R10, R26 ;  /* 0x0000000a101a722b */ /* 0x004fe2000000011a */
        /* <DEDUP_REMOVED lines=8> */
[----:B------:R-:W-:Y:S01]  /*8090*/  VIADD R13, R13, 0x8 ;  /* 0x000000080d0d7836 */ /* 0x000fe20000000000 */
[----:B--2---:R-:W-:-:S07]  /*80a0*/  DFMA R10, -R16, R10, R30 ;  /* 0x0000000a100a722b */ /* 0x004fce000000011e */
[----:B------:R3:W-:Y:S04]  /*80b0*/  STG.E.64 desc[UR8][R14.64], R10 ;  /* 0x0000000a0e007986 */ /* 0x0007e8000c101b08 */
.L_x_619:
[----:B------:R-:W-:Y:S05]  /*80c0*/  @!P2 BRA `(.L_x_616) ;  /* 0x0000000000d0a947 */ /* 0x000fea0003800000 */
[----:B------:R-:W-:Y:S02]  /*80d0*/  ISETP.GE.U32.AND P0, PT, R6, 0x3, PT ;  /* 0x000000030600780c */ /* 0x000fe40003f06070 */
[----:B------:R-:W-:-:S11]  /*80e0*/  ISETP.NE.AND P2, PT, R23, RZ, PT ;  /* 0x000000ff1700720c */ /* 0x000fd60003f45270 */
[----:B------:R-:W-:Y:S05]  /*80f0*/  @!P0 BRA `(.L_x_620) ;  /* 0x0000000000648947 */ /* 0x000fea0003800000 */
[----:B---3--:R-:W0:Y:S01]  /*8100*/  LDC.64 R14, c[0x0][0x388] ;  /* 0x0000e200ff0e7b82 */ /* 0x008e220000000a00 */
[----:B------:R-:W-:Y:S01]  /*8110*/  IADD3 R35, PT, PT, R12, R13, RZ ;  /* 0x0000000d0c237210 */ /* 0x000fe20007ffe0ff */
[----:B------:R-:W-:-:S05]  /*8120*/  IMAD R24, R13, 0x8, R1 ;  /* 0x000000080d187824 */ /* 0x000fca00078e0201 */
[----:B-12---:R-:W2:Y:S01]  /*8130*/  LDL.128 R8, [R24] ;  /* 0x0000000018087983 */ /* 0x006ea20000100c00 */
[----:B0-----:R-:W-:-:S05]  /*8140*/  IMAD.WIDE.U32 R26, R35, 0x8, R14 ;  /* 0x00000008231a7825 */ /* 0x001fca00078e000e */
[----:B------:R-:W2:Y:S01]  /*8150*/  LDG.E.64 R18, desc[UR8][R26.64] ;  /* 0x000000081a127981 */ /* 0x000ea2000c1e1b00 */
[----:B------:R-:W-:Y:S01]  /*8160*/  IADD3 R29, PT, PT, R35, 0x1, RZ ;  /* 0x00000001231d7810 */ /* 0x000fe20007ffe0ff */
[----:B--2---:R-:W-:-:S04]  /*8170*/  DFMA R32, R8, -R16, R18 ;  /* 0x800000100820722b */ /* 0x004fc80000000012 */
[----:B------:R-:W-:-:S03]  /*8180*/  IMAD.WIDE.U32 R18, R29, 0x8, R14 ;  /* 0x000000081d127825 */ /* 0x000fc600078e000e */
        /* <DEDUP_REMOVED lines=16> */
.L_x_620:
[----:B------:R-:W-:Y:S05]  /*8290*/  @!P2 BRA `(.L_x_616) ;  /* 0x00000000005ca947 */ /* 0x000fea0003800000 */
[----:B---3--:R-:W3:Y:S01]  /*82a0*/  LDC.64 R14, c[0x0][0x388] ;  /* 0x0000e200ff0e7b82 */ /* 0x008ee20000000a00 */
[----:B01----:R-:W-:Y:S01]  /*82b0*/  IADD3 R27, PT, PT, R12, R13, RZ ;  /* 0x0000000d0c1b7210 */ /* 0x003fe20007ffe0ff */
[----:B------:R-:W-:-:S05]  /*82c0*/  IMAD R24, R13, 0x8, R1 ;  /* 0x000000080d187824 */ /* 0x000fca00078e0201 */
[----:B--2---:R-:W2:Y:S01]  /*82d0*/  LDL.128 R8, [R24] ;  /* 0x0000000018087983 */ /* 0x004ea20000100c00 */
[----:B---3--:R-:W-:-:S05]  /*82e0*/  IMAD.WIDE.U32 R12, R27, 0x8, R14 ;  /* 0x000000081b0c7825 */ /* 0x008fca00078e000e */
[----:B------:R-:W2:Y:S01]  /*82f0*/  LDG.E.64 R18, desc[UR8][R12.64] ;  /* 0x000000080c127981 */ /* 0x000ea2000c1e1b00 */
[----:B------:R-:W-:Y:S01]  /*8300*/  ISETP.NE.AND P0, PT, R23, 0x1, PT ;  /* 0x000000011700780c */ /* 0x000fe20003f05270 */
[----:B--2---:R-:W-:-:S07]  /*8310*/  DFMA R8, R8, -R16, R18 ;  /* 0x800000100808722b */ /* 0x004fce0000000012 */
        /* <DEDUP_REMOVED lines=9> */
[----:B0-----:R-:W-:-:S04]  /*83b0*/  VIADD R9, R27, 0x2 ;  /* 0x000000021b097836 */ /* 0x001fc80000000000 */
[----:B------:R-:W-:Y:S02]  /*83c0*/  IMAD.WIDE.U32 R14, R9, 0x8, R14 ;  /* 0x00000008090e7825 */ /* 0x000fe400078e000e */
[----:B------:R-:W2:Y:S04]  /*83d0*/  LDL.64 R8, [R24+0x10] ;  /* 0x0000100018087983 */ /* 0x000ea80000100a00 */
[----:B------:R-:W2:Y:S02]  /*83e0*/  LDG.E.64 R10, desc[UR8][R14.64] ;  /* 0x000000080e0a7981 */ /* 0x000ea4000c1e1b00 */
[----:B--2---:R-:W-:-:S07]  /*83f0*/  DFMA R8, R8, -R16, R10 ;  /* 0x800000100808722b */ /* 0x004fce000000000a */
[----:B------:R0:W-:Y:S04]  /*8400*/  STG.E.64 desc[UR8][R14.64], R8 ;  /* 0x000000080e007986 */ /* 0x0001e8000c101b08 */
.L_x_616:
[----:B------:R-:W-:-:S06]  /*8410*/  UIADD3 UR4, UPT, UPT, UR4, 0x1, URZ ;  /* 0x0000000104047890 */ /* 0x000fcc000fffe0ff */
[----:B------:R-:W-:-:S13]  /*8420*/  ISETP.NE.AND P0, PT, R25, UR4, PT ;  /* 0x0000000419007c0c */ /* 0x000fda000bf05270 */
[----:B------:R-:W-:Y:S05]  /*8430*/  @P0 BRA `(.L_x_621) ;  /* 0xffffffe400f00947 */ /* 0x000fea000383ffff */
.L_x_559:
[----:B------:R-:W-:Y:S01]  /*8440*/  IADD3 R4, PT, PT, R4, 0x1, RZ ;  /* 0x0000000104047810 */ /* 0x000fe20007ffe0ff */
[----:B------:R-:W-:Y:S01]  /*8450*/  VIADD R3, R3, 0x1 ;  /* 0x0000000103037836 */ /* 0x000fe20000000000 */
[----:B------:R-:W-:Y:S01]  /*8460*/  IADD3 R2, PT, PT, R2, 0x1, RZ ;  /* 0x0000000102027810 */ /* 0x000fe20007ffe0ff */
[----:B------:R-:W-:Y:S06]  /*8470*/  @P1 BRA `(.L_x_622) ;  /* 0xffffff8400541947 */ /* 0x000fec000383ffff */
.L_x_553:
[----:B------:R-:W-:-:S13]  /*8480*/  ISETP.GE.AND P0, PT, R25, 0x1, PT ;  /* 0x000000011900780c */ /* 0x000fda0003f06270 */
[----:B------:R-:W-:Y:S05]  /*8490*/  @!P0 BRA `(.L_x_623) ;  /* 0x0000004c00448947 */ /* 0x000fea0003800000 */
[----:B01-34-:R-:W0:Y:S01]  /*84a0*/  LDC.64 R18, c[0x0][0x380] ;  /* 0x0000e000ff127b82 */ /* 0x01be220000000a00 */
[----:B------:R-:W-:Y:S01]  /*84b0*/  IMAD R0, R21, R25, R21 ;  /* 0x0000001915007224 */ /* 0x000fe200078e0215 */
[C---:B------:R-:W-:Y:S01]  /*84c0*/  LOP3.LUT R2, R25.reuse, 0x7, RZ, 0xc0, !PT ;  /* 0x0000000719027812 */ /* 0x040fe200078ec0ff */
[C---:B------:R-:W-:Y:S01]  /*84d0*/  IMAD R13, R25.reuse, 0x1e, RZ ;  /* 0x0000001e190d7824 */ /* 0x040fe200078e02ff */
[C---:B------:R-:W-:Y:S01]  /*84e0*/  LOP3.LUT R4, R25.reuse, 0x1, RZ, 0xc0, !PT ;  /* 0x0000000119047812 */ /* 0x040fe200078ec0ff */
[----:B------:R-:W-:Y:S01]  /*84f0*/  IMAD.IADD R23, R0, 0x1, R25 ;  /* 0x0000000100177824 */ /* 0x000fe200078e0219 */
[C---:B------:R-:W-:Y:S01]  /*8500*/  LOP3.LUT R6, R25.reuse, 0xf, RZ, 0xc0, !PT ;  /* 0x0000000f19067812 */ /* 0x040fe200078ec0ff */
[----:B------:R-:W-:Y:S01]  /*8510*/  UMOV UR4, URZ ;  /* 0x000000ff00047c82 */ /* 0x000fe20008000000 */
[----:B------:R-:W-:Y:S02]  /*8520*/  LOP3.LUT R0, R25, 0x3, RZ, 0xc0, !PT ;  /* 0x0000000319007812 */ /* 0x000fe400078ec0ff */
[----:B------:R-:W-:-:S02]  /*8530*/  IADD3 R3, PT, PT, R23, 0x1, RZ ;  /* 0x0000000117037810 */ /* 0x000fc40007ffe0ff */
[C---:B------:R-:W-:Y:S02]  /*8540*/  LOP3.LUT R5, R25.reuse, 0x7ffffff0, RZ, 0xc0, !PT ;  /* 0x7ffffff019057812 */ /* 0x040fe400078ec0ff */
[----:B------:R-:W-:Y:S02]  /*8550*/  LOP3.LUT R12, R25, 0x7ffffff8, RZ, 0xc0, !PT ;  /* 0x7ffffff8190c7812 */ /* 0x000fe400078ec0ff */
[----:B------:R-:W-:Y:S02]  /*8560*/  VIMNMX R13, PT, PT, R13, 0x1, !PT ;  /* 0x000000010d0d7848 */ /* 0x000fe40007fe0100 */
[----:B------:R-:W-:Y:S01]  /*8570*/  IADD3 R7, PT, PT, R2, -0x1, RZ ;  /* 0xffffffff02077810 */ /* 0x000fe20007ffe0ff */
[----:B0-----:R-:W-:-:S04]  /*8580*/  IMAD.WIDE.U32 R22, R23, 0x8, R18 ;  /* 0x0000000817167825 */ /* 0x001fc800078e0012 */
[----:B------:R-:W-:-:S04]  /*8590*/  IMAD.WIDE.U32 R18, R3, 0x8, R18 ;  /* 0x0000000803127825 */ /* 0x000fc800078e0012 */
[----:B------:R-:W-:-:S05]  /*85a0*/  VIADD R3, R25, 0xffffffff ;  /* 0xffffffff19037836 */ /* 0x000fca0000000000 */
[----:B------:R-:W-:-:S07]  /*85b0*/  VIMNMX.U32 R16, PT, PT, R3, 0x1, !PT ;  /* 0x0000000103107848 */ /* 0x000fce0007fe0000 */
.L_x_658:
[----:B01234-:R-:W-:-:S07]  /*85c0*/  IMAD.MOV.U32 R25, RZ, RZ, RZ ;  /* 0x000000ffff197224 */ /* 0x01ffce00078e00ff */
.L_x_625:
[----:B------:R-:W-:-:S13]  /*85d0*/  ISETP.NE.AND P0, PT, R25, R3, PT ;  /* 0x000000031900720c */ /* 0x000fda0003f05270 */
[----:B------:R-:W-:Y:S05]  /*85e0*/  @!P0 BRA `(.L_x_624) ;  /* 0x0000004800e48947 */ /* 0x000fea0003800000 */
[----:B------:R-:W0:Y:S01]  /*85f0*/  LDC R20, c[0x0][0x390] ;  /* 0x0000e400ff147b82 */ /* 0x000e220000000800 */
[----:B------:R-:W-:-:S07]  /*8600*/  IADD3 R17, PT, PT, R25, 0x1, RZ ;  /* 0x0000000119117810 */ /* 0x000fce0007ffe0ff */
[----:B--2---:R-:W1:Y:S01]  /*8610*/  LDC.64 R8, c[0x0][0x380] ;  /* 0x0000e000ff087b82 */ /* 0x004e620000000a00 */
[CC--:B0-----:R-:W-:Y:S02]  /*8620*/  IMAD R24, R25.reuse, R20.reuse, R20 ;  /* 0x0000001419187224 */ /* 0x0c1fe400078e0214 */
[----:B------:R-:W-:Y:S02]  /*8630*/  IMAD R11, R25, R20, R25 ;  /* 0x00000014190b7224 */ /* 0x000fe400078e0219 */
[----:B------:R-:W-:Y:S02]  /*8640*/  IMAD.IADD R15, R17, 0x1, R24 ;  /* 0x00000001110f7824 */ /* 0x000fe400078e0218 */
[----:B-1----:R-:W-:-:S04]  /*8650*/  IMAD.WIDE.U32 R10, R11, 0x8, R8 ;  /* 0x000000080b0a7825 */ /* 0x002fc800078e0008 */
[----:B------:R-:W-:Y:S02]  /*8660*/  IMAD.WIDE.U32 R14, R15, 0x8, R8 ;  /* 0x000000080f0e7825 */ /* 0x000fe400078e0008 */
[----:B------:R-:W2:Y:S04]  /*8670*/  LDG.E.64 R10, desc[UR8][R10.64] ;  /* 0x000000080a0a7981 */ /* 0x000ea8000c1e1b00 */
[----:B------:R-:W2:Y:S01]  /*8680*/  LDG.E.64 R14, desc[UR8][R14.64] ;  /* 0x000000080e0e7981 */ /* 0x000ea2000c1e1b00 */
[----:B------:R-:W-:-:S05]  /*8690*/  IADD3 R25, PT, PT, R24, R25, RZ ;  /* 0x0000001918197210 */ /* 0x000fca0007ffe0ff */
[----:B------:R-:W-:-:S06]  /*86a0*/  IMAD.WIDE.U32 R24, R25, 0x8, R8 ;  /* 0x0000000819187825 */ /* 0x000fcc00078e0008 */
[----:B------:R-:W3:Y:S01]  /*86b0*/  LDG.E.64 R24, desc[UR8][R24.64] ;  /* 0x0000000818187981 */ /* 0x000ee2000c1e1b00 */
[----:B------:R-:W-:Y:S01]  /*86c0*/  IMAD.MOV.U32 R29, RZ, RZ, 0x80000 ;  /* 0x00080000ff1d7424 */ /* 0x000fe200078e00ff */
[----:B--2---:R-:W-:-:S08]  /*86d0*/  DADD R26, |R10|, |R14| ;  /* 0x000000000a1a7229 */ /* 0x004fd0000000060e */
[----:B------:R-:W-:Y:S02]  /*86e0*/  DSETP.MAX.AND P0, P1, R26, 1, PT ;  /* 0x3ff000001a00742a */ /* 0x000fe4000390f000 */
[----:B------:R-:W-:-:S04]  /*86f0*/  MOV R28, R27 ;  /* 0x0000001b001c7202 */ /* 0x000fc80000000f00 */
[----:B------:R-:W-:Y:S02]  /*8700*/  FSEL R11, R28, 1.875, P0 ;  /* 0x3ff000001c0b7808 */ /* 0x000fe40000000000 */
[----:B------:R-:W-:-:S06]  /*8710*/  SEL R10, R26, RZ, P0 ;  /* 0x000000ff1a0a7207 */ /* 0x000fcc0000000000 */
[----:B------:R-:W-:-:S06]  /*8720*/  @P1 LOP3.LUT R11, R29, 0x3ff00000, RZ, 0xfc, !PT ;  /* 0x3ff000001d0b1812 */ /* 0x000fcc00078efcff */
[----:B------:R-:W-:-:S08]  /*8730*/  DMUL R10, R10, 2.2204460492503130808e-16 ;  /* 0x3cb000000a0a7828 */ /* 0x000fd00000000000 */
[----:B---3--:R-:W-:Y:S01]  /*8740*/  DSETP.GT.AND P0, PT, |R24|, R10, PT ;  /* 0x0000000a1800722a */ /* 0x008fe20003f04200 */
[----:B------:R-:W-:-:S13]  /*8750*/  IMAD.MOV.U32 R25, RZ, RZ, R17 ;  /* 0x000000ffff197224 */ /* 0x000fda00078e0011 */
[----:B------:R-:W-:Y:S05]  /*8760*/  @!P0 BRA `(.L_x_625) ;  /* 0xfffffffc00988947 */ /* 0x000fea000383ffff */
[----:B------:R-:W-:Y:S01]  /*8770*/  IMAD R11, R21, R20, R21 ;  /* 0x00000014150b7224 */ /* 0x000fe200078e0215 */
[----:B------:R-:W2:Y:S04]  /*8780*/  LDG.E.64 R24, desc[UR8][R22.64] ;  /* 0x0000000816187981 */ /* 0x000ea8000c1e1b00 */
[----:B------:R-:W-:-:S05]  /*8790*/  IADD3 R15, PT, PT, R11, 0x1, RZ ;  /* 0x000000010b0f7810 */ /* 0x000fca0007ffe0ff */
[----:B------:R-:W-:-:S04]  /*87a0*/  IMAD.WIDE.U32 R14, R15, 0x8, R8 ;  /* 0x000000080f0e7825 */ /* 0x000fc800078e0008 */
[----:B------:R-:W-:Y:S02]  /*87b0*/  IMAD.WIDE.U32 R10, R11, 0x8, R8 ;  /* 0x000000080b0a7825 */ /* 0x000fe400078e0008 */
        /* <DEDUP_REMOVED lines=12> */
[----:B------:R-:W-:Y:S02]  /*8880*/  MOV R14, 0x0 ;  /* 0x00000000000e7802 */ /* 0x000fe40000000f00 */
[----:B------:R-:W-:Y:S02]  /*8890*/  MOV R15, 0x3fd80000 ;  /* 0x3fd80000000f7802 */ /* 0x000fe40000000f00 */
[----:B------:R-:W-:Y:S01]  /*88a0*/  ISETP.GE.U32.AND P0, PT, R32, 0x7ca00000, PT ;  /* 0x7ca000002000780c */ /* 0x000fe20003f06070 */
        /* <DEDUP_REMOVED lines=16> */
.L_x_627:
        /* <DEDUP_REMOVED lines=8> */
[----:B------:R-:W-:Y:S01]  /*8a30*/  FSEL R47, R11, R31, !P0 ;  /* 0x0000001f0b2f7208 */ /* 0x000fe20004000000 */
[----:B------:R-:W-:Y:S06]  /*8a40*/  BRA `(.L_x_628) ;  /* 0x0000000000047947 */ /* 0x000fec0003800000 */
.L_x_626:
[----:B------:R-:W-:-:S11]  /*8a50*/  DMUL R46, R46, 0.5 ;  /* 0x3fe000002e2e7828 */ /* 0x000fd60000000000 */
.L_x_628:
[----:B------:R-:W-:Y:S02]  /*8a60*/  ISETP.GE.U32.AND P0, PT, R3, 0xf, PT ;  /* 0x0000000f0300780c */ /* 0x000fe40003f06070 */
[----:B------:R-:W-:-:S11]  /*8a70*/  MOV R10, RZ ;  /* 0x000000ff000a7202 */ /* 0x000fd60000000f00 */
[----:B------:R-:W-:Y:S05]  /*8a80*/  @!P0 BRA `(.L_x_629) ;  /* 0x0000000400988947 */ /* 0x000fea0003800000 */
[----:B------:R-:W-:-:S07]  /*8a90*/  IMAD.MOV.U32 R10, RZ, RZ, RZ ;  /* 0x000000ffff0a7224 */ /* 0x000fce00078e00ff */
.L_x_630:
[----:B------:R-:W0:Y:S08]  /*8aa0*/  LDC R11, c[0x0][0x390] ;  /* 0x0000e400ff0b7b82 */ /* 0x000e300000000800 */
[----:B-1----:R-:W1:Y:S01]  /*8ab0*/  LDC.64 R8, c[0x0][0x380] ;  /* 0x0000e000ff087b82 */ /* 0x002e620000000a00 */
[----:B0-----:R-:W-:-:S04]  /*8ac0*/  IMAD R27, R10, R11, R10 ;  /* 0x0000000b0a1b7224 */ /* 0x001fc800078e020a */
[----:B-1----:R-:W-:-:S05]  /*8ad0*/  IMAD.WIDE.U32 R26, R27, 0x8, R8 ;  /* 0x000000081b1a7825 */ /* 0x002fca00078e0008 */
[----:B------:R-:W2:Y:S01]  /*8ae0*/  LDG.E.64 R14, desc[UR8][R26.64] ;  /* 0x000000081a0e7981 */ /* 0x000ea2000c1e1b00 */
[----:B------:R-:W-:-:S05]  /*8af0*/  IMAD R17, R10, R11, R11 ;  /* 0x0000000b0a117224 */ /* 0x000fca00078e020b */
[----:B------:R-:W-:Y:S01]  /*8b00*/  IADD3 R25, PT, PT, R10, 0x1, R17 ;  /* 0x000000010a197810 */ /* 0x000fe20007ffe011 */
[----:B--2---:R-:W-:-:S04]  /*8b10*/  DADD R28, R14, -R46 ;  /* 0x000000000e1c7229 */ /* 0x004fc8000000082e */
[----:B------:R-:W-:-:S03]  /*8b20*/  IMAD.WIDE.U32 R14, R25, 0x8, R8 ;  /* 0x00000008190e7825 */ /* 0x000fc600078e0008 */
[----:B------:R0:W-:Y:S04]  /*8b30*/  STG.E.64 desc[UR8][R26.64], R28 ;  /* 0x0000001c1a007986 */ /* 0x0001e8000c101b08 */
[----:B------:R-:W2:Y:S01]  /*8b40*/  LDG.E.64 R24, desc[UR8][R14.64] ;  /* 0x000000080e187981 */ /* 0x000ea2000c1e1b00 */
[----:B------:R-:W-:-:S04]  /*8b50*/  IADD3 R17, PT, PT, R17, R11, RZ ;  /* 0x0000000b11117210 */ /* 0x000fc80007ffe0ff */
[----:B------:R-:W-:Y:S01]  /*8b60*/  IADD3 R33, PT, PT, R10, 0x2, R17 ;  /* 0x000000020a217810 */ /* 0x000fe20007ffe011 */
[----:B--2---:R-:W-:-:S04]  /*8b70*/  DADD R30, R24, -R46 ;  /* 0x00000000181e7229 */ /* 0x004fc8000000082e */
[----:B------:R-:W-:-:S03]  /*8b80*/  IMAD.WIDE.U32 R24, R33, 0x8, R8 ;  /* 0x0000000821187825 */ /* 0x000fc600078e0008 */
[----:B------:R1:W-:Y:S04]  /*8b90*/  STG.E.64 desc[UR8][R14.64], R30 ;  /* 0x0000001e0e007986 */ /* 0x0003e8000c101b08 */
[----:B------:R-:W2:Y:S01]  /*8ba0*/  LDG.E.64 R32, desc[UR8][R24.64] ;  /* 0x0000000818207981 */ /* 0x000ea2000c1e1b00 */
[----:B------:R-:W-:-:S04]  /*8bb0*/  IADD3 R17, PT, PT, R17, R11, RZ ;  /* 0x0000000b11117210 */ /* 0x000fc80007ffe0ff */
[----:B------:R-:W-:-:S05]  /*8bc0*/  IADD3 R35, PT, PT, R10, 0x3, R17 ;  /* 0x000000030a237810 */ /* 0x000fca0007ffe011 */
[----:B0-----:R-:W-:Y:S01]  /*8bd0*/  IMAD.WIDE.U32 R26, R35, 0x8, R8 ;  /* 0x00000008231a7825 */ /* 0x001fe200078e0008 */
[----:B--2---:R-:W-:-:S07]  /*8be0*/  DADD R32, R32, -R46 ;  /* 0x0000000020207229 */ /* 0x004fce000000082e */
[----:B------:R0:W-:Y:S04]  /*8bf0*/  STG.E.64 desc[UR8][R24.64], R32 ;  /* 0x0000002018007986 */ /* 0x0001e8000c101b08 */
[----:B------:R-:W2:Y:S01]  /*8c00*/  LDG.E.64 R28, desc[UR8][R26.64] ;  /* 0x000000081a1c7981 */ /* 0x000ea2000c1e1b00 */
[----:B------:R-:W-:-:S05]  /*8c10*/  IMAD.IADD R17, R17, 0x1, R11 ;  /* 0x0000000111117824 */ /* 0x000fca00078e020b */
[----:B------:R-:W-:-:S05]  /*8c20*/  IADD3 R35, PT, PT, R10, 0x4, R17 ;  /* 0x000000040a237810 */ /* 0x000fca0007ffe011 */
[----:B-1----:R-:W-:Y:S01]  /*8c30*/  IMAD.WIDE.U32 R14, R35, 0x8, R8 ;  /* 0x00000008230e7825 */ /* 0x002fe200078e0008 */
[----:B--2---:R-:W-:-:S07]  /*8c40*/  DADD R28, R28, -R46 ;  /* 0x000000001c1c7229 */ /* 0x004fce000000082e */
        /* <DEDUP_REMOVED lines=8> */
[----:B------:R-:W-:-:S04]  /*8cd0*/  IADD3 R17, PT, PT, R17, R11, RZ ;  /* 0x0000000b11117210 */ /* 0x000fc80007ffe0ff */
[----:B------:R-:W-:-:S05]  /*8ce0*/  IADD3 R35, PT, PT, R10, 0x6, R17 ;  /* 0x000000060a237810 */ /* 0x000fca0007ffe011 */
[----:B-1----:R-:W-:Y:S01]  /*8cf0*/  IMAD.WIDE.U32 R26, R35, 0x8, R8 ;  /* 0x00000008231a7825 */ /* 0x002fe200078e0008 */
[----:B--2---:R-:W-:-:S07]  /*8d00*/  DADD R32, R32, -R46 ;  /* 0x0000000020207229 */ /* 0x004fce000000082e */
[----:B------:R1:W-:Y:S04]  /*8d10*/  STG.E.64 desc[UR8][R24.64], R32 ;  /* 0x0000002018007986 */ /* 0x0003e8000c101b08 */
[----:B------:R-:W2:Y:S01]  /*8d20*/  LDG.E.64 R28, desc[UR8][R26.64] ;  /* 0x000000081a1c7981 */ /* 0x000ea2000c1e1b00 */
[----:B------:R-:W-:-:S05]  /*8d30*/  IMAD.IADD R17, R17, 0x1, R11 ;  /* 0x0000000111117824 */ /* 0x000fca00078e020b */
        /* <DEDUP_REMOVED lines=47> */
[----:B------:R-:W-:-:S04]  /*9030*/  IADD3 R11, PT, PT, R10, R11, R17 ;  /* 0x0000000b0a0b7210 */ /* 0x000fc80007ffe011 */
[----:B------:R-:W-:-:S05]  /*9040*/  IADD3 R11, PT, PT, R11, 0xf, RZ ;  /* 0x0000000f0b0b7810 */ /* 0x000fca0007ffe0ff */
[----:B------:R-:W-:Y:S01]  /*9050*/  IMAD.WIDE.U32 R8, R11, 0x8, R8 ;  /* 0x000000080b087825 */ /* 0x000fe200078e0008 */
[----:B--2---:R-:W-:-:S07]  /*9060*/  DADD R32, R32, -R46 ;  /* 0x0000000020207229 */ /* 0x004fce000000082e */
[----:B------:R1:W-:Y:S04]  /*9070*/  STG.E.64 desc[UR8][R24.64], R32 ;  /* 0x0000002018007986 */ /* 0x0003e8000c101b08 */
[----:B0-----:R-:W2:Y:S01]  /*9080*/  LDG.E.64 R26, desc[UR8][R8.64] ;  /* 0x00000008081a7981 */ /* 0x001ea2000c1e1b00 */
[----:B------:R-:W-:-:S05]  /*9090*/  VIADD R10, R10, 0x10 ;  /* 0x000000100a0a7836 */ /* 0x000fca0000000000 */
[----:B------:R-:W-:Y:S01]  /*90a0*/  ISETP.NE.AND P0, PT, R10, R5, PT ;  /* 0x000000050a00720c */ /* 0x000fe20003f05270 */
[----:B--2---:R-:W-:-:S07]  /*90b0*/  DADD R26, R26, -R46 ;  /* 0x000000001a1a7229 */ /* 0x004fce000000082e */
[----:B------:R1:W-:Y:S05]  /*90c0*/  STG.E.64 desc[UR8][R8.64], R26 ;  /* 0x0000001a08007986 */ /* 0x0003ea000c101b08 */
[----:B------:R-:W-:Y:S05]  /*90d0*/  @P0 BRA `(.L_x_630) ;  /* 0xfffffff800700947 */ /* 0x000fea000383ffff */
[----:B------:R-:W-:-:S07]  /*90e0*/  MOV R10, R5 ;  /* 0x00000005000a7202 */ /* 0x000fce0000000f00 */
.L_x_629:
[----:B------:R-:W-:-:S13]  /*90f0*/  ISETP.NE.AND P0, PT, R6, RZ, PT ;  /* 0x000000ff0600720c */ /* 0x000fda0003f05270 */
[----:B------:R-:W-:Y:S05]  /*9100*/  @!P0 BRA `(.L_x_631) ;  /* 0x0000000400b08947 */ /* 0x000fea0003800000 */
[----:B-1----:R-:W-:Y:S02]  /*9110*/  IADD3 R8, PT, PT, R6, -0x1, RZ ;  /* 0xffffffff06087810 */ /* 0x002fe40007ffe0ff */
[----:B------:R-:W-:Y:S02]  /*9120*/  ISETP.NE.AND P1, PT, R2, RZ, PT ;  /* 0x000000ff0200720c */ /* 0x000fe40003f25270 */
[----:B------:R-:W-:-:S13]  /*9130*/  ISETP.GE.U32.AND P0, PT, R8, 0x7, PT ;  /* 0x000000070800780c */ /* 0x000fda0003f06070 */
[----:B------:R-:W-:Y:S05]  /*9140*/  @!P0 BRA `(.L_x_632) ;  /* 0x0000000000c88947 */ /* 0x000fea0003800000 */
[----:B------:R-:W0:Y:S08]  /*9150*/  LDC R11, c[0x0][0x390] ;  /* 0x0000e400ff0b7b82 */ /* 0x000e300000000800 */
[----:B------:R-:W1:Y:S01]  /*9160*/  LDC.64 R8, c[0x0][0x380] ;  /* 0x0000e000ff087b82 */ /* 0x000e620000000a00 */
        /* <DEDUP_REMOVED lines=9> */
[----:B------:R-:W-:-:S05]  /*9200*/  IMAD.IADD R17, R17, 0x1, R11 ;  /* 0x0000000111117824 */ /* 0x000fca00078e020b */
        /* <DEDUP_REMOVED lines=35> */
[----:B------:R-:W-:Y:S01]  /*9440*/  VIADD R10, R10, 0x8 ;  /* 0x000000080a0a7836 */ /* 0x000fe20000000000 */
[----:B--2---:R-:W-:-:S07]  /*9450*/  DADD R14, R14, -R46 ;  /* 0x000000000e0e7229 */ /* 0x004fce000000082e */
[----:B------:R1:W-:Y:S04]  /*9460*/  STG.E.64 desc[UR8][R8.64], R14 ;  /* 0x0000000e08007986 */ /* 0x0003e8000c101b08 */
.L_x_632:
[----:B------:R-:W-:Y:S05]  /*9470*/  @!P1 BRA `(.L_x_631) ;  /* 0x0000000000d49947 */ /* 0x000fea0003800000 */
[----:B------:R-:W-:Y:S02]  /*9480*/  ISETP.GE.U32.AND P0, PT, R7, 0x3, PT ;  /* 0x000000030700780c */ /* 0x000fe40003f06070 */
[----:B------:R-:W-:-:S11]  /*9490*/  ISETP.NE.AND P1, PT, R0, RZ, PT ;  /* 0x000000ff0000720c */ /* 0x000fd60003f25270 */
[----:B------:R-:W-:Y:S05]  /*94a0*/  @!P0 BRA `(.L_x_633) ;  /* 0x0000000000688947 */ /* 0x000fea0003800000 */
[----:B------:R-:W0:Y:S08]  /*94b0*/  LDC R11, c[0x0][0x390] ;  /* 0x0000e400ff0b7b82 */ /* 0x000e300000000800 */
[----:B-1----:R-:W1:Y:S01]  /*94c0*/  LDC.64 R8, c[0x0][0x380] ;  /* 0x0000e000ff087b82 */ /* 0x002e620000000a00 */
[----:B0-----:R-:W-:-:S04]  /*94d0*/  IMAD R27, R10, R11, R10 ;  /* 0x0000000b0a1b7224 */ /* 0x001fc800078e020a */
[----:B-1----:R-:W-:-:S05]  /*94e0*/  IMAD.WIDE.U32 R26, R27, 0x8, R8 ;  /* 0x000000081b1a7825 */ /* 0x002fca00078e0008 */
[----:B------:R-:W2:Y:S01]  /*94f0*/  LDG.E.64 R14, desc[UR8][R26.64] ;  /* 0x000000081a0e7981 */ /* 0x000ea2000c1e1b00 */
[----:B------:R-:W-:-:S05]  /*9500*/  IMAD R17, R10, R11, R11 ;  /* 0x0000000b0a117224 */ /* 0x000fca00078e020b */
[----:B------:R-:W-:-:S05]  /*9510*/  IADD3 R25, PT, PT, R10, 0x1, R17 ;  /* 0x000000010a197810 */ /* 0x000fca0007ffe011 */
[----:B------:R-:W-:Y:S01]  /*9520*/  IMAD.WIDE.U32 R24, R25, 0x8, R8 ;  /* 0x0000000819187825 */ /* 0x000fe200078e0008 */
[----:B--2---:R-:W-:-:S07]  /*9530*/  DADD R28, R14, -R46 ;  /* 0x000000000e1c7229 */ /* 0x004fce000000082e */
[----:B------:R0:W-:Y:S04]  /*9540*/  STG.E.64 desc[UR8][R26.64], R28 ;  /* 0x0000001c1a007986 */ /* 0x0001e8000c101b08 */
[----:B------:R-:W2:Y:S01]  /*9550*/  LDG.E.64 R14, desc[UR8][R24.64] ;  /* 0x00000008180e7981 */ /* 0x000ea2000c1e1b00 */
[----:B------:R-:W-:-:S04]  /*9560*/  IADD3 R17, PT, PT, R17, R11, RZ ;  /* 0x0000000b11117210 */ /* 0x000fc80007ffe0ff */
[----:B------:R-:W-:Y:S01]  /*9570*/  IADD3 R33, PT, PT, R10, 0x2, R17 ;  /* 0x000000020a217810 */ /* 0x000fe20007ffe011 */
[----:B--2---:R-:W-:-:S04]  /*9580*/  DADD R30, R14, -R46 ;  /* 0x000000000e1e7229 */ /* 0x004fc8000000082e */
[----:B------:R-:W-:-:S03]  /*9590*/  IMAD.WIDE.U32 R14, R33, 0x8, R8 ;  /* 0x00000008210e7825 */ /* 0x000fc600078e0008 */
[----:B------:R2:W-:Y:S04]  /*95a0*/  STG.E.64 desc[UR8][R24.64], R30 ;  /* 0x0000001e18007986 */ /* 0x0005e8000c101b08 */
[----:B------:R-:W3:Y:S01]  /*95b0*/  LDG.E.64 R32, desc[UR8][R14.64] ;  /* 0x000000080e207981 */ /* 0x000ee2000c1e1b00 */
[----:B------:R-:W-:-:S04]  /*95c0*/  IADD3 R11, PT, PT, R10, R11, R17 ;  /* 0x0000000b0a0b7210 */ /* 0x000fc80007ffe011 */
[----:B------:R-:W-:-:S05]  /*95d0*/  IADD3 R11, PT, PT, R11, 0x3, RZ ;  /* 0x000000030b0b7810 */ /* 0x000fca0007ffe0ff */
[----:B------:R-:W-:Y:S01]  /*95e0*/  IMAD.WIDE.U32 R8, R11, 0x8, R8 ;  /* 0x000000080b087825 */ /* 0x000fe200078e0008 */
[----:B---3--:R-:W-:-:S07]  /*95f0*/  DADD R32, R32, -R46 ;  /* 0x0000000020207229 */ /* 0x008fce000000082e */
[----:B------:R2:W-:Y:S04]  /*9600*/  STG.E.64 desc[UR8][R14.64], R32 ;  /* 0x000000200e007986 */ /* 0x0005e8000c101b08 */
[----:B0-----:R-:W3:Y:S01]  /*9610*/  LDG.E.64 R26, desc[UR8][R8.64] ;  /* 0x00000008081a7981 */ /* 0x001ee2000c1e1b00 */
[----:B------:R-:W-:Y:S01]  /*9620*/  VIADD R10, R10, 0x4 ;  /* 0x000000040a0a7836 */ /* 0x000fe20000000000 */
[----:B---3--:R-:W-:-:S07]  /*9630*/  DADD R26, R26, -R46 ;  /* 0x000000001a1a7229 */ /* 0x008fce000000082e */
[----:B------:R2:W-:Y:S04]  /*9640*/  STG.E.64 desc[UR8][R8.64], R26 ;  /* 0x0000001a08007986 */ /* 0x0005e8000c101b08 */
.L_x_633:
[----:B------:R-:W-:Y:S05]  /*9650*/  @!P1 BRA `(.L_x_631) ;  /* 0x00000000005c9947 */ /* 0x000fea0003800000 */
[----:B------:R-:W0:Y:S08]  /*9660*/  LDC R17, c[0x0][0x390] ;  /* 0x0000e400ff117b82 */ /* 0x000e300000000800 */
[----:B-12---:R-:W1:Y:S01]  /*9670*/  LDC.64 R8, c[0x0][0x380] ;  /* 0x0000e000ff087b82 */ /* 0x006e620000000a00 */
[----:B0-----:R-:W-:-:S04]  /*9680*/  IMAD R15, R10, R17, R10 ;  /* 0x000000110a0f7224 */ /* 0x001fc800078e020a */
[----:B-1----:R-:W-:-:S05]  /*9690*/  IMAD.WIDE.U32 R14, R15, 0x8, R8 ;  /* 0x000000080f0e7825 */ /* 0x002fca00078e0008 */
[----:B------:R-:W2:Y:S01]  /*96a0*/  LDG.E.64 R24, desc[UR8][R14.64] ;  /* 0x000000080e187981 */ /* 0x000ea2000c1e1b00 */
[----:B------:R-:W-:Y:S01]  /*96b0*/  ISETP.NE.AND P0, PT, R0, 0x1, PT ;  /* 0x000000010000780c */ /* 0x000fe20003f05270 */
[----:B--2---:R-:W-:-:S07]  /*96c0*/  DADD R24, R24, -R46 ;  /* 0x0000000018187229 */ /* 0x004fce000000082e */
[----:B------:R0:W-:Y:S05]  /*96d0*/  STG.E.64 desc[UR8][R14.64], R24 ;  /* 0x000000180e007986 */ /* 0x0001ea000c101b08 */
[----:B------:R-:W-:Y:S05]  /*96e0*/  @!P0 BRA `(.L_x_631) ;  /* 0x0000000000388947 */ /* 0x000fea0003800000 */
[----:B------:R-:W-:-:S05]  /*96f0*/  IMAD R11, R10, R17, R17 ;  /* 0x000000110a0b7224 */ /* 0x000fca00078e0211 */
[----:B0-----:R-:W-:-:S05]  /*9700*/  IADD3 R15, PT, PT, R10, 0x1, R11 ;  /* 0x000000010a0f7810 */ /* 0x001fca0007ffe00b */
[----:B------:R-:W-:-:S05]  /*9710*/  IMAD.WIDE.U32 R14, R15, 0x8, R8 ;  /* 0x000000080f0e7825 */ /* 0x000fca00078e0008 */
[----:B------:R-:W2:Y:S01]  /*9720*/  LDG.E.64 R24, desc[UR8][R14.64] ;  /* 0x000000080e187981 */ /* 0x000ea2000c1e1b00 */
[----:B------:R-:W-:Y:S01]  /*9730*/  ISETP.NE.AND P0, PT, R0, 0x2, PT ;  /* 0x000000020000780c */ /* 0x000fe20003f05270 */
[----:B--2---:R-:W-:-:S07]  /*9740*/  DADD R24, R24, -R46 ;  /* 0x0000000018187229 */ /* 0x004fce000000082e */
[----:B------:R3:W-:Y:S05]  /*9750*/  STG.E.64 desc[UR8][R14.64], R24 ;  /* 0x000000180e007986 */ /* 0x0007ea000c101b08 */
[----:B------:R-:W-:Y:S05]  /*9760*/  @!P0 BRA `(.L_x_631) ;  /* 0x0000000000188947 */ /* 0x000fea0003800000 */
[----:B------:R-:W-:-:S04]  /*9770*/  IADD3 R10, PT, PT, R10, R17, R11 ;  /* 0x000000110a0a7210 */ /* 0x000fc80007ffe00b */
[----:B------:R-:W-:-:S05]  /*9780*/  IADD3 R11, PT, PT, R10, 0x2, RZ ;  /* 0x000000020a0b7810 */ /* 0x000fca0007ffe0ff */
[----:B------:R-:W-:-:S05]  /*9790*/  IMAD.WIDE.U32 R8, R11, 0x8, R8 ;  /* 0x000000080b087825 */ /* 0x000fca00078e0008 */
[----:B------:R-:W2:Y:S02]  /*97a0*/  LDG.E.64 R10, desc[UR8][R8.64] ;  /* 0x00000008080a7981 */ /* 0x000ea4000c1e1b00 */
[----:B--2---:R-:W-:-:S07]  /*97b0*/  DADD R10, R10, -R46 ;  /* 0x000000000a0a7229 */ /* 0x004fce000000082e */
[----:B------:R4:W-:Y:S04]  /*97c0*/  STG.E.64 desc[UR8][R8.64], R10 ;  /* 0x0000000a08007986 */ /* 0x0009e8000c101b08 */
.L_x_631:
[----:B-12-4-:R-:W-:-:S07]  /*97d0*/  MOV R9, RZ ;  /* 0x000000ff00097202 */ /* 0x016fce0000000f00 */
.L_x_652:
[----:B0123--:R-:W1:Y:S08]  /*97e0*/  LDC R11, c[0x0][0x390] ;  /* 0x0000e400ff0b7b82 */ /* 0x00fe700000000800 */
[----:B----4-:R-:W2:Y:S01]  /*97f0*/  LDC.64 R26, c[0x0][0x380] ;  /* 0x0000e000ff1a7b82 */ /* 0x010ea20000000a00 */
[----:B-1----:R-:W-:-:S04]  /*9800*/  IMAD R10, R9, R11, R9 ;  /* 0x0000000b090a7224 */ /* 0x002fc800078e0209 */
[----:B------:R-:W-:-:S04]  /*9810*/  IMAD.IADD R11, R10, 0x1, R11 ;  /* 0x000000010a0b7824 */ /* 0x000fc800078e020b */
[----:B--2---:R-:W-:-:S06]  /*9820*/  IMAD.WIDE.U32 R26, R11, 0x8, R26 ;  /* 0x000000080b1a7825 */ /* 0x004fcc00078e001a */
[----:B------:R-:W2:Y:S01]  /*9830*/  LDG.E.64 R26, desc[UR8][R26.64] ;  /* 0x000000081a1a7981 */ /* 0x000ea2000c1e1b00 */
[----:B------:R-:W-:Y:S02]  /*9840*/  MOV R8, R9 ;  /* 0x0000000900087202 */ /* 0x000fe40000000f00 */
[----:B------:R-:W-:-:S04]  /*9850*/  IADD3 R9, PT, PT, R9, 0x1, RZ ;  /* 0x0000000109097810 */ /* 0x000fc80007ffe0ff */
[----:B------:R-:W-:Y:S01]  /*9860*/  ISETP.NE.AND P1, PT, R9, R16, PT ;  /* 0x000000100900720c */ /* 0x000fe20003f25270 */
[----:B--2---:R-:W-:-:S14]  /*9870*/  DSETP.GEU.AND P0, PT, |R26|, 2.2204460492503130808e-16, PT ;  /* 0x3cb000001a00742a */ /* 0x004fdc0003f0e200 */
[----:B------:R-:W-:Y:S05]  /*9880*/  @!P0 BRA `(.L_x_634) ;  /* 0x0000002800cc8947 */ /* 0x000fea0003800000 */
[----:B------:R-:W1:Y:S02]  /*9890*/  LDC.64 R36, c[0x0][0x380] ;  /* 0x0000e000ff247b82 */ /* 0x000e640000000a00 */
[----:B-1----:R-:W-:-:S04]  /*98a0*/  LEA R36, P0, R10, R36, 0x3 ;  /* 0x000000240a247211 */ /* 0x002fc800078018ff */
[----:B------:R-:W-:-:S06]  /*98b0*/  LEA.HI.X R37, R10, R37, RZ, 0x3, P0 ;  /* 0x000000250a257211 */ /* 0x000fcc00000f1cff */
[----:B------:R-:W2:Y:S01]  /*98c0*/  LDG.E.64 R36, desc[UR8][R36.64] ;  /* 0x0000000824247981 */ /* 0x000ea2000c1e1b00 */
[----:B------:R-:W-:Y:S02]  /*98d0*/  MOV R34, 0x0 ;  /* 0x0000000000227802 */ /* 0x000fe40000000f00 */
[----:B------:R-:W-:Y:S02]  /*98e0*/  MOV R35, 0x3fd80000 ;  /* 0x3fd8000000237802 */ /* 0x000fe40000000f00 */
[----:B------:R-:W-:Y:S01]  /*98f0*/  ISETP.GE.U32.AND P2, PT, R3, 0x7, PT ;  /* 0x000000070300780c */ /* 0x000fe20003f46070 */
[----:B--2---:R-:W-:-:S08]  /*9900*/  DMUL R28, R36, R36 ;  /* 0x00000024241c7228 */ /* 0x004fd00000000000 */
[----:B------:R-:W-:-:S06]  /*9910*/  DFMA R28, R26, R26, R28 ;  /* 0x0000001a1a1c722b */ /* 0x000fcc000000001c */
[----:B------:R-:W1:Y:S04]  /*9920*/  MUFU.RSQ64H R33, R29 ;  /* 0x0000001d00217308 */ /* 0x000e680000001c00 */
[----:B------:R-:W-:-:S05]  /*9930*/  VIADD R32, R29, 0xfcb00000 ;  /* 0xfcb000001d207836 */ /* 0x000fca0000000000 */
[----:B------:R-:W-:Y:S01]  /*9940*/  ISETP.GE.U32.AND P0, PT, R32, 0x7ca00000, PT ;  /* 0x7ca000002000780c */ /* 0x000fe20003f06070 */
[----:B-1----:R-:W-:-:S08]  /*9950*/  DMUL R10, R32, R32 ;  /* 0x00000020200a7228 */ /* 0x002fd00000000000 */
[----:B------:R-:W-:-:S08]  /*9960*/  DFMA R10, R28, -R10, 1 ;  /* 0x3ff000001c0a742b */ /* 0x000fd0000000080a */
[----:B------:R-:W-:Y:S02]  /*9970*/  DFMA R34, R10, R34, 0.5 ;  /* 0x3fe000000a22742b */ /* 0x000fe40000000022 */
[----:B------:R-:W-:-:S08]  /*9980*/  DMUL R10, R32, R10 ;  /* 0x0000000a200a7228 */ /* 0x000fd00000000000 */
[----:B------:R-:W-:-:S08]  /*9990*/  DFMA R34, R34, R10, R32 ;  /* 0x0000000a2222722b */ /* 0x000fd00000000020 */
[----:B------:R-:W-:Y:S02]  /*99a0*/  DMUL R10, R28, R34 ;  /* 0x000000221c0a7228 */ /* 0x000fe40000000000 */
[----:B0--3--:R-:W-:Y:S01]  /*99b0*/  VIADD R25, R35, 0xfff00000 ;  /* 0xfff0000023197836 */ /* 0x009fe20000000000 */
        /* <DEDUP_REMOVED lines=9> */
.L_x_635:
        /* <DEDUP_REMOVED lines=20> */
[----:B------:R-:W-:Y:S02]  /*9b90*/  MOV R28, R14 ;  /* 0x0000000e001c7202 */ /* 0x000fe40000000f00 */
[----:B------:R-:W-:-:S07]  /*9ba0*/  MOV R29, R15 ;  /* 0x0000000f001d7202 */ /* 0x000fce0000000f00 */
.L_x_636:
[----:B------:R-:W0:Y:S01]  /*9bb0*/  MUFU.RCP64H R11, R31 ;  /* 0x0000001f000b7308 */ /* 0x000e220000001800 */
[----:B------:R-:W-:-:S06]  /*9bc0*/  IMAD.MOV.U32 R10, RZ, RZ, 0x1 ;  /* 0x00000001ff0a7424 */ /* 0x000fcc00078e00ff */
[----:B0-----:R-:W-:-:S08]  /*9bd0*/  DFMA R14, R10, -R30, 1 ;  /* 0x3ff000000a0e742b */ /* 0x001fd0000000081e */
[----:B------:R-:W-:-:S08]  /*9be0*/  DFMA R14, R14, R14, R14 ;  /* 0x0000000e0e0e722b */ /* 0x000fd0000000000e */
[----:B------:R-:W-:-:S08]  /*9bf0*/  DFMA R14, R10, R14, R10 ;  /* 0x0000000e0a0e722b */ /* 0x000fd0000000000a */
[----:B------:R-:W-:-:S08]  /*9c00*/  DFMA R10, R14, -R30, 1 ;  /* 0x3ff000000e0a742b */ /* 0x000fd0000000081e */
[----:B------:R-:W-:-:S08]  /*9c10*/  DFMA R24, R14, R10, R14 ;  /* 0x0000000a0e18722b */ /* 0x000fd0000000000e */
[----:B------:R-:W-:-:S08]  /*9c20*/  DMUL R14, R26, -R24 ;  /* 0x800000181a0e7228 */ /* 0x000fd00000000000 */
[--C-:B------:R-:W-:Y:S02]  /*9c30*/  DFMA R10, R14, -R30, -R26.reuse ;  /* 0x8000001e0e0a722b */ /* 0x100fe4000000081a */
[----:B------:R-:W-:-:S06]  /*9c40*/  DADD R26, -RZ, -R26 ;  /* 0x00000000ff1a7229 */ /* 0x000fcc000000091a */
[----:B------:R-:W-:-:S04]  /*9c50*/  DFMA R14, R24, R10, R14 ;  /* 0x0000000a180e722b */ /* 0x000fc8000000000e */
[----:B------:R-:W-:-:S06]  /*9c60*/  FSETP.GEU.AND P3, PT, |R27|, 6.5827683646048100446e-37, PT ;  /* 0x036000001b00780b */ /* 0x000fcc0003f6e200 */
[----:B------:R-:W-:-:S05]  /*9c70*/  FFMA R10, RZ, R31, R15 ;  /* 0x0000001fff0a7223 */ /* 0x000fca000000000f */
[----:B------:R-:W-:-:S13]  /*9c80*/  FSETP.GT.AND P0, PT, |R10|, 1.469367938527859385e-39, PT ;  /* 0x001000000a00780b */ /* 0x000fda0003f04200 */
[----:B------:R-:W-:Y:S05]  /*9c90*/  @P0 BRA P3, `(.L_x_637) ;  /* 0x0000000000180947 */ /* 0x000fea0001800000 */
[----:B------:R-:W-:Y:S01]  /*9ca0*/  MOV R14, R26 ;  /* 0x0000001a000e7202 */ /* 0x000fe20000000f00 */
[----:B------:R-:W-:Y:S01]  /*9cb0*/  IMAD.MOV.U32 R10, RZ, RZ, R30 ;  /* 0x000000ffff0a7224 */ /* 0x000fe200078e001e */
[----:B------:R-:W-:Y:S02]  /*9cc0*/  MOV R15, R27 ;  /* 0x0000001b000f7202 */ /* 0x000fe40000000f00 */
[----:B------:R-:W-:Y:S02]  /*9cd0*/  MOV R11, R31 ;  /* 0x0000001f000b7202 */ /* 0x000fe40000000f00 */
[----:B------:R-:W-:-:S07]  /*9ce0*/  MOV R32, 0x9d00 ;  /* 0x00009d0000207802 */ /* 0x000fce0000000f00 */
[----:B------:R-:W-:Y:S05]  /*9cf0*/  CALL.REL.NOINC `($__internal_4_$__cuda_sm20_div_rn_f64_full) ;  /* 0x0000004c00847944 */ /* 0x000fea0003c00000 */
.L_x_637:
[----:B------:R-:W-:Y:S01]  /*9d00*/  MOV R17, RZ ;  /* 0x000000ff00117202 */ /* 0x000fe20000000f00 */
[----:B------:R-:W-:Y:S06]  /*9d10*/  @!P2 BRA `(.L_x_638) ;  /* 0x00000004009ca947 */ /* 0x000fec0003800000 */
[----:B------:R-:W-:-:S05]  /*9d20*/  UMOV UR5, URZ ;  /* 0x000000ff00057c82 */ /* 0x000fca0008000000 */
.L_x_639:
[----:B0-----:R-:W0:Y:S08]  /*9d30*/  LDC R17, c[0x0][0x390] ;  /* 0x0000e400ff117b82 */ /* 0x001e300000000800 */
[----:B------:R-:W1:Y:S01]  /*9d40*/  LDC.64 R10, c[0x0][0x380] ;  /* 0x0000e000ff0a7b82 */ /* 0x000e620000000a00 */
[----:B0-----:R-:W-:-:S04]  /*9d50*/  IMAD R43, R8, R17, UR5 ;  /* 0x00000005082b7e24 */ /* 0x001fc8000f8e0211 */
[----:B------:R-:W-:-:S04]  /*9d60*/  IMAD.IADD R17, R43, 0x1, R17 ;  /* 0x000000012b117824 */ /* 0x000fc800078e0211 */
[----:B-1----:R-:W-:-:S05]  /*9d70*/  IMAD.WIDE.U32 R32, R17, 0x8, R10 ;  /* 0x0000000811207825 */ /* 0x002fca00078e000a */
[----:B------:R-:W2:Y:S01]  /*9d80*/  LDG.E.64 R26, desc[UR8][R32.64] ;  /* 0x00000008201a7981 */ /* 0x000ea2000c1e1b00 */
[----:B------:R-:W-:-:S05]  /*9d90*/  IMAD.WIDE.U32 R34, R43, 0x8, R10 ;  /* 0x000000082b227825 */ /* 0x000fca00078e000a */
[----:B------:R-:W3:Y:S01]  /*9da0*/  LDG.E.64 R24, desc[UR8][R34.64] ;  /* 0x0000000822187981 */ /* 0x000ee2000c1e1b00 */
[----:B------:R-:W-:Y:S02]  /*9db0*/  IADD3 R41, PT, PT, R17, 0x1, RZ ;  /* 0x0000000111297810 */ /* 0x000fe40007ffe0ff */
[----:B------:R-:W-:-:S03]  /*9dc0*/  IADD3 R45, PT, PT, R43, 0x1, RZ ;  /* 0x000000012b2d7810 */ /* 0x000fc60007ffe0ff */
[----:B------:R-:W-:-:S04]  /*9dd0*/  IMAD.WIDE.U32 R40, R41, 0x8, R10 ;  /* 0x0000000829287825 */ /* 0x000fc800078e000a */
[----:B------:R-:W-:Y:S01]  /*9de0*/  IMAD.WIDE.U32 R44, R45, 0x8, R10 ;  /* 0x000000082d2c7825 */ /* 0x000fe200078e000a */
[C---:B--2---:R-:W-:Y:S02]  /*9df0*/  DMUL R30, R26.reuse, R14 ;  /* 0x0000000e1a1e7228 */ /* 0x044fe40000000000 */
[----:B------:R-:W-:-:S06]  /*9e00*/  DMUL R26, R26, R28 ;  /* 0x0000001c1a1a7228 */ /* 0x000fcc0000000000 */
[C---:B---3--:R-:W-:Y:S02]  /*9e10*/  DFMA R30, R24.reuse, R28, -R30 ;  /* 0x0000001c181e722b */ /* 0x048fe4000000081e */
[----:B------:R-:W-:-:S05]  /*9e20*/  DFMA R26, R24, R14, R26 ;  /* 0x0000000e181a722b */ /* 0x000fca000000001a */
[----:B------:R0:W-:Y:S04]  /*9e30*/  STG.E.64 desc[UR8][R34.64], R30 ;  /* 0x0000001e22007986 */ /* 0x0001e8000c101b08 */
[----:B------:R1:W-:Y:S04]  /*9e40*/  STG.E.64 desc[UR8][R32.64], R26 ;  /* 0x0000001a20007986 */ /* 0x0003e8000c101b08 */
[----:B------:R-:W2:Y:S04]  /*9e50*/  LDG.E.64 R36, desc[UR8][R40.64] ;  /* 0x0000000828247981 */ /* 0x000ea8000c1e1b00 */
[----:B------:R-:W3:Y:S01]  /*9e60*/  LDG.E.64 R24, desc[UR8][R44.64] ;  /* 0x000000082c187981 */ /* 0x000ee2000c1e1b00 */
[----:B------:R-:W-:-:S04]  /*9e70*/  VIADD R49, R17, 0x2 ;  /* 0x0000000211317836 */ /* 0x000fc80000000000 */
[----:B0-----:R-:W-:Y:S01]  /*9e80*/  IMAD.WIDE.U32 R34, R49, 0x8, R10 ;  /* 0x0000000831227825 */ /* 0x001fe200078e000a */
[----:B-1----:R-:W-:-:S05]  /*9e90*/  IADD3 R33, PT, PT, R43, 0x2, RZ ;  /* 0x000000022b217810 */ /* 0x002fca0007ffe0ff */
        /* <DEDUP_REMOVED lines=9> */
[----:B------:R-:W-:-:S05]  /*9f30*/  IADD3 R49, PT, PT, R17, 0x3, RZ ;  /* 0x0000000311317810 */ /* 0x000fca0007ffe0ff */
[----:B0-----:R-:W-:-:S04]  /*9f40*/  IMAD.WIDE.U32 R44, R49, 0x8, R10 ;  /* 0x00000008312c7825 */ /* 0x001fc800078e000a */
[----:B-1----:R-:W-:-:S04]  /*9f50*/  VIADD R41, R43, 0x3 ;  /* 0x000000032b297836 */ /* 0x002fc80000000000 */
        /* <DEDUP_REMOVED lines=37> */
[----:B------:R-:W-:-:S06]  /*a1b0*/  DMUL R38, R38, R28 ;  /* 0x0000001c26267228 */ /* 0x000fcc0000000000 */
[C---:B---3--:R-:W-:Y:S02]  /*a1c0*/  DFMA R36, R24.reuse, R28, -R36 ;  /* 0x0000001c1824722b */ /* 0x048fe40000000824 */
[----:B------:R-:W-:Y:S01]  /*a1d0*/  DFMA R38, R24, R14, R38 ;  /* 0x0000000e1826722b */ /* 0x000fe20000000026 */
[----:B------:R-:W-:-:S04]  /*a1e0*/  IMAD.WIDE.U32 R24, R49, 0x8, R10 ;  /* 0x0000000831187825 */ /* 0x000fc800078e000a */
[----:B------:R-:W-:Y:S04]  /*a1f0*/  STG.E.64 desc[UR8][R44.64], R36 ;  /* 0x000000242c007986 */ /* 0x000fe8000c101b08 */
[----:B------:R0:W-:Y:S04]  /*a200*/  STG.E.64 desc[UR8][R40.64], R38 ;  /* 0x0000002628007986 */ /* 0x0001e8000c101b08 */
[----:B------:R-:W2:Y:S04]  /*a210*/  LDG.E.64 R30, desc[UR8][R24.64] ;  /* 0x00000008181e7981 */ /* 0x000ea8000c1e1b00 */
[----:B-1----:R-:W3:Y:S01]  /*a220*/  LDG.E.64 R32, desc[UR8][R34.64] ;  /* 0x0000000822207981 */ /* 0x002ee2000c1e1b00 */
[----:B------:R-:W-:-:S02]  /*a230*/  IADD3 R17, PT, PT, R17, 0x7, RZ ;  /* 0x0000000711117810 */ /* 0x000fc40007ffe0ff */
[----:B0-----:R-:W-:-:S05]  /*a240*/  IADD3 R41, PT, PT, R43, 0x7, RZ ;  /* 0x000000072b297810 */ /* 0x001fca0007ffe0ff */
[----:B------:R-:W-:Y:S01]  /*a250*/  IMAD.WIDE.U32 R40, R41, 0x8, R10 ;  /* 0x0000000829287825 */ /* 0x000fe200078e000a */
[C---:B--2---:R-:W-:Y:S02]  /*a260*/  DMUL R26, R30.reuse, R14 ;  /* 0x0000000e1e1a7228 */ /* 0x044fe40000000000 */
[----:B------:R-:W-:-:S06]  /*a270*/  DMUL R30, R30, R28 ;  /* 0x0000001c1e1e7228 */ /* 0x000fcc0000000000 */
[C---:B---3--:R-:W-:Y:S02]  /*a280*/  DFMA R26, R32.reuse, R28, -R26 ;  /* 0x0000001c201a722b */ /* 0x048fe4000000081a */
[----:B------:R-:W-:Y:S01]  /*a290*/  DFMA R32, R32, R14, R30 ;  /* 0x0000000e2020722b */ /* 0x000fe2000000001e */
[----:B------:R-:W-:-:S04]  /*a2a0*/  IMAD.WIDE.U32 R30, R17, 0x8, R10 ;  /* 0x00000008111e7825 */ /* 0x000fc800078e000a */
[----:B------:R0:W-:Y:S04]  /*a2b0*/  STG.E.64 desc[UR8][R34.64], R26 ;  /* 0x0000001a22007986 */ /* 0x0001e8000c101b08 */
[----:B------:R0:W-:Y:S04]  /*a2c0*/  STG.E.64 desc[UR8][R24.64], R32 ;  /* 0x0000002018007986 */ /* 0x0001e8000c101b08 */
[----:B------:R-:W2:Y:S04]  /*a2d0*/  LDG.E.64 R36, desc[UR8][R30.64] ;  /* 0x000000081e247981 */ /* 0x000ea8000c1e1b00 */
[----:B------:R-:W3:Y:S01]  /*a2e0*/  LDG.E.64 R10, desc[UR8][R40.64] ;  /* 0x00000008280a7981 */ /* 0x000ee2000c1e1b00 */
[----:B------:R-:W-:-:S06]  /*a2f0*/  UIADD3 UR5, UPT, UPT, UR5, 0x8, URZ ;  /* 0x0000000805057890 */ /* 0x000fcc000fffe0ff */
[----:B------:R-:W-:Y:S01]  /*a300*/  ISETP.NE.AND P0, PT, R12, UR5, PT ;  /* 0x000000050c007c0c */ /* 0x000fe2000bf05270 */
[C---:B--2---:R-:W-:Y:S02]  /*a310*/  DMUL R38, R36.reuse, R14 ;  /* 0x0000000e24267228 */ /* 0x044fe40000000000 */
[----:B------:R-:W-:-:S06]  /*a320*/  DMUL R36, R36, R28 ;  /* 0x0000001c24247228 */ /* 0x000fcc0000000000 */
[C---:B---3--:R-:W-:Y:S02]  /*a330*/  DFMA R38, R10.reuse, R28, -R38 ;  /* 0x0000001c0a26722b */ /* 0x048fe40000000826 */
[----:B------:R-:W-:-:S05]  /*a340*/  DFMA R36, R10, R14, R36 ;  /* 0x0000000e0a24722b */ /* 0x000fca0000000024 */
[----:B------:R0:W-:Y:S04]  /*a350*/  STG.E.64 desc[UR8][R40.64], R38 ;  /* 0x0000002628007986 */ /* 0x0001e8000c101b08 */
[----:B------:R0:W-:Y:S01]  /*a360*/  STG.E.64 desc[UR8][R30.64], R36 ;  /* 0x000000241e007986 */ /* 0x0001e2000c101b08 */
[----:B------:R-:W-:Y:S05]  /*a370*/  @P0 BRA `(.L_x_639) ;  /* 0xfffffff8006c0947 */ /* 0x000fea000383ffff */
[----:B------:R-:W-:-:S07]  /*a380*/  IMAD.MOV.U32 R17, RZ, RZ, R12 ;  /* 0x000000ffff117224 */ /* 0x000fce00078e000c */
.L_x_638:
[----:B------:R-:W-:-:S13]  /*a390*/  ISETP.NE.AND P0, PT, R2, RZ, PT ;  /* 0x000000ff0200720c */ /* 0x000fda0003f05270 */
[----:B------:R-:W-:Y:S05]  /*a3a0*/  @!P0 BRA `(.L_x_640) ;  /* 0x0000000400908947 */ /* 0x000fea0003800000 */
[----:B------:R-:W-:Y:S02]  /*a3b0*/  ISETP.GE.U32.AND P2, PT, R7, 0x3, PT ;  /* 0x000000030700780c */ /* 0x000fe40003f46070 */
[----:B------:R-:W-:-:S11]  /*a3c0*/  ISETP.NE.AND P3, PT, R0, RZ, PT ;  /* 0x000000ff0000720c */ /* 0x000fd60003f65270 */
[----:B------:R-:W-:Y:S05]  /*a3d0*/  @!P2 BRA `(.L_x_641) ;  /* 0x0000000000cca947 */ /* 0x000fea0003800000 */
[----:B------:R-:W1:Y:S01]  /*a3e0*/  LDCU UR5, c[0x0][0x390] ;  /* 0x00007200ff0577ac */ /* 0x000e620008000800 */
[----:B------:R-:W2:Y:S01]  /*a3f0*/  LDC.64 R10, c[0x0][0x380] ;  /* 0x0000e000ff0a7b82 */ /* 0x000ea20000000a00 */
[----:B-1----:R-:W-:-:S05]  /*a400*/  IMAD R43, R8, UR5, R17 ;  /* 0x00000005082b7c24 */ /* 0x002fca000f8e0211 */
[----:B0-----:R-:W-:-:S05]  /*a410*/  IADD3 R41, PT, PT, R43, UR5, RZ ;  /* 0x000000052b297c10 */ /* 0x001fca000fffe0ff */
[----:B--2---:R-:W-:-:S05]  /*a420*/  IMAD.WIDE.U32 R32, R41, 0x8, R10 ;  /* 0x0000000829207825 */ /* 0x004fca00078e000a */
[----:B------:R-:W2:Y:S01]  /*a430*/  LDG.E.64 R26, desc[UR8][R32.64] ;  /* 0x00000008201a7981 */ /* 0x000ea2000c1e1b00 */
[----:B------:R-:W-:-:S05]  /*a440*/  IMAD.WIDE.U32 R34, R43, 0x8, R10 ;  /* 0x000000082b227825 */ /* 0x000fca00078e000a */
[----:B------:R-:W3:Y:S01]  /*a450*/  LDG.E.64 R24, desc[UR8][R34.64] ;  /* 0x0000000822187981 */ /* 0x000ee2000c1e1b00 */
[----:B------:R-:W-:Y:S01]  /*a460*/  IADD3 R45, PT, PT, R41, 0x1, RZ ;  /* 0x00000001292d7810 */ /* 0x000fe20007ffe0ff */
[----:B------:R-:W-:-:S04]  /*a470*/  VIADD R49, R43, 0x1 ;  /* 0x000000012b317836 */ /* 0x000fc80000000000 */
        /* <DEDUP_REMOVED lines=20> */
[----:B------:R-:W3:Y:S04]  /*a5c0*/  LDG.E.64 R30, desc[UR8][R24.64] ;  /* 0x00000008181e7981 */ /* 0x000ee8000c1e1b00 */
[----:B-1----:R-:W4:Y:S01]  /*a5d0*/  LDG.E.64 R32, desc[UR8][R34.64] ;  /* 0x0000000822207981 */ /* 0x002f22000c1e1b00 */
[----:B------:R-:W-:Y:S01]  /*a5e0*/  VIADD R41, R41, 0x3 ;  /* 0x0000000329297836 */ /* 0x000fe20000000000 */
[----:B---3--:R-:W-:-:S02]  /*a5f0*/  DMUL R26, R30, R14 ;  /* 0x0000000e1e1a7228 */ /* 0x008fc40000000000 */
[----:B------:R-:W-:-:S06]  /*a600*/  DMUL R30, R30, R28 ;  /* 0x0000001c1e1e7228 */ /* 0x000fcc0000000000 */
[C---:B----4-:R-:W-:Y:S02]  /*a610*/  DFMA R26, R32.reuse, R28, -R26 ;  /* 0x0000001c201a722b */ /* 0x050fe4000000081a */
[----:B------:R-:W-:Y:S01]  /*a620*/  DFMA R32, R32, R14, R30 ;  /* 0x0000000e2020722b */ /* 0x000fe2000000001e */
[----:B------:R-:W-:Y:S01]  /*a630*/  IMAD.WIDE.U32 R30, R41, 0x8, R10 ;  /* 0x00000008291e7825 */ /* 0x000fe200078e000a */
[----:B------:R-:W-:-:S03]  /*a640*/  IADD3 R41, PT, PT, R43, 0x3, RZ ;  /* 0x000000032b297810 */ /* 0x000fc60007ffe0ff */
[----:B------:R1:W-:Y:S04]  /*a650*/  STG.E.64 desc[UR8][R34.64], R26 ;  /* 0x0000001a22007986 */ /* 0x0003e8000c101b08 */
[----:B------:R1:W-:Y:S01]  /*a660*/  STG.E.64 desc[UR8][R24.64], R32 ;  /* 0x0000002018007986 */ /* 0x0003e2000c101b08 */
[----:B------:R-:W-:-:S03]  /*a670*/  IMAD.WIDE.U32 R40, R41, 0x8, R10 ;  /* 0x0000000829287825 */ /* 0x000fc600078e000a */
[----:B0-----:R-:W3:Y:S04]  /*a680*/  LDG.E.64 R36, desc[UR8][R30.64] ;  /* 0x000000081e247981 */ /* 0x001ee8000c1e1b00 */
[----:B--2---:R-:W2:Y:S01]  /*a690*/  LDG.E.64 R38, desc[UR8][R40.64] ;  /* 0x0000000828267981 */ /* 0x004ea2000c1e1b00 */
[----:B------:R-:W-:Y:S01]  /*a6a0*/  IADD3 R17, PT, PT, R17, 0x4, RZ ;  /* 0x0000000411117810 */ /* 0x000fe20007ffe0ff */
[C---:B---3--:R-:W-:Y:S02]  /*a6b0*/  DMUL R10, R36.reuse, R14 ;  /* 0x0000000e240a7228 */ /* 0x048fe40000000000 */
[----:B------:R-:W-:-:S06]  /*a6c0*/  DMUL R36, R36, R28 ;  /* 0x0000001c24247228 */ /* 0x000fcc0000000000 */
[C---:B--2---:R-:W-:Y:S02]  /*a6d0*/  DFMA R10, R38.reuse, R28, -R10 ;  /* 0x0000001c260a722b */ /* 0x044fe4000000080a */
[----:B------:R-:W-:-:S05]  /*a6e0*/  DFMA R36, R38, R14, R36 ;  /* 0x0000000e2624722b */ /* 0x000fca0000000024 */
[----:B------:R1:W-:Y:S04]  /*a6f0*/  STG.E.64 desc[UR8][R40.64], R10 ;  /* 0x0000000a28007986 */ /* 0x0003e8000c101b08 */
[----:B------:R1:W-:Y:S02]  /*a700*/  STG.E.64 desc[UR8][R30.64], R36 ;  /* 0x000000241e007986 */ /* 0x0003e4000c101b08 */
.L_x_641:
[----:B------:R-:W-:Y:S05]  /*a710*/  @!P3 BRA `(.L_x_640) ;  /* 0x0000000000b4b947 */ /* 0x000fea0003800000 */
[----:B------:R-:W-:Y:S02]  /*a720*/  ISETP.NE.AND P3, PT, R0, 0x1, PT ;  /* 0x000000010000780c */ /* 0x000fe40003f65270 */
[----:B------:R-:W-:-:S11]  /*a730*/  ISETP.NE.AND P2, PT, R4, RZ, PT ;  /* 0x000000ff0400720c */ /* 0x000fd60003f45270 */
[----:B------:R-:W-:Y:S05]  /*a740*/  @!P3 BRA `(.L_x_642) ;  /* 0x00000000006cb947 */ /* 0x000fea0003800000 */
[----:B------:R-:W2:Y:S01]  /*a750*/  LDCU UR5, c[0x0][0x390] ;  /* 0x00007200ff0577ac */ /* 0x000ea20008000800 */
[----:B01----:R-:W0:Y:S01]  /*a760*/  LDC.64 R30, c[0x0][0x380] ;  /* 0x0000e000ff1e7b82 */ /* 0x003e220000000a00 */
[----:B--2---:R-:W-:-:S04]  /*a770*/  IMAD R37, R8, UR5, R17 ;  /* 0x0000000508257c24 */ /* 0x004fc8000f8e0211 */
[----:B------:R-:W-:-:S04]  /*a780*/  VIADD R39, R37, UR5 ;  /* 0x0000000525277c36 */ /* 0x000fc80008000000 */
[----:B0-----:R-:W-:-:S05]  /*a790*/  IMAD.WIDE.U32 R10, R39, 0x8, R30 ;  /* 0x00000008270a7825 */ /* 0x001fca00078e001e */
[----:B------:R-:W2:Y:S01]  /*a7a0*/  LDG.E.64 R32, desc[UR8][R10.64] ;  /* 0x000000080a207981 */ /* 0x000ea2000c1e1b00 */
[----:B------:R-:W-:-:S05]  /*a7b0*/  IMAD.WIDE.U32 R24, R37, 0x8, R30 ;  /* 0x0000000825187825 */ /* 0x000fca00078e001e */
[----:B------:R-:W3:Y:S01]  /*a7c0*/  LDG.E.64 R26, desc[UR8][R24.64] ;  /* 0x00000008181a7981 */ /* 0x000ee2000c1e1b00 */
[----:B------:R-:W-:Y:S01]  /*a7d0*/  IADD3 R39, PT, PT, R39, 0x1, RZ ;  /* 0x0000000127277810 */ /* 0x000fe20007ffe0ff */
[C---:B--2---:R-:W-:Y:S02]  /*a7e0*/  DMUL R34, R32.reuse, R14 ;  /* 0x0000000e20227228 */ /* 0x044fe40000000000 */
[----:B------:R-:W-:-:S06]  /*a7f0*/  DMUL R32, R32, R28 ;  /* 0x0000001c20207228 */ /* 0x000fcc0000000000 */
[C---:B---3--:R-:W-:Y:S02]  /*a800*/  DFMA R34, R26.reuse, R28, -R34 ;  /* 0x0000001c1a22722b */ /* 0x048fe40000000822 */
[----:B------:R-:W-:Y:S01]  /*a810*/  DFMA R32, R26, R14, R32 ;  /* 0x0000000e1a20722b */ /* 0x000fe20000000020 */
[----:B------:R-:W-:Y:S01]  /*a820*/  IMAD.WIDE.U32 R26, R39, 0x8, R30 ;  /* 0x00000008271a7825 */ /* 0x000fe200078e001e */
[----:B------:R-:W-:-:S03]  /*a830*/  IADD3 R39, PT, PT, R37, 0x1, RZ ;  /* 0x0000000125277810 */ /* 0x000fc60007ffe0ff */
[----:B------:R2:W-:Y:S04]  /*a840*/  STG.E.64 desc[UR8][R24.64], R34 ;  /* 0x0000002218007986 */ /* 0x0005e8000c101b08 */
[----:B------:R2:W-:Y:S01]  /*a850*/  STG.E.64 desc[UR8][R10.64], R32 ;  /* 0x000000200a007986 */ /* 0x0005e2000c101b08 */
[----:B------:R-:W-:-:S03]  /*a860*/  IMAD.WIDE.U32 R30, R39, 0x8, R30 ;  /* 0x00000008271e7825 */ /* 0x000fc600078e001e */
[----:B------:R-:W3:Y:S04]  /*a870*/  LDG.E.64 R36, desc[UR8][R26.64] ;  /* 0x000000081a247981 */ /* 0x000ee8000c1e1b00 */
[----:B------:R-:W4:Y:S01]  /*a880*/  LDG.E.64 R40, desc[UR8][R30.64] ;  /* 0x000000081e287981 */ /* 0x000f22000c1e1b00 */
[----:B------:R-:W-:Y:S01]  /*a890*/  VIADD R17, R17, 0x2 ;  /* 0x0000000211117836 */ /* 0x000fe20000000000 */
[C---:B---3--:R-:W-:Y:S02]  /*a8a0*/  DMUL R38, R36.reuse, R14 ;  /* 0x0000000e24267228 */ /* 0x048fe40000000000 */
[----:B------:R-:W-:-:S06]  /*a8b0*/  DMUL R36, R36, R28 ;  /* 0x0000001c24247228 */ /* 0x000fcc0000000000 */
[C---:B----4-:R-:W-:Y:S02]  /*a8c0*/  DFMA R38, R40.reuse, R28, -R38 ;  /* 0x0000001c2826722b */ /* 0x050fe40000000826 */
[----:B------:R-:W-:-:S05]  /*a8d0*/  DFMA R36, R40, R14, R36 ;  /* 0x0000000e2824722b */ /* 0x000fca0000000024 */
[----:B------:R2:W-:Y:S04]  /*a8e0*/  STG.E.64 desc[UR8][R30.64], R38 ;  /* 0x000000261e007986 */ /* 0x0005e8000c101b08 */
[----:B------:R2:W-:Y:S02]  /*a8f0*/  STG.E.64 desc[UR8][R26.64], R36 ;  /* 0x000000241a007986 */ /* 0x0005e4000c101b08 */
.L_x_642:
[----:B------:R-:W-:Y:S05]  /*a900*/  @!P2 BRA `(.L_x_640) ;  /* 0x000000000038a947 */ /* 0x000fea0003800000 */
[----:B------:R-:W3:Y:S01]  /*a910*/  LDCU UR5, c[0x0][0x390] ;  /* 0x00007200ff0577ac */ /* 0x000ee20008000800 */
[----:B012---:R-:W0:Y:S01]  /*a920*/  LDC.64 R32, c[0x0][0x380] ;  /* 0x0000e000ff207b82 */ /* 0x007e220000000a00 */
[----:B---3--:R-:W-:-:S05]  /*a930*/  IMAD R17, R8, UR5, R17 ;  /* 0x0000000508117c24 */ /* 0x008fca000f8e0211 */
[----:B------:R-:W-:-:S05]  /*a940*/  IADD3 R11, PT, PT, R17, UR5, RZ ;  /* 0x00000005110b7c10 */ /* 0x000fca000fffe0ff */
[----:B0-----:R-:W-:-:S05]  /*a950*/  IMAD.WIDE.U32 R10, R11, 0x8, R32 ;  /* 0x000000080b0a7825 */ /* 0x001fca00078e0020 */
[----:B------:R-:W2:Y:S01]  /*a960*/  LDG.E.64 R26, desc[UR8][R10.64] ;  /* 0x000000080a1a7981 */ /* 0x000ea2000c1e1b00 */
[----:B------:R-:W-:-:S05]  /*a970*/  IMAD.WIDE.U32 R32, R17, 0x8, R32 ;  /* 0x0000000811207825 */ /* 0x000fca00078e0020 */
[----:B------:R-:W3:Y:S01]  /*a980*/  LDG.E.64 R24, desc[UR8][R32.64] ;  /* 0x0000000820187981 */ /* 0x000ee2000c1e1b00 */
[C---:B--2---:R-:W-:Y:S02]  /*a990*/  DMUL R30, R26.reuse, R14 ;  /* 0x0000000e1a1e7228 */ /* 0x044fe40000000000 */
[----:B------:R-:W-:-:S06]  /*a9a0*/  DMUL R26, R26, R28 ;  /* 0x0000001c1a1a7228 */ /* 0x000fcc0000000000 */
[C---:B---3--:R-:W-:Y:S02]  /*a9b0*/  DFMA R30, R24.reuse, R28, -R30 ;  /* 0x0000001c181e722b */ /* 0x048fe4000000081e */
[----:B------:R-:W-:-:S05]  /*a9c0*/  DFMA R26, R24, R14, R26 ;  /* 0x0000000e181a722b */ /* 0x000fca000000001a */
[----:B------:R3:W-:Y:S04]  /*a9d0*/  STG.E.64 desc[UR8][R32.64], R30 ;  /* 0x0000001e20007986 */ /* 0x0007e8000c101b08 */
[----:B------:R3:W-:Y:S02]  /*a9e0*/  STG.E.64 desc[UR8][R10.64], R26 ;  /* 0x0000001a0a007986 */ /* 0x0007e4000c101b08 */
.L_x_640:
[----:B------:R-:W-:Y:S02]  /*a9f0*/  ISETP.GE.U32.AND P2, PT, R3, 0x7, PT ;  /* 0x000000070300780c */ /* 0x000fe40003f46070 */
[----:B------:R-:W-:-:S11]  /*aa00*/  MOV R17, RZ ;  /* 0x000000ff00117202 */ /* 0x000fd60000000f00 */
[----:B------:R-:W-:Y:S05]  /*aa10*/  @!P2 BRA `(.L_x_643) ;  /* 0x00000004009ca947 */ /* 0x000fea0003800000 */
[----:B------:R-:W-:-:S05]  /*aa20*/  UMOV UR5, URZ ;  /* 0x000000ff00057c82 */ /* 0x000fca0008000000 */
.L_x_644:
[----:B----4-:R-:W4:Y:S08]  /*aa30*/  LDC R17, c[0x0][0x390] ;  /* 0x0000e400ff117b82 */ /* 0x010f300000000800 */
[----:B-123--:R-:W1:Y:S01]  /*aa40*/  LDC.64 R10, c[0x0][0x380] ;  /* 0x0000e000ff0a7b82 */ /* 0x00ee620000000a00 */
[----:B----4-:R-:W-:-:S04]  /*aa50*/  IMAD R20, R17, UR5, R8 ;  /* 0x0000000511147c24 */ /* 0x010fc8000f8e0208 */
[----:B0-----:R-:W-:-:S04]  /*aa60*/  VIADD R33, R20, 0x1 ;  /* 0x0000000114217836 */ /* 0x001fc80000000000 */
[----:B-1----:R-:W-:-:S05]  /*aa70*/  IMAD.WIDE.U32 R32, R33, 0x8, R10 ;  /* 0x0000000821207825 */ /* 0x002fca00078e000a */
[----:B------:R-:W2:Y:S01]  /*aa80*/  LDG.E.64 R26, desc[UR8][R32.64] ;  /* 0x00000008201a7981 */ /* 0x000ea2000c1e1b00 */
[----:B------:R-:W-:-:S05]  /*aa90*/  IMAD.WIDE.U32 R34, R20, 0x8, R10 ;  /* 0x0000000814227825 */ /* 0x000fca00078e000a */
[----:B------:R-:W3:Y:S01]  /*aaa0*/  LDG.E.64 R24, desc[UR8][R34.64] ;  /* 0x0000000822187981 */ /* 0x000ee2000c1e1b00 */
[----:B------:R-:W-:-:S04]  /*aab0*/  IADD3 R20, PT, PT, R20, R17, RZ ;  /* 0x0000001114147210 */ /* 0x000fc80007ffe0ff */
[----:B------:R-:W-:-:S05]  /*aac0*/  IADD3 R41, PT, PT, R20, 0x1, RZ ;  /* 0x0000000114297810 */ /* 0x000fca0007ffe0ff */
        /* <DEDUP_REMOVED lines=10> */
[----:B------:R-:W-:-:S05]  /*ab70*/  IMAD.IADD R20, R20, 0x1, R17 ;  /* 0x0000000114147824 */ /* 0x000fca00078e0211 */
[----:B------:R-:W-:-:S05]  /*ab80*/  IADD3 R45, PT, PT, R20, 0x1, RZ ;  /* 0x00000001142d7810 */ /* 0x000fca0007ffe0ff */
[----:B0-----:R-:W-:-:S04]  /*ab90*/  IMAD.WIDE.U32 R34, R45, 0x8, R10 ;  /* 0x000000082d227825 */ /* 0x001fc800078e000a */
[----:B-1----:R-:W-:Y:S01]  /*aba0*/  IMAD.WIDE.U32 R32, R20, 0x8, R10 ;  /* 0x0000000814207825 */ /* 0x002fe200078e000a */
        /* <DEDUP_REMOVED lines=8> */
[----:B------:R-:W-:-:S05]  /*ac30*/  IADD3 R20, PT, PT, R20, R17, RZ ;  /* 0x0000001114147210 */ /* 0x000fca0007ffe0ff */
[----:B------:R-:W-:-:S04]  /*ac40*/  VIADD R45, R20, 0x1 ;  /* 0x00000001142d7836 */ /* 0x000fc80000000000 */
        /* <DEDUP_REMOVED lines=10> */
[----:B------:R-:W-:-:S04]  /*acf0*/  IADD3 R20, PT, PT, R20, R17, RZ ;  /* 0x0000001114147210 */ /* 0x000fc80007ffe0ff */
        /* <DEDUP_REMOVED lines=35> */
[----:B------:R-:W-:-:S04]  /*af30*/  IADD3 R17, PT, PT, R20, R17, RZ ;  /* 0x0000001114117210 */ /* 0x000fc80007ffe0ff */
[C---:B------:R-:W-:Y:S01]  /*af40*/  IADD3 R45, PT, PT, R17.reuse, 0x1, RZ ;  /* 0x00000001112d7810 */ /* 0x040fe20007ffe0ff */
[----:B0-----:R-:W-:Y:S01]  /*af50*/  IMAD.WIDE.U32 R40, R17, 0x8, R10 ;  /* 0x0000000811287825 */ /* 0x001fe200078e000a */
        /* <DEDUP_REMOVED lines=19> */
.L_x_643:
[----:B------:R-:W-:Y:S05]  /*b090*/  @!P0 BRA `(.L_x_645) ;  /* 0x0000000400908947 */ /* 0x000fea0003800000 */
[----:B------:R-:W-:Y:S02]  /*b0a0*/  ISETP.GE.U32.AND P3, PT, R7, 0x3, PT ;  /* 0x000000030700780c */ /* 0x000fe40003f66070 */
[----:B------:R-:W-:-:S11]  /*b0b0*/  ISETP.NE.AND P4, PT, R0, RZ, PT ;  /* 0x000000ff0000720c */ /* 0x000fd60003f85270 */
[----:B------:R-:W-:Y:S05]  /*b0c0*/  @!P3 BRA `(.L_x_646) ;  /* 0x0000000000ccb947 */ /* 0x000fea0003800000 */
[----:B------:R-:W5:Y:S01]  /*b0d0*/  LDCU UR5, c[0x0][0x390] ;  /* 0x00007200ff0577ac */ /* 0x000f620008000800 */
[----:B-123--:R-:W1:Y:S01]  /*b0e0*/  LDC.64 R10, c[0x0][0x380] ;  /* 0x0000e000ff0a7b82 */ /* 0x00ee620000000a00 */
[----:B-----5:R-:W-:-:S05]  /*b0f0*/  IMAD R43, R17, UR5, R8 ;  /* 0x00000005112b7c24 */ /* 0x020fca000f8e0208 */
[----:B0---4-:R-:W-:-:S05]  /*b100*/  IADD3 R33, PT, PT, R43, 0x1, RZ ;  /* 0x000000012b217810 */ /* 0x011fca0007ffe0ff */
[----:B-1----:R-:W-:-:S05]  /*b110*/  IMAD.WIDE.U32 R32, R33, 0x8, R10 ;  /* 0x0000000821207825 */ /* 0x002fca00078e000a */
        /* <DEDUP_REMOVED lines=15> */
[----:B------:R-:W-:-:S04]  /*b210*/  IADD3 R43, PT, PT, R43, UR5, RZ ;  /* 0x000000052b2b7c10 */ /* 0x000fc8000fffe0ff */
[C---:B------:R-:W-:Y:S01]  /*b220*/  IADD3 R49, PT, PT, R43.reuse, 0x1, RZ ;  /* 0x000000012b317810 */ /* 0x040fe20007ffe0ff */
        /* <DEDUP_REMOVED lines=10> */
[----:B------:R-:W-:-:S05]  /*b2d0*/  VIADD R43, R43, UR5 ;  /* 0x000000052b2b7c36 */ /* 0x000fca0008000000 */
        /* <DEDUP_REMOVED lines=11> */
[----:B------:R-:W-:Y:S01]  /*b390*/  IADD3 R17, PT, PT, R17, 0x4, RZ ;  /* 0x0000000411117810 */ /* 0x000fe20007ffe0ff */
[----:B--2---:R-:W-:-:S02]  /*b3a0*/  DMUL R10, R36, R14 ;  /* 0x0000000e240a7228 */ /* 0x004fc40000000000 */
[----:B------:R-:W-:-:S06]  /*b3b0*/  DMUL R36, R36, R28 ;  /* 0x0000001c24247228 */ /* 0x000fcc0000000000 */
[C---:B---3--:R-:W-:Y:S02]  /*b3c0*/  DFMA R10, R38.reuse, R28, -R10 ;  /* 0x0000001c260a722b */ /* 0x048fe4000000080a */
[----:B------:R-:W-:-:S05]  /*b3d0*/  DFMA R36, R38, R14, R36 ;  /* 0x0000000e2624722b */ /* 0x000fca0000000024 */
[----:B------:R0:W-:Y:S04]  /*b3e0*/  STG.E.64 desc[UR8][R40.64], R10 ;  /* 0x0000000a28007986 */ /* 0x0001e8000c101b08 */
[----:B------:R0:W-:Y:S02]  /*b3f0*/  STG.E.64 desc[UR8][R30.64], R36 ;  /* 0x000000241e007986 */ /* 0x0001e4000c101b08 */
.L_x_646:
[----:B------:R-:W-:Y:S05]  /*b400*/  @!P4 BRA `(.L_x_645) ;  /* 0x0000000000b4c947 */ /* 0x000fea0003800000 */
[----:B------:R-:W-:Y:S02]  /*b410*/  ISETP.NE.AND P3, PT, R0, 0x1, PT ;  /* 0x000000010000780c */ /* 0x000fe40003f65270 */
[----:B------:R-:W-:-:S11]  /*b420*/  ISETP.NE.AND P4, PT, R4, RZ, PT ;  /* 0x000000ff0400720c */ /* 0x000fd60003f85270 */
[----:B------:R-:W-:Y:S05]  /*b430*/  @!P3 BRA `(.L_x_647) ;  /* 0x00000000006cb947 */ /* 0x000fea0003800000 */
[----:B------:R-:W5:Y:S01]  /*b440*/  LDCU UR5, c[0x0][0x390] ;  /* 0x00007200ff0577ac */ /* 0x000f620008000800 */
[----:B01234-:R-:W0:Y:S01]  /*b450*/  LDC.64 R30, c[0x0][0x380] ;  /* 0x0000e000ff1e7b82 */ /* 0x01fe220000000a00 */
[----:B-----5:R-:W-:-:S04]  /*b460*/  IMAD R39, R17, UR5, R8 ;  /* 0x0000000511277c24 */ /* 0x020fc8000f8e0208 */
[----:B------:R-:W-:-:S04]  /*b470*/  VIADD R11, R39, 0x1 ;  /* 0x00000001270b7836 */ /* 0x000fc80000000000 */
[----:B0-----:R-:W-:-:S05]  /*b480*/  IMAD.WIDE.U32 R10, R11, 0x8, R30 ;  /* 0x000000080b0a7825 */ /* 0x001fca00078e001e */
[----:B------:R-:W2:Y:S01]  /*b490*/  LDG.E.64 R32, desc[UR8][R10.64] ;  /* 0x000000080a207981 */ /* 0x000ea2000c1e1b00 */
[----:B------:R-:W-:-:S05]  /*b4a0*/  IMAD.WIDE.U32 R24, R39, 0x8, R30 ;  /* 0x0000000827187825 */ /* 0x000fca00078e001e */
[----:B------:R-:W3:Y:S01]  /*b4b0*/  LDG.E.64 R26, desc[UR8][R24.64] ;  /* 0x00000008181a7981 */ /* 0x000ee2000c1e1b00 */
[----:B------:R-:W-:-:S04]  /*b4c0*/  IADD3 R39, PT, PT, R39, UR5, RZ ;  /* 0x0000000527277c10 */ /* 0x000fc8000fffe0ff */
[----:B------:R-:W-:Y:S01]  /*b4d0*/  IADD3 R37, PT, PT, R39, 0x1, RZ ;  /* 0x0000000127257810 */ /* 0x000fe20007ffe0ff */
[C---:B--2---:R-:W-:Y:S02]  /*b4e0*/  DMUL R34, R32.reuse, R14 ;  /* 0x0000000e20227228 */ /* 0x044fe40000000000 */
[----:B------:R-:W-:-:S06]  /*b4f0*/  DMUL R32, R32, R28 ;  /* 0x0000001c20207228 */ /* 0x000fcc0000000000 */
[C---:B---3--:R-:W-:Y:S02]  /*b500*/  DFMA R34, R26.reuse, R28, -R34 ;  /* 0x0000001c1a22722b */ /* 0x048fe40000000822 */
[----:B------:R-:W-:Y:S01]  /*b510*/  DFMA R32, R26, R14, R32 ;  /* 0x0000000e1a20722b */ /* 0x000fe20000000020 */
[----:B------:R-:W-:-:S04]  /*b520*/  IMAD.WIDE.U32 R26, R37, 0x8, R30 ;  /* 0x00000008251a7825 */ /* 0x000fc800078e001e */
[----:B------:R0:W-:Y:S04]  /*b530*/  STG.E.64 desc[UR8][R24.64], R34 ;  /* 0x0000002218007986 */ /* 0x0001e8000c101b08 */
[----:B------:R0:W-:Y:S01]  /*b540*/  STG.E.64 desc[UR8][R10.64], R32 ;  /* 0x000000200a007986 */ /* 0x0001e2000c101b08 */
[----:B------:R-:W-:-:S03]  /*b550*/  IMAD.WIDE.U32 R30, R39, 0x8, R30 ;  /* 0x00000008271e7825 */ /* 0x000fc600078e001e */
[----:B------:R-:W2:Y:S04]  /*b560*/  LDG.E.64 R36, desc[UR8][R26.64] ;  /* 0x000000081a247981 */ /* 0x000ea8000c1e1b00 */
[----:B------:R-:W3:Y:S01]  /*b570*/  LDG.E.64 R40, desc[UR8][R30.64] ;  /* 0x000000081e287981 */ /* 0x000ee2000c1e1b00 */
[----:B------:R-:W-:Y:S01]  /*b580*/  VIADD R17, R17, 0x2 ;  /* 0x0000000211117836 */ /* 0x000fe20000000000 */
[C---:B--2---:R-:W-:Y:S02]  /*b590*/  DMUL R38, R36.reuse, R14 ;  /* 0x0000000e24267228 */ /* 0x044fe40000000000 */
[----:B------:R-:W-:-:S06]  /*b5a0*/  DMUL R36, R36, R28 ;  /* 0x0000001c24247228 */ /* 0x000fcc0000000000 */
[C---:B---3--:R-:W-:Y:S02]  /*b5b0*/  DFMA R38, R40.reuse, R28, -R38 ;  /* 0x0000001c2826722b */ /* 0x048fe40000000826 */
[----:B------:R-:W-:-:S05]  /*b5c0*/  DFMA R36, R40, R14, R36 ;  /* 0x0000000e2824722b */ /* 0x000fca0000000024 */
[----:B------:R0:W-:Y:S04]  /*b5d0*/  STG.E.64 desc[UR8][R30.64], R38 ;  /* 0x000000261e007986 */ /* 0x0001e8000c101b08 */
[----:B------:R0:W-:Y:S02]  /*b5e0*/  STG.E.64 desc[UR8][R26.64], R36 ;  /* 0x000000241a007986 */ /* 0x0001e4000c101b08 */
.L_x_647:
        /* <DEDUP_REMOVED lines=15> */
.L_x_645:
[----:B------:R-:W-:Y:S01]  /*b6e0*/  MOV R17, RZ ;  /* 0x000000ff00117202 */ /* 0x000fe20000000f00 */
[----:B------:R-:W-:Y:S06]  /*b6f0*/  @!P2 BRA `(.L_x_648) ;  /* 0x00000004009ca947 */ /* 0x000fec0003800000 */
[----:B------:R-:W-:-:S05]  /*b700*/  UMOV UR5, URZ ;  /* 0x000000ff00057c82 */ /* 0x000fca0008000000 */
.L_x_649:
[----:B------:R-:W5:Y:S08]  /*b710*/  LDC R17, c[0x0][0x390] ;  /* 0x0000e400ff117b82 */ /* 0x000f700000000800 */
[----:B0123--:R-:W0:Y:S01]  /*b720*/  LDC.64 R10, c[0x0][0x388] ;  /* 0x0000e200ff0a7b82 */ /* 0x00fe220000000a00 */
[----:B-----5:R-:W-:-:S04]  /*b730*/  IMAD R20, R17, UR5, R8 ;  /* 0x0000000511147c24 */ /* 0x020fc8000f8e0208 */
[----:B----4-:R-:W-:-:S04]  /*b740*/  VIADD R33, R20, 0x1 ;  /* 0x0000000114217836 */ /* 0x010fc80000000000 */
[----:B0-----:R-:W-:-:S05]  /*b750*/  IMAD.WIDE.U32 R32, R33, 0x8, R10 ;  /* 0x0000000821207825 */ /* 0x001fca00078e000a */
        /* <DEDUP_REMOVED lines=97> */
.L_x_648:
[----:B------:R-:W-:Y:S05]  /*bd70*/  @!P0 BRA `(.L_x_634) ;  /* 0x0000000400908947 */ /* 0x000fea0003800000 */
[----:B------:R-:W-:Y:S02]  /*bd80*/  ISETP.GE.U32.AND P0, PT, R7, 0x3, PT ;  /* 0x000000030700780c */ /* 0x000fe40003f06070 */
[----:B------:R-:W-:-:S11]  /*bd90*/  ISETP.NE.AND P2, PT, R0, RZ, PT ;  /* 0x000000ff0000720c */ /* 0x000fd60003f45270 */
[----:B------:R-:W-:Y:S05]  /*bda0*/  @!P0 BRA `(.L_x_650) ;  /* 0x0000000000cc8947 */ /* 0x000fea0003800000 */
[----:B------:R-:W5:Y:S01]  /*bdb0*/  LDCU UR5, c[0x0][0x390] ;  /* 0x00007200ff0577ac */ /* 0x000f620008000800 */
[----:B0123--:R-:W0:Y:S01]  /*bdc0*/  LDC.64 R10, c[0x0][0x388] ;  /* 0x0000e200ff0a7b82 */ /* 0x00fe220000000a00 */
[----:B-----5:R-:W-:-:S05]  /*bdd0*/  IMAD R43, R17, UR5, R8 ;  /* 0x00000005112b7c24 */ /* 0x020fca000f8e0208 */
[----:B----4-:R-:W-:-:S05]  /*bde0*/  IADD3 R33, PT, PT, R43, 0x1, RZ ;  /* 0x000000012b217810 */ /* 0x010fca0007ffe0ff */
        /* <DEDUP_REMOVED lines=47> */
.L_x_650:
        /* <DEDUP_REMOVED lines=31> */
.L_x_651:
        /* <DEDUP_REMOVED lines=15> */
.L_x_634:
[----:B------:R-:W-:Y:S05]  /*c3c0*/  @P1 BRA `(.L_x_652) ;  /* 0xffffffd400041947 */ /* 0x000fea000383ffff */
[----:B------:R-:W-:Y:S02]  /*c3d0*/  ISETP.GE.U32.AND P0, PT, R3, 0xf, PT ;  /* 0x0000000f0300780c */ /* 0x000fe40003f06070 */
[----:B0123--:R-:W-:-:S11]  /*c3e0*/  MOV R10, RZ ;  /* 0x000000ff000a7202 */ /* 0x00ffd60000000f00 */
[----:B------:R-:W-:Y:S05]  /*c3f0*/  @!P0 BRA `(.L_x_653) ;  /* 0x0000000400988947 */ /* 0x000fea0003800000 */
[----:B------:R-:W-:-:S07]  /*c400*/  IMAD.MOV.U32 R10, RZ, RZ, RZ ;  /* 0x000000ffff0a7224 */ /* 0x000fce00078e00ff */
.L_x_654:
[----:B------:R-:W4:Y:S08]  /*c410*/  LDC R11, c[0x0][0x390] ;  /* 0x0000e400ff0b7b82 */ /* 0x000f300000000800 */
[----:B-1----:R-:W0:Y:S01]  /*c420*/  LDC.64 R8, c[0x0][0x380] ;  /* 0x0000e000ff087b82 */ /* 0x002e220000000a00 */
[----:B----4-:R-:W-:-:S04]  /*c430*/  IMAD R27, R10, R11, R10 ;  /* 0x0000000b0a1b7224 */ /* 0x010fc800078e020a */
[----:B0-----:R-:W-:-:S05]  /*c440*/  IMAD.WIDE.U32 R26, R27, 0x8, R8 ;  /* 0x000000081b1a7825 */ /* 0x001fca00078e0008 */
[----:B------:R-:W2:Y:S01]  /*c450*/  LDG.E.64 R14, desc[UR8][R26.64] ;  /* 0x000000081a0e7981 */ /* 0x000ea2000c1e1b00 */
[----:B------:R-:W-:-:S05]  /*c460*/  IMAD R17, R10, R11, R11 ;  /* 0x0000000b0a117224 */ /* 0x000fca00078e020b */
[----:B------:R-:W-:Y:S01]  /*c470*/  IADD3 R25, PT, PT, R10, 0x1, R17 ;  /* 0x000000010a197810 */ /* 0x000fe20007ffe011 */
[----:B--2---:R-:W-:-:S04]  /*c480*/  DADD R28, R14, R46 ;  /* 0x000000000e1c7229 */ /* 0x004fc8000000002e */
[----:B------:R-:W-:-:S03]  /*c490*/  IMAD.WIDE.U32 R14, R25, 0x8, R8 ;  /* 0x00000008190e7825 */ /* 0x000fc600078e0008 */
[----:B------:R0:W-:Y:S04]  /*c4a0*/  STG.E.64 desc[UR8][R26.64], R28 ;  /* 0x0000001c1a007986 */ /* 0x0001e8000c101b08 */
[----:B------:R-:W2:Y:S01]  /*c4b0*/  LDG.E.64 R24, desc[UR8][R14.64] ;  /* 0x000000080e187981 */ /* 0x000ea2000c1e1b00 */
[----:B------:R-:W-:-:S04]  /*c4c0*/  IADD3 R17, PT, PT, R17, R11, RZ ;  /* 0x0000000b11117210 */ /* 0x000fc80007ffe0ff */
[----:B------:R-:W-:Y:S01]  /*c4d0*/  IADD3 R33, PT, PT, R10, 0x2, R17 ;  /* 0x000000020a217810 */ /* 0x000fe20007ffe011 */
[----:B--2---:R-:W-:-:S04]  /*c4e0*/  DADD R30, R24, R46 ;  /* 0x00000000181e7229 */ /* 0x004fc8000000002e */
[----:B------:R-:W-:-:S03]  /*c4f0*/  IMAD.WIDE.U32 R24, R33, 0x8, R8 ;  /* 0x0000000821187825 */ /* 0x000fc600078e0008 */
[----:B------:R1:W-:Y:S04]  /*c500*/  STG.E.64 desc[UR8][R14.64], R30 ;  /* 0x0000001e0e007986 */ /* 0x0003e8000c101b08 */
[----:B------:R-:W2:Y:S01]  /*c510*/  LDG.E.64 R32, desc[UR8][R24.64] ;  /* 0x0000000818207981 */ /* 0x000ea2000c1e1b00 */
[----:B------:R-:W-:-:S04]  /*c520*/  IADD3 R17, PT, PT, R17, R11, RZ ;  /* 0x0000000b11117210 */ /* 0x000fc80007ffe0ff */
[----:B------:R-:W-:-:S05]  /*c530*/  IADD3 R35, PT, PT, R10, 0x3, R17 ;  /* 0x000000030a237810 */ /* 0x000fca0007ffe011 */
[----:B0-----:R-:W-:Y:S01]  /*c540*/  IMAD.WIDE.U32 R26, R35, 0x8, R8 ;  /* 0x00000008231a7825 */ /* 0x001fe200078e0008 */
[----:B--2---:R-:W-:-:S07]  /*c550*/  DADD R32, R32, R46 ;  /* 0x0000000020207229 */ /* 0x004fce000000002e */
[----:B------:R0:W-:Y:S04]  /*c560*/  STG.E.64 desc[UR8][R24.64], R32 ;  /* 0x0000002018007986 */ /* 0x0001e8000c101b08 */
[----:B------:R-:W2:Y:S01]  /*c570*/  LDG.E.64 R28, desc[UR8][R26.64] ;  /* 0x000000081a1c7981 */ /* 0x000ea2000c1e1b00 */
[----:B------:R-:W-:-:S05]  /*c580*/  IMAD.IADD R17, R17, 0x1, R11 ;  /* 0x0000000111117824 */ /* 0x000fca00078e020b */
[----:B------:R-:W-:-:S05]  /*c590*/  IADD3 R35, PT, PT, R10, 0x4, R17 ;  /* 0x000000040a237810 */ /* 0x000fca0007ffe011 */
[----:B-1----:R-:W-:Y:S01]  /*c5a0*/  IMAD.WIDE.U32 R14, R35, 0x8, R8 ;  /* 0x00000008230e7825 */ /* 0x002fe200078e0008 */
[----:B--2---:R-:W-:-:S07]  /*c5b0*/  DADD R28, R28, R46 ;  /* 0x000000001c1c7229 */ /* 0x004fce000000002e */
        /* <DEDUP_REMOVED lines=8> */
[----:B------:R-:W-:-:S04]  /*c640*/  IADD3 R17, PT, PT, R17, R11, RZ ;  /* 0x0000000b11117210 */ /* 0x000fc80007ffe0ff */
[----:B------:R-:W-:-:S05]  /*c650*/  IADD3 R35, PT, PT, R10, 0x6, R17 ;  /* 0x000000060a237810 */ /* 0x000fca0007ffe011 */
[----:B-1----:R-:W-:Y:S01]  /*c660*/  IMAD.WIDE.U32 R26, R35, 0x8, R8 ;  /* 0x00000008231a7825 */ /* 0x002fe200078e0008 */
[----:B--2---:R-:W-:-:S07]  /*c670*/  DADD R32, R32, R46 ;  /* 0x0000000020207229 */ /* 0x004fce000000002e */
[----:B------:R1:W-:Y:S04]  /*c680*/  STG.E.64 desc[UR8][R24.64], R32 ;  /* 0x0000002018007986 */ /* 0x0003e8000c101b08 */
[----:B------:R-:W2:Y:S01]  /*c690*/  LDG.E.64 R28, desc[UR8][R26.64] ;  /* 0x000000081a1c7981 */ /* 0x000ea2000c1e1b00 */
[----:B------:R-:W-:-:S05]  /*c6a0*/  IMAD.IADD R17, R17, 0x1, R11 ;  /* 0x0000000111117824 */ /* 0x000fca00078e020b */
        /* <DEDUP_REMOVED lines=47> */
[----:B------:R-:W-:-:S04]  /*c9a0*/  IADD3 R11, PT, PT, R10, R11, R17 ;  /* 0x0000000b0a0b7210 */ /* 0x000fc80007ffe011 */
[----:B------:R-:W-:-:S05]  /*c9b0*/  IADD3 R11, PT, PT, R11, 0xf, RZ ;  /* 0x0000000f0b0b7810 */ /* 0x000fca0007ffe0ff */
[----:B------:R-:W-:Y:S01]  /*c9c0*/  IMAD.WIDE.U32 R8, R11, 0x8, R8 ;  /* 0x000000080b087825 */ /* 0x000fe200078e0008 */
[----:B--2---:R-:W-:-:S07]  /*c9d0*/  DADD R32, R32, R46 ;  /* 0x0000000020207229 */ /* 0x004fce000000002e */
[----:B------:R1:W-:Y:S04]  /*c9e0*/  STG.E.64 desc[UR8][R24.64], R32 ;  /* 0x0000002018007986 */ /* 0x0003e8000c101b08 */
[----:B0-----:R-:W2:Y:S01]  /*c9f0*/  LDG.E.64 R26, desc[UR8][R8.64] ;  /* 0x00000008081a7981 */ /* 0x001ea2000c1e1b00 */
[----:B------:R-:W-:-:S05]  /*ca00*/  VIADD R10, R10, 0x10 ;  /* 0x000000100a0a7836 */ /* 0x000fca0000000000 */
[----:B------:R-:W-:Y:S01]  /*ca10*/  ISETP.NE.AND P0, PT, R10, R5, PT ;  /* 0x000000050a00720c */ /* 0x000fe20003f05270 */
[----:B--2---:R-:W-:-:S07]  /*ca20*/  DADD R26, R26, R46 ;  /* 0x000000001a1a7229 */ /* 0x004fce000000002e */
[----:B------:R1:W-:Y:S05]  /*ca30*/  STG.E.64 desc[UR8][R8.64], R26 ;  /* 0x0000001a08007986 */ /* 0x0003ea000c101b08 */
[----:B------:R-:W-:Y:S05]  /*ca40*/  @P0 BRA `(.L_x_654) ;  /* 0xfffffff800700947 */ /* 0x000fea000383ffff */
[----:B------:R-:W-:-:S07]  /*ca50*/  MOV R10, R5 ;  /* 0x00000005000a7202 */ /* 0x000fce0000000f00 */
.L_x_653:
[----:B------:R-:W-:-:S13]  /*ca60*/  ISETP.NE.AND P0, PT, R6, RZ, PT ;  /* 0x000000ff0600720c */ /* 0x000fda0003f05270 */
[----:B------:R-:W-:Y:S05]  /*ca70*/  @!P0 BRA `(.L_x_655) ;  /* 0x0000000400b08947 */ /* 0x000fea0003800000 */
[----:B-1----:R-:W-:Y:S02]  /*ca80*/  IADD3 R8, PT, PT, R6, -0x1, RZ ;  /* 0xffffffff06087810 */ /* 0x002fe40007ffe0ff */
[----:B------:R-:W-:Y:S02]  /*ca90*/  ISETP.NE.AND P1, PT, R2, RZ, PT ;  /* 0x000000ff0200720c */ /* 0x000fe40003f25270 */
[----:B------:R-:W-:-:S13]  /*caa0*/  ISETP.GE.U32.AND P0, PT, R8, 0x7, PT ;  /* 0x000000070800780c */ /* 0x000fda0003f06070 */
[----:B------:R-:W-:Y:S05]  /*cab0*/  @!P0 BRA `(.L_x_656) ;  /* 0x0000000000c88947 */ /* 0x000fea0003800000 */
[----:B------:R-:W4:Y:S08]  /*cac0*/  LDC R11, c[0x0][0x390] ;  /* 0x0000e400ff0b7b82 */ /* 0x000f300000000800 */
[----:B------:R-:W0:Y:S01]  /*cad0*/  LDC.64 R8, c[0x0][0x380] ;  /* 0x0000e000ff087b82 */ /* 0x000e220000000a00 */
        /* <DEDUP_REMOVED lines=9> */
[----:B------:R-:W-:-:S05]  /*cb70*/  IMAD.IADD R17, R17, 0x1, R11 ;  /* 0x0000000111117824 */ /* 0x000fca00078e020b */
        /* <DEDUP_REMOVED lines=35> */
[----:B------:R-:W-:Y:S01]  /*cdb0*/  VIADD R10, R10, 0x8 ;  /* 0x000000080a0a7836 */ /* 0x000fe20000000000 */
[----:B--2---:R-:W-:-:S07]  /*cdc0*/  DADD R14, R14, R46 ;  /* 0x000000000e0e7229 */ /* 0x004fce000000002e */
[----:B------:R1:W-:Y:S04]  /*cdd0*/  STG.E.64 desc[UR8][R8.64], R14 ;  /* 0x0000000e08007986 */ /* 0x0003e8000c101b08 */
.L_x_656:
[----:B------:R-:W-:Y:S05]  /*cde0*/  @!P1 BRA `(.L_x_655) ;  /* 0x0000000000d49947 */ /* 0x000fea0003800000 */
[----:B------:R-:W-:Y:S02]  /*cdf0*/  ISETP.GE.U32.AND P0, PT, R7, 0x3, PT ;  /* 0x000000030700780c */ /* 0x000fe40003f06070 */
[----:B------:R-:W-:-:S11]  /*ce00*/  ISETP.NE.AND P1, PT, R0, RZ, PT ;  /* 0x000000ff0000720c */ /* 0x000fd60003f25270 */
[----:B------:R-:W-:Y:S05]  /*ce10*/  @!P0 BRA `(.L_x_657) ;  /* 0x0000000000688947 */ /* 0x000fea0003800000 */
[----:B------:R-:W4:Y:S08]  /*ce20*/  LDC R11, c[0x0][0x390] ;  /* 0x0000e400ff0b7b82 */ /* 0x000f300000000800 */
[----:B-1----:R-:W0:Y:S01]  /*ce30*/  LDC.64 R8, c[0x0][0x380] ;  /* 0x0000e000ff087b82 */ /* 0x002e220000000a00 */
[----:B----4-:R-:W-:-:S04]  /*ce40*/  IMAD R27, R10, R11, R10 ;  /* 0x0000000b0a1b7224 */ /* 0x010fc800078e020a */
[----:B0-----:R-:W-:-:S05]  /*ce50*/  IMAD.WIDE.U32 R26, R27, 0x8, R8 ;  /* 0x000000081b1a7825 */ /* 0x001fca00078e0008 */
[----:B------:R-:W2:Y:S01]  /*ce60*/  LDG.E.64 R14, desc[UR8][R26.64] ;  /* 0x000000081a0e7981 */ /* 0x000ea2000c1e1b00 */
[----:B------:R-:W-:-:S05]  /*ce70*/  IMAD R17, R10, R11, R11 ;  /* 0x0000000b0a117224 */ /* 0x000fca00078e020b */
[----:B------:R-:W-:-:S05]  /*ce80*/  IADD3 R25, PT, PT, R10, 0x1, R17 ;  /* 0x000000010a197810 */ /* 0x000fca0007ffe011 */
[----:B------:R-:W-:Y:S01]  /*ce90*/  IMAD.WIDE.U32 R24, R25, 0x8, R8 ;  /* 0x0000000819187825 */ /* 0x000fe200078e0008 */
[----:B--2---:R-:W-:-:S07]  /*cea0*/  DADD R28, R14, R46 ;  /* 0x000000000e1c7229 */ /* 0x004fce000000002e */
[----:B------:R0:W-:Y:S04]  /*ceb0*/  STG.E.64 desc[UR8][R26.64], R28 ;  /* 0x0000001c1a007986 */ /* 0x0001e8000c101b08 */
[----:B------:R-:W2:Y:S01]  /*cec0*/  LDG.E.64 R14, desc[UR8][R24.64] ;  /* 0x00000008180e7981 */ /* 0x000ea2000c1e1b00 */
[----:B------:R-:W-:-:S04]  /*ced0*/  IADD3 R17, PT, PT, R17, R11, RZ ;  /* 0x0000000b11117210 */ /* 0x000fc80007ffe0ff */
[----:B------:R-:W-:Y:S01]  /*cee0*/  IADD3 R33, PT, PT, R10, 0x2, R17 ;  /* 0x000000020a217810 */ /* 0x000fe20007ffe011 */
[----:B--2---:R-:W-:-:S04]  /*cef0*/  DADD R30, R14, R46 ;  /* 0x000000000e1e7229 */ /* 0x004fc8000000002e */
[----:B------:R-:W-:-:S03]  /*cf00*/  IMAD.WIDE.U32 R14, R33, 0x8, R8 ;  /* 0x00000008210e7825 */ /* 0x000fc600078e0008 */
[----:B------:R2:W-:Y:S04]  /*cf10*/  STG.E.64 desc[UR8][R24.64], R30 ;  /* 0x0000001e18007986 */ /* 0x0005e8000c101b08 */
[----:B------:R-:W3:Y:S01]  /*cf20*/  LDG.E.64 R32, desc[UR8][R14.64] ;  /* 0x000000080e207981 */ /* 0x000ee2000c1e1b00 */
[----:B------:R-:W-:-:S04]  /*cf30*/  IADD3 R11, PT, PT, R10, R11, R17 ;  /* 0x0000000b0a0b7210 */ /* 0x000fc80007ffe011 */
[----:B------:R-:W-:-:S05]  /*cf40*/  IADD3 R11, PT, PT, R11, 0x3, RZ ;  /* 0x000000030b0b7810 */ /* 0x000fca0007ffe0ff */
[----:B------:R-:W-:Y:S01]  /*cf50*/  IMAD.WIDE.U32 R8, R11, 0x8, R8 ;  /* 0x000000080b087825 */ /* 0x000fe200078e0008 */
[----:B---3--:R-:W-:-:S07]  /*cf60*/  DADD R32, R32, R46 ;  /* 0x0000000020207229 */ /* 0x008fce000000002e */
[----:B------:R2:W-:Y:S04]  /*cf70*/  STG.E.64 desc[UR8][R14.64], R32 ;  /* 0x000000200e007986 */ /* 0x0005e8000c101b08 */
[----:B0-----:R-:W3:Y:S01]  /*cf80*/  LDG.E.64 R26, desc[UR8][R8.64] ;  /* 0x00000008081a7981 */ /* 0x001ee2000c1e1b00 */
[----:B------:R-:W-:Y:S01]  /*cf90*/  VIADD R10, R10, 0x4 ;  /* 0x000000040a0a7836 */ /* 0x000fe20000000000 */
[----:B---3--:R-:W-:-:S07]  /*cfa0*/  DADD R26, R26, R46 ;  /* 0x000000001a1a7229 */ /* 0x008fce000000002e */
[----:B------:R2:W-:Y:S04]  /*cfb0*/  STG.E.64 desc[UR8][R8.64], R26 ;  /* 0x0000001a08007986 */ /* 0x0005e8000c101b08 */
.L_x_657:
[----:B------:R-:W-:Y:S05]  /*cfc0*/  @!P1 BRA `(.L_x_655) ;  /* 0x00000000005c9947 */ /* 0x000fea0003800000 */
[----:B------:R-:W0:Y:S08]  /*cfd0*/  LDC R17, c[0x0][0x390] ;  /* 0x0000e400ff117b82 */ /* 0x000e300000000800 */
[----:B-12---:R-:W1:Y:S01]  /*cfe0*/  LDC.64 R8, c[0x0][0x380] ;  /* 0x0000e000ff087b82 */ /* 0x006e620000000a00 */
[----:B0-----:R-:W-:-:S04]  /*cff0*/  IMAD R15, R10, R17, R10 ;  /* 0x000000110a0f7224 */ /* 0x001fc800078e020a */
[----:B-1----:R-:W-:-:S05]  /*d000*/  IMAD.WIDE.U32 R14, R15, 0x8, R8 ;  /* 0x000000080f0e7825 */ /* 0x002fca00078e0008 */
[----:B----4-:R-:W2:Y:S01]  /*d010*/  LDG.E.64 R24, desc[UR8][R14.64] ;  /* 0x000000080e187981 */ /* 0x010ea2000c1e1b00 */
[----:B------:R-:W-:Y:S01]  /*d020*/  ISETP.NE.AND P0, PT, R0, 0x1, PT ;  /* 0x000000010000780c */ /* 0x000fe20003f05270 */
[----:B--2---:R-:W-:-:S07]  /*d030*/  DADD R24, R24, R46 ;  /* 0x0000000018187229 */ /* 0x004fce000000002e */
[----:B------:R0:W-:Y:S05]  /*d040*/  STG.E.64 desc[UR8][R14.64], R24 ;  /* 0x000000180e007986 */ /* 0x0001ea000c101b08 */
[----:B------:R-:W-:Y:S05]  /*d050*/  @!P0 BRA `(.L_x_655) ;  /* 0x0000000000388947 */ /* 0x000fea0003800000 */
[----:B------:R-:W-:-:S05]  /*d060*/  IMAD R11, R10, R17, R17 ;  /* 0x000000110a0b7224 */ /* 0x000fca00078e0211 */
[----:B0-----:R-:W-:-:S05]  /*d070*/  IADD3 R15, PT, PT, R10, 0x1, R11 ;  /* 0x000000010a0f7810 */ /* 0x001fca0007ffe00b */
[----:B------:R-:W-:-:S05]  /*d080*/  IMAD.WIDE.U32 R14, R15, 0x8, R8 ;  /* 0x000000080f0e7825 */ /* 0x000fca00078e0008 */
[----:B------:R-:W2:Y:S01]  /*d090*/  LDG.E.64 R24, desc[UR8][R14.64] ;  /* 0x000000080e187981 */ /* 0x000ea2000c1e1b00 */
[----:B------:R-:W-:Y:S01]  /*d0a0*/  ISETP.NE.AND P0, PT, R0, 0x2, PT ;  /* 0x000000020000780c */ /* 0x000fe20003f05270 */
[----:B--2---:R-:W-:-:S07]  /*d0b0*/  DADD R24, R24, R46 ;  /* 0x0000000018187229 */ /* 0x004fce000000002e */
[----:B------:R3:W-:Y:S05]  /*d0c0*/  STG.E.64 desc[UR8][R14.64], R24 ;  /* 0x000000180e007986 */ /* 0x0007ea000c101b08 */
[----:B------:R-:W-:Y:S05]  /*d0d0*/  @!P0 BRA `(.L_x_655) ;  /* 0x0000000000188947 */ /* 0x000fea0003800000 */
[----:B------:R-:W-:-:S04]  /*d0e0*/  IADD3 R10, PT, PT, R10, R17, R11 ;  /* 0x000000110a0a7210 */ /* 0x000fc80007ffe00b */
[----:B------:R-:W-:-:S05]  /*d0f0*/  IADD3 R11, PT, PT, R10, 0x2, RZ ;  /* 0x000000020a0b7810 */ /* 0x000fca0007ffe0ff */
[----:B------:R-:W-:-:S05]  /*d100*/  IMAD.WIDE.U32 R8, R11, 0x8, R8 ;  /* 0x000000080b087825 */ /* 0x000fca00078e0008 */
[----:B------:R-:W2:Y:S02]  /*d110*/  LDG.E.64 R10, desc[UR8][R8.64] ;  /* 0x00000008080a7981 */ /* 0x000ea4000c1e1b00 */
[----:B--2---:R-:W-:-:S07]  /*d120*/  DADD R10, R10, R46 ;  /* 0x000000000a0a7229 */ /* 0x004fce000000002e */
[----:B------:R0:W-:Y:S04]  /*d130*/  STG.E.64 desc[UR8][R8.64], R10 ;  /* 0x0000000a08007986 */ /* 0x0001e8000c101b08 */
.L_x_655:
[----:B------:R-:W-:-:S06]  /*d140*/  UIADD3 UR4, UPT, UPT, UR4, 0x1, URZ ;  /* 0x0000000104047890 */ /* 0x000fcc000fffe0ff */
[----:B------:R-:W-:-:S13]  /*d150*/  ISETP.NE.AND P0, PT, R13, UR4, PT ;  /* 0x000000040d007c0c */ /* 0x000fda000bf05270 */
[----:B------:R-:W-:Y:S05]  /*d160*/  @P0 BRA `(.L_x_658) ;  /* 0xffffffb400140947 */ /* 0x000fea000383ffff */
[----:B------:R-:W-:Y:S05]  /*d170*/  BRA `(.L_x_623) ;  /* 0x00000000000c7947 */ /* 0x000fea0003800000 */
.L_x_624:
[----:B------:R-:W0:Y:S01]  /*d180*/  LDC.64 R2, c[0x0][0x398] ;  /* 0x0000e600ff027b82 */ /* 0x000e220000000a00 */
[----:B------:R-:W-:-:S05]  /*d190*/  HFMA2 R5, -RZ, RZ, 0, 5.9604644775390625e-08 ;  /* 0x00000001ff057431 */ /* 0x000fca00000001ff */
[----:B0-----:R0:W-:Y:S02]  /*d1a0*/  STG.E desc[UR8][R2.64], R5 ;  /* 0x0000000502007986 */ /* 0x0011e4000c101908 */
.L_x_623:
[----:B------:R-:W5:Y:S02]  /*d1b0*/  LDCU UR4, c[0x0][0x390] ;  /* 0x00007200ff0477ac */ /* 0x000f640008000800 */
[----:B-----5:R-:W-:-:S05]  /*d1c0*/  IMAD.U32 R0, RZ, RZ, UR4 ;  /* 0x00000004ff007e24 */ /* 0x020fca000f8e00ff */
[----:B0-----:R-:W-:-:S04]  /*d1d0*/  IADD3 R16, PT, PT, R0, -0x1, RZ ;  /* 0xffffffff00107810 */ /* 0x001fc80007ffe0ff */
        /* <DEDUP_REMOVED lines=8> */
[----:B------:R-:W-:Y:S01]  /*d260*/  LOP3.LUT R3, R16, 0xfffffff8, RZ, 0xc0, !PT ;  /* 0xfffffff810037812 */ /* 0x000fe200078ec0ff */
[----:B-1----:R-:W-:-:S06]  /*d270*/  IMAD.MOV.U32 R7, RZ, RZ, RZ ;  /* 0x000000ffff077224 */ /* 0x002fcc00078e00ff */
[----:B------:R-:W1:Y:S02]  /*d280*/  LDC.64 R4, c[0x0][0x380] ;  /* 0x0000e000ff047b82 */ /* 0x000e640000000a00 */
.L_x_661:
[CC--:B0-----:R-:W-:Y:S02]  /*d290*/  IMAD R6, R7.reuse, R0.reuse, R0 ;  /* 0x0000000007067224 */ /* 0x0c1fe400078e0200 */
[----:B--234-:R-:W-:-:S03]  /*d2a0*/  IMAD R9, R7, R0, R7 ;  /* 0x0000000007097224 */ /* 0x01cfc600078e0207 */
[----:B------:R-:W-:Y:S01]  /*d2b0*/  IADD3 R13, PT, PT, R6, R7, RZ ;  /* 0x00000007060d7210 */ /* 0x000fe20007ffe0ff */
        /* <DEDUP_REMOVED lines=13> */
[----:B------:R-:W-:-:S04]  /*d390*/  @P2 LOP3.LUT R17, R20, 0x3ff00000, RZ, 0xfc, !PT ;  /* 0x3ff0000014112812 */ /* 0x000fc800078efcff */
[----:B------:R-:W-:Y:S01]  /*d3a0*/  MOV R15, R17 ;  /* 0x00000011000f7202 */ /* 0x000fe20000000f00 */
[----:B------:R-:W-:-:S05]  /*d3b0*/  IMAD.IADD R17, R6, 0x1, R0 ;  /* 0x0000000106117824 */ /* 0x000fca00078e0200 */
[----:B------:R-:W-:Y:S01]  /*d3c0*/  DMUL R14, R14, 2.2204460492503130808e-16 ;  /* 0x3cb000000e0e7828 */ /* 0x000fe20000000000 */
[----:B------:R-:W-:-:S07]  /*d3d0*/  IADD3 R6, PT, PT, R17, R7, RZ ;  /* 0x0000000711067210 */ /* 0x000fce0007ffe0ff */
        /* <DEDUP_REMOVED lines=8> */
[----:B------:R-:W-:Y:S01]  /*d460*/  IMAD.IADD R17, R17, 0x1, R0 ;  /* 0x0000000111117824 */ /* 0x000fe200078e0200 */
[----:B--2---:R-:W-:-:S08]  /*d470*/  DADD R10, |R10|, |R8| ;  /* 0x000000000a0a7229 */ /* 0x004fd00000000608 */
[----:B------:R-:W-:Y:S02]  /*d480*/  DSETP.MAX.AND P1, P2, R10, 1, PT ;  /* 0x3ff000000a00742a */ /* 0x000fe40003a2f000 */
[----:B------:R-:W-:-:S04]  /*d490*/  MOV R6, R11 ;  /* 0x0000000b00067202 */ /* 0x000fc80000000f00 */
[----:B------:R-:W-:Y:S02]  /*d4a0*/  FSEL R21, R6, 1.875, P1 ;  /* 0x3ff0000006157808 */ /* 0x000fe40000800000 */
[----:B------:R-:W-:-:S06]  /*d4b0*/  SEL R10, R10, RZ, P1 ;  /* 0x000000ff0a0a7207 */ /* 0x000fcc0000800000 */
[----:B------:R-:W-:-:S04]  /*d4c0*/  @P2 LOP3.LUT R21, R20, 0x3ff00000, RZ, 0xfc, !PT ;  /* 0x3ff0000014152812 */ /* 0x000fc800078efcff */
[----:B------:R-:W-:-:S06]  /*d4d0*/  MOV R11, R21 ;  /* 0x00000015000b7202 */ /* 0x000fcc0000000f00 */
[----:B------:R-:W-:Y:S01]  /*d4e0*/  DMUL R10, R10, 2.2204460492503130808e-16 ;  /* 0x3cb000000a0a7828 */ /* 0x000fe20000000000 */
[----:B------:R-:W-:-:S07]  /*d4f0*/  IADD3 R6, PT, PT, R17, R7, RZ ;  /* 0x0000000711067210 */ /* 0x000fce0007ffe0ff */
        /* <DEDUP_REMOVED lines=79> */
[----:B0-----:R-:W3:Y:S01]  /*d9f0*/  LDG.E.64 R12, desc[UR8][R18.64] ;  /* 0x00000008120c7981 */ /* 0x001ee2000c1e1b00 */
[----:B------:R-:W-:Y:S02]  /*da00*/  MOV R21, 0x80000 ;  /* 0x0008000000157802 */ /* 0x000fe40000000f00 */
        /* <DEDUP_REMOVED lines=13> */
[----:B------:R-:W2:Y:S01]  /*dae0*/  LDG.E.64 R8, desc[UR8][R8.64] ;  /* 0x0000000808087981 */ /* 0x000ea2000c1e1b00 */
[----:B-1----:R-:W-:-:S05]  /*daf0*/  IADD3 R15, PT, PT, R13, -0x1, RZ ;  /* 0xffffffff0d0f7810 */ /* 0x002fca0007ffe0ff */
        /* <DEDUP_REMOVED lines=9> */
[----:B------:R-:W-:-:S06]  /*db90*/  MOV R11, R17 ;  /* 0x00000011000b7202 */ /* 0x000fcc0000000f00 */
[----:B------:R-:W-:-:S08]  /*dba0*/  DMUL R10, R10, 2.2204460492503130808e-16 ;  /* 0x3cb000000a0a7828 */ /* 0x000fd00000000000 */
[----:B---3--:R-:W-:-:S14]  /*dbb0*/  DSETP.GTU.AND P1, PT, |R12|, R10, PT ;  /* 0x0000000a0c00722a */ /* 0x008fdc0003f2c200 */
[----:B------:R0:W-:Y:S01]  /*dbc0*/  @!P1 STG.E.64 desc[UR8][R14.64], RZ ;  /* 0x000000ff0e009986 */ /* 0x0001e2000c101b08 */
[----:B------:R-:W-:-:S13]  /*dbd0*/  ISETP.NE.AND P1, PT, R7, R3, PT ;  /* 0x000000030700720c */ /* 0x000fda0003f25270 */
[----:B0-----:R-:W-:Y:S05]  /*dbe0*/  @P1 BRA `(.L_x_661) ;  /* 0xfffffff400a81947 */ /* 0x001fea000383ffff */
.L_x_660:
[----:B------:R-:W-:Y:S05]  /*dbf0*/  @!P0 BRA `(.L_x_659) ;  /* 0x00000008004c8947 */ /* 0x000fea0003800000 */
[----:B------:R-:W-:Y:S02]  /*dc00*/  ISETP.GE.U32.AND P1, PT, R2, 0x4, PT ;  /* 0x000000040200780c */ /* 0x000fe40003f26070 */
[----:B-123--:R-:W-:-:S04]  /*dc10*/  LOP3.LUT R14, R16, 0x3, RZ, 0xc0, !PT ;  /* 0x00000003100e7812 */ /* 0x00efc800078ec0ff */
[----:B------:R-:W-:-:S07]  /*dc20*/  ISETP.NE.AND P0, PT, R14, RZ, PT ;  /* 0x000000ff0e00720c */ /* 0x000fce0003f05270 */
[----:B------:R-:W-:Y:S06]  /*dc30*/  @!P1 BRA `(.L_x_662) ;  /* 0x0000000400349947 */ /* 0x000fec0003800000 */
[----:B------:R-:W0:Y:S01]  /*dc40*/  LDC.64 R4, c[0x0][0x380] ;  /* 0x0000e000ff047b82 */ /* 0x000e220000000a00 */
[CC--:B------:R-:W-:Y:S02]  /*dc50*/  IMAD R2, R3.reuse, R0.reuse, R0 ;  /* 0x0000000003027224 */ /* 0x0c0fe400078e0200 */
[C---:B------:R-:W-:Y:S02]  /*dc60*/  IMAD R7, R3.reuse, R0, R3 ;  /* 0x0000000003077224 */ /* 0x040fe400078e0203 */
[----:B----4-:R-:W-:-:S05]  /*dc70*/  IMAD.IADD R19, R3, 0x1, R2 ;  /* 0x0000000103137824 */ /* 0x010fca00078e0202 */
[----:B------:R-:W-:Y:S01]  /*dc80*/  IADD3 R9, PT, PT, R19, 0x1, RZ ;  /* 0x0000000113097810 */ /* 0x000fe20007ffe0ff */
        /* <DEDUP_REMOVED lines=13> */
[----:B------:R-:W-:Y:S02]  /*dd60*/  MOV R11, R15 ;  /* 0x0000000f000b7202 */ /* 0x000fe40000000f00 */
[----:B------:R-:W-:-:S04]  /*dd70*/  IADD3 R15, PT, PT, R2, R0, RZ ;  /* 0x00000000020f7210 */ /* 0x000fc80007ffe0ff */
[----:B------:R-:W-:Y:S01]  /*dd80*/  DMUL R10, R10, 2.2204460492503130808e-16 ;  /* 0x3cb000000a0a7828 */ /* 0x000fe20000000000 */
[----:B------:R-:W-:-:S05]  /*dd90*/  IMAD.IADD R2, R3, 0x1, R15 ;  /* 0x0000000103027824 */ /* 0x000fca00078e020f */
[----:B------:R-:W-:Y:S02]  /*dda0*/  IADD3 R7, PT, PT, R2, 0x2, RZ ;  /* 0x0000000202077810 */ /* 0x000fe40007ffe0ff */
[----:B---3--:R-:W-:-:S03]  /*ddb0*/  DSETP.GTU.AND P1, PT, |R12|, R10, PT ;  /* 0x0000000a0c00722a */ /* 0x008fc60003f2c200 */
[----:B------:R-:W-:-:S11]  /*ddc0*/  IMAD.WIDE.U32 R6, R7, 0x8, R4 ;  /* 0x0000000807067825 */ /* 0x000fd600078e0004 */
[----:B------:R0:W-:Y:S04]  /*ddd0*/  @!P1 STG.E.64 desc[UR8][R18.64], RZ ;  /* 0x000000ff12009986 */ /* 0x0001e8000c101b08 */
[----:B------:R-:W2:Y:S01]  /*dde0*/  LDG.E.64 R6, desc[UR8][R6.64] ;  /* 0x0000000806067981 */ /* 0x000ea2000c1e1b00 */
[----:B------:R-:W-:-:S05]  /*ddf0*/  IADD3 R13, PT, PT, R2, 0x1, RZ ;  /* 0x00000001020d7810 */ /* 0x000fca0007ffe0ff */
        /* <DEDUP_REMOVED lines=8> */
[----:B------:R-:W-:Y:S01]  /*de80*/  @P2 LOP3.LUT R17, R20, 0x3ff00000, RZ, 0xfc, !PT ;  /* 0x3ff0000014112812 */ /* 0x000fe200078efcff */
[----:B------:R-:W-:-:S03]  /*de90*/  IMAD.IADD R20, R15, 0x1, R0 ;  /* 0x000000010f147824 */ /* 0x000fc600078e0200 */
[----:B------:R-:W-:Y:S02]  /*dea0*/  MOV R9, R17 ;  /* 0x0000001100097202 */ /* 0x000fe40000000f00 */
[----:B------:R-:W-:-:S04]  /*deb0*/  IADD3 R2, PT, PT, R3, R20, RZ ;  /* 0x0000001403027210 */ /* 0x000fc80007ffe0ff */
[----:B------:R-:W-:-:S08]  /*dec0*/  DMUL R8, R8, 2.2204460492503130808e-16 ;  /* 0x3cb0000008087828 */ /* 0x000fd00000000000 */
        /* <DEDUP_REMOVED lines=34> */
[----:B---3--:R-:W-:-:S14]  /*e0f0*/  DSETP.GTU.AND P1, PT, |R10|, R4, PT ;  /* 0x000000040a00722a */ /* 0x008fdc0003f2c200 */
[----:B------:R0:W-:Y:S02]  /*e100*/  @!P1 STG.E.64 desc[UR8][R12.64], RZ ;  /* 0x000000ff0c009986 */ /* 0x0001e4000c101b08 */
.L_x_662:
        /* <DEDUP_REMOVED lines=8> */
[----:B0---4-:R-:W-:-:S05]  /*e190*/  IADD3 R13, PT, PT, R3, R2, RZ ;  /* 0x00000002030d7210 */ /* 0x011fca0007ffe0ff */
[----:B------:R-:W-:-:S04]  /*e1a0*/  VIADD R7, R13, 0x1 ;  /* 0x000000010d077836 */ /* 0x000fc80000000000 */
[----:B-1----:R-:W-:-:S04]  /*e1b0*/  IMAD.WIDE.U32 R6, R7, 0x8, R4 ;  /* 0x0000000807067825 */ /* 0x002fc800078e0004 */
[--C-:B------:R-:W-:Y:S02]  /*e1c0*/  IMAD.WIDE.U32 R14, R15, 0x8, R4.reuse ;  /* 0x000000080f0e7825 */ /* 0x100fe400078e0004 */
[----:B------:R-:W2:Y:S04]  /*e1d0*/  LDG.E.64 R6, desc[UR8][R6.64] ;  /* 0x0000000806067981 */ /* 0x000ea8000c1e1b00 */
[----:B------:R-:W2:Y:S01]  /*e1e0*/  LDG.E.64 R8, desc[UR8][R14.64] ;  /* 0x000000080e087981 */ /* 0x000ea2000c1e1b00 */
        /* <DEDUP_REMOVED lines=30> */
.L_x_663:
[----:B------:R-:W-:Y:S05]  /*e3d0*/  @P0 BRA `(.L_x_659) ;  /* 0x0000000000540947 */ /* 0x000fea0003800000 */
[----:B----4-:R-:W2:Y:S01]  /*e3e0*/  LDC.64 R10, c[0x0][0x380] ;  /* 0x0000e000ff0a7b82 */ /* 0x010ea20000000a00 */
[----:B------:R-:W-:-:S05]  /*e3f0*/  IMAD R3, R3, R0, R3 ;  /* 0x0000000003037224 */ /* 0x000fca00078e0203 */
[----:B------:R-:W-:-:S05]  /*e400*/  IADD3 R7, PT, PT, R3, R0, RZ ;  /* 0x0000000003077210 */ /* 0x000fca0007ffe0ff */
[----:B------:R-:W-:Y:S02]  /*e410*/  VIADD R5, R7, 0x1 ;  /* 0x0000000107057836 */ /* 0x000fe40000000000 */
[----:B--2---:R-:W-:-:S04]  /*e420*/  IMAD.WIDE.U32 R2, R3, 0x8, R10 ;  /* 0x0000000803027825 */ /* 0x004fc800078e000a */
[--C-:B------:R-:W-:Y:S02]  /*e430*/  IMAD.WIDE.U32 R4, R5, 0x8, R10.reuse ;  /* 0x0000000805047825 */ /* 0x100fe400078e000a */
[----:B------:R-:W2:Y:S04]  /*e440*/  LDG.E.64 R2, desc[UR8][R2.64] ;  /* 0x0000000802027981 */ /* 0x000ea8000c1e1b00 */
[----:B------:R-:W2:Y:S01]  /*e450*/  LDG.E.64 R4, desc[UR8][R4.64] ;  /* 0x0000000804047981 */ /* 0x000ea2000c1e1b00 */
[----:B------:R-:W-:-:S05]  /*e460*/  IMAD.WIDE.U32 R10, R7, 0x8, R10 ;  /* 0x00000008070a7825 */ /* 0x000fca00078e000a */
[----:B------:R-:W3:Y:S01]  /*e470*/  LDG.E.64 R8, desc[UR8][R10.64] ;  /* 0x000000080a087981 */ /* 0x000ee2000c1e1b00 */
[----:B-1----:R-:W-:Y:S01]  /*e480*/  MOV R14, 0x80000 ;  /* 0x00080000000e7802 */ /* 0x002fe20000000f00 */
[----:B--2---:R-:W-:-:S08]  /*e490*/  DADD R6, |R2|, |R4| ;  /* 0x0000000002067229 */ /* 0x004fd00000000604 */
[----:B------:R-:W-:Y:S02]  /*e4a0*/  DSETP.MAX.AND P0, P1, R6, 1, PT ;  /* 0x3ff000000600742a */ /* 0x000fe4000390f000 */
[----:B0-----:R-:W-:-:S04]  /*e4b0*/  MOV R12, R7 ;  /* 0x00000007000c7202 */ /* 0x001fc80000000f00 */
[----:B------:R-:W-:Y:S02]  /*e4c0*/  FSEL R13, R12, 1.875, P0 ;  /* 0x3ff000000c0d7808 */ /* 0x000fe40000000000 */
[----:B------:R-:W-:-:S06]  /*e4d0*/  SEL R6, R6, RZ, P0 ;  /* 0x000000ff06067207 */ /* 0x000fcc0000000000 */
[----:B------:R-:W-:-:S05]  /*e4e0*/  @P1 LOP3.LUT R13, R14, 0x3ff00000, RZ, 0xfc, !PT ;  /* 0x3ff000000e0d1812 */ /* 0x000fca00078efcff */
[----:B------:R-:W-:-:S06]  /*e4f0*/  IMAD.MOV.U32 R7, RZ, RZ, R13 ;  /* 0x000000ffff077224 */ /* 0x000fcc00078e000d */
[----:B------:R-:W-:-:S08]  /*e500*/  DMUL R6, R6, 2.2204460492503130808e-16 ;  /* 0x3cb0000006067828 */ /* 0x000fd00000000000 */
[----:B---3--:R-:W-:-:S14]  /*e510*/  DSETP.GTU.AND P0, PT, |R8|, R6, PT ;  /* 0x000000060800722a */ /* 0x008fdc0003f0c200 */
[----:B------:R0:W-:Y:S02]  /*e520*/  @!P0 STG.E.64 desc[UR8][R10.64], RZ ;  /* 0x000000ff0a008986 */ /* 0x0001e4000c101b08 */
.L_x_659:
[----:B------:R-:W-:-:S13]  /*e530*/  ISETP.GE.U32.AND P0, PT, R0, 0x3, PT ;  /* 0x000000030000780c */ /* 0x000fda0003f06070 */
[----:B------:R-:W-:Y:S05]  /*e540*/  @!P0 EXIT ;  /* 0x000000000000894d */ /* 0x000fea0003800000 */
[----:B------:R-:W-:Y:S01]  /*e550*/  PRMT R0, RZ, 0x7610, R0 ;  /* 0x00007610ff007816 */ /* 0x000fe20000000000 */
[----:B------:R-:W-:Y:S01]  /*e560*/  UMOV UR5, 0x2 ;  /* 0x0000000200057882 */ /* 0x000fe20000000000 */
[----:B01-34-:R-:W-:Y:S01]  /*e570*/  PRMT R12, RZ, 0x7610, R12 ;  /* 0x00007610ff0c7816 */ /* 0x01bfe2000000000c */
[----:B------:R-:W-:Y:S01]  /*e580*/  UMOV UR6, 0x1 ;  /* 0x0000000100067882 */ /* 0x000fe20000000000 */
[----:B------:R-:W-:-:S05]  /*e590*/  UMOV UR4, URZ ;  /* 0x000000ff00047c82 */ /* 0x000fca0008000000 */
.L_x_669:
[----:B------:R-:W-:Y:S01]  /*e5a0*/  UISETP.GE.U32.AND UP1, UPT, UR4, 0x7, UPT ;  /* 0x000000070400788c */ /* 0x000fe2000bf26070 */
[----:B-1----:R-:W-:Y:S01]  /*e5b0*/  HFMA2 R2, -RZ, RZ, 0, 0 ;  /* 0x00000000ff027431 */ /* 0x002fe200000001ff */
[----:B------:R-:W-:Y:S01]  /*e5c0*/  IADD3 R3, PT, PT, R12, 0x1, RZ ;  /* 0x000000010c037810 */ /* 0x000fe20007ffe0ff */
[----:B------:R-:W-:-:S06]  /*e5d0*/  ULOP3.LUT UP0, URZ, UR6, 0x7, URZ, 0xc0, !UPT ;  /* 0x0000000706ff7892 */ /* 0x000fcc000f80c0ff */
[----:B0-2---:R-:W-:Y:S05]  /*e5e0*/  BRA.U !UP1, `(.L_x_664) ;  /* 0x0000000109887547 */ /* 0x005fea000b800000 */
[----:B------:R-:W0:Y:S01]  /*e5f0*/  LDCU UR7, c[0x0][0x390] ;  /* 0x00007200ff0777ac */ /* 0x000e220008000800 */
[----:B------:R-:W1:Y:S01]  /*e600*/  LDC.64 R20, c[0x0][0x380] ;  /* 0x0000e000ff147b82 */ /* 0x000e620000000a00 */
[----:B------:R-:W-:-:S06]  /*e610*/  ULOP3.LUT UR4, UR6, 0xfffffff8, URZ, 0xc0, !UPT ;  /* 0xfffffff806047892 */ /* 0x000fcc000f8ec0ff */
[----:B------:R-:W-:Y:S01]  /*e620*/  IMAD.U32 R2, RZ, RZ, UR4 ;  /* 0x00000004ff027e24 */ /* 0x000fe2000f8e00ff */
[----:B0-----:R-:W-:Y:S02]  /*e630*/  UIMAD UR6, UR5, UR7, 0x3 ;  /* 0x00000003050674a4 */ /* 0x001fe4000f8e0207 */
[----:B------:R-:W-:-:S04]  /*e640*/  UIADD3 UR7, UPT, UPT, -UR4, URZ, URZ ;  /* 0x000000ff04077290 */ /* 0x000fc8000fffe1ff */
[----:B------:R-:W-:-:S08]  /*e650*/  MOV R17, UR6 ;  /* 0x0000000600117c02 */ /* 0x000fd00008000f00 */
.L_x_665:
[C---:B---3--:R-:W-:Y:S01]  /*e660*/  IADD3 R5, PT, PT, R17.reuse, -0x3, RZ ;  /* 0xfffffffd11057810 */ /* 0x048fe20007ffe0ff */
[C---:B------:R-:W-:Y:S01]  /*e670*/  VIADD R7, R17.reuse, 0xfffffffe ;  /* 0xfffffffe11077836 */ /* 0x040fe20000000000 */
[C---:B--2---:R-:W-:Y:S01]  /*e680*/  IADD3 R9, PT, PT, R17.reuse, -0x1, RZ ;  /* 0xffffffff11097810 */ /* 0x044fe20007ffe0ff */
[C---:B------:R-:W-:Y:S01]  /*e690*/  VIADD R15, R17.reuse, 0x2 ;  /* 0x00000002110f7836 */ /* 0x040fe20000000000 */
[----:B------:R-:W-:Y:S01]  /*e6a0*/  IADD3 R13, PT, PT, R17, 0x1, RZ ;  /* 0x00000001110d7810 */ /* 0x000fe20007ffe0ff */
[--C-:B-1----:R-:W-:Y:S01]  /*e6b0*/  IMAD.WIDE.U32 R4, R5, 0x8, R20.reuse ;  /* 0x0000000805047825 */ /* 0x102fe200078e0014 */
[C---:B------:R-:W-:Y:S01]  /*e6c0*/  IADD3 R19, PT, PT, R17.reuse, 0x3, RZ ;  /* 0x0000000311137810 */ /* 0x040fe20007ffe0ff */
[----:B------:R-:W-:Y:S01]  /*e6d0*/  UIADD3 UR7, UPT, UPT, UR7, 0x8, URZ ;  /* 0x0000000807077890 */ /* 0x000fe2000fffe0ff */
[----:B------:R-:W-:Y:S01]  /*e6e0*/  IADD3 R23, PT, PT, R17, 0x4, RZ ;  /* 0x0000000411177810 */ /* 0x000fe20007ffe0ff */
[----:B------:R-:W-:Y:S01]  /*e6f0*/  IMAD.WIDE.U32 R6, R7, 0x8, R20 ;  /* 0x0000000807067825 */ /* 0x000fe200078e0014 */
[----:B------:R0:W-:Y:S01]  /*e700*/  STG.E.64 desc[UR8][R4.64], RZ ;  /* 0x000000ff04007986 */ /* 0x0001e2000c101b08 */
[----:B------:R-:W-:-:S02]  /*e710*/  UISETP.NE.AND UP1, UPT, UR7, URZ, UPT ;  /* 0x000000ff0700728c */ /* 0x000fc4000bf25270 */
[--C-:B------:R-:W-:Y:S01]  /*e720*/  IMAD.WIDE.U32 R8, R9, 0x8, R20.reuse ;  /* 0x0000000809087825 */ /* 0x100fe200078e0014 */
[----:B------:R3:W-:Y:S03]  /*e730*/  STG.E.64 desc[UR8][R6.64], RZ ;  /* 0x000000ff06007986 */ /* 0x0007e6000c101b08 */
        /* <DEDUP_REMOVED lines=8> */
[----:B0-----:R-:W-:Y:S01]  /*e7c0*/  IMAD.WIDE.U32 R4, R23, 0x8, R20 ;  /* 0x0000000817047825 */ /* 0x001fe200078e0014 */
[----:B------:R3:W-:Y:S03]  /*e7d0*/  STG.E.64 desc[UR8][R18.64], RZ ;  /* 0x000000ff12007986 */ /* 0x0007e6000c101b08 */
[----:B------:R-:W-:Y:S01]  /*e7e0*/  VIADD R17, R17, 0x8 ;  /* 0x0000000811117836 */ /* 0x000fe20000000000 */
[----:B------:R3:W-:Y:S01]  /*e7f0*/  STG.E.64 desc[UR8][R4.64], RZ ;  /* 0x000000ff04007986 */ /* 0x0007e2000c101b08 */
[----:B------:R-:W-:Y:S05]  /*e800*/  BRA.U UP1, `(.L_x_665) ;  /* 0xfffffffd01947547 */ /* 0x000fea000b83ffff */
.L_x_664:
[----:B---3--:R-:W-:Y:S01]  /*e810*/  PRMT R12, R3, 0x7610, R12 ;  /* 0x00007610030c7816 */ /* 0x008fe2000000000c */
        /* <DEDUP_REMOVED lines=8> */
[----:B--2---:R-:W1:Y:S01]  /*e8a0*/  LDC.64 R10, c[0x0][0x380] ;  /* 0x0000e000ff0a7b82 */ /* 0x004e620000000a00 */
[----:B0-----:R-:W-:Y:S01]  /*e8b0*/  IMAD R5, R5, UR5, R2 ;  /* 0x0000000505057c24 */ /* 0x001fe2000f8e0202 */
[----:B------:R-:W-:-:S03]  /*e8c0*/  IADD3 R2, PT, PT, R2, 0x4, RZ ;  /* 0x0000000402027810 */ /* 0x000fc60007ffe0ff */
        /* <DEDUP_REMOVED lines=11> */
.L_x_667:
[----:B------:R-:W-:Y:S05]  /*e980*/  @!P1 BRA `(.L_x_666) ;  /* 0x0000000000489947 */ /* 0x000fea0003800000 */
[C---:B------:R-:W-:Y:S02]  /*e990*/  LOP3.LUT R3, R0.reuse, 0x1, RZ, 0xc0, !PT ;  /* 0x0000000100037812 */ /* 0x040fe400078ec0ff */
[----:B------:R-:W-:Y:S02]  /*e9a0*/  LOP3.LUT P0, RZ, R0, 0x3, RZ, 0xc0, !PT ;  /* 0x0000000300ff7812 */ /* 0x000fe4000780c0ff */
[----:B------:R-:W-:-:S13]  /*e9b0*/  ISETP.NE.U32.AND P1, PT, R3, 0x1, PT ;  /* 0x000000010300780c */ /* 0x000fda0003f25070 */
[----:B------:R-:W1:Y:S08]  /*e9c0*/  @P1 LDC R13, c[0x0][0x390] ;  /* 0x0000e400ff0d1b82 */ /* 0x000e700000000800 */
[----:B0-2---:R-:W0:Y:S01]  /*e9d0*/  @P1 LDC.64 R8, c[0x0][0x380] ;  /* 0x0000e000ff081b82 */ /* 0x005e220000000a00 */
[----:B------:R-:W-:Y:S05]  /*e9e0*/  @!P0 BRA `(.L_x_668) ;  /* 0x0000000000248947 */ /* 0x000fea0003800000 */
[----:B------:R-:W2:Y:S08]  /*e9f0*/  LDC R3, c[0x0][0x390] ;  /* 0x0000e400ff037b82 */ /* 0x000eb00000000800 */
[----:B------:R-:W3:Y:S01]  /*ea00*/  LDC.64 R4, c[0x0][0x380] ;  /* 0x0000e000ff047b82 */ /* 0x000ee20000000a00 */
[----:B--2---:R-:W-:Y:S01]  /*ea10*/  IMAD R3, R3, UR5, R2 ;  /* 0x0000000503037c24 */ /* 0x004fe2000f8e0202 */
[----:B------:R-:W-:-:S03]  /*ea20*/  IADD3 R2, PT, PT, R2, 0x2, RZ ;  /* 0x0000000202027810 */ /* 0x000fc60007ffe0ff */
[C---:B------:R-:W-:Y:S02]  /*ea30*/  VIADD R11, R3.reuse, 0x1 ;  /* 0x00000001030b7836 */ /* 0x040fe40000000000 */
[----:B---3--:R-:W-:-:S04]  /*ea40*/  IMAD.WIDE.U32 R6, R3, 0x8, R4 ;  /* 0x0000000803067825 */ /* 0x008fc800078e0004 */
[----:B------:R-:W-:Y:S01]  /*ea50*/  IMAD.WIDE.U32 R4, R11, 0x8, R4 ;  /* 0x000000080b047825 */ /* 0x000fe200078e0004 */
[----:B------:R2:W-:Y:S04]  /*ea60*/  STG.E.64 desc[UR8][R6.64], RZ ;  /* 0x000000ff06007986 */ /* 0x0005e8000c101b08 */
[----:B------:R2:W-:Y:S02]  /*ea70*/  STG.E.64 desc[UR8][R4.64], RZ ;  /* 0x000000ff04007986 */ /* 0x0005e4000c101b08 */
.L_x_668:
[----:B-1----:R-:W-:-:S04]  /*ea80*/  @P1 IMAD R3, R13, UR5, R2 ;  /* 0x000000050d031c24 */ /* 0x002fc8000f8e0202 */
[----:B0-----:R-:W-:-:S05]  /*ea90*/  @P1 IMAD.WIDE.U32 R2, R3, 0x8, R8 ;  /* 0x0000000803021825 */ /* 0x001fca00078e0008 */
[----:B------:R1:W-:Y:S02]  /*eaa0*/  @P1 STG.E.64 desc[UR8][R2.64], RZ ;  /* 0x000000ff02001986 */ /* 0x0003e4000c101b08 */
.L_x_666:
[----:B------:R-:W-:Y:S01]  /*eab0*/  ISETP.NE.AND P0, PT, R16, UR6, PT ;  /* 0x0000000610007c0c */ /* 0x000fe2000bf05270 */
[----:B------:R-:W-:Y:S01]  /*eac0*/  UIADD3 UR5, UPT, UPT, UR6, 0x1, URZ ;  /* 0x0000000106057890 */ /* 0x000fe2000fffe0ff */
[----:B------:R-:W-:Y:S01]  /*ead0*/  IADD3 R0, PT, PT, R0, 0x1, RZ ;  /* 0x0000000100007810 */ /* 0x000fe20007ffe0ff */
[----:B------:R-:W-:-:S10]  /*eae0*/  UIADD3 UR4, UPT, UPT, UR6, -0x1, URZ ;  /* 0xffffffff06047890 */ /* 0x000fd4000fffe0ff */
[----:B------:R-:W-:Y:S05]  /*eaf0*/  @P0 BRA `(.L_x_669) ;  /* 0xfffffff800a80947 */ /* 0x000fea000383ffff */
[----:B------:R-:W-:Y:S05]  /*eb00*/  EXIT ;  /* 0x000000000000794d */ /* 0x000fea0003800000 */
        .weak           $__internal_4_$__cuda_sm20_div_rn_f64_full
        .type           $__internal_4_$__cuda_sm20_div_rn_f64_full,@function
        .size           $__internal_4_$__cuda_sm20_div_rn_f64_full,($__internal_5_$__cuda_sm20_dsqrt_rn_f64_mediumpath_v1 - $__internal_4_$__cuda_sm20_div_rn_f64_full)
$__internal_4_$__cuda_sm20_div_rn_f64_full:
[C---:B------:R-:W-:Y:S02]  /*eb10*/  FSETP.GEU.AND P0, PT, |R11|.reuse, 1.469367938527859385e-39, PT ;  /* 0x001000000b00780b */ /* 0x040fe40003f0e200 */
[C---:B------:R-:W-:Y:S02]  /*eb20*/  LOP3.LUT R40, R11.reuse, 0x800fffff, RZ, 0xc0, !PT ;  /* 0x800fffff0b287812 */ /* 0x040fe400078ec0ff */
[----:B------:R-:W-:Y:S02]  /*eb30*/  MOV R24, 0x1 ;  /* 0x0000000100187802 */ /* 0x000fe40000000f00 */
[----:B------:R-:W-:Y:S01]  /*eb40*/  LOP3.LUT R41, R40, 0x3ff00000, RZ, 0xfc, !PT ;  /* 0x3ff0000028297812 */ /* 0x000fe200078efcff */
[----:B------:R-:W-:Y:S01]  /*eb50*/  IMAD.MOV.U32 R40, RZ, RZ, R10 ;  /* 0x000000ffff287224 */ /* 0x000fe200078e000a */
[----:B------:R-:W-:Y:S02]  /*eb60*/  LOP3.LUT R36, R11, 0x7ff00000, RZ, 0xc0, !PT ;  /* 0x7ff000000b247812 */ /* 0x000fe400078ec0ff */
[----:B------:R-:W-:-:S02]  /*eb70*/  LOP3.LUT R33, R15, 0x7ff00000, RZ, 0xc0, !PT ;  /* 0x7ff000000f217812 */ /* 0x000fc400078ec0ff */
[----:B------:R-:W-:Y:S01]  /*eb80*/  MOV R34, 0x1ca00000 ;  /* 0x1ca0000000227802 */ /* 0x000fe20000000f00 */
[----:B------:R-:W-:Y:S01]  /*eb90*/  @!P0 DMUL R40, R10, 8.98846567431157953865e+307 ;  /* 0x7fe000000a288828 */ /* 0x000fe20000000000 */
[----:B------:R-:W-:Y:S01]  /*eba0*/  ISETP.GE.U32.AND P3, PT, R33, R36, PT ;  /* 0x000000242100720c */ /* 0x000fe20003f66070 */
[----:B------:R-:W-:-:S04]  /*ebb0*/  IMAD.MOV.U32 R35, RZ, RZ, R33 ;  /* 0x000000ffff237224 */ /* 0x000fc800078e0021 */
[----:B------:R-:W0:Y:S02]  /*ebc0*/  MUFU.RCP64H R25, R41 ;  /* 0x0000002900197308 */ /* 0x000e240000001800 */
[----:B0-----:R-:W-:-:S08]  /*ebd0*/  DFMA R42, R24, -R40, 1 ;  /* 0x3ff00000182a742b */ /* 0x001fd00000000828 */
[----:B------:R-:W-:-:S08]  /*ebe0*/  DFMA R42, R42, R42, R42 ;  /* 0x0000002a2a2a722b */ /* 0x000fd0000000002a */
[----:B------:R-:W-:Y:S01]  /*ebf0*/  DFMA R42, R24, R42, R24 ;  /* 0x0000002a182a722b */ /* 0x000fe20000000018 */
[----:B------:R-:W-:Y:S02]  /*ec00*/  SEL R25, R34, 0x63400000, !P3 ;  /* 0x6340000022197807 */ /* 0x000fe40005800000 */
[----:B------:R-:W-:Y:S02]  /*ec10*/  FSETP.GEU.AND P3, PT, |R15|, 1.469367938527859385e-39, PT ;  /* 0x001000000f00780b */ /* 0x000fe40003f6e200 */
[----:B------:R-:W-:-:S03]  /*ec20*/  LOP3.LUT R25, R25, 0x800fffff, R15, 0xf8, !PT ;  /* 0x800fffff19197812 */ /* 0x000fc600078ef80f */
[----:B------:R-:W-:Y:S01]  /*ec30*/  DFMA R38, R42, -R40, 1 ;  /* 0x3ff000002a26742b */ /* 0x000fe20000000828 */
[----:B------:R-:W-:-:S07]  /*ec40*/  MOV R24, R14 ;  /* 0x0000000e00187202 */ /* 0x000fce0000000f00 */
[----:B------:R-:W-:Y:S01]  /*ec50*/  DFMA R42, R42, R38, R42 ;  /* 0x000000262a2a722b */ /* 0x000fe2000000002a */
[----:B------:R-:W-:Y:S10]  /*ec60*/  @P3 BRA `(.L_x_670) ;  /* 0x0000000000203947 */ /* 0x000ff40003800000 */
[----:B------:R-:W-:-:S04]  /*ec70*/  LOP3.LUT R38, R11, 0x7ff00000, RZ, 0xc0, !PT ;  /* 0x7ff000000b267812 */ /* 0x000fc800078ec0ff */
[----:B------:R-:W-:Y:S02]  /*ec80*/  ISETP.GE.U32.AND P3, PT, R33, R38, PT ;  /* 0x000000262100720c */ /* 0x000fe40003f66070 */
[----:B------:R-:W-:Y:S02]  /*ec90*/  MOV R38, RZ ;  /* 0x000000ff00267202 */ /* 0x000fe40000000f00 */
[----:B------:R-:W-:-:S04]  /*eca0*/  SEL R35, R34, 0x63400000, !P3 ;  /* 0x6340000022237807 */ /* 0x000fc80005800000 */
[----:B------:R-:W-:-:S04]  /*ecb0*/  LOP3.LUT R35, R35, 0x80000000, R15, 0xf8, !PT ;  /* 0x8000000023237812 */ /* 0x000fc800078ef80f */
[----:B------:R-:W-:-:S06]  /*ecc0*/  LOP3.LUT R39, R35, 0x100000, RZ, 0xfc, !PT ;  /* 0x0010000023277812 */ /* 0x000fcc00078efcff */
[----:B------:R-:W-:-:S10]  /*ecd0*/  DFMA R24, R24, 2, -R38 ;  /* 0x400000001818782b */ /* 0x000fd40000000826 */
[----:B------:R-:W-:-:S07]  /*ece0*/  LOP3.LUT R35, R25, 0x7ff00000, RZ, 0xc0, !PT ;  /* 0x7ff0000019237812 */ /* 0x000fce00078ec0ff */
.L_x_670:
[----:B------:R-:W-:Y:S01]  /*ecf0*/  DMUL R44, R42, R24 ;  /* 0x000000182a2c7228 */ /* 0x000fe20000000000 */
[----:B------:R-:W-:-:S07]  /*ed00*/  @!P0 LOP3.LUT R36, R41, 0x7ff00000, RZ, 0xc0, !PT ;  /* 0x7ff0000029248812 */ /* 0x000fce00078ec0ff */
[----:B------:R-:W-:-:S08]  /*ed10*/  DFMA R38, R44, -R40, R24 ;  /* 0x800000282c26722b */ /* 0x000fd00000000018 */
[----:B------:R-:W-:Y:S01]  /*ed20*/  DFMA R42, R42, R38, R44 ;  /* 0x000000262a2a722b */ /* 0x000fe2000000002c */
[----:B------:R-:W-:-:S05]  /*ed30*/  VIADD R38, R35, 0xffffffff ;  /* 0xffffffff23267836 */ /* 0x000fca0000000000 */
[----:B------:R-:W-:Y:S02]  /*ed40*/  ISETP.GT.U32.AND P0, PT, R38, 0x7feffffe, PT ;  /* 0x7feffffe2600780c */ /* 0x000fe40003f04070 */
[----:B------:R-:W-:-:S04]  /*ed50*/  IADD3 R38, PT, PT, R36, -0x1, RZ ;  /* 0xffffffff24267810 */ /* 0x000fc80007ffe0ff */
[----:B------:R-:W-:-:S13]  /*ed60*/  ISETP.GT.U32.OR P0, PT, R38, 0x7feffffe, P0 ;  /* 0x7feffffe2600780c */ /* 0x000fda0000704470 */
[----:B------:R-:W-:Y:S05]  /*ed70*/  @P0 BRA `(.L_x_671) ;  /* 0x00000000006c0947 */ /* 0x000fea0003800000 */
[----:B------:R-:W-:-:S04]  /*ed80*/  LOP3.LUT R14, R11, 0x7ff00000, RZ, 0xc0, !PT ;  /* 0x7ff000000b0e7812 */ /* 0x000fc800078ec0ff */
[CC--:B------:R-:W-:Y:S02]  /*ed90*/  VIADDMNMX R15, R33.reuse, -R14.reuse, 0xb9600000, !PT ;  /* 0xb9600000210f7446 */ /* 0x0c0fe4000780090e */
[----:B------:R-:W-:Y:S02]  /*eda0*/  ISETP.GE.U32.AND P0, PT, R33, R14, PT ;  /* 0x0000000e2100720c */ /* 0x000fe40003f06070 */
[----:B------:R-:W-:Y:S02]  /*edb0*/  VIMNMX R15, PT, PT, R15, 0x46a00000, PT ;  /* 0x46a000000f0f7848 */ /* 0x000fe40003fe0100 */
[----:B------:R-:W-:-:S04]  /*edc0*/  SEL R34, R34, 0x63400000, !P0 ;  /* 0x6340000022227807 */ /* 0x000fc80004000000 */
[----:B------:R-:W-:Y:S02]  /*edd0*/  IADD3 R15, PT, PT, -R34, R15, RZ ;  /* 0x0000000f220f7210 */ /* 0x000fe40007ffe1ff */
[----:B------:R-:W-:-:S03]  /*ede0*/  MOV R34, RZ ;  /* 0x000000ff00227202 */ /* 0x000fc60000000f00 */
[----:B------:R-:W-:-:S06]  /*edf0*/  VIADD R35, R15, 0x7fe00000 ;  /* 0x7fe000000f237836 */ /* 0x000fcc0000000000 */
[----:B------:R-:W-:-:S10]  /*ee00*/  DMUL R38, R42, R34 ;  /* 0x000000222a267228 */ /* 0x000fd40000000000 */
[----:B------:R-:W-:-:S13]  /*ee10*/  FSETP.GTU.AND P0, PT, |R39|, 1.469367938527859385e-39, PT ;  /* 0x001000002700780b */ /* 0x000fda0003f0c200 */
[----:B------:R-:W-:Y:S05]  /*ee20*/  @P0 BRA `(.L_x_672) ;  /* 0x0000000000940947 */ /* 0x000fea0003800000 */
[----:B------:R-:W-:Y:S01]  /*ee30*/  DFMA R24, R42, -R40, R24 ;  /* 0x800000282a18722b */ /* 0x000fe20000000018 */
[----:B------:R-:W-:-:S09]  /*ee40*/  MOV R34, RZ ;  /* 0x000000ff00227202 */ /* 0x000fd20000000f00 */
[C---:B------:R-:W-:Y:S02]  /*ee50*/  FSETP.NEU.AND P0, PT, R25.reuse, RZ, PT ;  /* 0x000000ff1900720b */ /* 0x040fe40003f0d000 */
[----:B------:R-:W-:-:S04]  /*ee60*/  LOP3.LUT R10, R25, 0x80000000, R11, 0x48, !PT ;  /* 0x80000000190a7812 */ /* 0x000fc800078e480b */
[----:B------:R-:W-:-:S07]  /*ee70*/  LOP3.LUT R35, R10, R35, RZ, 0xfc, !PT ;  /* 0x000000230a237212 */ /* 0x000fce00078efcff */
[----:B------:R-:W-:Y:S05]  /*ee80*/  @!P0 BRA `(.L_x_672) ;  /* 0x00000000007c8947 */ /* 0x000fea0003800000 */
[----:B------:R-:W-:Y:S01]  /*ee90*/  IMAD.MOV R25, RZ, RZ, -R15 ;  /* 0x000000ffff197224 */ /* 0x000fe200078e0a0f */
[----:B------:R-:W-:Y:S02]  /*eea0*/  MOV R24, RZ ;  /* 0x000000ff00187202 */ /* 0x000fe40000000f00 */
[----:B------:R-:W-:-:S04]  /*eeb0*/  IADD3 R15, PT, PT, -R15, -0x43300000, RZ ;  /* 0xbcd000000f0f7810 */ /* 0x000fc80007ffe1ff */
[----:B------:R-:W-:Y:S02]  /*eec0*/  DFMA R24, R38, -R24, R42 ;  /* 0x800000182618722b */ /* 0x000fe4000000002a */
[----:B------:R-:W-:-:S08]  /*eed0*/  DMUL.RP R42, R42, R34 ;  /* 0x000000222a2a7228 */ /* 0x000fd00000008000 */
[----:B------:R-:W-:Y:S02]  /*eee0*/  FSETP.NEU.AND P0, PT, |R25|, R15, PT ;  /* 0x0000000f1900720b */ /* 0x000fe40003f0d200 */
[----:B------:R-:W-:Y:S02]  /*eef0*/  LOP3.LUT R11, R43, R10, RZ, 0x3c, !PT ;  /* 0x0000000a2b0b7212 */ /* 0x000fe400078e3cff */
[----:B------:R-:W-:Y:S02]  /*ef00*/  FSEL R38, R42, R38, !P0 ;  /* 0x000000262a267208 */ /* 0x000fe40004000000 */
[----:B------:R-:W-:Y:S01]  /*ef10*/  FSEL R39, R11, R39, !P0 ;  /* 0x000000270b277208 */ /* 0x000fe20004000000 */
[----:B------:R-:W-:Y:S06]  /*ef20*/  BRA `(.L_x_672) ;  /* 0x0000000000547947 */ /* 0x000fec0003800000 */
.L_x_671:
        /* <DEDUP_REMOVED lines=12> */
[----:B------:R-:W-:Y:S02]  /*eff0*/  @!P0 MOV R38, RZ ;  /* 0x000000ff00268202 */ /* 0x000fe40000000f00 */
[----:B------:R-:W-:Y:S01]  /*f000*/  @P0 MOV R38, RZ ;  /* 0x000000ff00260202 */ /* 0x000fe20000000f00 */
[----:B------:R-:W-:Y:S01]  /*f010*/  @P0 IMAD.MOV.U32 R39, RZ, RZ, R10 ;  /* 0x000000ffff270224 */ /* 0x000fe200078e000a */
[----:B------:R-:W-:Y:S06]  /*f020*/  BRA `(.L_x_672) ;  /* 0x0000000000147947 */ /* 0x000fec0003800000 */
.L_x_674:
[----:B------:R-:W-:Y:S02]  /*f030*/  LOP3.LUT R39, R11, 0x80000, RZ, 0xfc, !PT ;  /* 0x000800000b277812 */ /* 0x000fe400078efcff */
[----:B------:R-:W-:Y:S01]  /*f040*/  MOV R38, R10 ;  /* 0x0000000a00267202 */ /* 0x000fe20000000f00 */
[----:B------:R-:W-:Y:S06]  /*f050*/  BRA `(.L_x_672) ;  /* 0x0000000000087947 */ /* 0x000fec0003800000 */
.L_x_673:
[----:B------:R-:W-:Y:S02]  /*f060*/  LOP3.LUT R39, R15, 0x80000, RZ, 0xfc, !PT ;  /* 0x000800000f277812 */ /* 0x000fe400078efcff */
[----:B------:R-:W-:-:S07]  /*f070*/  MOV R38, R14 ;  /* 0x0000000e00267202 */ /* 0x000fce0000000f00 */
.L_x_672:
[----:B------:R-:W-:Y:S01]  /*f080*/  MOV R33, 0x0 ;  /* 0x0000000000217802 */ /* 0x000fe20000000f00 */
[----:B------:R-:W-:Y:S01]  /*f090*/  IMAD.MOV.U32 R14, RZ, RZ, R38 ;  /* 0x000000ffff0e7224 */ /* 0x000fe200078e0026 */
[----:B------:R-:W-:Y:S02]  /*f0a0*/  MOV R15, R39 ;  /* 0x00000027000f7202 */ /* 0x000fe40000000f00 */
[----:B------:R-:W-:Y:S05]  /*f0b0*/  RET.REL.NODEC R32 `(schur_decompose_f64) ;  /* 0xffffff0c20d07950 */ /* 0x000fea0003c3ffff */
        .weak           $__internal_5_$__cuda_sm20_dsqrt_rn_f64_mediumpath_v1
        .type           $__internal_5_$__cuda_sm20_dsqrt_rn_f64_mediumpath_v1,@function
        .size           $__internal_5_$__cuda_sm20_dsqrt_rn_f64_mediumpath_v1,(.L_x_1795 - $__internal_5_$__cuda_sm20_dsqrt_rn_f64_mediumpath_v1)
$__internal_5_$__cuda_sm20_dsqrt_rn_f64_mediumpath_v1:
[----:B------:R-:W-:Y:S01]  /*f0c0*/  ISETP.GE.U32.AND P0, PT, R32, -0x3400000, PT ;  /* 0xfcc000002000780c */ /* 0x000fe20003f06070 */
[----:B------:R-:W-:-:S12]  /*f0d0*/  IMAD.MOV.U32 R35, RZ, RZ, R29 ;  /* 0x000000ffff237224 */ /* 0x000fd800078e001d */
[----:B------:R-:W-:Y:S05]  /*f0e0*/  @!P0 BRA `(.L_x_675) ;  /* 0x0000000000208947 */ /* 0x000fea0003800000 */
[----:B------:R-:W-:-:S10]  /*f0f0*/  DFMA.RM R14, R14, R24, R10 ;  /* 0x000000180e0e722b */ /* 0x000fd4000000400a */
[----:B------:R-:W-:-:S04]  /*f100*/  IADD3 R10, P0, PT, R14, 0x1, RZ ;  /* 0x000000010e0a7810 */ /* 0x000fc80007f1e0ff */
[----:B------:R-:W-:-:S06]  /*f110*/  IADD3.X R11, PT, PT, RZ, R15, RZ, P0, !PT ;  /* 0x0000000fff0b7210 */ /* 0x000fcc00007fe4ff */
[----:B------:R-:W-:-:S08]  /*f120*/  DFMA.RP R34, -R14, R10, R34 ;  /* 0x0000000a0e22722b */ /* 0x000fd00000008122 */
[----:B------:R-:W-:-:S06]  /*f130*/  DSETP.GT.AND P0, PT, R34, RZ, PT ;  /* 0x000000ff2200722a */ /* 0x000fcc0003f04000 */
[----:B------:R-:W-:Y:S02]  /*f140*/  FSEL R10, R10, R14, P0 ;  /* 0x0000000e0a0a7208 */ /* 0x000fe40000000000 */
[----:B------:R-:W-:Y:S01]  /*f150*/  FSEL R11, R11, R15, P0 ;  /* 0x0000000f0b0b7208 */ /* 0x000fe20000000000 */
[----:B------:R-:W-:Y:S06]  /*f160*/  BRA `(.L_x_676) ;  /* 0x0000000000647947 */ /* 0x000fec0003800000 */
.L_x_675:
[----:B------:R-:W-:-:S14]  /*f170*/  DSETP.NE.AND P0, PT, R34, RZ, PT ;  /* 0x000000ff2200722a */ /* 0x000fdc0003f05000 */
[----:B------:R-:W-:Y:S05]  /*f180*/  @!P0 BRA `(.L_x_677) ;  /* 0x0000000000588947 */ /* 0x000fea0003800000 */
[----:B------:R-:W-:-:S13]  /*f190*/  ISETP.GE.AND P0, PT, R35, RZ, PT ;  /* 0x000000ff2300720c */ /* 0x000fda0003f06270 */
[----:B------:R-:W-:Y:S01]  /*f1a0*/  @!P0 MOV R10, 0x0 ;  /* 0x00000000000a8802 */ /* 0x000fe20000000f00 */
[----:B------:R-:W-:Y:S01]  /*f1b0*/  @!P0 IMAD.MOV.U32 R11, RZ, RZ, -0x80000 ;  /* 0xfff80000ff0b8424 */ /* 0x000fe200078e00ff */
[----:B------:R-:W-:Y:S06]  /*f1c0*/  @!P0 BRA `(.L_x_676) ;  /* 0x00000000004c8947 */ /* 0x000fec0003800000 */
[----:B------:R-:W-:-:S13]  /*f1d0*/  ISETP.GT.AND P0, PT, R35, 0x7fefffff, PT ;  /* 0x7fefffff2300780c */ /* 0x000fda0003f04270 */
[----:B------:R-:W-:Y:S05]  /*f1e0*/  @P0 BRA `(.L_x_677) ;  /* 0x0000000000400947 */ /* 0x000fea0003800000 */
[----:B------:R-:W-:Y:S01]  /*f1f0*/  DMUL R34, R34, 8.11296384146066816958e+31 ;  /* 0x4690000022227828 */ /* 0x000fe20000000000 */
[----:B------:R-:W-:Y:S01]  /*f200*/  MOV R24, RZ ;  /* 0x000000ff00187202 */ /* 0x000fe20000000f00 */
[----:B------:R-:W-:Y:S01]  /*f210*/  IMAD.MOV.U32 R11, RZ, RZ, 0x3fd80000 ;  /* 0x3fd80000ff0b7424 */ /* 0x000fe200078e00ff */
[----:B------:R-:W-:-:S03]  /*f220*/  MOV R10, 0x0 ;  /* 0x00000000000a7802 */ /* 0x000fc60000000f00 */
[----:B------:R-:W0:Y:S02]  /*f230*/  MUFU.RSQ64H R25, R35 ;  /* 0x0000002300197308 */ /* 0x000e240000001c00 */
[----:B0-----:R-:W-:-:S08]  /*f240*/  DMUL R14, R24, R24 ;  /* 0x00000018180e7228 */ /* 0x001fd00000000000 */
[----:B------:R-:W-:-:S08]  /*f250*/  DFMA R14, R34, -R14, 1 ;  /* 0x3ff00000220e742b */ /* 0x000fd0000000080e */
[----:B------:R-:W-:Y:S02]  /*f260*/  DFMA R10, R14, R10, 0.5 ;  /* 0x3fe000000e0a742b */ /* 0x000fe4000000000a */
[----:B------:R-:W-:-:S08]  /*f270*/  DMUL R14, R24, R14 ;  /* 0x0000000e180e7228 */ /* 0x000fd00000000000 */
[----:B------:R-:W-:-:S08]  /*f280*/  DFMA R14, R10, R14, R24 ;  /* 0x0000000e0a0e722b */ /* 0x000fd00000000018 */
[----:B------:R-:W-:Y:S02]  /*f290*/  DMUL R10, R34, R14 ;  /* 0x0000000e220a7228 */ /* 0x000fe40000000000 */
[----:B------:R-:W-:-:S06]  /*f2a0*/  IADD3 R15, PT, PT, R15, -0x100000, RZ ;  /* 0xfff000000f0f7810 */ /* 0x000fcc0007ffe0ff */
[----:B------:R-:W-:-:S08]  /*f2b0*/  DFMA R24, R10, -R10, R34 ;  /* 0x8000000a0a18722b */ /* 0x000fd00000000022 */
[----:B------:R-:W-:-:S10]  /*f2c0*/  DFMA R10, R14, R24, R10 ;  /* 0x000000180e0a722b */ /* 0x000fd4000000000a */
[----:B------:R-:W-:Y:S01]  /*f2d0*/  IADD3 R11, PT, PT, R11, -0x3500000, RZ ;  /* 0xfcb000000b0b7810 */ /* 0x000fe20007ffe0ff */
[----:B------:R-:W-:Y:S06]  /*f2e0*/  BRA `(.L_x_676) ;  /* 0x0000000000047947 */ /* 0x000fec0003800000 */
.L_x_677:
[----:B------:R-:W-:-:S11]  /*f2f0*/  DADD R10, R34, R34 ;  /* 0x00000000220a7229 */ /* 0x000fd60000000022 */
.L_x_676:
[----:B------:R-:W-:Y:S01]  /*f300*/  MOV R14, R30 ;  /* 0x0000001e000e7202 */ /* 0x000fe20000000f00 */
[----:B------:R-:W-:Y:S01]  /*f310*/  IMAD.MOV.U32 R31, RZ, RZ, R11 ;  /* 0x000000ffff1f7224 */ /* 0x000fe200078e000b */
[----:B------:R-:W-:-:S04]  /*f320*/  MOV R15, 0x0 ;  /* 0x00000000000f7802 */ /* 0x000fc80000000f00 */
[----:B------:R-:W-:Y:S05]  /*f330*/  RET.REL.NODEC R14 `(schur_decompose_f64) ;  /* 0xffffff0c0e307950 */ /* 0x000fea0003c3ffff */
.L_x_678:
        /* <DEDUP_REMOVED lines=12> */
.L_x_1795:


//--------------------- .text.schur_decompose_f32 --------------------------
	.section	.text.schur_decompose_f32,"ax",@progbits
	.align	128
        .global         schur_decompose_f32
        .type           schur_decompose_f32,@function
        .size           schur_decompose_f32,(.L_x_1797 - schur_decompose_f32)
        .other          schur_decompose_f32,@"STO_CUDA_ENTRY STV_DEFAULT"
schur_decompose_f32:
.text.schur_decompose_f32:
        /* <DEDUP_REMOVED lines=19> */
.L_x_685:
[----:B-1----:R-:W-:Y:S01]  /*0130*/  HFMA2 R3, -RZ, RZ, 0, 0 ;  /* 0x00000000ff037431 */ /* 0x002fe200000001ff */
[----:B0-----:R-:W-:Y:S06]  /*0140*/  @!P0 BRA `(.L_x_680) ;  /* 0x0000000000d88947 */ /* 0x001fec0003800000 */
[----:B------:R-:W0:Y:S01]  /*0150*/  LDC R3, c[0x0][0x390] ;  /* 0x0000e400ff037b82 */ /* 0x000e220000000800 */
[----:B------:R-:W-:-:S07]  /*0160*/  MOV R6, RZ ;  /* 0x000000ff00067202 */ /* 0x000fce0000000f00 */
[----:B------:R-:W1:Y:S02]  /*0170*/  LDC.64 R4, c[0x0][0x388] ;  /* 0x0000e200ff047b82 */ /* 0x000e640000000a00 */
.L_x_681:
        /* <DEDUP_REMOVED lines=51> */
.L_x_680:
        /* <DEDUP_REMOVED lines=30> */
.L_x_683:
        /* <DEDUP_REMOVED lines=20> */
.L_x_684:
[----:B-1----:R-:W-:Y:S01]  /*07d0*/  @P3 IMAD R5, R10, UR4, R3 ;  /* 0x000000040a053c24 */ /* 0x002fe2000f8e0203 */
[----:B------:R-:W-:-:S03]  /*07e0*/  @P3 ISETP.NE.AND P2, PT, R3, UR4, PT ;  /* 0x0000000403003c0c */ /* 0x000fc6000bf45270 */
[----:B0-----:R-:W-:Y:S01]  /*07f0*/  @P3 IMAD.WIDE.U32 R4, R5, 0x4, R8 ;  /* 0x0000000405043825 */ /* 0x001fe200078e0008 */
[----:B------:R-:W-:-:S05]  /*0800*/  @P3 FSEL R3, RZ, 1, P2 ;  /* 0x3f800000ff033808 */ /* 0x000fca0001000000 */
[----:B------:R1:W-:Y:S04]  /*0810*/  @P3 STG.E desc[UR10][R4.64], R3 ;  /* 0x0000000304003986 */ /* 0x0003e8000c10190a */
.L_x_682:
[----:B--2---:R-:W2:Y:S01]  /*0820*/  LDC R23, c[0x0][0x390] ;  /* 0x0000e400ff177b82 */ /* 0x004ea20000000800 */
[----:B------:R-:W-:-:S06]  /*0830*/  UIADD3 UR4, UPT, UPT, UR4, 0x1, URZ ;  /* 0x0000000104047890 */ /* 0x000fcc000fffe0ff */
[----:B--2---:R-:W-:-:S13]  /*0840*/  ISETP.NE.AND P2, PT, R23, UR4, PT ;  /* 0x0000000417007c0c */ /* 0x004fda000bf45270 */
[----:B------:R-:W-:Y:S05]  /*0850*/  @P2 BRA `(.L_x_685) ;  /* 0xfffffff800342947 */ /* 0x000fea000383ffff */
.L_x_679:
[C---:B------:R-:W-:Y:S02]  /*0860*/  ISETP.NE.AND P0, PT, R23.reuse, RZ, PT ;  /* 0x000000ff1700720c */ /* 0x040fe40003f05270 */
[----:B------:R-:W-:-:S04]  /*0870*/  IADD3 R21, PT, PT, R23, -0x2, RZ ;  /* 0xfffffffe17157810 */ /* 0x000fc80007ffe0ff */
[----:B------:R-:W-:-:S13]  /*0880*/  ISETP.EQ.OR P0, PT, R21, RZ, !P0 ;  /* 0x000000ff1500720c */ /* 0x000fda0004702670 */
[----:B------:R-:W-:Y:S05]  /*0890*/  @P0 BRA `(.L_x_686) ;  /* 0x0000006c00a00947 */ /* 0x000fea0003800000 */
[----:B0-----:R-:W0:Y:S01]  /*08a0*/  LDC.U16 R7, c[0x0][0x390] ;  /* 0x0000e400ff077b82 */ /* 0x001e220000000400 */
[----:B------:R-:W-:Y:S01]  /*08b0*/  HFMA2 R0, -RZ, RZ, 0, 0 ;  /* 0x00000000ff007431 */ /* 0x000fe200000001ff */
[----:B------:R-:W-:Y:S01]  /*08c0*/  PRMT R2, RZ, 0x7610, R2 ;  /* 0x00007610ff027816 */ /* 0x000fe20000000002 */
[----:B------:R-:W2:Y:S01]  /*08d0*/  LDCU UR8, c[0x0][0x390] ;  /* 0x00007200ff0877ac */ /* 0x000ea20008000800 */
[----:B-1----:R-:W-:Y:S02]  /*08e0*/  PRMT R3, RZ, 0x7610, R3 ;  /* 0x00007610ff037816 */ /* 0x002fe40000000003 */
[----:B------:R-:W-:-:S07]  /*08f0*/  PRMT R4, RZ, 0x7610, R4 ;  /* 0x00007610ff047816 */ /* 0x000fce0000000004 */
.L_x_757:
[----:B-1----:R-:W1:Y:S01]  /*0900*/  LDC R23, c[0x0][0x390] ;  /* 0x0000e400ff177b82 */ /* 0x002e620000000800 */
[----:B---3--:R-:W3:Y:S01]  /*0910*/  LDCU.U16 UR5, c[0x0][0x390] ;  /* 0x00007200ff0577ac */ /* 0x008ee20008000400 */
[----:B------:R-:W-:Y:S02]  /*0920*/  LOP3.LUT R5, R4, 0xf, RZ, 0x3c, !PT ;  /* 0x0000000f04057812 */ /* 0x000fe400078e3cff */
[----:B------:R-:W-:Y:S01]  /*0930*/  IADD3 R6, PT, PT, R0, 0x1, RZ ;  /* 0x0000000100067810 */ /* 0x000fe20007ffe0ff */
[----:B--2---:R-:W-:Y:S01]  /*0940*/  UIADD3 UR8, UPT, UPT, UR8, -0x1, URZ ;  /* 0xffffffff08087890 */ /* 0x004fe2000fffe0ff */
[----:B------:R-:W-:Y:S02]  /*0950*/  R2UR UR4, R5 ;  /* 0x00000000050472ca */ /* 0x000fe400000e0000 */
[----:B------:R-:W-:Y:S02]  /*0960*/  IADD3 R10, PT, PT, RZ, -R3, RZ ;  /* 0x80000003ff0a7210 */ /* 0x000fe40007ffe0ff */
[----:B------:R-:W-:-:S02]  /*0970*/  LOP3.LUT R12, R3, 0x7, RZ, 0x3c, !PT ;  /* 0x00000007030c7812 */ /* 0x000fc400078e3cff */
[----:B------:R-:W-:Y:S02]  /*0980*/  PRMT R10, R10, 0x7710, RZ ;  /* 0x000077100a0a7816 */ /* 0x000fe400000000ff */
[C---:B0-----:R-:W-:Y:S02]  /*0990*/  IADD3 R12, PT, PT, R7.reuse, R12, RZ ;  /* 0x0000000c070c7210 */ /* 0x041fe40007ffe0ff */
[----:B------:R-:W-:Y:S02]  /*09a0*/  IADD3 R13, PT, PT, R7, 0x6, R10 ;  /* 0x00000006070d7810 */ /* 0x000fe40007ffe00a */
[----:B------:R-:W-:Y:S01]  /*09b0*/  LOP3.LUT R20, R12, 0x7, RZ, 0xc0, !PT ;  /* 0x000000070c147812 */ /* 0x000fe200078ec0ff */
[----:B---3--:R-:W-:Y:S01]  /*09c0*/  UIADD3 UR5, UPT, UPT, UR5, UR4, URZ ;  /* 0x0000000405057290 */ /* 0x008fe2000fffe0ff */
[-C--:B----4-:R-:W-:Y:S02]  /*09d0*/  MOV R14, R0.reuse ;  /* 0x00000000000e7202 */ /* 0x090fe40000000f00 */
[----:B------:R-:W-:Y:S01]  /*09e0*/  IADD3 R5, PT, PT, R21, -R0, RZ ;  /* 0x8000000015057210 */ /* 0x000fe20007ffe0ff */
[----:B------:R-:W-:Y:S01]  /*09f0*/  ULOP3.LUT UR7, UR5, 0xf, URZ, 0xc0, !UPT ;  /* 0x0000000f05077892 */ /* 0x000fe2000f8ec0ff */
[----:B-1----:R-:W-:-:S02]  /*0a00*/  ISETP.GE.U32.AND P0, PT, R6, R23, PT ;  /* 0x000000170600720c */ /* 0x002fc40003f06070 */
[----:B------:R-:W-:Y:S01]  /*0a10*/  IADD3 R8, PT, PT, -R0, R23, RZ ;  /* 0x0000001700087210 */ /* 0x000fe20007ffe1ff */
[----:B------:R-:W-:Y:S01]  /*0a20*/  UIADD3 UR9, UPT, UPT, UR7, -0x1, URZ ;  /* 0xffffffff07097890 */ /* 0x000fe2000fffe0ff */
[----:B------:R-:W-:Y:S02]  /*0a30*/  ISETP.NE.AND P2, PT, R6, R21, PT ;  /* 0x000000150600720c */ /* 0x000fe40003f45270 */
[----:B------:R-:W-:Y:S02]  /*0a40*/  MOV R0, R6 ;  /* 0x0000000600007202 */ /* 0x000fe40000000f00 */
[----:B------:R-:W-:Y:S02]  /*0a50*/  MOV R24, RZ ;  /* 0x000000ff00187202 */ /* 0x000fe40000000f00 */
[----:B------:R-:W-:Y:S02]  /*0a60*/  IADD3 R8, PT, PT, R8, -0x3, RZ ;  /* 0xfffffffd08087810 */ /* 0x000fe40007ffe0ff */
[----:B------:R-:W-:-:S02]  /*0a70*/  LOP3.LUT R13, R13, 0x7, RZ, 0xc0, !PT ;  /* 0x000000070d0d7812 */ /* 0x000fc400078ec0ff */
[----:B------:R-:W-:Y:S01]  /*0a80*/  IADD3 R6, PT, PT, R20, -0x1, RZ ;  /* 0xffffffff14067810 */ /* 0x000fe20007ffe0ff */
[----:B------:R-:W-:Y:S06]  /*0a90*/  @P0 BRA `(.L_x_687) ;  /* 0x0000000800700947 */ /* 0x000fec0003800000 */
[----:B------:R-:W-:Y:S02]  /*0aa0*/  ISETP.GE.U32.AND P0, PT, R5, 0xf, PT ;  /* 0x0000000f0500780c */ /* 0x000fe40003f06070 */
[----:B------:R-:W-:Y:S02]  /*0ab0*/  MOV R24, RZ ;  /* 0x000000ff00187202 */ /* 0x000fe40000000f00 */
[----:B------:R-:W-:-:S09]  /*0ac0*/  MOV R9, R0 ;  /* 0x0000000000097202 */ /* 0x000fd20000000f00 */
[----:B------:R-:W-:Y:S05]  /*0ad0*/  @!P0 BRA `(.L_x_688) ;  /* 0x0000000400248947 */ /* 0x000fea0003800000 */
[----:B------:R-:W-:Y:S01]  /*0ae0*/  HFMA2 R24, -RZ, RZ, 0, 0 ;  /* 0x00000000ff187431 */ /* 0x000fe200000001ff */
[----:B------:R-:W-:Y:S01]  /*0af0*/  MOV R9, R0 ;  /* 0x0000000000097202 */ /* 0x000fe20000000f00 */
[----:B------:R-:W-:-:S06]  /*0b00*/  UMOV UR4, URZ ;  /* 0x000000ff00047c82 */ /* 0x000fcc0008000000 */
.L_x_689:
[----:B------:R-:W0:Y:S01]  /*0b10*/  LDC.64 R10, c[0x0][0x380] ;  /* 0x0000e000ff0a7b82 */ /* 0x000e220000000a00 */
[----:B------:R-:W-:-:S05]  /*0b20*/  IMAD R28, R9, R23, R14 ;  /* 0x00000017091c7224 */ /* 0x000fca00078e020e */
[C---:B------:R-:W-:Y:S01]  /*0b30*/  IADD3 R16, PT, PT, R28.reuse, R23, RZ ;  /* 0x000000171c107210 */ /* 0x040fe20007ffe0ff */
[----:B0-----:R-:W-:-:S04]  /*0b40*/  IMAD.WIDE.U32 R28, R28, 0x4, R10 ;  /* 0x000000041c1c7825 */ /* 0x001fc800078e000a */
[C---:B------:R-:W-:Y:S01]  /*0b50*/  IMAD.WIDE.U32 R18, R16.reuse, 0x4, R10 ;  /* 0x0000000410127825 */ /* 0x040fe200078e000a */
[----:B------:R-:W2:Y:S04]  /*0b60*/  LDG.E R25, desc[UR10][R28.64] ;  /* 0x0000000a1c197981 */ /* 0x000ea8000c1e1900 */
        /* <DEDUP_REMOVED lines=8> */
[--C-:B------:R-:W-:Y:S02]  /*0bf0*/  IMAD.WIDE.U32 R32, R32, 0x4, R10.reuse ;  /* 0x0000000420207825 */ /* 0x100fe400078e000a */
[----:B------:R-:W5:Y:S01]  /*0c00*/  LDG.E R26, desc[UR10][R26.64] ;  /* 0x0000000a1a1a7981 */ /* 0x000f62000c1e1900 */
[CC--:B------:R-:W-:Y:S01]  /*0c10*/  IADD3 R34, PT, PT, R36.reuse, R23.reuse, RZ ;  /* 0x0000001724227210 */ /* 0x0c0fe20007ffe0ff */
[--C-:B------:R-:W-:Y:S02]  /*0c20*/  IMAD.WIDE.U32 R36, R36, 0x4, R10.reuse ;  /* 0x0000000424247825 */ /* 0x100fe400078e000a */
[----:B------:R1:W5:Y:S01]  /*0c30*/  LDG.E R32, desc[UR10][R32.64] ;  /* 0x0000000a20207981 */ /* 0x000362000c1e1900 */
[C---:B0-----:R-:W-:Y:S01]  /*0c40*/  IADD3 R18, PT, PT, R34.reuse, R23, RZ ;  /* 0x0000001722127210 */ /* 0x041fe20007ffe0ff */
[----:B------:R-:W-:-:S02]  /*0c50*/  IMAD.WIDE.U32 R34, R34, 0x4, R10 ;  /* 0x0000000422227825 */ /* 0x000fc400078e000a */
[----:B------:R0:W5:Y:S01]  /*0c60*/  LDG.E R31, desc[UR10][R36.64] ;  /* 0x0000000a241f7981 */ /* 0x000162000c1e1900 */
[CC--:B------:R-:W-:Y:S01]  /*0c70*/  IADD3 R28, PT, PT, R18.reuse, R23.reuse, RZ ;  /* 0x00000017121c7210 */ /* 0x0c0fe20007ffe0ff */
[--C-:B------:R-:W-:Y:S02]  /*0c80*/  IMAD.WIDE.U32 R18, R18, 0x4, R10.reuse ;  /* 0x0000000412127825 */ /* 0x100fe400078e000a */
[----:B------:R-:W5:Y:S01]  /*0c90*/  LDG.E R30, desc[UR10][R34.64] ;  /* 0x0000000a221e7981 */ /* 0x000f62000c1e1900 */
[CC--:B-1----:R-:W-:Y:S01]  /*0ca0*/  IADD3 R33, PT, PT, R28.reuse, R23.reuse, RZ ;  /* 0x000000171c217210 */ /* 0x0c2fe20007ffe0ff */
[----:B------:R-:W-:Y:S02]  /*0cb0*/  IMAD.WIDE.U32 R16, R28, 0x4, R10 ;  /* 0x000000041c107825 */ /* 0x000fe400078e000a */
[----:B------:R-:W5:Y:S01]  /*0cc0*/  LDG.E R29, desc[UR10][R18.64] ;  /* 0x0000000a121d7981 */ /* 0x000f62000c1e1900 */
[----:B0-----:R-:W-:-:S03]  /*0cd0*/  IADD3 R36, PT, PT, R33, R23, RZ ;  /* 0x0000001721247210 */ /* 0x001fc60007ffe0ff */
[----:B------:R0:W5:Y:S01]  /*0ce0*/  LDG.E R28, desc[UR10][R16.64] ;  /* 0x0000000a101c7981 */ /* 0x000162000c1e1900 */
[----:B--2---:R-:W-:Y:S01]  /*0cf0*/  FFMA R27, R25, R25, R24 ;  /* 0x00000019191b7223 */ /* 0x004fe20000000018 */
[----:B------:R-:W-:Y:S01]  /*0d00*/  IMAD.WIDE.U32 R24, R33, 0x4, R10 ;  /* 0x0000000421187825 */ /* 0x000fe200078e000a */
[----:B------:R-:W-:-:S03]  /*0d10*/  IADD3 R33, PT, PT, R36, R23, RZ ;  /* 0x0000001724217210 */ /* 0x000fc60007ffe0ff */
[----:B---3--:R-:W-:Y:S01]  /*0d20*/  FFMA R15, R15, R15, R27 ;  /* 0x0000000f0f0f7223 */ /* 0x008fe2000000001b */
[--C-:B------:R-:W-:Y:S01]  /*0d30*/  IMAD.WIDE.U32 R36, R36, 0x4, R10.reuse ;  /* 0x0000000424247825 */ /* 0x100fe200078e000a */
[CC--:B0-----:R-:W-:Y:S01]  /*0d40*/  IADD3 R16, PT, PT, R33.reuse, R23.reuse, RZ ;  /* 0x0000001721107210 */ /* 0x0c1fe20007ffe0ff */
[----:B------:R0:W2:Y:S02]  /*0d50*/  LDG.E R27, desc[UR10][R24.64] ;  /* 0x0000000a181b7981 */ /* 0x0000a4000c1e1900 */
[--C-:B------:R-:W-:Y:S02]  /*0d60*/  IMAD.WIDE.U32 R34, R33, 0x4, R10.reuse ;  /* 0x0000000421227825 */ /* 0x100fe400078e000a */
[----:B------:R-:W3:Y:S04]  /*0d70*/  LDG.E R33, desc[UR10][R36.64] ;  /* 0x0000000a24217981 */ /* 0x000ee8000c1e1900 */
[----:B------:R-:W3:Y:S01]  /*0d80*/  LDG.E R34, desc[UR10][R34.64] ;  /* 0x0000000a22227981 */ /* 0x000ee2000c1e1900 */
[C---:B0-----:R-:W-:Y:S01]  /*0d90*/  IADD3 R24, PT, PT, R16.reuse, R23, RZ ;  /* 0x0000001710187210 */ /* 0x041fe20007ffe0ff */
[----:B------:R-:W-:-:S04]  /*0da0*/  IMAD.WIDE.U32 R16, R16, 0x4, R10 ;  /* 0x0000000410107825 */ /* 0x000fc800078e000a */
[C-C-:B------:R-:W-:Y:S01]  /*0db0*/  IMAD.WIDE.U32 R18, R24.reuse, 0x4, R10.reuse ;  /* 0x0000000418127825 */ /* 0x140fe200078e000a */
[-C--:B------:R-:W-:Y:S01]  /*0dc0*/  IADD3 R24, PT, PT, R24, R23.reuse, RZ ;  /* 0x0000001718187210 */ /* 0x080fe20007ffe0ff */
[----:B------:R0:W3:Y:S04]  /*0dd0*/  LDG.E R16, desc[UR10][R16.64] ;  /* 0x0000000a10107981 */ /* 0x0000e8000c1e1900 */
[----:B------:R-:W3:Y:S01]  /*0de0*/  LDG.E R18, desc[UR10][R18.64] ;  /* 0x0000000a12127981 */ /* 0x000ee2000c1e1900 */
[C---:B0-----:R-:W-:Y:S01]  /*0df0*/  IADD3 R17, PT, PT, R24.reuse, R23, RZ ;  /* 0x0000001718117210 */ /* 0x041fe20007ffe0ff */
[----:B------:R-:W-:-:S04]  /*0e00*/  IMAD.WIDE.U32 R24, R24, 0x4, R10 ;  /* 0x0000000418187825 */ /* 0x000fc800078e000a */
[----:B------:R-:W-:Y:S02]  /*0e10*/  IMAD.WIDE.U32 R10, R17, 0x4, R10 ;  /* 0x00000004110a7825 */ /* 0x000fe400078e000a */
[----:B------:R-:W3:Y:S04]  /*0e20*/  LDG.E R24, desc[UR10][R24.64] ;  /* 0x0000000a18187981 */ /* 0x000ee8000c1e1900 */
[----:B------:R-:W3:Y:S01]  /*0e30*/  LDG.E R10, desc[UR10][R10.64] ;  /* 0x0000000a0a0a7981 */ /* 0x000ee2000c1e1900 */
[----:B----4-:R-:W-:-:S04]  /*0e40*/  FFMA R15, R22, R22, R15 ;  /* 0x00000016160f7223 */ /* 0x010fc8000000000f */
[----:B-----5:R-:W-:-:S04]  /*0e50*/  FFMA R15, R26, R26, R15 ;  /* 0x0000001a1a0f7223 */ /* 0x020fc8000000000f */
[----:B------:R-:W-:-:S04]  /*0e60*/  FFMA R32, R32, R32, R15 ;  /* 0x0000002020207223 */ /* 0x000fc8000000000f */
[----:B------:R-:W-:-:S04]  /*0e70*/  FFMA R31, R31, R31, R32 ;  /* 0x0000001f1f1f7223 */ /* 0x000fc80000000020 */
[----:B------:R-:W-:-:S04]  /*0e80*/  FFMA R30, R30, R30, R31 ;  /* 0x0000001e1e1e7223 */ /* 0x000fc8000000001f */
[----:B------:R-:W-:-:S04]  /*0e90*/  FFMA R29, R29, R29, R30 ;  /* 0x0000001d1d1d7223 */ /* 0x000fc8000000001e */
[----:B------:R-:W-:Y:S01]  /*0ea0*/  FFMA R28, R28, R28, R29 ;  /* 0x0000001c1c1c7223 */ /* 0x000fe2000000001d */
[----:B------:R-:W-:Y:S02]  /*0eb0*/  UIADD3 UR4, UPT, UPT, UR4, 0x10, URZ ;  /* 0x0000001004047890 */ /* 0x000fe4000fffe0ff */
[----:B------:R-:W-:-:S04]  /*0ec0*/  ULOP3.LUT UR6, UR8, 0xfffffff0, URZ, 0xc0, !UPT ;  /* 0xfffffff008067892 */ /* 0x000fc8000f8ec0ff */
[----:B------:R-:W-:Y:S01]  /*0ed0*/  UISETP.NE.AND UP0, UPT, UR4, UR6, UPT ;  /* 0x000000060400728c */ /* 0x000fe2000bf05270 */
[----:B------:R-:W-:Y:S01]  /*0ee0*/  IADD3 R9, PT, PT, R9, 0x10, RZ ;  /* 0x0000001009097810 */ /* 0x000fe20007ffe0ff */
[----:B--2---:R-:W-:-:S04]  /*0ef0*/  FFMA R28, R27, R27, R28 ;  /* 0x0000001b1b1c7223 */ /* 0x004fc8000000001c */
[----:B---3--:R-:W-:-:S04]  /*0f00*/  FFMA R33, R33, R33, R28 ;  /* 0x0000002121217223 */ /* 0x008fc8000000001c */
[----:B------:R-:W-:-:S04]  /*0f10*/  FFMA R33, R34, R34, R33 ;  /* 0x0000002222217223 */ /* 0x000fc80000000021 */
[----:B------:R-:W-:-:S04]  /*0f20*/  FFMA R33, R16, R16, R33 ;  /* 0x0000001010217223 */ /* 0x000fc80000000021 */
[----:B------:R-:W-:-:S04]  /*0f30*/  FFMA R33, R18, R18, R33 ;  /* 0x0000001212217223 */ /* 0x000fc80000000021 */
[----:B------:R-:W-:-:S04]  /*0f40*/  FFMA R33, R24, R24, R33 ;  /* 0x0000001818217223 */ /* 0x000fc80000000021 */
[----:B------:R-:W-:Y:S01]  /*0f50*/  FFMA R24, R10, R10, R33 ;  /* 0x0000000a0a187223 */ /* 0x000fe20000000021 */
[----:B------:R-:W-:Y:S06]  /*0f60*/  BRA.U UP0, `(.L_x_689) ;  /* 0xfffffff900e87547 */ /* 0x000fec000b83ffff */
.L_x_688:
[----:B------:R-:W-:-:S09]  /*0f70*/  ULOP3.LUT UP0, URZ, UR8, 0xf, URZ, 0xc0, !UPT ;  /* 0x0000000f08ff7892 */ /* 0x000fd2000f80c0ff */
[----:B------:R-:W-:Y:S05]  /*0f80*/  BRA.U !UP0, `(.L_x_687) ;  /* 0x0000000508347547 */ /* 0x000fea000b800000 */
        /* <DEDUP_REMOVED lines=37> */
.L_x_690:
        /* <DEDUP_REMOVED lines=23> */
.L_x_691:
        /* <DEDUP_REMOVED lines=17> */
.L_x_687:
[----:B------:R-:W-:-:S13]  /*1460*/  FSETP.GEU.AND P0, PT, R24, 1.1920928955078125e-07, PT ;  /* 0x340000001800780b */ /* 0x000fda0003f0e000 */
[----:B------:R-:W-:Y:S05]  /*1470*/  @!P0 BRA `(.L_x_692) ;  /* 0x0000006000988947 */ /* 0x000fea0003800000 */
[----:B------:R-:W-:Y:S01]  /*1480*/  IADD3 R9, PT, PT, R24, -0xd000000, RZ ;  /* 0xf300000018097810 */ /* 0x000fe20007ffe0ff */
[----:B------:R0:W1:Y:S03]  /*1490*/  MUFU.RSQ R11, R24 ;  /* 0x00000018000b7308 */ /* 0x0000660000001400 */
[----:B------:R-:W-:-:S13]  /*14a0*/  ISETP.GT.U32.AND P0, PT, R9, 0x727fffff, PT ;  /* 0x727fffff0900780c */ /* 0x000fda0003f04070 */
[----:B0-----:R-:W-:Y:S05]  /*14b0*/  @!P0 BRA `(.L_x_693) ;  /* 0x00000000000c8947 */ /* 0x001fea0003800000 */
[----:B------:R-:W-:-:S07]  /*14c0*/  MOV R16, 0x14e0 ;  /* 0x000014e000107802 */ /* 0x000fce0000000f00 */
[----:B-1----:R-:W-:Y:S05]  /*14d0*/  CALL.REL.NOINC `($__internal_6_$__cuda_sm20_sqrt_rn_f32_slowpath) ;  /* 0x000000c000507944 */ /* 0x002fea0003c00000 */
[----:B------:R-:W-:Y:S05]  /*14e0*/  BRA `(.L_x_694) ;  /* 0x0000000000107947 */ /* 0x000fea0003800000 */
.L_x_693:
[C---:B-1----:R-:W-:Y:S01]  /*14f0*/  FMUL.FTZ R9, R11.reuse, R24 ;  /* 0x000000180b097220 */ /* 0x042fe20000410000 */
[----:B------:R-:W-:-:S03]  /*1500*/  FMUL.FTZ R10, R11, 0.5 ;  /* 0x3f0000000b0a7820 */ /* 0x000fc60000410000 */
[----:B------:R-:W-:-:S04]  /*1510*/  FFMA R18, -R9, R9, R24 ;  /* 0x0000000909127223 */ /* 0x000fc80000000118 */
[----:B------:R-:W-:-:S07]  /*1520*/  FFMA R18, R18, R10, R9 ;  /* 0x0000000a12127223 */ /* 0x000fce0000000009 */
.L_x_694:
[----:B------:R-:W0:Y:S08]  /*1530*/  LDC R23, c[0x0][0x390] ;  /* 0x0000e400ff177b82 */ /* 0x000e300000000800 */
[----:B------:R-:W1:Y:S01]  /*1540*/  LDC.64 R10, c[0x0][0x380] ;  /* 0x0000e000ff0a7b82 */ /* 0x000e620000000a00 */
[----:B0-----:R-:W-:-:S04]  /*1550*/  IMAD R17, R0, R23, R14 ;  /* 0x0000001700117224 */ /* 0x001fc800078e020e */
[----:B-1----:R-:W-:-:S06]  /*1560*/  IMAD.WIDE.U32 R16, R17, 0x4, R10 ;  /* 0x0000000411107825 */ /* 0x002fcc00078e000a */
[----:B------:R-:W2:Y:S01]  /*1570*/  LDG.E R16, desc[UR10][R16.64] ;  /* 0x0000000a10107981 */ /* 0x000ea2000c1e1900 */
[----:B------:R-:W-:Y:S02]  /*1580*/  IADD3 R12, PT, PT, R14, 0x2, RZ ;  /* 0x000000020e0c7810 */ /* 0x000fe40007ffe0ff */
[----:B--2---:R-:W-:-:S04]  /*1590*/  FSETP.GE.AND P0, PT, R16, RZ, PT ;  /* 0x000000ff1000720b */ /* 0x004fc80003f06000 */
[----:B------:R-:W-:Y:S02]  /*15a0*/  FSEL R9, -R18, R18, P0 ;  /* 0x0000001212097208 */ /* 0x000fe40000000100 */
[----:B------:R-:W-:-:S03]  /*15b0*/  ISETP.GE.U32.AND P0, PT, R12, R23, PT ;  /* 0x000000170c00720c */ /* 0x000fc60003f06070 */
[----:B------:R-:W-:-:S04]  /*15c0*/  FADD R9, R16, -R9 ;  /* 0x8000000910097221 */ /* 0x000fc80000000000 */
[----:B------:R-:W-:-:S06]  /*15d0*/  FMUL R32, R9, R9 ;  /* 0x0000000909207220 */ /* 0x000fcc0000400000 */
[----:B------:R-:W-:Y:S05]  /*15e0*/  @P0 BRA `(.L_x_695) ;  /* 0x0000000800700947 */ /* 0x000fea0003800000 */
[----:B------:R-:W-:Y:S02]  /*15f0*/  ISETP.GE.U32.AND P0, PT, R8, 0xf, PT ;  /* 0x0000000f0800780c */ /* 0x000fe40003f06070 */
[----:B------:R-:W-:Y:S02]  /*1600*/  LOP3.LUT P1, RZ, R5, 0xf, RZ, 0xc0, !PT ;  /* 0x0000000f05ff7812 */ /* 0x000fe4000782c0ff */
[----:B------:R-:W-:-:S09]  /*1610*/  MOV R15, R12 ;  /* 0x0000000c000f7202 */ /* 0x000fd20000000f00 */
[----:B------:R-:W-:Y:S05]  /*1620*/  @!P0 BRA `(.L_x_696) ;  /* 0x00000004001c8947 */ /* 0x000fea0003800000 */
[----:B------:R-:W-:Y:S01]  /*1630*/  MOV R15, R12 ;  /* 0x0000000c000f7202 */ /* 0x000fe20000000f00 */
[----:B------:R-:W-:-:S06]  /*1640*/  UMOV UR4, URZ ;  /* 0x000000ff00047c82 */ /* 0x000fcc0008000000 */
.L_x_697:
[----:B------:R-:W-:-:S04]  /*1650*/  IMAD R16, R15, R23, R14 ;  /* 0x000000170f107224 */ /* 0x000fc800078e020e */
[C---:B------:R-:W-:Y:S01]  /*1660*/  IMAD.WIDE.U32 R24, R16.reuse, 0x4, R10 ;  /* 0x0000000410187825 */ /* 0x040fe200078e000a */
[----:B------:R-:W-:-:S04]  /*1670*/  IADD3 R16, PT, PT, R16, R23, RZ ;  /* 0x0000001710107210 */ /* 0x000fc80007ffe0ff */
[----:B------:R0:W2:Y:S01]  /*1680*/  LDG.E R27, desc[UR10][R24.64] ;  /* 0x0000000a181b7981 */ /* 0x0000a2000c1e1900 */
[C---:B------:R-:W-:Y:S01]  /*1690*/  IADD3 R17, PT, PT, R16.reuse, R23, RZ ;  /* 0x0000001710117210 */ /* 0x040fe20007ffe0ff */
[----:B------:R-:W-:-:S04]  /*16a0*/  IMAD.WIDE.U32 R34, R16, 0x4, R10 ;  /* 0x0000000410227825 */ /* 0x000fc800078e000a */
[C---:B------:R-:W-:Y:S01]  /*16b0*/  IMAD.WIDE.U32 R18, R17.reuse, 0x4, R10 ;  /* 0x0000000411127825 */ /* 0x040fe200078e000a */
[----:B------:R1:W3:Y:S04]  /*16c0*/  LDG.E R26, desc[UR10][R34.64] ;  /* 0x0000000a221a7981 */ /* 0x0002e8000c1e1900 */
[----:B------:R-:W4:Y:S01]  /*16d0*/  LDG.E R22, desc[UR10][R18.64] ;  /* 0x0000000a12167981 */ /* 0x000f22000c1e1900 */
[----:B------:R-:W-:-:S04]  /*16e0*/  IADD3 R17, PT, PT, R17, R23, RZ ;  /* 0x0000001711117210 */ /* 0x000fc80007ffe0ff */
[C---:B------:R-:W-:Y:S01]  /*16f0*/  IADD3 R28, PT, PT, R17.reuse, R23, RZ ;  /* 0x00000017111c7210 */ /* 0x040fe20007ffe0ff */
[----:B------:R-:W-:-:S03]  /*1700*/  IMAD.WIDE.U32 R16, R17, 0x4, R10 ;  /* 0x0000000411107825 */ /* 0x000fc600078e000a */
[CC--:B------:R-:W-:Y:S01]  /*1710*/  IADD3 R30, PT, PT, R28.reuse, R23.reuse, RZ ;  /* 0x000000171c1e7210 */ /* 0x0c0fe20007ffe0ff */
[--C-:B0-----:R-:W-:Y:S01]  /*1720*/  IMAD.WIDE.U32 R24, R28, 0x4, R10.reuse ;  /* 0x000000041c187825 */ /* 0x101fe200078e000a */
[----:B------:R0:W5:Y:S02]  /*1730*/  LDG.E R29, desc[UR10][R16.64] ;  /* 0x0000000a101d7981 */ /* 0x000164000c1e1900 */
[CC--:B------:R-:W-:Y:S01]  /*1740*/  IADD3 R33, PT, PT, R30.reuse, R23.reuse, RZ ;  /* 0x000000171e217210 */ /* 0x0c0fe20007ffe0ff */
[--C-:B------:R-:W-:Y:S01]  /*1750*/  IMAD.WIDE.U32 R30, R30, 0x4, R10.reuse ;  /* 0x000000041e1e7825 */ /* 0x100fe200078e000a */
[----:B------:R2:W5:Y:S02]  /*1760*/  LDG.E R28, desc[UR10][R24.64] ;  /* 0x0000000a181c7981 */ /* 0x000564000c1e1900 */
[CC--:B------:R-:W-:Y:S01]  /*1770*/  IADD3 R36, PT, PT, R33.reuse, R23.reuse, RZ ;  /* 0x0000001721247210 */ /* 0x0c0fe20007ffe0ff */
[--C-:B-1----:R-:W-:Y:S02]  /*1780*/  IMAD.WIDE.U32 R34, R33, 0x4, R10.reuse ;  /* 0x0000000421227825 */ /* 0x102fe400078e000a */
[----:B------:R-:W5:Y:S01]  /*1790*/  LDG.E R30, desc[UR10][R30.64] ;  /* 0x0000000a1e1e7981 */ /* 0x000f62000c1e1900 */
[C---:B0-----:R-:W-:Y:S01]  /*17a0*/  IADD3 R16, PT, PT, R36.reuse, R23, RZ ;  /* 0x0000001724107210 */ /* 0x041fe20007ffe0ff */
[----:B------:R-:W-:-:S02]  /*17b0*/  IMAD.WIDE.U32 R18, R36, 0x4, R10 ;  /* 0x0000000424127825 */ /* 0x000fc400078e000a */
[----:B------:R-:W5:Y:S04]  /*17c0*/  LDG.E R34, desc[UR10][R34.64] ;  /* 0x0000000a22227981 */ /* 0x000f68000c1e1900 */
[----:B------:R-:W5:Y:S01]  /*17d0*/  LDG.E R33, desc[UR10][R18.64] ;  /* 0x0000000a12217981 */ /* 0x000f62000c1e1900 */
[----:B--2---:R-:W-:Y:S01]  /*17e0*/  FFMA R37, R27, R27, R32 ;  /* 0x0000001b1b257223 */ /* 0x004fe20000000020 */
[C---:B------:R-:W-:Y:S01]  /*17f0*/  IADD3 R27, PT, PT, R16.reuse, R23, RZ ;  /* 0x00000017101b7210 */ /* 0x040fe20007ffe0ff */
[----:B------:R-:W-:-:S03]  /*1800*/  IMAD.WIDE.U32 R16, R16, 0x4, R10 ;  /* 0x0000000410107825 */ /* 0x000fc600078e000a */
[CC--:B------:R-:W-:Y:S01]  /*1810*/  IADD3 R36, PT, PT, R27.reuse, R23.reuse, RZ ;  /* 0x000000171b247210 */ /* 0x0c0fe20007ffe0ff */
[----:B------:R-:W-:Y:S01]  /*1820*/  IMAD.WIDE.U32 R24, R27, 0x4, R10 ;  /* 0x000000041b187825 */ /* 0x000fe200078e000a */
[----:B------:R0:W2:Y:S03]  /*1830*/  LDG.E R32, desc[UR10][R16.64] ;  /* 0x0000000a10207981 */ /* 0x0000a6000c1e1900 */
[----:B---3--:R-:W-:Y:S01]  /*1840*/  FFMA R37, R26, R26, R37 ;  /* 0x0000001a1a257223 */ /* 0x008fe20000000025 */
[----:B------:R-:W-:Y:S01]  /*1850*/  IMAD.WIDE.U32 R26, R36, 0x4, R10 ;  /* 0x00000004241a7825 */ /* 0x000fe200078e000a */
[----:B------:R1:W3:Y:S03]  /*1860*/  LDG.E R31, desc[UR10][R24.64] ;  /* 0x0000000a181f7981 */ /* 0x0002e6000c1e1900 */
[----:B----4-:R-:W-:Y:S01]  /*1870*/  FFMA R22, R22, R22, R37 ;  /* 0x0000001616167223 */ /* 0x010fe20000000025 */
[----:B------:R4:W3:Y:S01]  /*1880*/  LDG.E R35, desc[UR10][R26.64] ;  /* 0x0000000a1a237981 */ /* 0x0008e2000c1e1900 */
[----:B0-----:R-:W-:-:S04]  /*1890*/  IADD3 R17, PT, PT, R36, R23, RZ ;  /* 0x0000001724117210 */ /* 0x001fc80007ffe0ff */
[C---:B------:R-:W-:Y:S01]  /*18a0*/  IADD3 R16, PT, PT, R17.reuse, R23, RZ ;  /* 0x0000001711107210 */ /* 0x040fe20007ffe0ff */
[----:B------:R-:W-:-:S03]  /*18b0*/  IMAD.WIDE.U32 R36, R17, 0x4, R10 ;  /* 0x0000000411247825 */ /* 0x000fc600078e000a */
[CC--:B-1----:R-:W-:Y:S01]  /*18c0*/  IADD3 R24, PT, PT, R16.reuse, R23.reuse, RZ ;  /* 0x0000001710187210 */ /* 0x0c2fe20007ffe0ff */
[--C-:B------:R-:W-:Y:S02]  /*18d0*/  IMAD.WIDE.U32 R16, R16, 0x4, R10.reuse ;  /* 0x0000000410107825 */ /* 0x100fe400078e000a */
[----:B------:R-:W3:Y:S04]  /*18e0*/  LDG.E R36, desc[UR10][R36.64] ;  /* 0x0000000a24247981 */ /* 0x000ee8000c1e1900 */
[----:B------:R-:W3:Y:S01]  /*18f0*/  LDG.E R16, desc[UR10][R16.64] ;  /* 0x0000000a10107981 */ /* 0x000ee2000c1e1900 */
[C---:B------:R-:W-:Y:S01]  /*1900*/  IMAD.WIDE.U32 R18, R24.reuse, 0x4, R10 ;  /* 0x0000000418127825 */ /* 0x040fe200078e000a */
[----:B------:R-:W-:-:S04]  /*1910*/  IADD3 R24, PT, PT, R24, R23, RZ ;  /* 0x0000001718187210 */ /* 0x000fc80007ffe0ff */
[C---:B----4-:R-:W-:Y:S01]  /*1920*/  IADD3 R27, PT, PT, R24.reuse, R23, RZ ;  /* 0x00000017181b7210 */ /* 0x050fe20007ffe0ff */
[--C-:B------:R-:W-:Y:S01]  /*1930*/  IMAD.WIDE.U32 R24, R24, 0x4, R10.reuse ;  /* 0x0000000418187825 */ /* 0x100fe200078e000a */
[----:B------:R-:W4:Y:S03]  /*1940*/  LDG.E R18, desc[UR10][R18.64] ;  /* 0x0000000a12127981 */ /* 0x000f26000c1e1900 */
[----:B------:R-:W-:Y:S02]  /*1950*/  IMAD.WIDE.U32 R26, R27, 0x4, R10 ;  /* 0x000000041b1a7825 */ /* 0x000fe400078e000a */
[----:B------:R-:W4:Y:S04]  /*1960*/  LDG.E R24, desc[UR10][R24.64] ;  /* 0x0000000a18187981 */ /* 0x000f28000c1e1900 */
[----:B------:R-:W4:Y:S01]  /*1970*/  LDG.E R26, desc[UR10][R26.64] ;  /* 0x0000000a1a1a7981 */ /* 0x000f22000c1e1900 */
[----:B-----5:R-:W-:-:S04]  /*1980*/  FFMA R29, R29, R29, R22 ;  /* 0x0000001d1d1d7223 */ /* 0x020fc80000000016 */
[----:B------:R-:W-:-:S04]  /*1990*/  FFMA R29, R28, R28, R29 ;  /* 0x0000001c1c1d7223 */ /* 0x000fc8000000001d */
[----:B------:R-:W-:-:S04]  /*19a0*/  FFMA R29, R30, R30, R29 ;  /* 0x0000001e1e1d7223 */ /* 0x000fc8000000001d */
[----:B------:R-:W-:-:S04]  /*19b0*/  FFMA R34, R34, R34, R29 ;  /* 0x0000002222227223 */ /* 0x000fc8000000001d */
[----:B------:R-:W-:Y:S01]  /*19c0*/  FFMA R33, R33, R33, R34 ;  /* 0x0000002121217223 */ /* 0x000fe20000000022 */
[----:B------:R-:W-:Y:S01]  /*19d0*/  UIADD3 UR4, UPT, UPT, UR4, 0x10, URZ ;  /* 0x0000001004047890 */ /* 0x000fe2000fffe0ff */
[----:B------:R-:W-:Y:S02]  /*19e0*/  IADD3 R15, PT, PT, R15, 0x10, RZ ;  /* 0x000000100f0f7810 */ /* 0x000fe40007ffe0ff */
[----:B--2---:R-:W-:-:S04]  /*19f0*/  FFMA R32, R32, R32, R33 ;  /* 0x0000002020207223 */ /* 0x004fc80000000021 */
[----:B---3--:R-:W-:-:S04]  /*1a00*/  FFMA R32, R31, R31, R32 ;  /* 0x0000001f1f207223 */ /* 0x008fc80000000020 */
[----:B------:R-:W-:-:S04]  /*1a10*/  FFMA R35, R35, R35, R32 ;  /* 0x0000002323237223 */ /* 0x000fc80000000020 */
[----:B------:R-:W-:-:S04]  /*1a20*/  FFMA R35, R36, R36, R35 ;  /* 0x0000002424237223 */ /* 0x000fc80000000023 */
[----:B------:R-:W-:Y:S01]  /*1a30*/  FFMA R35, R16, R16, R35 ;  /* 0x0000001010237223 */ /* 0x000fe20000000023 */
[----:B------:R-:W-:-:S04]  /*1a40*/  LOP3.LUT R16, R5, 0xfffffff0, RZ, 0xc0, !PT ;  /* 0xfffffff005107812 */ /* 0x000fc800078ec0ff */
[----:B------:R-:W-:Y:S01]  /*1a50*/  ISETP.NE.AND P0, PT, R16, UR4, PT ;  /* 0x0000000410007c0c */ /* 0x000fe2000bf05270 */
[----:B----4-:R-:W-:-:S04]  /*1a60*/  FFMA R35, R18, R18, R35 ;  /* 0x0000001212237223 */ /* 0x010fc80000000023 */
[----:B------:R-:W-:-:S04]  /*1a70*/  FFMA R35, R24, R24, R35 ;  /* 0x0000001818237223 */ /* 0x000fc80000000023 */
[----:B------:R-:W-:-:S04]  /*1a80*/  FFMA R32, R26, R26, R35 ;  /* 0x0000001a1a207223 */ /* 0x000fc80000000023 */
[----:B------:R-:W-:Y:S05]  /*1a90*/  @P0 BRA `(.L_x_697) ;  /* 0xfffffff800ec0947 */ /* 0x000fea000383ffff */
.L_x_696:
        /* <DEDUP_REMOVED lines=42> */
.L_x_698:
        /* <DEDUP_REMOVED lines=23> */
.L_x_699:
        /* <DEDUP_REMOVED lines=16> */
.L_x_695:
[----:B------:R-:W-:-:S13]  /*1fb0*/  FSETP.GEU.AND P0, PT, R32, 1.1920928955078125e-07, PT ;  /* 0x340000002000780b */ /* 0x000fda0003f0e000 */
[----:B------:R-:W-:Y:S05]  /*1fc0*/  @!P0 BRA `(.L_x_692) ;  /* 0x0000005400c48947 */ /* 0x000fea0003800000 */
[----:B------:R-:W-:Y:S01]  /*1fd0*/  IADD3 R10, PT, PT, R32, -0xd000000, RZ ;  /* 0xf3000000200a7810 */ /* 0x000fe20007ffe0ff */
[----:B------:R0:W1:Y:S01]  /*1fe0*/  MUFU.RSQ R15, R32 ;  /* 0x00000020000f7308 */ /* 0x0000620000001400 */
[----:B------:R-:W-:Y:S02]  /*1ff0*/  ISETP.GE.U32.AND P3, PT, R12, R23, PT ;  /* 0x000000170c00720c */ /* 0x000fe40003f66070 */
[----:B------:R-:W-:-:S13]  /*2000*/  ISETP.GT.U32.AND P0, PT, R10, 0x727fffff, PT ;  /* 0x727fffff0a00780c */ /* 0x000fda0003f04070 */
[----:B0-----:R-:W-:Y:S05]  /*2010*/  @!P0 BRA `(.L_x_700) ;  /* 0x0000000000148947 */ /* 0x001fea0003800000 */
[----:B------:R-:W-:Y:S02]  /*2020*/  MOV R24, R32 ;  /* 0x0000002000187202 */ /* 0x000fe40000000f00 */
[----:B------:R-:W-:-:S07]  /*2030*/  MOV R16, 0x2050 ;  /* 0x0000205000107802 */ /* 0x000fce0000000f00 */
[----:B-1----:R-:W-:Y:S05]  /*2040*/  CALL.REL.NOINC `($__internal_6_$__cuda_sm20_sqrt_rn_f32_slowpath) ;  /* 0x000000b400747944 */ /* 0x002fea0003c00000 */
[----:B------:R-:W-:Y:S01]  /*2050*/  MOV R16, R18 ;  /* 0x0000001200107202 */ /* 0x000fe20000000f00 */
[----:B------:R-:W-:Y:S06]  /*2060*/  BRA `(.L_x_701) ;  /* 0x0000000000107947 */ /* 0x000fec0003800000 */
.L_x_700:
[C---:B-1----:R-:W-:Y:S01]  /*2070*/  FMUL.FTZ R11, R15.reuse, R32 ;  /* 0x000000200f0b7220 */ /* 0x042fe20000410000 */
[----:B------:R-:W-:-:S03]  /*2080*/  FMUL.FTZ R10, R15, 0.5 ;  /* 0x3f0000000f0a7820 */ /* 0x000fc60000410000 */
[----:B------:R-:W-:-:S04]  /*2090*/  FFMA R16, -R11, R11, R32 ;  /* 0x0000000b0b107223 */ /* 0x000fc80000000120 */
[----:B------:R-:W-:-:S07]  /*20a0*/  FFMA R16, R16, R10, R11 ;  /* 0x0000000a10107223 */ /* 0x000fce000000000b */
.L_x_701:
        /* <DEDUP_REMOVED lines=10> */
[----:B------:R-:W-:Y:S05]  /*2150*/  CALL.REL.NOINC `($__internal_7_$__cuda_sm3x_div_rn_noftz_f32_slowpath) ;  /* 0x000000b400887944 */ /* 0x000fea0003c00000 */
[----:B------:R-:W-:-:S07]  /*2160*/  MOV R10, UR6 ;  /* 0x00000006000a7c02 */ /* 0x000fce0008000f00 */
.L_x_702:
[----:B------:R0:W-:Y:S01]  /*2170*/  STL [R1], R10 ;  /* 0x0000000a01007387 */ /* 0x0001e20000100800 */
[----:B------:R-:W-:Y:S05]  /*2180*/  @P3 BRA `(.L_x_703) ;  /* 0x0000001000b43947 */ /* 0x000fea0003800000 */
[----:B------:R-:W-:Y:S02]  /*2190*/  ISETP.GE.U32.AND P0, PT, R8, 0x7, PT ;  /* 0x000000070800780c */ /* 0x000fe40003f06070 */
[----:B------:R-:W-:-:S11]  /*21a0*/  LOP3.LUT R15, RZ, R14, RZ, 0x33, !PT ;  /* 0x0000000eff0f7212 */ /* 0x000fd600078e33ff */
[----:B------:R-:W-:Y:S05]  /*21b0*/  @!P0 BRA `(.L_x_704) ;  /* 0x0000000800388947 */ /* 0x000fea0003800000 */
[----:B------:R-:W1:Y:S01]  /*21c0*/  LDCU UR5, c[0x0][0x390] ;  /* 0x00007200ff0577ac */ /* 0x000e620008000800 */
[----:B------:R-:W-:-:S05]  /*21d0*/  UMOV UR4, URZ ;  /* 0x000000ff00047c82 */ /* 0x000fca0008000000 */
.L_x_713:
[----:B------:R-:W2:Y:S08]  /*21e0*/  LDC R25, c[0x0][0x390] ;  /* 0x0000e400ff197b82 */ /* 0x000eb00000000800 */
[----:B------:R-:W3:Y:S01]  /*21f0*/  LDC.64 R8, c[0x0][0x380] ;  /* 0x0000e000ff087b82 */ /* 0x000ee20000000a00 */
[----:B--2---:R-:W-:-:S04]  /*2200*/  IMAD R25, R12, R25, R14 ;  /* 0x000000190c197224 */ /* 0x004fc800078e020e */
[----:B---3--:R-:W-:-:S06]  /*2210*/  IMAD.WIDE.U32 R18, R25, 0x4, R8 ;  /* 0x0000000419127825 */ /* 0x008fcc00078e0008 */
        /* <DEDUP_REMOVED lines=11> */
[----:B-1----:R-:W-:Y:S05]  /*22d0*/  CALL.REL.NOINC `($__internal_7_$__cuda_sm3x_div_rn_noftz_f32_slowpath) ;  /* 0x000000b400287944 */ /* 0x002fea0003c00000 */
[----:B------:R-:W-:-:S07]  /*22e0*/  MOV R11, UR6 ;  /* 0x00000006000b7c02 */ /* 0x000fce0008000f00 */
.L_x_705:
[----:B-1----:R-:W-:-:S05]  /*22f0*/  IADD3 R25, PT, PT, R25, UR5, RZ ;  /* 0x0000000519197c10 */ /* 0x002fca000fffe0ff */
[----:B------:R-:W-:-:S06]  /*2300*/  IMAD.WIDE.U32 R8, R25, 0x4, R8 ;  /* 0x0000000419087825 */ /* 0x000fcc00078e0008 */
        /* <DEDUP_REMOVED lines=14> */
[----:B------:R-:W-:Y:S05]  /*23f0*/  CALL.REL.NOINC `($__internal_7_$__cuda_sm3x_div_rn_noftz_f32_slowpath) ;  /* 0x000000b000e07944 */ /* 0x000fea0003c00000 */
[----:B------:R-:W-:-:S07]  /*2400*/  MOV R10, UR6 ;  /* 0x00000006000a7c02 */ /* 0x000fce0008000f00 */
.L_x_706:
[----:B------:R-:W0:Y:S01]  /*2410*/  LDC.64 R26, c[0x0][0x380] ;  /* 0x0000e000ff1a7b82 */ /* 0x000e220000000a00 */
[----:B------:R-:W-:-:S05]  /*2420*/  IADD3 R9, PT, PT, R25, UR5, RZ ;  /* 0x0000000519097c10 */ /* 0x000fca000fffe0ff */
[----:B0-----:R-:W-:-:S06]  /*2430*/  IMAD.WIDE.U32 R26, R9, 0x4, R26 ;  /* 0x00000004091a7825 */ /* 0x001fcc00078e001a */
        /* <DEDUP_REMOVED lines=11> */
[----:B------:R-:W-:Y:S05]  /*24f0*/  CALL.REL.NOINC `($__internal_7_$__cuda_sm3x_div_rn_noftz_f32_slowpath) ;  /* 0x000000b000a07944 */ /* 0x000fea0003c00000 */
[----:B------:R-:W-:-:S07]  /*2500*/  MOV R11, UR6 ;  /* 0x00000006000b7c02 */ /* 0x000fce0008000f00 */
.L_x_707:
[----:B------:R-:W0:Y:S01]  /*2510*/  LDC.64 R24, c[0x0][0x380] ;  /* 0x0000e000ff187b82 */ /* 0x000e220000000a00 */
[----:B------:R-:W-:-:S05]  /*2520*/  IADD3 R9, PT, PT, R9, UR5, RZ ;  /* 0x0000000509097c10 */ /* 0x000fca000fffe0ff */
[----:B0-----:R-:W-:-:S06]  /*2530*/  IMAD.WIDE.U32 R24, R9, 0x4, R24 ;  /* 0x0000000409187825 */ /* 0x001fcc00078e0018 */
        /* <DEDUP_REMOVED lines=14> */
.L_x_708:
        /* <DEDUP_REMOVED lines=12> */
[----:B------:R-:W-:-:S07]  /*26e0*/  MOV R24, 0x2700 ;  /* 0x0000270000187802 */ /* 0x000fce0000000f00 */
[----:B------:R-:W-:Y:S05]  /*26f0*/  CALL.REL.NOINC `($__internal_7_$__cuda_sm3x_div_rn_noftz_f32_slowpath) ;  /* 0x000000b000207944 */ /* 0x000fea0003c00000 */
[----:B------:R-:W-:-:S07]  /*2700*/  MOV R9, UR6 ;  /* 0x0000000600097c02 */ /* 0x000fce0008000f00 */
.L_x_709:
        /* <DEDUP_REMOVED lines=16> */
.L_x_710:
        /* <DEDUP_REMOVED lines=16> */
.L_x_711:
[----:B------:R-:W0:Y:S01]  /*2910*/  LDC.64 R26, c[0x0][0x380] ;  /* 0x0000e000ff1a7b82 */ /* 0x000e220000000a00 */
[----:B------:R-:W-:-:S05]  /*2920*/  IADD3 R25, PT, PT, R25, UR5, RZ ;  /* 0x0000000519197c10 */ /* 0x000fca000fffe0ff */
[----:B0-----:R-:W-:-:S06]  /*2930*/  IMAD.WIDE.U32 R26, R25, 0x4, R26 ;  /* 0x00000004191a7825 */ /* 0x001fcc00078e001a */
        /* <DEDUP_REMOVED lines=14> */
.L_x_712:
        /* <DEDUP_REMOVED lines=8> */
.L_x_704:
[----:B------:R-:W-:-:S13]  /*2aa0*/  LOP3.LUT P0, RZ, R5, 0x7, RZ, 0xc0, !PT ;  /* 0x0000000705ff7812 */ /* 0x000fda000780c0ff */
[----:B------:R-:W-:Y:S05]  /*2ab0*/  @!P0 BRA `(.L_x_703) ;  /* 0x0000000800688947 */ /* 0x000fea0003800000 */
[----:B------:R-:W-:-:S04]  /*2ac0*/  IADD3 R8, PT, PT, R13, -0x1, RZ ;  /* 0xffffffff0d087810 */ /* 0x000fc80007ffe0ff */
[----:B------:R-:W-:-:S13]  /*2ad0*/  ISETP.GE.U32.AND P0, PT, R8, 0x3, PT ;  /* 0x000000030800780c */ /* 0x000fda0003f06070 */
[----:B------:R-:W-:Y:S05]  /*2ae0*/  @!P0 BRA `(.L_x_714) ;  /* 0x0000000400408947 */ /* 0x000fea0003800000 */
[----:B------:R-:W1:Y:S08]  /*2af0*/  LDC R9, c[0x0][0x390] ;  /* 0x0000e400ff097b82 */ /* 0x000e700000000800 */
[----:B0-----:R-:W0:Y:S01]  /*2b00*/  LDC.64 R10, c[0x0][0x380] ;  /* 0x0000e000ff0a7b82 */ /* 0x001e220000000a00 */
[----:B-1----:R-:W-:-:S04]  /*2b10*/  IMAD R8, R12, R9, R14 ;  /* 0x000000090c087224 */ /* 0x002fc800078e020e */
        /* <DEDUP_REMOVED lines=13> */
.L_x_715:
[----:B------:R-:W0:Y:S01]  /*2bf0*/  LDC.64 R10, c[0x0][0x380] ;  /* 0x0000e000ff0a7b82 */ /* 0x000e220000000a00 */
[----:B------:R-:W1:Y:S02]  /*2c00*/  LDCU UR4, c[0x0][0x390] ;  /* 0x00007200ff0477ac */ /* 0x000e640008000800 */
[----:B-1----:R-:W-:-:S05]  /*2c10*/  IADD3 R8, PT, PT, R8, UR4, RZ ;  /* 0x0000000408087c10 */ /* 0x002fca000fffe0ff */
[----:B0-----:R-:W-:-:S06]  /*2c20*/  IMAD.WIDE.U32 R18, R8, 0x4, R10 ;  /* 0x0000000408127825 */ /* 0x001fcc00078e000a */
        /* <DEDUP_REMOVED lines=16> */
.L_x_716:
[----:B------:R-:W0:Y:S01]  /*2d30*/  LDC.64 R18, c[0x0][0x380] ;  /* 0x0000e000ff127b82 */ /* 0x000e220000000a00 */
[----:B------:R-:W1:Y:S02]  /*2d40*/  LDCU UR4, c[0x0][0x390] ;  /* 0x00007200ff0477ac */ /* 0x000e640008000800 */
[----:B-1----:R-:W-:-:S05]  /*2d50*/  IADD3 R8, PT, PT, R8, UR4, RZ ;  /* 0x0000000408087c10 */ /* 0x002fca000fffe0ff */
[----:B0-----:R-:W-:-:S06]  /*2d60*/  IMAD.WIDE.U32 R18, R8, 0x4, R18 ;  /* 0x0000000408127825 */ /* 0x001fcc00078e0012 */
        /* <DEDUP_REMOVED lines=16> */
.L_x_717:
[----:B------:R-:W0:Y:S01]  /*2e70*/  LDC.64 R18, c[0x0][0x380] ;  /* 0x0000e000ff127b82 */ /* 0x000e220000000a00 */
[----:B------:R-:W1:Y:S02]  /*2e80*/  LDCU UR4, c[0x0][0x390] ;  /* 0x00007200ff0477ac */ /* 0x000e640008000800 */
[----:B-1----:R-:W-:-:S05]  /*2e90*/  IADD3 R11, PT, PT, R8, UR4, RZ ;  /* 0x00000004080b7c10 */ /* 0x002fca000fffe0ff */
[----:B0-----:R-:W-:-:S06]  /*2ea0*/  IMAD.WIDE.U32 R18, R11, 0x4, R18 ;  /* 0x000000040b127825 */ /* 0x001fcc00078e0012 */
        /* <DEDUP_REMOVED lines=16> */
.L_x_718:
[----:B------:R-:W-:Y:S02]  /*2fb0*/  IADD3 R10, PT, PT, R10, 0x3, RZ ;  /* 0x000000030a0a7810 */ /* 0x000fe40007ffe0ff */
[----:B------:R-:W-:Y:S02]  /*2fc0*/  IADD3 R12, PT, PT, R12, 0x4, RZ ;  /* 0x000000040c0c7810 */ /* 0x000fe40007ffe0ff */
[----:B------:R-:W-:-:S05]  /*2fd0*/  LEA R9, R10, R1, 0x2 ;  /* 0x000000010a097211 */ /* 0x000fca00078e10ff */
[----:B------:R1:W-:Y:S02]  /*2fe0*/  STL [R9], R8 ;  /* 0x0000000809007387 */ /* 0x0003e40000100800 */
.L_x_714:
        /* <DEDUP_REMOVED lines=26> */
.L_x_720:
        /* <DEDUP_REMOVED lines=16> */
[----:B------:R-:W-:-:S07]  /*3290*/  MOV R24, 0x32b0 ;  /* 0x000032b000187802 */ /* 0x000fce0000000f00 */
[----:B------:R-:W-:Y:S05]  /*32a0*/  CALL.REL.NOINC `($__internal_7_$__cuda_sm3x_div_rn_noftz_f32_slowpath) ;  /* 0x000000a400347944 */ /* 0x000fea0003c00000 */
[----:B------:R-:W-:-:S07]  /*32b0*/  MOV R8, UR6 ;  /* 0x0000000600087c02 */ /* 0x000fce0008000f00 */
.L_x_721:
[C---:B------:R-:W-:Y:S02]  /*32c0*/  IADD3 R10, PT, PT, R12.reuse, -R14, RZ ;  /* 0x8000000e0c0a7210 */ /* 0x040fe40007ffe0ff */
[----:B------:R-:W-:Y:S02]  /*32d0*/  IADD3 R12, PT, PT, R12, 0x2, RZ ;  /* 0x000000020c0c7810 */ /* 0x000fe40007ffe0ff */
[----:B------:R-:W-:-:S05]  /*32e0*/  LEA R11, R10, R1, 0x2 ;  /* 0x000000010a0b7211 */ /* 0x000fca00078e10ff */
[----:B------:R1:W-:Y:S02]  /*32f0*/  STL [R11], R8 ;  /* 0x000000080b007387 */ /* 0x0003e40000100800 */
.L_x_719:
[----:B------:R-:W-:-:S04]  /*3300*/  LOP3.LUT R9, R9, 0x1, RZ, 0xc0, !PT ;  /* 0x0000000109097812 */ /* 0x000fc800078ec0ff */
[----:B------:R-:W-:-:S13]  /*3310*/  ISETP.NE.U32.AND P0, PT, R9, 0x1, PT ;  /* 0x000000010900780c */ /* 0x000fda0003f05070 */
[----:B------:R-:W-:Y:S05]  /*3320*/  @P0 BRA `(.L_x_703) ;  /* 0x00000000004c0947 */ /* 0x000fea0003800000 */
[----:B------:R-:W2:Y:S08]  /*3330*/  LDC R9, c[0x0][0x390] ;  /* 0x0000e400ff097b82 */ /* 0x000eb00000000800 */
[----:B01----:R-:W0:Y:S01]  /*3340*/  LDC.64 R10, c[0x0][0x380] ;  /* 0x0000e000ff0a7b82 */ /* 0x003e220000000a00 */
[----:B--2---:R-:W-:-:S04]  /*3350*/  IMAD R9, R12, R9, R14 ;  /* 0x000000090c097224 */ /* 0x004fc800078e020e */
        /* <DEDUP_REMOVED lines=13> */
.L_x_722:
[----:B------:R-:W-:-:S04]  /*3430*/  IADD3 R12, PT, PT, R15, R12, RZ ;  /* 0x0000000c0f0c7210 */ /* 0x000fc80007ffe0ff */
[----:B------:R-:W-:-:S05]  /*3440*/  LEA R9, R12, R1, 0x2 ;  /* 0x000000010c097211 */ /* 0x000fca00078e10ff */
[----:B------:R2:W-:Y:S02]  /*3450*/  STL [R9], R8 ;  /* 0x0000000809007387 */ /* 0x0005e40000100800 */
.L_x_703:
[----:B------:R-:W3:Y:S02]  /*3460*/  LDCU UR4, c[0x0][0x390] ;  /* 0x00007200ff0477ac */ /* 0x000ee40008000800 */
[----:B---3--:R-:W-:-:S13]  /*3470*/  ISETP.NE.AND P0, PT, R0, UR4, PT ;  /* 0x0000000400007c0c */ /* 0x008fda000bf05270 */
[----:B------:R-:W-:Y:S05]  /*3480*/  @!P0 BRA `(.L_x_723) ;  /* 0x0000002800b08947 */ /* 0x000fea0003800000 */
[----:B------:R-:W-:Y:S01]  /*3490*/  HFMA2 R16, -RZ, RZ, 0, 0 ;  /* 0x00000000ff107431 */ /* 0x000fe200000001ff */
[----:B------:R-:W-:Y:S01]  /*34a0*/  LOP3.LUT R22, R20, 0x3, RZ, 0xc0, !PT ;  /* 0x0000000314167812 */ /* 0x000fe200078ec0ff */
[----:B------:R-:W-:-:S12]  /*34b0*/  ULOP3.LUT UR5, UR8, 0xfffffff0, URZ, 0xc0, !UPT ;  /* 0xfffffff008057892 */ /* 0x000fd8000f8ec0ff */
.L_x_733:
[----:B------:R-:W-:Y:S02]  /*34c0*/  ISETP.GE.U32.AND P0, PT, R5, 0xf, PT ;  /* 0x0000000f0500780c */ /* 0x000fe40003f06070 */
[----:B-1----:R-:W-:Y:S02]  /*34d0*/  MOV R23, RZ ;  /* 0x000000ff00177202 */ /* 0x002fe40000000f00 */
[----:B------:R-:W-:-:S09]  /*34e0*/  MOV R17, RZ ;  /* 0x000000ff00117202 */ /* 0x000fd20000000f00 */
[----:B---34-:R-:W-:Y:S05]  /*34f0*/  @!P0 BRA `(.L_x_724) ;  /* 0x0000000400388947 */ /* 0x018fea0003800000 */
[----:B------:R-:W-:Y:S01]  /*3500*/  HFMA2 R17, -RZ, RZ, 0, 0 ;  /* 0x00000000ff117431 */ /* 0x000fe200000001ff */
[----:B------:R-:W-:Y:S01]  /*3510*/  MOV R23, RZ ;  /* 0x000000ff00177202 */ /* 0x000fe20000000f00 */
[----:B------:R-:W3:Y:S06]  /*3520*/  LDCU UR4, c[0x0][0x390] ;  /* 0x00007200ff0477ac */ /* 0x000eec0008000800 */
.L_x_725:
[----:B------:R-:W4:Y:S01]  /*3530*/  LDC.64 R18, c[0x0][0x380] ;  /* 0x0000e000ff127b82 */ /* 0x000f220000000a00 */
[----:B-12---:R-:W-:Y:S02]  /*3540*/  IADD3 R9, PT, PT, R0, R23, RZ ;  /* 0x0000001700097210 */ /* 0x006fe40007ffe0ff */
[----:B------:R-:W-:-:S03]  /*3550*/  LEA R32, R23, R1, 0x2 ;  /* 0x0000000117207211 */ /* 0x000fc600078e10ff */
[----:B---3--:R-:W-:Y:S02]  /*3560*/  IMAD R9, R9, UR4, R16 ;  /* 0x0000000409097c24 */ /* 0x008fe4000f8e0210 */
[----:B------:R-:W2:Y:S02]  /*3570*/  LDL.128 R12, [R32] ;  /* 0x00000000200c7983 */ /* 0x000ea40000100c00 */
[----:B----4-:R-:W-:-:S06]  /*3580*/  IMAD.WIDE.U32 R26, R9, 0x4, R18 ;  /* 0x00000004091a7825 */ /* 0x010fcc00078e0012 */
[----:B------:R1:W2:Y:S01]  /*3590*/  LDG.E R26, desc[UR10][R26.64] ;  /* 0x0000000a1a1a7981 */ /* 0x0002a2000c1e1900 */
[----:B------:R-:W-:-:S04]  /*35a0*/  IADD3 R9, PT, PT, R9, UR4, RZ ;  /* 0x0000000409097c10 */ /* 0x000fc8000fffe0ff */
[C---:B------:R-:W-:Y:S01]  /*35b0*/  IADD3 R25, PT, PT, R9.reuse, UR4, RZ ;  /* 0x0000000409197c10 */ /* 0x040fe2000fffe0ff */
[----:B------:R-:W-:-:S03]  /*35c0*/  IMAD.WIDE.U32 R30, R9, 0x4, R18 ;  /* 0x00000004091e7825 */ /* 0x000fc600078e0012 */
[C---:B------:R-:W-:Y:S01]  /*35d0*/  IADD3 R35, PT, PT, R25.reuse, UR4, RZ ;  /* 0x0000000419237c10 */ /* 0x040fe2000fffe0ff */
[--C-:B------:R-:W-:Y:S02]  /*35e0*/  IMAD.WIDE.U32 R24, R25, 0x4, R18.reuse ;  /* 0x0000000419187825 */ /* 0x100fe400078e0012 */
[----:B------:R-:W3:Y:S01]  /*35f0*/  LDG.E R30, desc[UR10][R30.64] ;  /* 0x0000000a1e1e7981 */ /* 0x000ee2000c1e1900 */
[C---:B------:R-:W-:Y:S01]  /*3600*/  IADD3 R9, PT, PT, R35.reuse, UR4, RZ ;  /* 0x0000000423097c10 */ /* 0x040fe2000fffe0ff */
[--C-:B------:R-:W-:Y:S02]  /*3610*/  IMAD.WIDE.U32 R34, R35, 0x4, R18.reuse ;  /* 0x0000000423227825 */ /* 0x100fe400078e0012 */
[----:B------:R4:W5:Y:S02]  /*3620*/  LDG.E R33, desc[UR10][R24.64] ;  /* 0x0000000a18217981 */ /* 0x000964000c1e1900 */
[C-C-:B------:R-:W-:Y:S01]  /*3630*/  IMAD.WIDE.U32 R36, R9.reuse, 0x4, R18.reuse ;  /* 0x0000000409247825 */ /* 0x140fe200078e0012 */
[----:B------:R-:W-:Y:S01]  /*3640*/  IADD3 R9, PT, PT, R9, UR4, RZ ;  /* 0x0000000409097c10 */ /* 0x000fe2000fffe0ff */
[----:B------:R-:W5:Y:S03]  /*3650*/  LDG.E R34, desc[UR10][R34.64] ;  /* 0x0000000a22227981 */ /* 0x000f66000c1e1900 */
[C---:B-1----:R-:W-:Y:S01]  /*3660*/  IADD3 R27, PT, PT, R9.reuse, UR4, RZ ;  /* 0x00000004091b7c10 */ /* 0x042fe2000fffe0ff */
[--C-:B------:R-:W-:Y:S01]  /*3670*/  IMAD.WIDE.U32 R28, R9, 0x4, R18.reuse ;  /* 0x00000004091c7825 */ /* 0x100fe200078e0012 */
[----:B------:R-:W5:Y:S04]  /*3680*/  LDG.E R31, desc[UR10][R36.64] ;  /* 0x0000000a241f7981 */ /* 0x000f68000c1e1900 */
[----:B0-----:R-:W5:Y:S01]  /*3690*/  LDL.128 R8, [R32+0x10] ;  /* 0x0000100020087983 */ /* 0x001f620000100c00 */
[----:B----4-:R-:W-:-:S03]  /*36a0*/  IMAD.WIDE.U32 R24, R27, 0x4, R18 ;  /* 0x000000041b187825 */ /* 0x010fc600078e0012 */
[----:B------:R0:W4:Y:S04]  /*36b0*/  LDG.E R28, desc[UR10][R28.64] ;  /* 0x0000000a1c1c7981 */ /* 0x000128000c1e1900 */
[----:B------:R-:W4:Y:S01]  /*36c0*/  LDG.E R25, desc[UR10][R24.64] ;  /* 0x0000000a18197981 */ /* 0x000f22000c1e1900 */
[----:B0-----:R-:W-:Y:S01]  /*36d0*/  IADD3 R29, PT, PT, R27, UR4, RZ ;  /* 0x000000041b1d7c10 */ /* 0x001fe2000fffe0ff */
[----:B--2---:R-:W-:-:S04]  /*36e0*/  FFMA R12, R12, R26, R17 ;  /* 0x0000001a0c0c7223 */ /* 0x004fc80000000011 */
[----:B------:R-:W-:-:S06]  /*36f0*/  IMAD.WIDE.U32 R26, R29, 0x4, R18 ;  /* 0x000000041d1a7825 */ /* 0x000fcc00078e0012 */
[----:B------:R-:W2:Y:S01]  /*3700*/  LDG.E R26, desc[UR10][R26.64] ;  /* 0x0000000a1a1a7981 */ /* 0x000ea2000c1e1900 */
[----:B------:R-:W-:Y:S01]  /*3710*/  IADD3 R37, PT, PT, R29, UR4, RZ ;  /* 0x000000041d257c10 */ /* 0x000fe2000fffe0ff */
[----:B---3--:R-:W-:-:S03]  /*3720*/  FFMA R13, R13, R30, R12 ;  /* 0x0000001e0d0d7223 */ /* 0x008fc6000000000c */
[C---:B------:R-:W-:Y:S01]  /*3730*/  IADD3 R35, PT, PT, R37.reuse, UR4, RZ ;  /* 0x0000000425237c10 */ /* 0x040fe2000fffe0ff */
[----:B-----5:R-:W-:Y:S01]  /*3740*/  FFMA R14, R14, R33, R13 ;  /* 0x000000210e0e7223 */ /* 0x020fe2000000000d */
[----:B------:R-:W-:Y:S02]  /*3750*/  IMAD.WIDE.U32 R36, R37, 0x4, R18 ;  /* 0x0000000425247825 */ /* 0x000fe400078e0012 */
[----:B------:R-:W-:Y:S02]  /*3760*/  IADD3 R13, PT, PT, R35, UR4, RZ ;  /* 0x00000004230d7c10 */ /* 0x000fe4000fffe0ff */
[----:B------:R-:W-:Y:S01]  /*3770*/  FFMA R15, R15, R34, R14 ;  /* 0x000000220f0f7223 */ /* 0x000fe2000000000e */
[----:B------:R-:W-:Y:S01]  /*3780*/  IMAD.WIDE.U32 R34, R35, 0x4, R18 ;  /* 0x0000000423227825 */ /* 0x000fe200078e0012 */
[----:B------:R0:W3:Y:S05]  /*3790*/  LDG.E R17, desc[UR10][R36.64] ;  /* 0x0000000a24117981 */ /* 0x0000ea000c1e1900 */
[----:B------:R-:W5:Y:S01]  /*37a0*/  LDG.E R34, desc[UR10][R34.64] ;  /* 0x0000000a22227981 */ /* 0x000f62000c1e1900 */
[----:B------:R-:W-:Y:S01]  /*37b0*/  FFMA R8, R8, R31, R15 ;  /* 0x0000001f08087223 */ /* 0x000fe2000000000f */
[C---:B------:R-:W-:Y:S01]  /*37c0*/  IADD3 R31, PT, PT, R13.reuse, UR4, RZ ;  /* 0x000000040d1f7c10 */ /* 0x040fe2000fffe0ff */
[----:B0-----:R-:W-:-:S02]  /*37d0*/  IMAD.WIDE.U32 R36, R13, 0x4, R18 ;  /* 0x000000040d247825 */ /* 0x001fc400078e0012 */
[----:B------:R-:W3:Y:S01]  /*37e0*/  LDL.128 R12, [R32+0x20] ;  /* 0x00002000200c7983 */ /* 0x000ee20000100c00 */
[----:B------:R-:W-:Y:S01]  /*37f0*/  IADD3 R29, PT, PT, R31, UR4, RZ ;  /* 0x000000041f1d7c10 */ /* 0x000fe2000fffe0ff */
[----:B----4-:R-:W-:Y:S01]  /*3800*/  FFMA R9, R9, R28, R8 ;  /* 0x0000001c09097223 */ /* 0x010fe20000000008 */
[----:B------:R-:W-:Y:S01]  /*3810*/  IMAD.WIDE.U32 R30, R31, 0x4, R18 ;  /* 0x000000041f1e7825 */ /* 0x000fe200078e0012 */
[----:B------:R0:W4:Y:S01]  /*3820*/  LDG.E R33, desc[UR10][R36.64] ;  /* 0x0000000a24217981 */ /* 0x000122000c1e1900 */
[C---:B------:R-:W-:Y:S02]  /*3830*/  IADD3 R27, PT, PT, R29.reuse, UR4, RZ ;  /* 0x000000041d1b7c10 */ /* 0x040fe4000fffe0ff */
[----:B------:R-:W-:Y:S01]  /*3840*/  FFMA R10, R10, R25, R9 ;  /* 0x000000190a0a7223 */ /* 0x000fe20000000009 */
[--C-:B------:R-:W-:Y:S01]  /*3850*/  IMAD.WIDE.U32 R28, R29, 0x4, R18.reuse ;  /* 0x000000041d1c7825 */ /* 0x100fe200078e0012 */
[----:B------:R-:W4:Y:S03]  /*3860*/  LDG.E R30, desc[UR10][R30.64] ;  /* 0x0000000a1e1e7981 */ /* 0x000f26000c1e1900 */
[C---:B------:R-:W-:Y:S01]  /*3870*/  IMAD.WIDE.U32 R24, R27.reuse, 0x4, R18 ;  /* 0x000000041b187825 */ /* 0x040fe200078e0012 */
[----:B------:R-:W-:Y:S01]  /*3880*/  IADD3 R27, PT, PT, R27, UR4, RZ ;  /* 0x000000041b1b7c10 */ /* 0x000fe2000fffe0ff */
[----:B------:R-:W4:Y:S03]  /*3890*/  LDG.E R29, desc[UR10][R28.64] ;  /* 0x0000000a1c1d7981 */ /* 0x000f26000c1e1900 */
[----:B0-----:R-:W-:Y:S01]  /*38a0*/  IADD3 R37, PT, PT, R27, UR4, RZ ;  /* 0x000000041b257c10 */ /* 0x001fe2000fffe0ff */
[----:B------:R-:W4:Y:S01]  /*38b0*/  LDG.E R24, desc[UR10][R24.64] ;  /* 0x0000000a18187981 */ /* 0x000f22000c1e1900 */
[----:B--2---:R-:W-:-:S03]  /*38c0*/  FFMA R35, R11, R26, R10 ;  /* 0x0000001a0b237223 */ /* 0x004fc6000000000a */
[----:B------:R-:W2:Y:S01]  /*38d0*/  LDL.128 R8, [R32+0x30] ;  /* 0x0000300020087983 */ /* 0x000ea20000100c00 */
[----:B------:R-:W-:-:S04]  /*38e0*/  IMAD.WIDE.U32 R26, R27, 0x4, R18 ;  /* 0x000000041b1a7825 */ /* 0x000fc800078e0012 */
[----:B------:R-:W-:Y:S02]  /*38f0*/  IMAD.WIDE.U32 R18, R37, 0x4, R18 ;  /* 0x0000000425127825 */ /* 0x000fe400078e0012 */
[----:B------:R-:W2:Y:S04]  /*3900*/  LDG.E R27, desc[UR10][R26.64] ;  /* 0x0000000a1a1b7981 */ /* 0x000ea8000c1e1900 */
[----:B------:R-:W2:Y:S01]  /*3910*/  LDG.E R18, desc[UR10][R18.64] ;  /* 0x0000000a12127981 */ /* 0x000ea2000c1e1900 */
[----:B------:R-:W-:Y:S01]  /*3920*/  IADD3 R23, PT, PT, R23, 0x10, RZ ;  /* 0x0000001017177810 */ /* 0x000fe20007ffe0ff */
[----:B---3--:R-:W-:-:S04]  /*3930*/  FFMA R12, R12, R17, R35 ;  /* 0x000000110c0c7223 */ /* 0x008fc80000000023 */
[----:B-----5:R-:W-:-:S04]  /*3940*/  FFMA R13, R13, R34, R12 ;  /* 0x000000220d0d7223 */ /* 0x020fc8000000000c */
[----:B----4-:R-:W-:Y:S01]  /*3950*/  FFMA R14, R14, R33, R13 ;  /* 0x000000210e0e7223 */ /* 0x010fe2000000000d */
[----:B------:R-:W-:-:S03]  /*3960*/  ISETP.NE.AND P0, PT, R23, UR5, PT ;  /* 0x0000000517007c0c */ /* 0x000fc6000bf05270 */
[----:B------:R-:W-:-:S04]  /*3970*/  FFMA R15, R15, R30, R14 ;  /* 0x0000001e0f0f7223 */ /* 0x000fc8000000000e */
[----:B--2---:R-:W-:-:S04]  /*3980*/  FFMA R8, R8, R29, R15 ;  /* 0x0000001d08087223 */ /* 0x004fc8000000000f */
[----:B------:R-:W-:-:S04]  /*3990*/  FFMA R9, R9, R24, R8 ;  /* 0x0000001809097223 */ /* 0x000fc80000000008 */
[----:B------:R-:W-:-:S04]  /*39a0*/  FFMA R10, R10, R27, R9 ;  /* 0x0000001b0a0a7223 */ /* 0x000fc80000000009 */
[----:B------:R-:W-:Y:S01]  /*39b0*/  FFMA R17, R11, R18, R10 ;  /* 0x000000120b117223 */ /* 0x000fe2000000000a */
[----:B------:R-:W-:Y:S06]  /*39c0*/  @P0 BRA `(.L_x_725) ;  /* 0xfffffff800d80947 */ /* 0x000fec000383ffff */
[----:B------:R-:W-:-:S07]  /*39d0*/  MOV R23, UR5 ;  /* 0x0000000500177c02 */ /* 0x000fce0008000f00 */
.L_x_724:
[----:B------:R-:W-:-:S09]  /*39e0*/  ULOP3.LUT UP0, URZ, UR8, 0xf, URZ, 0xc0, !UPT ;  /* 0x0000000f08ff7892 */ /* 0x000fd2000f80c0ff */
[----:B------:R-:W-:Y:S05]  /*39f0*/  BRA.U !UP0, `(.L_x_726) ;  /* 0x0000000508687547 */ /* 0x000fea000b800000 */
[----:B------:R-:W-:Y:S02]  /*3a00*/  UISETP.GE.U32.AND UP1, UPT, UR9, 0x7, UPT ;  /* 0x000000070900788c */ /* 0x000fe4000bf26070 */
[----:B------:R-:W-:-:S07]  /*3a10*/  ULOP3.LUT UP0, URZ, UR7, 0x7, URZ, 0xc0, !UPT ;  /* 0x0000000707ff7892 */ /* 0x000fce000f80c0ff */
[----:B------:R-:W-:Y:S05]  /*3a20*/  BRA.U !UP1, `(.L_x_727) ;  /* 0x00000001099c7547 */ /* 0x000fea000b800000 */
[----:B------:R-:W3:Y:S01]  /*3a30*/  LDCU UR4, c[0x0][0x390] ;  /* 0x00007200ff0477ac */ /* 0x000ee20008000800 */
[----:B------:R-:W4:Y:S01]  /*3a40*/  LDC.64 R18, c[0x0][0x380] ;  /* 0x0000e000ff127b82 */ /* 0x000f220000000a00 */
[----:B-12---:R-:W-:Y:S02]  /*3a50*/  IADD3 R9, PT, PT, R0, R23, RZ ;  /* 0x0000001700097210 */ /* 0x006fe40007ffe0ff */
[----:B------:R-:W-:-:S03]  /*3a60*/  LEA R12, R23, R1, 0x2 ;  /* 0x00000001170c7211 */ /* 0x000fc600078e10ff */
[----:B---3--:R-:W-:-:S05]  /*3a70*/  IMAD R9, R9, UR4, R16 ;  /* 0x0000000409097c24 */ /* 0x008fca000f8e0210 */
[C---:B------:R-:W-:Y:S01]  /*3a80*/  IADD3 R35, PT, PT, R9.reuse, UR4, RZ ;  /* 0x0000000409237c10 */ /* 0x040fe2000fffe0ff */
[----:B----4-:R-:W-:-:S03]  /*3a90*/  IMAD.WIDE.U32 R32, R9, 0x4, R18 ;  /* 0x0000000409207825 */ /* 0x010fc600078e0012 */
[C---:B------:R-:W-:Y:S01]  /*3aa0*/  IADD3 R37, PT, PT, R35.reuse, UR4, RZ ;  /* 0x0000000423257c10 */ /* 0x040fe2000fffe0ff */
[----:B0-----:R-:W2:Y:S01]  /*3ab0*/  LDL.128 R8, [R12] ;  /* 0x000000000c087983 */ /* 0x001ea20000100c00 */
[--C-:B------:R-:W-:Y:S02]  /*3ac0*/  IMAD.WIDE.U32 R34, R35, 0x4, R18.reuse ;  /* 0x0000000423227825 */ /* 0x100fe400078e0012 */
[C---:B------:R-:W-:Y:S01]  /*3ad0*/  IADD3 R31, PT, PT, R37.reuse, UR4, RZ ;  /* 0x00000004251f7c10 */ /* 0x040fe2000fffe0ff */
[----:B------:R0:W2:Y:S01]  /*3ae0*/  LDG.E R32, desc[UR10][R32.64] ;  /* 0x0000000a20207981 */ /* 0x0000a2000c1e1900 */
[--C-:B------:R-:W-:Y:S02]  /*3af0*/  IMAD.WIDE.U32 R36, R37, 0x4, R18.reuse ;  /* 0x0000000425247825 */ /* 0x100fe400078e0012 */
[C---:B------:R-:W-:Y:S01]  /*3b00*/  IADD3 R29, PT, PT, R31.reuse, UR4, RZ ;  /* 0x000000041f1d7c10 */ /* 0x040fe2000fffe0ff */
[----:B------:R-:W3:Y:S01]  /*3b10*/  LDG.E R34, desc[UR10][R34.64] ;  /* 0x0000000a22227981 */ /* 0x000ee2000c1e1900 */
[----:B------:R-:W-:-:S02]  /*3b20*/  IMAD.WIDE.U32 R30, R31, 0x4, R18 ;  /* 0x000000041f1e7825 */ /* 0x000fc400078e0012 */
[C---:B------:R-:W-:Y:S01]  /*3b30*/  IADD3 R13, PT, PT, R29.reuse, UR4, RZ ;  /* 0x000000041d0d7c10 */ /* 0x040fe2000fffe0ff */
[----:B------:R-:W4:Y:S01]  /*3b40*/  LDG.E R37, desc[UR10][R36.64] ;  /* 0x0000000a24257981 */ /* 0x000f22000c1e1900 */
[--C-:B------:R-:W-:Y:S02]  /*3b50*/  IMAD.WIDE.U32 R28, R29, 0x4, R18.reuse ;  /* 0x000000041d1c7825 */ /* 0x100fe400078e0012 */
[C---:B------:R-:W-:Y:S01]  /*3b60*/  IADD3 R25, PT, PT, R13.reuse, UR4, RZ ;  /* 0x000000040d197c10 */ /* 0x040fe2000fffe0ff */
[----:B------:R-:W5:Y:S01]  /*3b70*/  LDG.E R30, desc[UR10][R30.64] ;  /* 0x0000000a1e1e7981 */ /* 0x000f62000c1e1900 */
[--C-:B------:R-:W-:Y:S02]  /*3b80*/  IMAD.WIDE.U32 R26, R13, 0x4, R18.reuse ;  /* 0x000000040d1a7825 */ /* 0x100fe400078e0012 */
[C---:B0-----:R-:W-:Y:S01]  /*3b90*/  IADD3 R33, PT, PT, R25.reuse, UR4, RZ ;  /* 0x0000000419217c10 */ /* 0x041fe2000fffe0ff */
[----:B------:R-:W5:Y:S01]  /*3ba0*/  LDG.E R29, desc[UR10][R28.64] ;  /* 0x0000000a1c1d7981 */ /* 0x000f62000c1e1900 */
[----:B------:R-:W-:-:S03]  /*3bb0*/  IMAD.WIDE.U32 R24, R25, 0x4, R18 ;  /* 0x0000000419187825 */ /* 0x000fc600078e0012 */
[----:B------:R-:W5:Y:S01]  /*3bc0*/  LDL.128 R12, [R12+0x10] ;  /* 0x000010000c0c7983 */ /* 0x000f620000100c00 */
[----:B------:R-:W-:-:S03]  /*3bd0*/  IMAD.WIDE.U32 R18, R33, 0x4, R18 ;  /* 0x0000000421127825 */ /* 0x000fc600078e0012 */
[----:B------:R-:W5:Y:S04]  /*3be0*/  LDG.E R26, desc[UR10][R26.64] ;  /* 0x0000000a1a1a7981 */ /* 0x000f68000c1e1900 */
        /* <DEDUP_REMOVED lines=11> */
.L_x_727:
[----:B------:R-:W-:Y:S05]  /*3ca0*/  BRA.U !UP0, `(.L_x_726) ;  /* 0x0000000108bc7547 */ /* 0x000fea000b800000 */
[----:B------:R-:W-:Y:S02]  /*3cb0*/  ISETP.GE.U32.AND P1, PT, R6, 0x3, PT ;  /* 0x000000030600780c */ /* 0x000fe40003f26070 */
[----:B------:R-:W-:-:S11]  /*3cc0*/  ISETP.NE.AND P0, PT, R22, RZ, PT ;  /* 0x000000ff1600720c */ /* 0x000fd60003f05270 */
[----:B------:R-:W-:Y:S05]  /*3cd0*/  @!P1 BRA `(.L_x_728) ;  /* 0x0000000000589947 */ /* 0x000fea0003800000 */
[----:B------:R-:W3:Y:S01]  /*3ce0*/  LDC.64 R18, c[0x0][0x380] ;  /* 0x0000e000ff127b82 */ /* 0x000ee20000000a00 */
[----:B------:R-:W4:Y:S01]  /*3cf0*/  LDCU UR4, c[0x0][0x390] ;  /* 0x00007200ff0477ac */ /* 0x000f220008000800 */
[----:B-12---:R-:W-:Y:S02]  /*3d00*/  IADD3 R9, PT, PT, R0, R23, RZ ;  /* 0x0000001700097210 */ /* 0x006fe40007ffe0ff */
[----:B------:R-:W-:-:S03]  /*3d10*/  LEA R8, R23, R1, 0x2 ;  /* 0x0000000117087211 */ /* 0x000fc600078e10ff */
[----:B----4-:R-:W-:-:S04]  /*3d20*/  IMAD R9, R9, UR4, R16 ;  /* 0x0000000409097c24 */ /* 0x010fc8000f8e0210 */
[C---:B---3--:R-:W-:Y:S01]  /*3d30*/  IMAD.WIDE.U32 R24, R9.reuse, 0x4, R18 ;  /* 0x0000000409187825 */ /* 0x048fe200078e0012 */
[----:B------:R-:W-:-:S04]  /*3d40*/  IADD3 R9, PT, PT, R9, UR4, RZ ;  /* 0x0000000409097c10 */ /* 0x000fc8000fffe0ff */
[C---:B------:R-:W-:Y:S01]  /*3d50*/  IADD3 R15, PT, PT, R9.reuse, UR4, RZ ;  /* 0x00000004090f7c10 */ /* 0x040fe2000fffe0ff */
[--C-:B------:R-:W-:Y:S01]  /*3d60*/  IMAD.WIDE.U32 R12, R9, 0x4, R18.reuse ;  /* 0x00000004090c7825 */ /* 0x100fe200078e0012 */
[----:B------:R-:W2:Y:S02]  /*3d70*/  LDG.E R24, desc[UR10][R24.64] ;  /* 0x0000000a18187981 */ /* 0x000ea4000c1e1900 */
[C---:B------:R-:W-:Y:S02]  /*3d80*/  IADD3 R27, PT, PT, R15.reuse, UR4, RZ ;  /* 0x000000040f1b7c10 */ /* 0x040fe4000fffe0ff */
[----:B0-----:R-:W2:Y:S01]  /*3d90*/  LDL.128 R8, [R8] ;  /* 0x0000000008087983 */ /* 0x001ea20000100c00 */
        /* <DEDUP_REMOVED lines=10> */
.L_x_728:
[----:B------:R-:W-:Y:S05]  /*3e40*/  @!P0 BRA `(.L_x_726) ;  /* 0x0000000000548947 */ /* 0x000fea0003800000 */
[----:B------:R-:W3:Y:S01]  /*3e50*/  LDC R14, c[0x0][0x390] ;  /* 0x0000e400ff0e7b82 */ /* 0x000ee20000000800 */
[----:B-1----:R-:W-:Y:S02]  /*3e60*/  IADD3 R11, PT, PT, R0, R23, RZ ;  /* 0x00000017000b7210 */ /* 0x002fe40007ffe0ff */
[----:B------:R-:W-:-:S05]  /*3e70*/  LEA R23, R23, R1, 0x2 ;  /* 0x0000000117177211 */ /* 0x000fca00078e10ff */
[----:B--2---:R-:W1:Y:S01]  /*3e80*/  LDC.64 R8, c[0x0][0x380] ;  /* 0x0000e000ff087b82 */ /* 0x004e620000000a00 */
[----:B---3--:R-:W-:Y:S02]  /*3e90*/  IMAD R15, R11, R14, R16 ;  /* 0x0000000e0b0f7224 */ /* 0x008fe400078e0210 */
[----:B0-----:R-:W2:Y:S02]  /*3ea0*/  LDL.64 R10, [R23] ;  /* 0x00000000170a7983 */ /* 0x001ea40000100a00 */
        /* <DEDUP_REMOVED lines=15> */
.L_x_726:
[----:B------:R-:W-:Y:S02]  /*3fa0*/  ISETP.GE.U32.AND P0, PT, R5, 0x7, PT ;  /* 0x000000070500780c */ /* 0x000fe40003f06070 */
[----:B------:R-:W-:-:S11]  /*3fb0*/  MOV R18, RZ ;  /* 0x000000ff00127202 */ /* 0x000fd60000000f00 */
[----:B------:R-:W-:Y:S05]  /*3fc0*/  @!P0 BRA `(.L_x_729) ;  /* 0x0000000000f08947 */ /* 0x000fea0003800000 */
[----:B------:R-:W-:Y:S01]  /*3fd0*/  HFMA2 R23, -RZ, RZ, 0, 0 ;  /* 0x00000000ff177431 */ /* 0x000fe200000001ff */
[----:B------:R-:W3:Y:S06]  /*3fe0*/  LDCU UR6, c[0x0][0x390] ;  /* 0x00007200ff0677ac */ /* 0x000eec0008000800 */
.L_x_730:
[----:B----4-:R-:W4:Y:S01]  /*3ff0*/  LDC.64 R12, c[0x0][0x380] ;  /* 0x0000e000ff0c7b82 */ /* 0x010f220000000a00 */
[----:B-12---:R-:W-:Y:S02]  /*4000*/  IADD3 R9, PT, PT, R0, R23, RZ ;  /* 0x0000001700097210 */ /* 0x006fe40007ffe0ff */
[----:B------:R-:W-:-:S03]  /*4010*/  LEA R26, R23, R1, 0x2 ;  /* 0x00000001171a7211 */ /* 0x000fc600078e10ff */
[----:B---3--:R-:W-:Y:S02]  /*4020*/  IMAD R19, R9, UR6, R16 ;  /* 0x0000000609137c24 */ /* 0x008fe4000f8e0210 */
[----:B0-----:R-:W2:Y:S02]  /*4030*/  LDL.128 R8, [R26] ;  /* 0x000000001a087983 */ /* 0x001ea40000100c00 */
[----:B----4-:R-:W-:-:S05]  /*4040*/  IMAD.WIDE.U32 R14, R19, 0x4, R12 ;  /* 0x00000004130e7825 */ /* 0x010fca00078e000c */
[----:B------:R-:W3:Y:S01]  /*4050*/  LDG.E R25, desc[UR10][R14.64] ;  /* 0x0000000a0e197981 */ /* 0x000ee2000c1e1900 */
[----:B------:R-:W-:-:S05]  /*4060*/  IADD3 R29, PT, PT, R19, UR6, RZ ;  /* 0x00000006131d7c10 */ /* 0x000fca000fffe0ff */
[----:B------:R-:W-:-:S04]  /*4070*/  IMAD.WIDE.U32 R18, R29, 0x4, R12 ;  /* 0x000000041d127825 */ /* 0x000fc800078e000c */
[----:B--2---:R-:W-:-:S04]  /*4080*/  FADD R8, R8, R8 ;  /* 0x0000000808087221 */ /* 0x004fc80000000000 */
[----:B---3--:R-:W-:-:S05]  /*4090*/  FFMA R27, R8, -R17, R25 ;  /* 0x80000011081b7223 */ /* 0x008fca0000000019 */
        /* <DEDUP_REMOVED lines=32> */
[----:B-1----:R-:W2:Y:S01]  /*42a0*/  LDG.E R15, desc[UR10][R8.64] ;  /* 0x0000000a080f7981 */ /* 0x002ea2000c1e1900 */
[----:B------:R-:W-:Y:S01]  /*42b0*/  FADD R10, R10, R10 ;  /* 0x0000000a0a0a7221 */ /* 0x000fe20000000000 */
[----:B------:R-:W-:-:S05]  /*42c0*/  IADD3 R33, PT, PT, R33, UR6, RZ ;  /* 0x0000000621217c10 */ /* 0x000fca000fffe0ff */
[----:B------:R-:W-:-:S04]  /*42d0*/  IMAD.WIDE.U32 R12, R33, 0x4, R12 ;  /* 0x00000004210c7825 */ /* 0x000fc800078e000c */
[----:B--2---:R-:W-:-:S05]  /*42e0*/  FFMA R15, R10, -R17, R15 ;  /* 0x800000110a0f7223 */ /* 0x004fca000000000f */
[----:B------:R4:W-:Y:S04]  /*42f0*/  STG.E desc[UR10][R8.64], R15 ;  /* 0x0000000f08007986 */ /* 0x0009e8000c10190a */
[----:B0-----:R-:W2:Y:S01]  /*4300*/  LDG.E R19, desc[UR10][R12.64] ;  /* 0x0000000a0c137981 */ /* 0x001ea2000c1e1900 */
[----:B------:R-:W-:Y:S01]  /*4310*/  FADD R10, R11, R11 ;  /* 0x0000000b0b0a7221 */ /* 0x000fe20000000000 */
[----:B------:R-:W-:Y:S01]  /*4320*/  ULOP3.LUT UR4, UR8, 0xfffffff8, URZ, 0xc0, !UPT ;  /* 0xfffffff808047892 */ /* 0x000fe2000f8ec0ff */
[----:B------:R-:W-:-:S05]  /*4330*/  IADD3 R23, PT, PT, R23, 0x8, RZ ;  /* 0x0000000817177810 */ /* 0x000fca0007ffe0ff */
[----:B------:R-:W-:Y:S01]  /*4340*/  ISETP.NE.AND P0, PT, R23, UR4, PT ;  /* 0x0000000417007c0c */ /* 0x000fe2000bf05270 */
[----:B--2---:R-:W-:-:S05]  /*4350*/  FFMA R19, R10, -R17, R19 ;  /* 0x800000110a137223 */ /* 0x004fca0000000013 */
[----:B------:R4:W-:Y:S07]  /*4360*/  STG.E desc[UR10][R12.64], R19 ;  /* 0x000000130c007986 */ /* 0x0009ee000c10190a */
[----:B------:R-:W-:Y:S05]  /*4370*/  @P0 BRA `(.L_x_730) ;  /* 0xfffffffc001c0947 */ /* 0x000fea000383ffff */
[----:B------:R-:W-:-:S07]  /*4380*/  MOV R18, UR4 ;  /* 0x0000000400127c02 */ /* 0x000fce0008000f00 */
.L_x_729:
[----:B------:R-:W-:-:S09]  /*4390*/  ULOP3.LUT UP0, URZ, UR8, 0x7, URZ, 0xc0, !UPT ;  /* 0x0000000708ff7892 */ /* 0x000fd2000f80c0ff */
[----:B------:R-:W-:Y:S05]  /*43a0*/  BRA.U !UP0, `(.L_x_731) ;  /* 0x0000000508187547 */ /* 0x000fea000b800000 */
[----:B------:R-:W-:Y:S02]  /*43b0*/  ISETP.GE.U32.AND P0, PT, R6, 0x3, PT ;  /* 0x000000030600780c */ /* 0x000fe40003f06070 */
[----:B------:R-:W-:-:S11]  /*43c0*/  ISETP.NE.AND P1, PT, R22, RZ, PT ;  /* 0x000000ff1600720c */ /* 0x000fd60003f25270 */
[----:B------:R-:W-:Y:S05]  /*43d0*/  @!P0 BRA `(.L_x_732) ;  /* 0x00000000007c8947 */ /* 0x000fea0003800000 */
[----:B-12-4-:R-:W1:Y:S01]  /*43e0*/  LDC.64 R8, c[0x0][0x380] ;  /* 0x0000e000ff087b82 */ /* 0x016e620000000a00 */
[----:B------:R-:W2:Y:S01]  /*43f0*/  LDCU UR4, c[0x0][0x390] ;  /* 0x00007200ff0477ac */ /* 0x000ea20008000800 */
[----:B------:R-:W-:Y:S02]  /*4400*/  IADD3 R11, PT, PT, R0, R18, RZ ;  /* 0x00000012000b7210 */ /* 0x000fe40007ffe0ff */
[----:B------:R-:W-:-:S05]  /*4410*/  LEA R19, R18, R1, 0x2 ;  /* 0x0000000112137211 */ /* 0x000fca00078e10ff */
[----:B------:R-:W3:Y:S01]  /*4420*/  LDL.64 R12, [R19] ;  /* 0x00000000130c7983 */ /* 0x000ee20000100a00 */
[----:B--2---:R-:W-:-:S04]  /*4430*/  IMAD R11, R11, UR4, R16 ;  /* 0x000000040b0b7c24 */ /* 0x004fc8000f8e0210 */
[----:B-1----:R-:W-:-:S05]  /*4440*/  IMAD.WIDE.U32 R24, R11, 0x4, R8 ;  /* 0x000000040b187825 */ /* 0x002fca00078e0008 */
[----:B------:R-:W2:Y:S01]  /*4450*/  LDG.E R15, desc[UR10][R24.64] ;  /* 0x0000000a180f7981 */ /* 0x000ea2000c1e1900 */
[----:B------:R-:W-:-:S05]  /*4460*/  IADD3 R27, PT, PT, R11, UR4, RZ ;  /* 0x000000040b1b7c10 */ /* 0x000fca000fffe0ff */
[----:B0-----:R-:W-:-:S04]  /*4470*/  IMAD.WIDE.U32 R10, R27, 0x4, R8 ;  /* 0x000000041b0a7825 */ /* 0x001fc800078e0008 */
[----:B---3--:R-:W-:-:S04]  /*4480*/  FADD R12, R12, R12 ;  /* 0x0000000c0c0c7221 */ /* 0x008fc80000000000 */
[----:B--2---:R-:W-:-:S05]  /*4490*/  FFMA R23, R12, -R17, R15 ;  /* 0x800000110c177223 */ /* 0x004fca000000000f */
        /* <DEDUP_REMOVED lines=8> */
[----:B------:R-:W2:Y:S01]  /*4520*/  LDG.E R31, desc[UR10][R14.64] ;  /* 0x0000000a0e1f7981 */ /* 0x000ea2000c1e1900 */
[----:B---3--:R-:W-:Y:S01]  /*4530*/  FADD R12, R12, R12 ;  /* 0x0000000c0c0c7221 */ /* 0x008fe20000000000 */
[----:B------:R-:W-:-:S05]  /*4540*/  IADD3 R29, PT, PT, R29, UR4, RZ ;  /* 0x000000041d1d7c10 */ /* 0x000fca000fffe0ff */
[----:B------:R-:W-:-:S04]  /*4550*/  IMAD.WIDE.U32 R8, R29, 0x4, R8 ;  /* 0x000000041d087825 */ /* 0x000fc800078e0008 */
[----:B--2---:R-:W-:-:S05]  /*4560*/  FFMA R31, R12, -R17, R31 ;  /* 0x800000110c1f7223 */ /* 0x004fca000000001f */
[----:B------:R1:W-:Y:S04]  /*4570*/  STG.E desc[UR10][R14.64], R31 ;  /* 0x0000001f0e007986 */ /* 0x0003e8000c10190a */
[----:B0-----:R-:W2:Y:S01]  /*4580*/  LDG.E R23, desc[UR10][R8.64] ;  /* 0x0000000a08177981 */ /* 0x001ea2000c1e1900 */
[----:B------:R-:W-:Y:S01]  /*4590*/  FADD R12, R13, R13 ;  /* 0x0000000d0d0c7221 */ /* 0x000fe20000000000 */
[----:B------:R-:W-:-:S03]  /*45a0*/  IADD3 R18, PT, PT, R18, 0x4, RZ ;  /* 0x0000000412127810 */ /* 0x000fc60007ffe0ff */
[----:B--2---:R-:W-:-:S05]  /*45b0*/  FFMA R23, R12, -R17, R23 ;  /* 0x800000110c177223 */ /* 0x004fca0000000017 */
[----:B------:R1:W-:Y:S02]  /*45c0*/  STG.E desc[UR10][R8.64], R23 ;  /* 0x0000001708007986 */ /* 0x0003e4000c10190a */
.L_x_732:
[----:B------:R-:W-:Y:S05]  /*45d0*/  @!P1 BRA `(.L_x_731) ;  /* 0x00000000008c9947 */ /* 0x000fea0003800000 */
[----:B-12-4-:R-:W-:-:S04]  /*45e0*/  LOP3.LUT R8, RZ, R2, RZ, 0x33, !PT ;  /* 0x00000002ff087212 */ /* 0x016fc800078e33ff */
[----:B------:R-:W-:-:S04]  /*45f0*/  IADD3 R15, PT, PT, R7, R8, RZ ;  /* 0x00000008070f7210 */ /* 0x000fc80007ffe0ff */
[----:B------:R-:W-:-:S04]  /*4600*/  LOP3.LUT R8, R15, 0x3, RZ, 0xc0, !PT ;  /* 0x000000030f087812 */ /* 0x000fc800078ec0ff */
[----:B------:R-:W-:-:S13]  /*4610*/  ISETP.NE.AND P0, PT, R8, 0x1, PT ;  /* 0x000000010800780c */ /* 0x000fda0003f05270 */
[----:B------:R-:W1:Y:S01]  /*4620*/  @P0 LDC R19, c[0x0][0x390] ;  /* 0x0000e400ff130b82 */ /* 0x000e620000000800 */
[----:B------:R-:W-:Y:S02]  /*4630*/  @P0 IADD3 R13, PT, PT, R0, R18, RZ ;  /* 0x00000012000d0210 */ /* 0x000fe40007ffe0ff */
[----:B------:R-:W-:-:S05]  /*4640*/  @P0 LEA R9, R18, R1, 0x2 ;  /* 0x0000000112090211 */ /* 0x000fca00078e10ff */
[----:B0-----:R-:W0:Y:S01]  /*4650*/  @P0 LDC.64 R10, c[0x0][0x380] ;  /* 0x0000e000ff0a0b82 */ /* 0x001e220000000a00 */
[----:B------:R-:W2:Y:S01]  /*4660*/  @P0 LDL.64 R8, [R9] ;  /* 0x0000000009080983 */ /* 0x000ea20000100a00 */
[----:B-1----:R-:W-:-:S04]  /*4670*/  @P0 IMAD R23, R13, R19, R16 ;  /* 0x000000130d170224 */ /* 0x002fc800078e0210 */
[----:B0-----:R-:W-:-:S05]  /*4680*/  @P0 IMAD.WIDE.U32 R12, R23, 0x4, R10 ;  /* 0x00000004170c0825 */ /* 0x001fca00078e000a */
        /* <DEDUP_REMOVED lines=24> */
.L_x_731:
[----:B------:R-:W5:Y:S01]  /*4810*/  LDCU UR4, c[0x0][0x390] ;  /* 0x00007200ff0477ac */ /* 0x000f620008000800 */
[----:B------:R-:W-:-:S04]  /*4820*/  IADD3 R16, PT, PT, R16, 0x1, RZ ;  /* 0x0000000110107810 */ /* 0x000fc80007ffe0ff */
[----:B-----5:R-:W-:-:S13]  /*4830*/  ISETP.NE.AND P0, PT, R16, UR4, PT ;  /* 0x0000000410007c0c */ /* 0x020fda000bf05270 */
[----:B------:R-:W-:Y:S05]  /*4840*/  @P0 BRA `(.L_x_733) ;  /* 0xffffffec001c0947 */ /* 0x000fea000383ffff */
[----:B----4-:R-:W-:-:S07]  /*4850*/  MOV R25, RZ ;  /* 0x000000ff00197202 */ /* 0x010fce0000000f00 */
.L_x_744:
[----:B012-4-:R-:W1:Y:S01]  /*4860*/  LDC R8, c[0x0][0x390] ;  /* 0x0000e400ff087b82 */ /* 0x017e620000000800 */
[----:B------:R-:W-:Y:S02]  /*4870*/  ISETP.GE.U32.AND P1, PT, R5, 0xf, PT ;  /* 0x0000000f0500780c */ /* 0x000fe40003f26070 */
[----:B------:R-:W-:Y:S01]  /*4880*/  CS2R R18, SRZ ;  /* 0x0000000000127805 */ /* 0x000fe2000001ff00 */
[C---:B-1----:R-:W-:Y:S01]  /*4890*/  IMAD R23, R25.reuse, R8, R0 ;  /* 0x0000000819177224 */ /* 0x042fe200078e0200 */
[----:B------:R-:W-:-:S04]  /*48a0*/  IADD3 R25, PT, PT, R25, 0x1, RZ ;  /* 0x0000000119197810 */ /* 0x000fc80007ffe0ff */
[----:B------:R-:W-:-:S05]  /*48b0*/  ISETP.NE.AND P0, PT, R25, R8, PT ;  /* 0x000000081900720c */ /* 0x000fca0003f05270 */
[----:B------:R-:W-:Y:S08]  /*48c0*/  @!P1 BRA `(.L_x_734) ;  /* 0x0000000400309947 */ /* 0x000ff00003800000 */
[----:B------:R-:W-:Y:S01]  /*48d0*/  HFMA2 R24, -RZ, RZ, 0, 0 ;  /* 0x00000000ff187431 */ /* 0x000fe200000001ff */
[----:B------:R-:W-:-:S07]  /*48e0*/  MOV R19, RZ ;  /* 0x000000ff00137202 */ /* 0x000fce0000000f00 */
.L_x_735:
[----:B------:R-:W1:Y:S01]  /*48f0*/  LDC.64 R16, c[0x0][0x380] ;  /* 0x0000e000ff107b82 */ /* 0x000e620000000a00 */
[----:B------:R-:W-:Y:S02]  /*4900*/  IADD3 R31, PT, PT, R23, R24, RZ ;  /* 0x00000018171f7210 */ /* 0x000fe40007ffe0ff */
[----:B------:R-:W-:-:S05]  /*4910*/  LEA R26, R24, R1, 0x2 ;  /* 0x00000001181a7211 */ /* 0x000fca00078e10ff */
[----:B---3--:R-:W2:Y:S01]  /*4920*/  LDL.128 R12, [R26] ;  /* 0x000000001a0c7983 */ /* 0x008ea20000100c00 */
[----:B-1----:R-:W-:-:S05]  /*4930*/  IMAD.WIDE.U32 R8, R31, 0x4, R16 ;  /* 0x000000041f087825 */ /* 0x002fca00078e0010 */
[----:B------:R-:W2:Y:S01]  /*4940*/  LDG.E R18, desc[UR10][R8.64] ;  /* 0x0000000a08127981 */ /* 0x000ea2000c1e1900 */
[C---:B------:R-:W-:Y:S02]  /*4950*/  IADD3 R29, PT, PT, R31.reuse, 0x1, RZ ;  /* 0x000000011f1d7810 */ /* 0x040fe40007ffe0ff */
[----:B------:R-:W-:-:S03]  /*4960*/  IADD3 R35, PT, PT, R31, 0x2, RZ ;  /* 0x000000021f237810 */ /* 0x000fc60007ffe0ff */
[----:B------:R-:W-:Y:S01]  /*4970*/  IMAD.WIDE.U32 R28, R29, 0x4, R16 ;  /* 0x000000041d1c7825 */ /* 0x000fe200078e0010 */
[----:B------:R-:W-:-:S03]  /*4980*/  IADD3 R33, PT, PT, R31, 0x3, RZ ;  /* 0x000000031f217810 */ /* 0x000fc60007ffe0ff */
[--C-:B------:R-:W-:Y:S01]  /*4990*/  IMAD.WIDE.U32 R34, R35, 0x4, R16.reuse ;  /* 0x0000000423227825 */ /* 0x100fe200078e0010 */
[----:B------:R-:W-:Y:S01]  /*49a0*/  IADD3 R37, PT, PT, R31, 0x4, RZ ;  /* 0x000000041f257810 */ /* 0x000fe20007ffe0ff */
[----:B------:R-:W3:Y:S02]  /*49b0*/  LDG.E R28, desc[UR10][R28.64] ;  /* 0x0000000a1c1c7981 */ /* 0x000ee4000c1e1900 */
[--C-:B------:R-:W-:Y:S02]  /*49c0*/  IMAD.WIDE.U32 R32, R33, 0x4, R16.reuse ;  /* 0x0000000421207825 */ /* 0x100fe400078e0010 */
[----:B------:R1:W4:Y:S02]  /*49d0*/  LDG.E R27, desc[UR10][R34.64] ;  /* 0x0000000a221b7981 */ /* 0x000324000c1e1900 */
[----:B------:R-:W-:Y:S02]  /*49e0*/  IMAD.WIDE.U32 R36, R37, 0x4, R16 ;  /* 0x0000000425247825 */ /* 0x000fe400078e0010 */
[----:B------:R2:W5:Y:S04]  /*49f0*/  LDG.E R30, desc[UR10][R32.64] ;  /* 0x0000000a201e7981 */ /* 0x000568000c1e1900 */
[----:B------:R-:W5:Y:S01]  /*4a00*/  LDG.E R37, desc[UR10][R36.64] ;  /* 0x0000000a24257981 */ /* 0x000f62000c1e1900 */
[----:B-1----:R-:W-:-:S03]  /*4a10*/  IADD3 R35, PT, PT, R31, 0x5, RZ ;  /* 0x000000051f237810 */ /* 0x002fc60007ffe0ff */
[----:B0-----:R-:W5:Y:S02]  /*4a20*/  LDL.128 R8, [R26+0x10] ;  /* 0x000010001a087983 */ /* 0x001f640000100c00 */
[----:B------:R-:W-:-:S04]  /*4a30*/  IMAD.WIDE.U32 R34, R35, 0x4, R16 ;  /* 0x0000000423227825 */ /* 0x000fc800078e0010 */
[----:B--2---:R-:W-:Y:S01]  /*4a40*/  FFMA R32, R18, R12, R19 ;  /* 0x0000000c12207223 */ /* 0x004fe20000000013 */
[----:B------:R-:W-:Y:S01]  /*4a50*/  IADD3 R19, PT, PT, R31, 0x6, RZ ;  /* 0x000000061f137810 */ /* 0x000fe20007ffe0ff */
[----:B------:R0:W2:Y:S04]  /*4a60*/  LDG.E R12, desc[UR10][R34.64] ;  /* 0x0000000a220c7981 */ /* 0x0000a8000c1e1900 */
[----:B------:R-:W-:-:S05]  /*4a70*/  IMAD.WIDE.U32 R18, R19, 0x4, R16 ;  /* 0x0000000413127825 */ /* 0x000fca00078e0010 */
[----:B------:R1:W2:Y:S01]  /*4a80*/  LDG.E R33, desc[UR10][R18.64] ;  /* 0x0000000a12217981 */ /* 0x0002a2000c1e1900 */
[----:B---3--:R-:W-:Y:S01]  /*4a90*/  FFMA R13, R13, R28, R32 ;  /* 0x0000001c0d0d7223 */ /* 0x008fe20000000020 */
[----:B------:R-:W-:-:S03]  /*4aa0*/  IADD3 R29, PT, PT, R31, 0x7, RZ ;  /* 0x000000071f1d7810 */ /* 0x000fc60007ffe0ff */
[----:B----4-:R-:W-:-:S04]  /*4ab0*/  FFMA R14, R14, R27, R13 ;  /* 0x0000001b0e0e7223 */ /* 0x010fc8000000000d */
[----:B-----5:R-:W-:Y:S01]  /*4ac0*/  FFMA R14, R15, R30, R14 ;  /* 0x0000001e0f0e7223 */ /* 0x020fe2000000000e */
[----:B------:R-:W-:Y:S01]  /*4ad0*/  IADD3 R15, PT, PT, R31, 0x8, RZ ;  /* 0x000000081f0f7810 */ /* 0x000fe20007ffe0ff */
[----:B------:R-:W-:Y:S01]  /*4ae0*/  IMAD.WIDE.U32 R28, R29, 0x4, R16 ;  /* 0x000000041d1c7825 */ /* 0x000fe200078e0010 */
[----:B------:R-:W-:-:S03]  /*4af0*/  IADD3 R13, PT, PT, R31, 0x9, RZ ;  /* 0x000000091f0d7810 */ /* 0x000fc60007ffe0ff */
[----:B------:R-:W-:Y:S01]  /*4b00*/  FFMA R8, R37, R8, R14 ;  /* 0x0000000825087223 */ /* 0x000fe2000000000e */
[--C-:B------:R-:W-:Y:S01]  /*4b10*/  IMAD.WIDE.U32 R14, R15, 0x4, R16.reuse ;  /* 0x000000040f0e7825 */ /* 0x100fe200078e0010 */
[----:B------:R-:W3:Y:S03]  /*4b20*/  LDG.E R28, desc[UR10][R28.64] ;  /* 0x0000000a1c1c7981 */ /* 0x000ee6000c1e1900 */
[--C-:B0-----:R-:W-:Y:S01]  /*4b30*/  IMAD.WIDE.U32 R34, R13, 0x4, R16.reuse ;  /* 0x000000040d227825 */ /* 0x101fe200078e0010 */
[C---:B------:R-:W-:Y:S02]  /*4b40*/  IADD3 R37, PT, PT, R31.reuse, 0xa, RZ ;  /* 0x0000000a1f257810 */ /* 0x040fe40007ffe0ff */
[----:B-1----:R-:W-:Y:S02]  /*4b50*/  IADD3 R19, PT, PT, R31, 0xb, RZ ;  /* 0x0000000b1f137810 */ /* 0x002fe40007ffe0ff */
[----:B------:R-:W4:Y:S04]  /*4b60*/  LDG.E R30, desc[UR10][R34.64] ;  /* 0x0000000a221e7981 */ /* 0x000f28000c1e1900 */
[----:B------:R0:W5:Y:S01]  /*4b70*/  LDG.E R29, desc[UR10][R14.64] ;  /* 0x0000000a0e1d7981 */ /* 0x000162000c1e1900 */
[----:B------:R-:W-:-:S04]  /*4b80*/  IMAD.WIDE.U32 R36, R37, 0x4, R16 ;  /* 0x0000000425247825 */ /* 0x000fc800078e0010 */
[----:B------:R-:W-:Y:S01]  /*4b90*/  IMAD.WIDE.U32 R18, R19, 0x4, R16 ;  /* 0x0000000413127825 */ /* 0x000fe200078e0010 */
[----:B------:R1:W4:Y:S01]  /*4ba0*/  LDG.E R27, desc[UR10][R36.64] ;  /* 0x0000000a241b7981 */ /* 0x000322000c1e1900 */
[----:B0-----:R-:W-:-:S03]  /*4bb0*/  IADD3 R15, PT, PT, R31, 0xc, RZ ;  /* 0x0000000c1f0f7810 */ /* 0x001fc60007ffe0ff */
[----:B------:R-:W4:Y:S01]  /*4bc0*/  LDG.E R32, desc[UR10][R18.64] ;  /* 0x0000000a12207981 */ /* 0x000f22000c1e1900 */
[C---:B------:R-:W-:Y:S02]  /*4bd0*/  IADD3 R35, PT, PT, R31.reuse, 0xd, RZ ;  /* 0x0000000d1f237810 */ /* 0x040fe40007ffe0ff */
[C---:B-1----:R-:W-:Y:S02]  /*4be0*/  IADD3 R37, PT, PT, R31.reuse, 0xe, RZ ;  /* 0x0000000e1f257810 */ /* 0x042fe40007ffe0ff */
[----:B------:R-:W-:Y:S01]  /*4bf0*/  IADD3 R31, PT, PT, R31, 0xf, RZ ;  /* 0x0000000f1f1f7810 */ /* 0x000fe20007ffe0ff */
[----:B------:R-:W-:-:S04]  /*4c00*/  IMAD.WIDE.U32 R34, R35, 0x4, R16 ;  /* 0x0000000423227825 */ /* 0x000fc800078e0010 */
[----:B------:R-:W-:Y:S02]  /*4c10*/  IMAD.WIDE.U32 R36, R37, 0x4, R16 ;  /* 0x0000000425247825 */ /* 0x000fe400078e0010 */
[----:B------:R-:W4:Y:S04]  /*4c20*/  LDG.E R34, desc[UR10][R34.64] ;  /* 0x0000000a22227981 */ /* 0x000f28000c1e1900 */
[----:B------:R-:W4:Y:S01]  /*4c30*/  LDG.E R37, desc[UR10][R36.64] ;  /* 0x0000000a24257981 */ /* 0x000f22000c1e1900 */
[----:B--2---:R-:W-:Y:S01]  /*4c40*/  FFMA R13, R9, R12, R8 ;  /* 0x0000000c090d7223 */ /* 0x004fe20000000008 */
[----:B------:R-:W-:-:S04]  /*4c50*/  IMAD.WIDE.U32 R8, R15, 0x4, R16 ;  /* 0x000000040f087825 */ /* 0x000fc800078e0010 */
[----:B------:R-:W-:Y:S02]  /*4c60*/  FFMA R10, R10, R33, R13 ;  /* 0x000000210a0a7223 */ /* 0x000fe4000000000d */
[----:B------:R-:W5:Y:S04]  /*4c70*/  LDL.128 R12, [R26+0x20] ;  /* 0x000020001a0c7983 */ /* 0x000f680000100c00 */
[----:B------:R0:W2:Y:S02]  /*4c80*/  LDG.E R33, desc[UR10][R8.64] ;  /* 0x0000000a08217981 */ /* 0x0000a4000c1e1900 */
[----:B0-----:R-:W-:Y:S02]  /*4c90*/  IMAD.WIDE.U32 R8, R31, 0x4, R16 ;  /* 0x000000041f087825 */ /* 0x001fe400078e0010 */
[----:B------:R-:W2:Y:S04]  /*4ca0*/  LDL.128 R16, [R26+0x30] ;  /* 0x000030001a107983 */ /* 0x000ea80000100c00 */
[----:B------:R-:W2:Y:S01]  /*4cb0*/  LDG.E R31, desc[UR10][R8.64] ;  /* 0x0000000a081f7981 */ /* 0x000ea2000c1e1900 */
[----:B---3--:R-:W-:Y:S01]  /*4cc0*/  FFMA R10, R11, R28, R10 ;  /* 0x0000001c0b0a7223 */ /* 0x008fe2000000000a */
[----:B------:R-:W-:-:S04]  /*4cd0*/  IADD3 R24, PT, PT, R24, 0x10, RZ ;  /* 0x0000001018187810 */ /* 0x000fc80007ffe0ff */
[----:B------:R-:W-:Y:S01]  /*4ce0*/  ISETP.NE.AND P1, PT, R24, UR5, PT ;  /* 0x0000000518007c0c */ /* 0x000fe2000bf25270 */
[----:B-----5:R-:W-:-:S04]  /*4cf0*/  FFMA R10, R29, R12, R10 ;  /* 0x0000000c1d0a7223 */ /* 0x020fc8000000000a */
[----:B----4-:R-:W-:-:S04]  /*4d00*/  FFMA R13, R13, R30, R10 ;  /* 0x0000001e0d0d7223 */ /* 0x010fc8000000000a */
[----:B------:R-:W-:-:S04]  /*4d10*/  FFMA R14, R14, R27, R13 ;  /* 0x0000001b0e0e7223 */ /* 0x000fc8000000000d */
[----:B------:R-:W-:-:S04]  /*4d20*/  FFMA R14, R15, R32, R14 ;  /* 0x000000200f0e7223 */ /* 0x000fc8000000000e */
[----:B--2---:R-:W-:-:S04]  /*4d30*/  FFMA R14, R33, R16, R14 ;  /* 0x00000010210e7223 */ /* 0x004fc8000000000e */
[----:B------:R-:W-:-:S04]  /*4d40*/  FFMA R17, R17, R34, R14 ;  /* 0x0000002211117223 */ /* 0x000fc8000000000e */
[----:B------:R-:W-:-:S04]  /*4d50*/  FFMA R18, R18, R37, R17 ;  /* 0x0000002512127223 */ /* 0x000fc80000000011 */
[----:B------:R-:W-:Y:S01]  /*4d60*/  FFMA R19, R19, R31, R18 ;  /* 0x0000001f13137223 */ /* 0x000fe20000000012 */
[----:B------:R-:W-:Y:S06]  /*4d70*/  @P1 BRA `(.L_x_735) ;  /* 0xfffffff800dc1947 */ /* 0x000fec000383ffff */
[----:B------:R-:W-:-:S07]  /*4d80*/  MOV R18, UR5 ;  /* 0x0000000500127c02 */ /* 0x000fce0008000f00 */
.L_x_734:
[----:B------:R-:W-:-:S09]  /*4d90*/  ULOP3.LUT UP0, URZ, UR8, 0xf, URZ, 0xc0, !UPT ;  /* 0x0000000f08ff7892 */ /* 0x000fd2000f80c0ff */
[----:B------:R-:W-:Y:S05]  /*4da0*/  BRA.U !UP0, `(.L_x_736) ;  /* 0x0000000508507547 */ /* 0x000fea000b800000 */
[----:B------:R-:W-:Y:S02]  /*4db0*/  UISETP.GE.U32.AND UP0, UPT, UR9, 0x7, UPT ;  /* 0x000000070900788c */ /* 0x000fe4000bf06070 */
[----:B------:R-:W-:-:S07]  /*4dc0*/  ULOP3.LUT UP1, URZ, UR7, 0x7, URZ, 0xc0, !UPT ;  /* 0x0000000707ff7892 */ /* 0x000fce000f82c0ff */
[----:B------:R-:W-:Y:S05]  /*4dd0*/  BRA.U !UP0, `(.L_x_737) ;  /* 0x0000000108947547 */ /* 0x000fea000b800000 */
[----:B------:R-:W1:Y:S01]  /*4de0*/  LDC.64 R16, c[0x0][0x380] ;  /* 0x0000e000ff107b82 */ /* 0x000e620000000a00 */
[----:B---3--:R-:W-:Y:S02]  /*4df0*/  IADD3 R13, PT, PT, R23, R18, RZ ;  /* 0x00000012170d7210 */ /* 0x008fe40007ffe0ff */
[----:B------:R-:W-:Y:S02]  /*4e00*/  LEA R12, R18, R1, 0x2 ;  /* 0x00000001120c7211 */ /* 0x000fe400078e10ff */
[C---:B------:R-:W-:Y:S02]  /*4e10*/  IADD3 R27, PT, PT, R13.reuse, 0x1, RZ ;  /* 0x000000010d1b7810 */ /* 0x040fe40007ffe0ff */
[C---:B------:R-:W-:Y:S01]  /*4e20*/  IADD3 R37, PT, PT, R13.reuse, 0x2, RZ ;  /* 0x000000020d257810 */ /* 0x040fe20007ffe0ff */
[----:B0-----:R-:W2:Y:S01]  /*4e30*/  LDL.128 R8, [R12] ;  /* 0x000000000c087983 */ /* 0x001ea20000100c00 */
[C---:B------:R-:W-:Y:S02]  /*4e40*/  IADD3 R35, PT, PT, R13.reuse, 0x3, RZ ;  /* 0x000000030d237810 */ /* 0x040fe40007ffe0ff */
[----:B------:R-:W-:-:S02]  /*4e50*/  IADD3 R29, PT, PT, R13, 0x5, RZ ;  /* 0x000000050d1d7810 */ /* 0x000fc40007ffe0ff */
[C---:B------:R-:W-:Y:S01]  /*4e60*/  IADD3 R31, PT, PT, R13.reuse, 0x4, RZ ;  /* 0x000000040d1f7810 */ /* 0x040fe20007ffe0ff */
[----:B-1----:R-:W-:-:S04]  /*4e70*/  IMAD.WIDE.U32 R14, R13, 0x4, R16 ;  /* 0x000000040d0e7825 */ /* 0x002fc800078e0010 */
[--C-:B------:R-:W-:Y:S01]  /*4e80*/  IMAD.WIDE.U32 R26, R27, 0x4, R16.reuse ;  /* 0x000000041b1a7825 */ /* 0x100fe200078e0010 */
[----:B------:R-:W2:Y:S03]  /*4e90*/  LDG.E R24, desc[UR10][R14.64] ;  /* 0x0000000a0e187981 */ /* 0x000ea6000c1e1900 */
[--C-:B------:R-:W-:Y:S01]  /*4ea0*/  IMAD.WIDE.U32 R36, R37, 0x4, R16.reuse ;  /* 0x0000000425247825 */ /* 0x100fe200078e0010 */
[----:B------:R0:W3:Y:S03]  /*4eb0*/  LDG.E R32, desc[UR10][R26.64] ;  /* 0x0000000a1a207981 */ /* 0x0000e6000c1e1900 */
[--C-:B------:R-:W-:Y:S01]  /*4ec0*/  IMAD.WIDE.U32 R34, R35, 0x4, R16.reuse ;  /* 0x0000000423227825 */ /* 0x100fe200078e0010 */
[----:B------:R-:W4:Y:S03]  /*4ed0*/  LDG.E R33, desc[UR10][R36.64] ;  /* 0x0000000a24217981 */ /* 0x000f26000c1e1900 */
[----:B------:R-:W-:-:S02]  /*4ee0*/  IMAD.WIDE.U32 R28, R29, 0x4, R16 ;  /* 0x000000041d1c7825 */ /* 0x000fc400078e0010 */
[----:B------:R-:W5:Y:S02]  /*4ef0*/  LDG.E R34, desc[UR10][R34.64] ;  /* 0x0000000a22227981 */ /* 0x000f64000c1e1900 */
[--C-:B------:R-:W-:Y:S01]  /*4f00*/  IMAD.WIDE.U32 R30, R31, 0x4, R16.reuse ;  /* 0x000000041f1e7825 */ /* 0x100fe200078e0010 */
[----:B0-----:R-:W-:Y:S01]  /*4f10*/  IADD3 R27, PT, PT, R13, 0x6, RZ ;  /* 0x000000060d1b7810 */ /* 0x001fe20007ffe0ff */
[----:B------:R0:W5:Y:S04]  /*4f20*/  LDG.E R28, desc[UR10][R28.64] ;  /* 0x0000000a1c1c7981 */ /* 0x000168000c1e1900 */
[----:B------:R-:W5:Y:S01]  /*4f30*/  LDG.E R31, desc[UR10][R30.64] ;  /* 0x0000000a1e1f7981 */ /* 0x000f62000c1e1900 */
[----:B------:R-:W-:Y:S01]  /*4f40*/  IMAD.WIDE.U32 R26, R27, 0x4, R16 ;  /* 0x000000041b1a7825 */ /* 0x000fe200078e0010 */
[----:B0-----:R-:W-:-:S05]  /*4f50*/  IADD3 R29, PT, PT, R13, 0x7, RZ ;  /* 0x000000070d1d7810 */ /* 0x001fca0007ffe0ff */
[----:B------:R-:W5:Y:S04]  /*4f60*/  LDG.E R27, desc[UR10][R26.64] ;  /* 0x0000000a1a1b7981 */ /* 0x000f68000c1e1900 */
[----:B------:R-:W5:Y:S01]  /*4f70*/  LDL.128 R12, [R12+0x10] ;  /* 0x000010000c0c7983 */ /* 0x000f620000100c00 */
[----:B------:R-:W-:-:S06]  /*4f80*/  IMAD.WIDE.U32 R16, R29, 0x4, R16 ;  /* 0x000000041d107825 */ /* 0x000fcc00078e0010 */
        /* <DEDUP_REMOVED lines=10> */
.L_x_737:
[----:B------:R-:W-:Y:S05]  /*5030*/  BRA.U !UP1, `(.L_x_736) ;  /* 0x0000000109ac7547 */ /* 0x000fea000b800000 */
[----:B------:R-:W-:Y:S02]  /*5040*/  ISETP.GE.U32.AND P1, PT, R6, 0x3, PT ;  /* 0x000000030600780c */ /* 0x000fe40003f26070 */
[----:B------:R-:W-:-:S11]  /*5050*/  ISETP.NE.AND P3, PT, R22, RZ, PT ;  /* 0x000000ff1600720c */ /* 0x000fd60003f65270 */
[----:B------:R-:W-:Y:S05]  /*5060*/  @!P1 BRA `(.L_x_738) ;  /* 0x0000000000509947 */ /* 0x000fea0003800000 */
[----:B------:R-:W1:Y:S01]  /*5070*/  LDC.64 R16, c[0x0][0x380] ;  /* 0x0000e000ff107b82 */ /* 0x000e620000000a00 */
[----:B---3--:R-:W-:Y:S02]  /*5080*/  IADD3 R13, PT, PT, R23, R18, RZ ;  /* 0x00000012170d7210 */ /* 0x008fe40007ffe0ff */
[----:B------:R-:W-:Y:S02]  /*5090*/  LEA R8, R18, R1, 0x2 ;  /* 0x0000000112087211 */ /* 0x000fe400078e10ff */
[C---:B------:R-:W-:Y:S02]  /*50a0*/  IADD3 R15, PT, PT, R13.reuse, 0x1, RZ ;  /* 0x000000010d0f7810 */ /* 0x040fe40007ffe0ff */
[C---:B------:R-:W-:Y:S02]  /*50b0*/  IADD3 R29, PT, PT, R13.reuse, 0x2, RZ ;  /* 0x000000020d1d7810 */ /* 0x040fe40007ffe0ff */
[----:B0-----:R-:W2:Y:S01]  /*50c0*/  LDL.128 R8, [R8] ;  /* 0x0000000008087983 */ /* 0x001ea20000100c00 */
[C---:B------:R-:W-:Y:S01]  /*50d0*/  IADD3 R31, PT, PT, R13.reuse, 0x3, RZ ;  /* 0x000000030d1f7810 */ /* 0x040fe20007ffe0ff */
[----:B-1----:R-:W-:-:S04]  /*50e0*/  IMAD.WIDE.U32 R26, R13, 0x4, R16 ;  /* 0x000000040d1a7825 */ /* 0x002fc800078e0010 */
        /* <DEDUP_REMOVED lines=12> */
.L_x_738:
[----:B------:R-:W-:Y:S05]  /*51b0*/  @!P3 BRA `(.L_x_736) ;  /* 0x00000000004cb947 */ /* 0x000fea0003800000 */
[----:B---3--:R-:W1:Y:S01]  /*51c0*/  LDC.64 R8, c[0x0][0x380] ;  /* 0x0000e000ff087b82 */ /* 0x008e620000000a00 */
[----:B------:R-:W-:Y:S02]  /*51d0*/  IADD3 R15, PT, PT, R23, R18, RZ ;  /* 0x00000012170f7210 */ /* 0x000fe40007ffe0ff */
[----:B------:R-:W-:-:S05]  /*51e0*/  LEA R18, R18, R1, 0x2 ;  /* 0x0000000112127211 */ /* 0x000fca00078e10ff */
[----:B0-----:R-:W2:Y:S01]  /*51f0*/  LDL.64 R10, [R18] ;  /* 0x00000000120a7983 */ /* 0x001ea20000100a00 */
[----:B-1----:R-:W-:-:S06]  /*5200*/  IMAD.WIDE.U32 R12, R15, 0x4, R8 ;  /* 0x000000040f0c7825 */ /* 0x002fcc00078e0008 */
        /* <DEDUP_REMOVED lines=14> */
.L_x_736:
[----:B------:R-:W-:Y:S01]  /*52f0*/  ISETP.GE.U32.AND P1, PT, R5, 0xf, PT ;  /* 0x0000000f0500780c */ /* 0x000fe20003f26070 */
[----:B------:R-:W-:Y:S02]  /*5300*/  HFMA2 R24, -RZ, RZ, 0, 0 ;  /* 0x00000000ff187431 */ /* 0x000fe400000001ff */
[----:B------:R-:W-:-:S10]  /*5310*/  FADD R12, R19, R19 ;  /* 0x00000013130c7221 */ /* 0x000fd40000000000 */
[----:B------:R-:W-:Y:S05]  /*5320*/  @!P1 BRA `(.L_x_739) ;  /* 0x00000004006c9947 */ /* 0x000fea0003800000 */
[----:B------:R-:W-:-:S07]  /*5330*/  MOV R18, RZ ;  /* 0x000000ff00127202 */ /* 0x000fce0000000f00 */
.L_x_740:
[----:B--23--:R-:W1:Y:S01]  /*5340*/  LDC.64 R14, c[0x0][0x380] ;  /* 0x0000e000ff0e7b82 */ /* 0x00ce620000000a00 */
[----:B------:R-:W-:Y:S02]  /*5350*/  IADD3 R13, PT, PT, R23, R18, RZ ;  /* 0x00000012170d7210 */ /* 0x000fe40007ffe0ff */
[----:B------:R-:W-:-:S05]  /*5360*/  LEA R19, R18, R1, 0x2 ;  /* 0x0000000112137211 */ /* 0x000fca00078e10ff */
[----:B0-----:R-:W2:Y:S01]  /*5370*/  LDL.128 R8, [R19] ;  /* 0x0000000013087983 */ /* 0x001ea20000100c00 */
[----:B-1----:R-:W-:-:S05]  /*5380*/  IMAD.WIDE.U32 R26, R13, 0x4, R14 ;  /* 0x000000040d1a7825 */ /* 0x002fca00078e000e */
        /* <DEDUP_REMOVED lines=68> */
[----:B-1----:R-:W4:Y:S01]  /*57d0*/  LDG.E R31, desc[UR10][R28.64] ;  /* 0x0000000a1c1f7981 */ /* 0x002f22000c1e1900 */
[----:B------:R-:W-:Y:S01]  /*57e0*/  IADD3 R35, PT, PT, R13, 0xe, RZ ;  /* 0x0000000e0d237810 */ /* 0x000fe20007ffe0ff */
[----:B----4-:R-:W-:-:S04]  /*57f0*/  FFMA R31, -R12, R9, R31 ;  /* 0x000000090c1f7223 */ /* 0x010fc8000000011f */
[----:B------:R-:W-:Y:S01]  /*5800*/  IMAD.WIDE.U32 R8, R35, 0x4, R14 ;  /* 0x0000000423087825 */ /* 0x000fe200078e000e */
[----:B------:R2:W-:Y:S04]  /*5810*/  STG.E desc[UR10][R28.64], R31 ;  /* 0x0000001f1c007986 */ /* 0x0005e8000c10190a */
[----:B---3--:R-:W3:Y:S01]  /*5820*/  LDG.E R17, desc[UR10][R8.64] ;  /* 0x0000000a08117981 */ /* 0x008ee2000c1e1900 */
[----:B------:R-:W-:-:S05]  /*5830*/  IADD3 R13, PT, PT, R13, 0xf, RZ ;  /* 0x0000000f0d0d7810 */ /* 0x000fca0007ffe0ff */
[----:B------:R-:W-:-:S04]  /*5840*/  IMAD.WIDE.U32 R14, R13, 0x4, R14 ;  /* 0x000000040d0e7825 */ /* 0x000fc800078e000e */
[----:B---3--:R-:W-:-:S05]  /*5850*/  FFMA R17, -R12, R10, R17 ;  /* 0x0000000a0c117223 */ /* 0x008fca0000000111 */
[----:B------:R2:W-:Y:S04]  /*5860*/  STG.E desc[UR10][R8.64], R17 ;  /* 0x0000001108007986 */ /* 0x0005e8000c10190a */
[----:B------:R-:W3:Y:S01]  /*5870*/  LDG.E R13, desc[UR10][R14.64] ;  /* 0x0000000a0e0d7981 */ /* 0x000ee2000c1e1900 */
[----:B------:R-:W-:-:S04]  /*5880*/  IADD3 R18, PT, PT, R18, 0x10, RZ ;  /* 0x0000001012127810 */ /* 0x000fc80007ffe0ff */
[----:B------:R-:W-:Y:S01]  /*5890*/  ISETP.NE.AND P1, PT, R18, UR5, PT ;  /* 0x0000000512007c0c */ /* 0x000fe2000bf25270 */
[----:B---3--:R-:W-:-:S05]  /*58a0*/  FFMA R11, -R12, R11, R13 ;  /* 0x0000000b0c0b7223 */ /* 0x008fca000000010d */
[----:B------:R2:W-:Y:S07]  /*58b0*/  STG.E desc[UR10][R14.64], R11 ;  /* 0x0000000b0e007986 */ /* 0x0005ee000c10190a */
[----:B------:R-:W-:Y:S05]  /*58c0*/  @P1 BRA `(.L_x_740) ;  /* 0xfffffff8009c1947 */ /* 0x000fea000383ffff */
[----:B------:R-:W-:-:S07]  /*58d0*/  MOV R24, UR5 ;  /* 0x0000000500187c02 */ /* 0x000fce0008000f00 */
.L_x_739:
[----:B------:R-:W-:-:S09]  /*58e0*/  ULOP3.LUT UP0, URZ, UR8, 0xf, URZ, 0xc0, !UPT ;  /* 0x0000000f08ff7892 */ /* 0x000fd2000f80c0ff */
[----:B------:R-:W-:Y:S05]  /*58f0*/  BRA.U !UP0, `(.L_x_741) ;  /* 0x0000000508907547 */ /* 0x000fea000b800000 */
[----:B------:R-:W-:Y:S02]  /*5900*/  UISETP.GE.U32.AND UP0, UPT, UR9, 0x7, UPT ;  /* 0x000000070900788c */ /* 0x000fe4000bf06070 */
[----:B------:R-:W-:-:S07]  /*5910*/  ULOP3.LUT UP1, URZ, UR7, 0x7, URZ, 0xc0, !UPT ;  /* 0x0000000707ff7892 */ /* 0x000fce000f82c0ff */
[----:B------:R-:W-:Y:S05]  /*5920*/  BRA.U !UP0, `(.L_x_742) ;  /* 0x0000000108b47547 */ /* 0x000fea000b800000 */
        /* <DEDUP_REMOVED lines=45> */
.L_x_742:
[----:B------:R-:W-:Y:S05]  /*5c00*/  BRA.U !UP1, `(.L_x_741) ;  /* 0x0000000109cc7547 */ /* 0x000fea000b800000 */
[----:B------:R-:W-:Y:S02]  /*5c10*/  ISETP.GE.U32.AND P1, PT, R6, 0x3, PT ;  /* 0x000000030600780c */ /* 0x000fe40003f26070 */
[----:B------:R-:W-:-:S11]  /*5c20*/  ISETP.NE.AND P3, PT, R22, RZ, PT ;  /* 0x000000ff1600720c */ /* 0x000fd60003f65270 */
[----:B------:R-:W-:Y:S05]  /*5c30*/  @!P1 BRA `(.L_x_743) ;  /* 0x0000000000609947 */ /* 0x000fea0003800000 */
[----:B-1----:R-:W1:Y:S01]  /*5c40*/  LDC.64 R18, c[0x0][0x380] ;  /* 0x0000e000ff127b82 */ /* 0x002e620000000a00 */
[----:B--2---:R-:W-:Y:S02]  /*5c50*/  IADD3 R31, PT, PT, R23, R24, RZ ;  /* 0x00000018171f7210 */ /* 0x004fe40007ffe0ff */
[----:B0--3--:R-:W-:-:S06]  /*5c60*/  LEA R10, R24, R1, 0x2 ;  /* 0x00000001180a7211 */ /* 0x009fcc00078e10ff */
[----:B------:R-:W2:Y:S01]  /*5c70*/  LDL.128 R8, [R10] ;  /* 0x000000000a087983 */ /* 0x000ea20000100c00 */
[----:B-1----:R-:W-:-:S05]  /*5c80*/  IMAD.WIDE.U32 R16, R31, 0x4, R18 ;  /* 0x000000041f107825 */ /* 0x002fca00078e0012 */
[----:B------:R-:W2:Y:S01]  /*5c90*/  LDG.E R13, desc[UR10][R16.64] ;  /* 0x0000000a100d7981 */ /* 0x000ea2000c1e1900 */
[----:B------:R-:W-:-:S05]  /*5ca0*/  IADD3 R15, PT, PT, R31, 0x1, RZ ;  /* 0x000000011f0f7810 */ /* 0x000fca0007ffe0ff */
[----:B------:R-:W-:-:S04]  /*5cb0*/  IMAD.WIDE.U32 R14, R15, 0x4, R18 ;  /* 0x000000040f0e7825 */ /* 0x000fc800078e0012 */
[----:B--2---:R-:W-:-:S05]  /*5cc0*/  FFMA R13, -R12, R8, R13 ;  /* 0x000000080c0d7223 */ /* 0x004fca000000010d */
        /* <DEDUP_REMOVED lines=11> */
[----:B0-----:R-:W2:Y:S01]  /*5d80*/  LDG.E R13, desc[UR10][R18.64] ;  /* 0x0000000a120d7981 */ /* 0x001ea2000c1e1900 */
[----:B------:R-:W-:Y:S01]  /*5d90*/  IADD3 R24, PT, PT, R24, 0x4, RZ ;  /* 0x0000000418187810 */ /* 0x000fe20007ffe0ff */
[----:B--2---:R-:W-:-:S05]  /*5da0*/  FFMA R11, -R12, R11, R13 ;  /* 0x0000000b0c0b7223 */ /* 0x004fca000000010d */
[----:B------:R4:W-:Y:S02]  /*5db0*/  STG.E desc[UR10][R18.64], R11 ;  /* 0x0000000b12007986 */ /* 0x0009e4000c10190a */
.L_x_743:
[----:B------:R-:W-:Y:S05]  /*5dc0*/  @!P3 BRA `(.L_x_741) ;  /* 0x00000000005cb947 */ /* 0x000fea0003800000 */
[----:B-1234-:R-:W1:Y:S01]  /*5dd0*/  LDC.64 R8, c[0x0][0x380] ;  /* 0x0000e000ff087b82 */ /* 0x01ee620000000a00 */
[----:B------:R-:W-:Y:S02]  /*5de0*/  IADD3 R23, PT, PT, R23, R24, RZ ;  /* 0x0000001817177210 */ /* 0x000fe40007ffe0ff */
[----:B------:R-:W-:-:S05]  /*5df0*/  LEA R24, R24, R1, 0x2 ;  /* 0x0000000118187211 */ /* 0x000fca00078e10ff */
[----:B0-----:R-:W2:Y:S01]  /*5e00*/  LDL.64 R10, [R24] ;  /* 0x00000000180a7983 */ /* 0x001ea20000100a00 */
[----:B-1----:R-:W-:-:S05]  /*5e10*/  IMAD.WIDE.U32 R14, R23, 0x4, R8 ;  /* 0x00000004170e7825 */ /* 0x002fca00078e0008 */
[----:B------:R-:W2:Y:S01]  /*5e20*/  LDG.E R13, desc[UR10][R14.64] ;  /* 0x0000000a0e0d7981 */ /* 0x000ea2000c1e1900 */
[----:B------:R-:W-:Y:S01]  /*5e30*/  ISETP.NE.AND P1, PT, R22, 0x1, PT ;  /* 0x000000011600780c */ /* 0x000fe20003f25270 */
[----:B--2---:R-:W-:-:S05]  /*5e40*/  FFMA R13, -R12, R10, R13 ;  /* 0x0000000a0c0d7223 */ /* 0x004fca000000010d */
        /* <DEDUP_REMOVED lines=15> */
.L_x_741:
[----:B------:R-:W-:Y:S05]  /*5f40*/  @P0 BRA `(.L_x_744) ;  /* 0xffffffe800440947 */ /* 0x000fea000383ffff */
.L_x_723:
[----:B------:R-:W-:Y:S01]  /*5f50*/  LOP3.LUT R20, R20, 0x3, RZ, 0xc0, !PT ;  /* 0x0000000314147812 */ /* 0x000fe200078ec0ff */
[----:B------:R-:W-:Y:S02]  /*5f60*/  ULOP3.LUT UR5, UR8, 0xfffffff0, URZ, 0xc0, !UPT ;  /* 0xfffffff008057892 */ /* 0x000fe4000f8ec0ff */
[----:B------:R-:W-:Y:S01]  /*5f70*/  ULOP3.LUT UR7, UR7, 0x7, URZ, 0xc0, !UPT ;  /* 0x0000000707077892 */ /* 0x000fe2000f8ec0ff */
[----:B------:R-:W-:-:S11]  /*5f80*/  UMOV UR4, URZ ;  /* 0x000000ff00047c82 */ /* 0x000fd60008000000 */
.L_x_756:
[----:B------:R-:W5:Y:S01]  /*5f90*/  LDC R23, c[0x0][0x390] ;  /* 0x0000e400ff177b82 */ /* 0x000f620000000800 */
[----:B0--3--:R-:W-:Y:S01]  /*5fa0*/  HFMA2 R13, -RZ, RZ, 0, 0 ;  /* 0x00000000ff0d7431 */ /* 0x009fe200000001ff */
[----:B-----5:R-:W-:-:S13]  /*5fb0*/  ISETP.NE.AND P0, PT, R0, R23, PT ;  /* 0x000000170000720c */ /* 0x020fda0003f05270 */
[----:B------:R-:W-:Y:S05]  /*5fc0*/  @!P0 BRA `(.L_x_745) ;  /* 0x00000008009c8947 */ /* 0x000fea0003800000 */
[----:B------:R-:W-:Y:S01]  /*5fd0*/  ISETP.GE.U32.AND P0, PT, R5, 0xf, PT ;  /* 0x0000000f0500780c */ /* 0x000fe20003f06070 */
[----:B------:R-:W-:Y:S01]  /*5fe0*/  IMAD R22, R23, UR4, R0 ;  /* 0x0000000417167c24 */ /* 0x000fe2000f8e0200 */
[----:B-1--4-:R-:W-:-:S11]  /*5ff0*/  CS2R R18, SRZ ;  /* 0x0000000000127805 */ /* 0x012fd6000001ff00 */
[----:B------:R-:W-:Y:S05]  /*6000*/  @!P0 BRA `(.L_x_746) ;  /* 0x0000000400308947 */ /* 0x000fea0003800000 */
[----:B------:R-:W-:Y:S01]  /*6010*/  HFMA2 R24, -RZ, RZ, 0, 0 ;  /* 0x00000000ff187431 */ /* 0x000fe200000001ff */
[----:B------:R-:W-:-:S07]  /*6020*/  MOV R19, RZ ;  /* 0x000000ff00137202 */ /* 0x000fce0000000f00 */
.L_x_747:
[----:B--2---:R-:W0:Y:S01]  /*6030*/  LDC.64 R16, c[0x0][0x388] ;  /* 0x0000e200ff107b82 */ /* 0x004e220000000a00 */
[----:B------:R-:W-:Y:S02]  /*6040*/  IADD3 R31, PT, PT, R22, R24, RZ ;  /* 0x00000018161f7210 */ /* 0x000fe40007ffe0ff */
[----:B------:R-:W-:Y:S02]  /*6050*/  LEA R27, R24, R1, 0x2 ;  /* 0x00000001181b7211 */ /* 0x000fe400078e10ff */
[----:B------:R-:W-:-:S03]  /*6060*/  IADD3 R35, PT, PT, R31, 0x1, RZ ;  /* 0x000000011f237810 */ /* 0x000fc60007ffe0ff */
[----:B------:R-:W2:Y:S01]  /*6070*/  LDL.128 R12, [R27] ;  /* 0x000000001b0c7983 */ /* 0x000ea20000100c00 */
[C---:B------:R-:W-:Y:S01]  /*6080*/  IADD3 R37, PT, PT, R31.reuse, 0x2, RZ ;  /* 0x000000021f257810 */ /* 0x040fe20007ffe0ff */
[----:B0-----:R-:W-:-:S05]  /*6090*/  IMAD.WIDE.U32 R8, R31, 0x4, R16 ;  /* 0x000000041f087825 */ /* 0x001fca00078e0010 */
[----:B------:R-:W2:Y:S01]  /*60a0*/  LDG.E R18, desc[UR10][R8.64] ;  /* 0x0000000a08127981 */ /* 0x000ea2000c1e1900 */
[----:B------:R-:W-:Y:S01]  /*60b0*/  IMAD.WIDE.U32 R34, R35, 0x4, R16 ;  /* 0x0000000423227825 */ /* 0x000fe200078e0010 */
[----:B------:R-:W-:-:S03]  /*60c0*/  IADD3 R11, PT, PT, R31, 0x3, RZ ;  /* 0x000000031f0b7810 */ /* 0x000fc60007ffe0ff */
[----:B------:R-:W-:Y:S01]  /*60d0*/  IMAD.WIDE.U32 R36, R37, 0x4, R16 ;  /* 0x0000000425247825 */ /* 0x000fe200078e0010 */
[----:B------:R0:W3:Y:S01]  /*60e0*/  LDG.E R26, desc[UR10][R34.64] ;  /* 0x0000000a221a7981 */ /* 0x0000e2000c1e1900 */
[----:B------:R-:W-:-:S03]  /*60f0*/  IADD3 R33, PT, PT, R31, 0x4, RZ ;  /* 0x000000041f217810 */ /* 0x000fc60007ffe0ff */
[----:B------:R-:W4:Y:S01]  /*6100*/  LDG.E R29, desc[UR10][R36.64] ;  /* 0x0000000a241d7981 */ /* 0x000f22000c1e1900 */
[----:B------:R-:W-:Y:S01]  /*6110*/  IADD3 R25, PT, PT, R31, 0x5, RZ ;  /* 0x000000051f197810 */ /* 0x000fe20007ffe0ff */
[--C-:B0-----:R-:W-:Y:S02]  /*6120*/  IMAD.WIDE.U32 R34, R11, 0x4, R16.reuse ;  /* 0x000000040b227825 */ /* 0x101fe400078e0010 */
[----:B------:R-:W5:Y:S02]  /*6130*/  LDL.128 R8, [R27+0x10] ;  /* 0x000010001b087983 */ /* 0x000f640000100c00 */
[--C-:B------:R-:W-:Y:S02]  /*6140*/  IMAD.WIDE.U32 R32, R33, 0x4, R16.reuse ;  /* 0x0000000421207825 */ /* 0x100fe400078e0010 */
[----:B------:R0:W5:Y:S04]  /*6150*/  LDG.E R28, desc[UR10][R34.64] ;  /* 0x0000000a221c7981 */ /* 0x000168000c1e1900 */
[----:B------:R-:W5:Y:S01]  /*6160*/  LDG.E R33, desc[UR10][R32.64] ;  /* 0x0000000a20217981 */ /* 0x000f62000c1e1900 */
[----:B0-----:R-:W-:-:S05]  /*6170*/  IMAD.WIDE.U32 R34, R25, 0x4, R16 ;  /* 0x0000000419227825 */ /* 0x001fca00078e0010 */
[----:B------:R0:W5:Y:S01]  /*6180*/  LDG.E R32, desc[UR10][R34.64] ;  /* 0x0000000a22207981 */ /* 0x000162000c1e1900 */
[C---:B------:R-:W-:Y:S02]  /*6190*/  IADD3 R37, PT, PT, R31.reuse, 0x6, RZ ;  /* 0x000000061f257810 */ /* 0x040fe40007ffe0ff */
[----:B0-----:R-:W-:-:S03]  /*61a0*/  IADD3 R35, PT, PT, R31, 0x9, RZ ;  /* 0x000000091f237810 */ /* 0x001fc60007ffe0ff */
[----:B------:R-:W-:Y:S01]  /*61b0*/  IMAD.WIDE.U32 R36, R37, 0x4, R16 ;  /* 0x0000000425247825 */ /* 0x000fe200078e0010 */
[----:B------:R-:W-:-:S04]  /*61c0*/  IADD3 R30, PT, PT, R31, 0xb, RZ ;  /* 0x0000000b1f1e7810 */ /* 0x000fc80007ffe0ff */
[----:B------:R0:W5:Y:S02]  /*61d0*/  LDG.E R25, desc[UR10][R36.64] ;  /* 0x0000000a24197981 */ /* 0x000164000c1e1900 */
[----:B0-----:R-:W-:-:S05]  /*61e0*/  IMAD.WIDE.U32 R36, R30, 0x4, R16 ;  /* 0x000000041e247825 */ /* 0x001fca00078e0010 */
[----:B------:R-:W5:Y:S01]  /*61f0*/  LDG.E R30, desc[UR10][R36.64] ;  /* 0x0000000a241e7981 */ /* 0x000f62000c1e1900 */
[----:B--2---:R-:W-:Y:S01]  /*6200*/  FFMA R12, R18, R12, R19 ;  /* 0x0000000c120c7223 */ /* 0x004fe20000000013 */
[----:B------:R-:W-:-:S05]  /*6210*/  IADD3 R19, PT, PT, R31, 0x7, RZ ;  /* 0x000000071f137810 */ /* 0x000fca0007ffe0ff */
[----:B------:R-:W-:-:S04]  /*6220*/  IMAD.WIDE.U32 R18, R19, 0x4, R16 ;  /* 0x0000000413127825 */ /* 0x000fc800078e0010 */
[----:B---3--:R-:W-:Y:S02]  /*6230*/  FFMA R13, R13, R26, R12 ;  /* 0x0000001a0d0d7223 */ /* 0x008fe4000000000c */
[----:B------:R0:W2:Y:S02]  /*6240*/  LDG.E R26, desc[UR10][R18.64] ;  /* 0x0000000a121a7981 */ /* 0x0000a4000c1e1900 */
[----:B----4-:R-:W-:Y:S01]  /*6250*/  FFMA R14, R14, R29, R13 ;  /* 0x0000001d0e0e7223 */ /* 0x010fe2000000000d */
[----:B------:R-:W-:Y:S01]  /*6260*/  IADD3 R12, PT, PT, R31, 0x8, RZ ;  /* 0x000000081f0c7810 */ /* 0x000fe20007ffe0ff */
[----:B0-----:R-:W-:Y:S01]  /*6270*/  IMAD.WIDE.U32 R18, R35, 0x4, R16 ;  /* 0x0000000423127825 */ /* 0x001fe200078e0010 */
[----:B------:R-:W-:-:S03]  /*6280*/  IADD3 R35, PT, PT, R31, 0xa, RZ ;  /* 0x0000000a1f237810 */ /* 0x000fc60007ffe0ff */
[----:B-----5:R-:W-:Y:S01]  /*6290*/  FFMA R14, R15, R28, R14 ;  /* 0x0000001c0f0e7223 */ /* 0x020fe2000000000e */
[----:B------:R-:W-:Y:S01]  /*62a0*/  IADD3 R15, PT, PT, R31, 0xc, RZ ;  /* 0x0000000c1f0f7810 */ /* 0x000fe20007ffe0ff */
[--C-:B------:R-:W-:Y:S01]  /*62b0*/  IMAD.WIDE.U32 R12, R12, 0x4, R16.reuse ;  /* 0x000000040c0c7825 */ /* 0x100fe200078e0010 */
[----:B------:R0:W3:Y:S03]  /*62c0*/  LDG.E R28, desc[UR10][R18.64] ;  /* 0x0000000a121c7981 */ /* 0x0000e6000c1e1900 */
[----:B------:R-:W-:-:S04]  /*62d0*/  IMAD.WIDE.U32 R34, R35, 0x4, R16 ;  /* 0x0000000423227825 */ /* 0x000fc800078e0010 */
[----:B------:R-:W-:Y:S01]  /*62e0*/  FFMA R8, R33, R8, R14 ;  /* 0x0000000821087223 */ /* 0x000fe2000000000e */
[----:B------:R-:W4:Y:S04]  /*62f0*/  LDG.E R29, desc[UR10][R12.64] ;  /* 0x0000000a0c1d7981 */ /* 0x000f28000c1e1900 */
[----:B------:R1:W5:Y:S01]  /*6300*/  LDG.E R35, desc[UR10][R34.64] ;  /* 0x0000000a22237981 */ /* 0x000362000c1e1900 */
[----:B0-----:R-:W-:-:S04]  /*6310*/  IMAD.WIDE.U32 R18, R15, 0x4, R16 ;  /* 0x000000040f127825 */ /* 0x001fc800078e0010 */
[----:B------:R-:W-:Y:S01]  /*6320*/  FFMA R37, R9, R32, R8 ;  /* 0x0000002009257223 */ /* 0x000fe20000000008 */
[----:B------:R-:W4:Y:S01]  /*6330*/  LDL.128 R12, [R27+0x20] ;  /* 0x000020001b0c7983 */ /* 0x000f220000100c00 */
[----:B-1----:R-:W-:-:S03]  /*6340*/  IADD3 R34, PT, PT, R31, 0xd, RZ ;  /* 0x0000000d1f227810 */ /* 0x002fc60007ffe0ff */
[----:B------:R0:W5:Y:S02]  /*6350*/  LDG.E R33, desc[UR10][R18.64] ;  /* 0x0000000a12217981 */ /* 0x000164000c1e1900 */
[----:B------:R-:W-:-:S05]  /*6360*/  IMAD.WIDE.U32 R8, R34, 0x4, R16 ;  /* 0x0000000422087825 */ /* 0x000fca00078e0010 */
[----:B------:R1:W5:Y:S01]  /*6370*/  LDG.E R32, desc[UR10][R8.64] ;  /* 0x0000000a08207981 */ /* 0x000362000c1e1900 */
[C---:B0-----:R-:W-:Y:S02]  /*6380*/  IADD3 R19, PT, PT, R31.reuse, 0xe, RZ ;  /* 0x0000000e1f137810 */ /* 0x041fe40007ffe0ff */
[----:B------:R-:W-:-:S03]  /*6390*/  IADD3 R31, PT, PT, R31, 0xf, RZ ;  /* 0x0000000f1f1f7810 */ /* 0x000fc60007ffe0ff */
[----:B-1----:R-:W-:-:S04]  /*63a0*/  IMAD.WIDE.U32 R8, R19, 0x4, R16 ;  /* 0x0000000413087825 */ /* 0x002fc800078e0010 */
[----:B------:R-:W-:Y:S02]  /*63b0*/  IMAD.WIDE.U32 R16, R31, 0x4, R16 ;  /* 0x000000041f107825 */ /* 0x000fe400078e0010 */
[----:B------:R0:W5:Y:S04]  /*63c0*/  LDG.E R31, desc[UR10][R8.64] ;  /* 0x0000000a081f7981 */ /* 0x000168000c1e1900 */
[----:B------:R-:W5:Y:S04]  /*63d0*/  LDG.E R34, desc[UR10][R16.64] ;  /* 0x0000000a10227981 */ /* 0x000f68000c1e1900 */
[----:B------:R-:W5:Y:S01]  /*63e0*/  LDL.128 R16, [R27+0x30] ;  /* 0x000030001b107983 */ /* 0x000f620000100c00 */
[----:B------:R-:W-:Y:S01]  /*63f0*/  FFMA R10, R10, R25, R37 ;  /* 0x000000190a0a7223 */ /* 0x000fe20000000025 */
[----:B------:R-:W-:-:S04]  /*6400*/  IADD3 R24, PT, PT, R24, 0x10, RZ ;  /* 0x0000001018187810 */ /* 0x000fc80007ffe0ff */
[----:B------:R-:W-:Y:S01]  /*6410*/  ISETP.NE.AND P0, PT, R24, UR5, PT ;  /* 0x0000000518007c0c */ /* 0x000fe2000bf05270 */
[----:B--2---:R-:W-:-:S04]  /*6420*/  FFMA R10, R11, R26, R10 ;  /* 0x0000001a0b0a7223 */ /* 0x004fc8000000000a */
[----:B----4-:R-:W-:-:S04]  /*6430*/  FFMA R10, R29, R12, R10 ;  /* 0x0000000c1d0a7223 */ /* 0x010fc8000000000a */
[----:B---3--:R-:W-:-:S04]  /*6440*/  FFMA R13, R13, R28, R10 ;  /* 0x0000001c0d0d7223 */ /* 0x008fc8000000000a */
[----:B-----5:R-:W-:-:S04]  /*6450*/  FFMA R14, R14, R35, R13 ;  /* 0x000000230e0e7223 */ /* 0x020fc8000000000d */
[----:B------:R-:W-:-:S04]  /*6460*/  FFMA R14, R15, R30, R14 ;  /* 0x0000001e0f0e7223 */ /* 0x000fc8000000000e */
[----:B------:R-:W-:-:S04]  /*6470*/  FFMA R14, R33, R16, R14 ;  /* 0x00000010210e7223 */ /* 0x000fc8000000000e */
[----:B0-----:R-:W-:-:S04]  /*6480*/  FFMA R9, R17, R32, R14 ;  /* 0x0000002011097223 */ /* 0x001fc8000000000e */
[----:B------:R-:W-:-:S04]  /*6490*/  FFMA R18, R18, R31, R9 ;  /* 0x0000001f12127223 */ /* 0x000fc80000000009 */
[----:B------:R-:W-:Y:S01]  /*64a0*/  FFMA R19, R19, R34, R18 ;  /* 0x0000002213137223 */ /* 0x000fe20000000012 */
[----:B------:R-:W-:Y:S06]  /*64b0*/  @P0 BRA `(.L_x_747) ;  /* 0xfffffff800dc0947 */ /* 0x000fec000383ffff */
[----:B------:R-:W-:-:S07]  /*64c0*/  MOV R18, UR5 ;  /* 0x0000000500127c02 */ /* 0x000fce0008000f00 */
.L_x_746:
[----:B------:R-:W-:-:S09]  /*64d0*/  ULOP3.LUT UP0, URZ, UR8, 0xf, URZ, 0xc0, !UPT ;  /* 0x0000000f08ff7892 */ /* 0x000fd2000f80c0ff */
[----:B------:R-:W-:Y:S05]  /*64e0*/  BRA.U !UP0, `(.L_x_748) ;  /* 0x0000000508507547 */ /* 0x000fea000b800000 */
[----:B------:R-:W-:Y:S02]  /*64f0*/  UISETP.GE.U32.AND UP1, UPT, UR9, 0x7, UPT ;  /* 0x000000070900788c */ /* 0x000fe4000bf26070 */
[----:B------:R-:W-:-:S07]  /*6500*/  UISETP.NE.AND UP0, UPT, UR7, URZ, UPT ;  /* 0x000000ff0700728c */ /* 0x000fce000bf05270 */
[----:B------:R-:W-:Y:S05]  /*6510*/  BRA.U !UP1, `(.L_x_749) ;  /* 0x0000000109947547 */ /* 0x000fea000b800000 */
[----:B--2---:R-:W0:Y:S01]  /*6520*/  LDC.64 R16, c[0x0][0x388] ;  /* 0x0000e200ff107b82 */ /* 0x004e220000000a00 */
[----:B------:R-:W-:Y:S02]  /*6530*/  IADD3 R25, PT, PT, R22, R18, RZ ;  /* 0x0000001216197210 */ /* 0x000fe40007ffe0ff */
[----:B------:R-:W-:Y:S02]  /*6540*/  LEA R12, R18, R1, 0x2 ;  /* 0x00000001120c7211 */ /* 0x000fe400078e10ff */
[C---:B------:R-:W-:Y:S02]  /*6550*/  IADD3 R35, PT, PT, R25.reuse, 0x1, RZ ;  /* 0x0000000119237810 */ /* 0x040fe40007ffe0ff */
[C---:B------:R-:W-:Y:S01]  /*6560*/  IADD3 R37, PT, PT, R25.reuse, 0x2, RZ ;  /* 0x0000000219257810 */ /* 0x040fe20007ffe0ff */
[----:B------:R-:W2:Y:S01]  /*6570*/  LDL.128 R8, [R12] ;  /* 0x000000000c087983 */ /* 0x000ea20000100c00 */
[C---:B------:R-:W-:Y:S02]  /*6580*/  IADD3 R31, PT, PT, R25.reuse, 0x3, RZ ;  /* 0x00000003191f7810 */ /* 0x040fe40007ffe0ff */
[----:B------:R-:W-:-:S02]  /*6590*/  IADD3 R27, PT, PT, R25, 0x4, RZ ;  /* 0x00000004191b7810 */ /* 0x000fc40007ffe0ff */
[C---:B------:R-:W-:Y:S01]  /*65a0*/  IADD3 R29, PT, PT, R25.reuse, 0x5, RZ ;  /* 0x00000005191d7810 */ /* 0x040fe20007ffe0ff */
[----:B------:R-:W3:Y:S01]  /*65b0*/  LDL.128 R12, [R12+0x10] ;  /* 0x000010000c0c7983 */ /* 0x000ee20000100c00 */
[----:B0-----:R-:W-:-:S04]  /*65c0*/  IMAD.WIDE.U32 R32, R25, 0x4, R16 ;  /* 0x0000000419207825 */ /* 0x001fc800078e0010 */
[--C-:B------:R-:W-:Y:S02]  /*65d0*/  IMAD.WIDE.U32 R34, R35, 0x4, R16.reuse ;  /* 0x0000000423227825 */ /* 0x100fe400078e0010 */
[----:B------:R0:W2:Y:S02]  /*65e0*/  LDG.E R32, desc[UR10][R32.64] ;  /* 0x0000000a20207981 */ /* 0x0000a4000c1e1900 */
[--C-:B------:R-:W-:Y:S02]  /*65f0*/  IMAD.WIDE.U32 R36, R37, 0x4, R16.reuse ;  /* 0x0000000425247825 */ /* 0x100fe400078e0010 */
[----:B------:R1:W4:Y:S02]  /*6600*/  LDG.E R34, desc[UR10][R34.64] ;  /* 0x0000000a22227981 */ /* 0x000324000c1e1900 */
[--C-:B------:R-:W-:Y:S02]  /*6610*/  IMAD.WIDE.U32 R30, R31, 0x4, R16.reuse ;  /* 0x000000041f1e7825 */ /* 0x100fe400078e0010 */
[----:B------:R-:W5:Y:S02]  /*6620*/  LDG.E R37, desc[UR10][R36.64] ;  /* 0x0000000a24257981 */ /* 0x000f64000c1e1900 */
[--C-:B------:R-:W-:Y:S01]  /*6630*/  IMAD.WIDE.U32 R26, R27, 0x4, R16.reuse ;  /* 0x000000041b1a7825 */ /* 0x100fe200078e0010 */
[----:B0-----:R-:W-:Y:S01]  /*6640*/  IADD3 R33, PT, PT, R25, 0x6, RZ ;  /* 0x0000000619217810 */ /* 0x001fe20007ffe0ff */
[----:B------:R-:W3:Y:S02]  /*6650*/  LDG.E R30, desc[UR10][R30.64] ;  /* 0x0000000a1e1e7981 */ /* 0x000ee4000c1e1900 */
[--C-:B------:R-:W-:Y:S01]  /*6660*/  IMAD.WIDE.U32 R28, R29, 0x4, R16.reuse ;  /* 0x000000041d1c7825 */ /* 0x100fe200078e0010 */
[----:B-1----:R-:W-:Y:S01]  /*6670*/  IADD3 R35, PT, PT, R25, 0x7, RZ ;  /* 0x0000000719237810 */ /* 0x002fe20007ffe0ff */
[----:B------:R-:W3:Y:S02]  /*6680*/  LDG.E R27, desc[UR10][R26.64] ;  /* 0x0000000a1a1b7981 */ /* 0x000ee4000c1e1900 */
[----:B------:R-:W-:-:S02]  /*6690*/  IMAD.WIDE.U32 R24, R33, 0x4, R16 ;  /* 0x0000000421187825 */ /* 0x000fc400078e0010 */
[----:B------:R-:W3:Y:S02]  /*66a0*/  LDG.E R28, desc[UR10][R28.64] ;  /* 0x0000000a1c1c7981 */ /* 0x000ee4000c1e1900 */
[----:B------:R-:W-:Y:S02]  /*66b0*/  IMAD.WIDE.U32 R16, R35, 0x4, R16 ;  /* 0x0000000423107825 */ /* 0x000fe400078e0010 */
[----:B------:R-:W3:Y:S04]  /*66c0*/  LDG.E R25, desc[UR10][R24.64] ;  /* 0x0000000a18197981 */ /* 0x000ee8000c1e1900 */
[----:B------:R-:W3:Y:S01]  /*66d0*/  LDG.E R17, desc[UR10][R16.64] ;  /* 0x0000000a10117981 */ /* 0x000ee2000c1e1900 */
[----:B------:R-:W-:Y:S01]  /*66e0*/  IADD3 R18, PT, PT, R18, 0x8, RZ ;  /* 0x0000000812127810 */ /* 0x000fe20007ffe0ff */
[----:B--2---:R-:W-:-:S04]  /*66f0*/  FFMA R19, R32, R8, R19 ;  /* 0x0000000820137223 */ /* 0x004fc80000000013 */
[----:B----4-:R-:W-:-:S04]  /*6700*/  FFMA R34, R34, R9, R19 ;  /* 0x0000000922227223 */ /* 0x010fc80000000013 */
[----:B-----5:R-:W-:-:S04]  /*6710*/  FFMA R37, R37, R10, R34 ;  /* 0x0000000a25257223 */ /* 0x020fc80000000022 */
[----:B---3--:R-:W-:-:S04]  /*6720*/  FFMA R30, R30, R11, R37 ;  /* 0x0000000b1e1e7223 */ /* 0x008fc80000000025 */
[----:B------:R-:W-:-:S04]  /*6730*/  FFMA R27, R27, R12, R30 ;  /* 0x0000000c1b1b7223 */ /* 0x000fc8000000001e */
[----:B------:R-:W-:-:S04]  /*6740*/  FFMA R28, R28, R13, R27 ;  /* 0x0000000d1c1c7223 */ /* 0x000fc8000000001b */
[----:B------:R-:W-:-:S04]  /*6750*/  FFMA R14, R25, R14, R28 ;  /* 0x0000000e190e7223 */ /* 0x000fc8000000001c */
[----:B------:R-:W-:-:S07]  /*6760*/  FFMA R19, R17, R15, R14 ;  /* 0x0000000f11137223 */ /* 0x000fce000000000e */
.L_x_749:
[----:B------:R-:W-:Y:S05]  /*6770*/  BRA.U !UP0, `(.L_x_748) ;  /* 0x0000000108ac7547 */ /* 0x000fea000b800000 */
[----:B------:R-:W-:Y:S02]  /*6780*/  ISETP.GE.U32.AND P1, PT, R6, 0x3, PT ;  /* 0x000000030600780c */ /* 0x000fe40003f26070 */
[----:B------:R-:W-:-:S11]  /*6790*/  ISETP.NE.AND P0, PT, R20, RZ, PT ;  /* 0x000000ff1400720c */ /* 0x000fd60003f05270 */
[----:B------:R-:W-:Y:S05]  /*67a0*/  @!P1 BRA `(.L_x_750) ;  /* 0x0000000000509947 */ /* 0x000fea0003800000 */
[----:B--2---:R-:W0:Y:S01]  /*67b0*/  LDC.64 R16, c[0x0][0x388] ;  /* 0x0000e200ff107b82 */ /* 0x004e220000000a00 */
        /* <DEDUP_REMOVED lines=19> */
.L_x_750:
[----:B------:R-:W-:Y:S05]  /*68f0*/  @!P0 BRA `(.L_x_748) ;  /* 0x00000000004c8947 */ /* 0x000fea0003800000 */
[----:B--2---:R-:W0:Y:S01]  /*6900*/  LDC.64 R8, c[0x0][0x388] ;  /* 0x0000e200ff087b82 */ /* 0x004e220000000a00 */
        /* <DEDUP_REMOVED lines=18> */
.L_x_748:
[----:B------:R-:W-:-:S07]  /*6a30*/  FADD R13, R19, R19 ;  /* 0x00000013130d7221 */ /* 0x000fce0000000000 */
.L_x_745:
[----:B------:R-:W-:-:S13]  /*6a40*/  ISETP.NE.AND P0, PT, R0, R23, PT ;  /* 0x000000170000720c */ /* 0x000fda0003f05270 */
[----:B------:R-:W-:Y:S05]  /*6a50*/  @!P0 BRA `(.L_x_751) ;  /* 0x0000000c00148947 */ /* 0x000fea0003800000 */
[----:B------:R-:W-:Y:S01]  /*6a60*/  ISETP.GE.U32.AND P0, PT, R5, 0xf, PT ;  /* 0x0000000f0500780c */ /* 0x000fe20003f06070 */
[----:B------:R-:W-:Y:S01]  /*6a70*/  IMAD R12, R23, UR4, R0 ;  /* 0x00000004170c7c24 */ /* 0x000fe2000f8e0200 */
[----:B------:R-:W-:-:S11]  /*6a80*/  MOV R22, RZ ;  /* 0x000000ff00167202 */ /* 0x000fd60000000f00 */
[----:B------:R-:W-:Y:S05]  /*6a90*/  @!P0 BRA `(.L_x_752) ;  /* 0x00000004006c8947 */ /* 0x000fea0003800000 */
[----:B------:R-:W-:-:S07]  /*6aa0*/  HFMA2 R22, -RZ, RZ, 0, 0 ;  /* 0x00000000ff167431 */ /* 0x000fce00000001ff */
.L_x_753:
        /* <DEDUP_REMOVED lines=60> */
[----:B---3--:R-:W-:-:S05]  /*6e70*/  FFMA R33, R10, -R13, R9 ;  /* 0x8000000d0a217223 */ /* 0x008fca0000000009 */
[----:B------:R1:W-:Y:S04]  /*6e80*/  STG.E desc[UR10][R28.64], R33 ;  /* 0x000000211c007986 */ /* 0x0003e8000c10190a */
[----:B------:R-:W3:Y:S01]  /*6e90*/  LDG.E R8, desc[UR10][R16.64] ;  /* 0x0000000a10087981 */ /* 0x000ee2000c1e1900 */
[----:B--2---:R-:W-:-:S05]  /*6ea0*/  IADD3 R19, PT, PT, R25, 0xc, RZ ;  /* 0x0000000c19137810 */ /* 0x004fca0007ffe0ff */
[----:B------:R-:W-:-:S04]  /*6eb0*/  IMAD.WIDE.U32 R18, R19, 0x4, R14 ;  /* 0x0000000413127825 */ /* 0x000fc800078e000e */
[-C--:B---3--:R-:W-:Y:S02]  /*6ec0*/  FFMA R35, R11, -R13.reuse, R8 ;  /* 0x8000000d0b237223 */ /* 0x088fe40000000008 */
        /* <DEDUP_REMOVED lines=19> */
[----:B------:R-:W-:Y:S01]  /*7000*/  ISETP.NE.AND P0, PT, R22, UR5, PT ;  /* 0x0000000516007c0c */ /* 0x000fe2000bf05270 */
[----:B--2---:R-:W-:-:S05]  /*7010*/  FFMA R11, R11, -R13, R10 ;  /* 0x8000000d0b0b7223 */ /* 0x004fca000000000a */
[----:B------:R0:W-:Y:S07]  /*7020*/  STG.E desc[UR10][R14.64], R11 ;  /* 0x0000000b0e007986 */ /* 0x0001ee000c10190a */
[----:B------:R-:W-:Y:S05]  /*7030*/  @P0 BRA `(.L_x_753) ;  /* 0xfffffff8009c0947 */ /* 0x000fea000383ffff */
[----:B------:R-:W-:-:S07]  /*7040*/  MOV R22, UR5 ;  /* 0x0000000500167c02 */ /* 0x000fce0008000f00 */
.L_x_752:
[----:B------:R-:W-:-:S09]  /*7050*/  ULOP3.LUT UP0, URZ, UR8, 0xf, URZ, 0xc0, !UPT ;  /* 0x0000000f08ff7892 */ /* 0x000fd2000f80c0ff */
[----:B------:R-:W-:Y:S05]  /*7060*/  BRA.U !UP0, `(.L_x_751) ;  /* 0x0000000508907547 */ /* 0x000fea000b800000 */
        /* <DEDUP_REMOVED lines=34> */
[----:B------:R-:W4:Y:S01]  /*7290*/  LDG.E R8, desc[UR10][R24.64] ;  /* 0x0000000a18087981 */ /* 0x000f22000c1e1900 */
[----:B--2---:R-:W-:Y:S01]  /*72a0*/  IADD3 R35, PT, PT, R29, 0x6, RZ ;  /* 0x000000061d237810 */ /* 0x004fe20007ffe0ff */
[----:B----4-:R-:W-:-:S04]  /*72b0*/  FFMA R27, -R13, R9, R8 ;  /* 0x000000090d1b7223 */ /* 0x010fc80000000108 */
        /* <DEDUP_REMOVED lines=11> */
.L_x_754:
[----:B------:R-:W-:Y:S05]  /*7370*/  BRA.U !UP1, `(.L_x_751) ;  /* 0x0000000109cc7547 */ /* 0x000fea000b800000 */
[----:B------:R-:W-:Y:S02]  /*7380*/  ISETP.GE.U32.AND P0, PT, R6, 0x3, PT ;  /* 0x000000030600780c */ /* 0x000fe40003f06070 */
[----:B------:R-:W-:-:S11]  /*7390*/  ISETP.NE.AND P1, PT, R20, RZ, PT ;  /* 0x000000ff1400720c */ /* 0x000fd60003f25270 */
[----:B------:R-:W-:Y:S05]  /*73a0*/  @!P0 BRA `(.L_x_755) ;  /* 0x0000000000608947 */ /* 0x000fea0003800000 */
[----:B01234-:R-:W0:Y:S01]  /*73b0*/  LDC.64 R14, c[0x0][0x388] ;  /* 0x0000e200ff0e7b82 */ /* 0x01fe220000000a00 */
[----:B------:R-:W-:Y:S02]  /*73c0*/  IADD3 R29, PT, PT, R12, R22, RZ ;  /* 0x000000160c1d7210 */ /* 0x000fe40007ffe0ff */
[----:B------:R-:W-:-:S06]  /*73d0*/  LEA R10, R22, R1, 0x2 ;  /* 0x00000001160a7211 */ /* 0x000fcc00078e10ff */
[----:B------:R-:W2:Y:S01]  /*73e0*/  LDL.128 R8, [R10] ;  /* 0x000000000a087983 */ /* 0x000ea20000100c00 */
[----:B0-----:R-:W-:-:S05]  /*73f0*/  IMAD.WIDE.U32 R16, R29, 0x4, R14 ;  /* 0x000000041d107825 */ /* 0x001fca00078e000e */
[----:B------:R-:W2:Y:S01]  /*7400*/  LDG.E R19, desc[UR10][R16.64] ;  /* 0x0000000a10137981 */ /* 0x000ea2000c1e1900 */
[----:B------:R-:W-:Y:S01]  /*7410*/  IADD3 R27, PT, PT, R29, 0x1, RZ ;  /* 0x000000011d1b7810 */ /* 0x000fe20007ffe0ff */
[----:B--2---:R-:W-:-:S04]  /*7420*/  FFMA R25, R8, -R13, R19 ;  /* 0x8000000d08197223 */ /* 0x004fc80000000013 */
        /* <DEDUP_REMOVED lines=16> */
.L_x_755:
[----:B------:R-:W-:Y:S05]  /*7530*/  @!P1 BRA `(.L_x_751) ;  /* 0x00000000005c9947 */ /* 0x000fea0003800000 */
[----:B01234-:R-:W0:Y:S01]  /*7540*/  LDC.64 R8, c[0x0][0x388] ;  /* 0x0000e200ff087b82 */ /* 0x01fe220000000a00 */
[----:B------:R-:W-:Y:S02]  /*7550*/  IADD3 R19, PT, PT, R12, R22, RZ ;  /* 0x000000160c137210 */ /* 0x000fe40007ffe0ff */
[----:B------:R-:W-:-:S05]  /*7560*/  LEA R22, R22, R1, 0x2 ;  /* 0x0000000116167211 */ /* 0x000fca00078e10ff */
[----:B------:R-:W2:Y:S01]  /*7570*/  LDL.64 R10, [R22] ;  /* 0x00000000160a7983 */ /* 0x000ea20000100a00 */
        /* <DEDUP_REMOVED lines=19> */
.L_x_751:
[----:B------:R-:W-:-:S06]  /*76b0*/  UIADD3 UR4, UPT, UPT, UR4, 0x1, URZ ;  /* 0x0000000104047890 */ /* 0x000fcc000fffe0ff */
[----:B------:R-:W-:-:S13]  /*76c0*/  ISETP.NE.AND P0, PT, R23, UR4, PT ;  /* 0x0000000417007c0c */ /* 0x000fda000bf05270 */
[----:B------:R-:W-:Y:S05]  /*76d0*/  @P0 BRA `(.L_x_756) ;  /* 0xffffffe8002c0947 */ /* 0x000fea000383ffff */
.L_x_692:
[----:B------:R-:W-:Y:S02]  /*76e0*/  IADD3 R4, PT, PT, R4, 0x1, RZ ;  /* 0x0000000104047810 */ /* 0x000fe40007ffe0ff */
[----:B------:R-:W-:Y:S02]  /*76f0*/  IADD3 R3, PT, PT, R3, 0x1, RZ ;  /* 0x0000000103037810 */ /* 0x000fe40007ffe0ff */
[----:B------:R-:W-:Y:S01]  /*7700*/  IADD3 R2, PT, PT, R2, 0x1, RZ ;  /* 0x0000000102027810 */ /* 0x000fe20007ffe0ff */
[----:B------:R-:W-:Y:S06]  /*7710*/  @P2 BRA `(.L_x_757) ;  /* 0xffffff9000782947 */ /* 0x000fec000383ffff */
.L_x_686:
[----:B------:R-:W-:-:S13]  /*7720*/  ISETP.GE.AND P0, PT, R23, 0x1, PT ;  /* 0x000000011700780c */ /* 0x000fda0003f06270 */
[----:B------:R-:W-:Y:S05]  /*7730*/  @!P0 BRA `(.L_x_758) ;  /* 0x0000004800b08947 */ /* 0x000fea0003800000 */
[----:B0-----:R-:W0:Y:S01]  /*7740*/  LDC.64 R12, c[0x0][0x380] ;  /* 0x0000e000ff0c7b82 */ /* 0x001e220000000a00 */
[-C--:B------:R-:W-:Y:S01]  /*7750*/  IMAD R0, R21, R23.reuse, R21 ;  /* 0x0000001715007224 */ /* 0x080fe200078e0215 */
[C---:B------:R-:W-:Y:S01]  /*7760*/  LOP3.LUT R2, R23.reuse, 0x7, RZ, 0xc0, !PT ;  /* 0x0000000717027812 */ /* 0x040fe200078ec0ff */
[C---:B-1234-:R-:W-:Y:S01]  /*7770*/  IMAD R14, R23.reuse, 0x1e, RZ ;  /* 0x0000001e170e7824 */ /* 0x05efe200078e02ff */
[C---:B------:R-:W-:Y:S01]  /*7780*/  LOP3.LUT R4, R23.reuse, 0x1, RZ, 0xc0, !PT ;  /* 0x0000000117047812 */ /* 0x040fe200078ec0ff */
[----:B------:R-:W-:Y:S01]  /*7790*/  UMOV UR4, URZ ;  /* 0x000000ff00047c82 */ /* 0x000fe20008000000 */
[----:B------:R-:W-:Y:S02]  /*77a0*/  IADD3 R33, PT, PT, R0, R23, RZ ;  /* 0x0000001700217210 */ /* 0x000fe40007ffe0ff */
[----:B------:R-:W-:Y:S02]  /*77b0*/  LOP3.LUT R6, R23, 0xf, RZ, 0xc0, !PT ;  /* 0x0000000f17067812 */ /* 0x000fe400078ec0ff */
[----:B------:R-:W-:-:S02]  /*77c0*/  IADD3 R3, PT, PT, R33, 0x1, RZ ;  /* 0x0000000121037810 */ /* 0x000fc40007ffe0ff */
[C---:B------:R-:W-:Y:S02]  /*77d0*/  LOP3.LUT R0, R23.reuse, 0x3, RZ, 0xc0, !PT ;  /* 0x0000000317007812 */ /* 0x040fe400078ec0ff */
[C---:B------:R-:W-:Y:S02]  /*77e0*/  LOP3.LUT R5, R23.reuse, 0x7ffffff0, RZ, 0xc0, !PT ;  /* 0x7ffffff017057812 */ /* 0x040fe400078ec0ff */
[----:B------:R-:W-:Y:S02]  /*77f0*/  LOP3.LUT R10, R23, 0x7ffffff8, RZ, 0xc0, !PT ;  /* 0x7ffffff8170a7812 */ /* 0x000fe400078ec0ff */
[----:B------:R-:W-:Y:S02]  /*7800*/  VIMNMX R14, PT, PT, R14, 0x1, !PT ;  /* 0x000000010e0e7848 */ /* 0x000fe40007fe0100 */
[----:B------:R-:W-:Y:S01]  /*7810*/  IADD3 R8, PT, PT, R2, -0x1, RZ ;  /* 0xffffffff02087810 */ /* 0x000fe20007ffe0ff */
[----:B0-----:R-:W-:-:S04]  /*7820*/  IMAD.WIDE.U32 R32, R33, 0x4, R12 ;  /* 0x0000000421207825 */ /* 0x001fc800078e000c */
[----:B------:R-:W-:Y:S01]  /*7830*/  IMAD.WIDE.U32 R12, R3, 0x4, R12 ;  /* 0x00000004030c7825 */ /* 0x000fe200078e000c */
[----:B------:R-:W-:-:S04]  /*7840*/  IADD3 R3, PT, PT, R23, -0x1, RZ ;  /* 0xffffffff17037810 */ /* 0x000fc80007ffe0ff */
[----:B------:R-:W-:-:S07]  /*7850*/  VIMNMX.U32 R15, PT, PT, R3, 0x1, !PT ;  /* 0x00000001030f7848 */ /* 0x000fce0007fe0000 */
.L_x_795:
[----:B01234-:R-:W-:-:S07]  /*7860*/  HFMA2 R20, -RZ, RZ, 0, 0 ;  /* 0x00000000ff147431 */ /* 0x01ffce00000001ff */
.L_x_760:
        /* <DEDUP_REMOVED lines=23> */
[----:B------:R-:W-:Y:S01]  /*79e0*/  IADD3 R19, PT, PT, R11, 0x1, RZ ;  /* 0x000000010b137810 */ /* 0x000fe20007ffe0ff */
[----:B------:R-:W3:Y:S04]  /*79f0*/  LDG.E R7, desc[UR10][R12.64] ;  /* 0x0000000a0c077981 */ /* 0x000ee8000c1e1900 */
[----:B------:R-:W-:-:S04]  /*7a00*/  IMAD.WIDE.U32 R18, R19, 0x4, R16 ;  /* 0x0000000413127825 */ /* 0x000fc800078e0010 */
[----:B------:R-:W-:Y:S02]  /*7a10*/  IMAD.WIDE.U32 R16, R11, 0x4, R16 ;  /* 0x000000040b107825 */ /* 0x000fe400078e0010 */
[----:B------:R-:W2:Y:S04]  /*7a20*/  LDG.E R18, desc[UR10][R18.64] ;  /* 0x0000000a12127981 */ /* 0x000ea8000c1e1900 */
[----:B------:R-:W3:Y:S01]  /*7a30*/  LDG.E R16, desc[UR10][R16.64] ;  /* 0x0000000a10107981 */ /* 0x000ee2000c1e1900 */
[----:B--2---:R-:W-:-:S04]  /*7a40*/  FMUL R9, R18, R9 ;  /* 0x0000000912097220 */ /* 0x004fc80000400000 */
[C---:B---3--:R-:W-:Y:S01]  /*7a50*/  FFMA R11, R16.reuse, R7, -R9 ;  /* 0x00000007100b7223 */ /* 0x048fe20000000809 */
        /* <DEDUP_REMOVED lines=12> */
.L_x_762:
[----:B-1----:R-:W-:Y:S01]  /*7b20*/  FMUL.FTZ R17, R24, R11 ;  /* 0x0000000b18117220 */ /* 0x002fe20000410000 */
[----:B------:R-:W-:-:S03]  /*7b30*/  FMUL.FTZ R11, R11, 0.5 ;  /* 0x3f0000000b0b7820 */ /* 0x000fc60000410000 */
[----:B------:R-:W-:-:S04]  /*7b40*/  FFMA R18, -R17, R17, R24 ;  /* 0x0000001111127223 */ /* 0x000fc80000000118 */
[----:B------:R-:W-:-:S07]  /*7b50*/  FFMA R18, R18, R11, R17 ;  /* 0x0000000b12127223 */ /* 0x000fce0000000011 */
.L_x_763:
        /* <DEDUP_REMOVED lines=10> */
.L_x_761:
[----:B------:R-:W-:-:S05]  /*7c00*/  FMUL R9, R9, 0.5 ;  /* 0x3f00000009097820 */ /* 0x000fca0000400000 */
[----:B------:R-:W-:-:S15]  /*7c10*/  R2UR UR12, R9 ;  /* 0x00000000090c72ca */ /* 0x000fde00000e0000 */
.L_x_764:
[----:B------:R-:W-:Y:S01]  /*7c20*/  ISETP.GE.U32.AND P0, PT, R3, 0xf, PT ;  /* 0x0000000f0300780c */ /* 0x000fe20003f06070 */
[----:B------:R-:W-:-:S12]  /*7c30*/  HFMA2 R7, -RZ, RZ, 0, 0 ;  /* 0x00000000ff077431 */ /* 0x000fd800000001ff */
[----:B------:R-:W-:Y:S05]  /*7c40*/  @!P0 BRA `(.L_x_765) ;  /* 0x0000000400988947 */ /* 0x000fea0003800000 */
[----:B------:R-:W0:Y:S01]  /*7c50*/  LDC R7, c[0x0][0x390] ;  /* 0x0000e400ff077b82 */ /* 0x000e220000000800 */
[----:B------:R-:W-:-:S07]  /*7c60*/  MOV R20, RZ ;  /* 0x000000ff00147202 */ /* 0x000fce0000000f00 */
[----:B------:R-:W1:Y:S02]  /*7c70*/  LDC.64 R16, c[0x0][0x380] ;  /* 0x0000e000ff107b82 */ /* 0x000e640000000a00 */
.L_x_766:
        /* <DEDUP_REMOVED lines=10> */
[----:B------:R-:W-:Y:S01]  /*7d20*/  IADD3 R19, PT, PT, R20, 0x2, R26 ;  /* 0x0000000214137810 */ /* 0x000fe20007ffe01a */
[----:B--2---:R-:W-:-:S04]  /*7d30*/  FADD R11, R18, -UR12 ;  /* 0x8000000c120b7e21 */ /* 0x004fc80008000000 */
[----:B------:R-:W-:Y:S01]  /*7d40*/  IMAD.WIDE.U32 R18, R19, 0x4, R16 ;  /* 0x0000000413127825 */ /* 0x000fe200078e0010 */
        /* <DEDUP_REMOVED lines=86> */
.L_x_765:
[----:B------:R-:W-:-:S13]  /*82b0*/  ISETP.NE.AND P0, PT, R6, RZ, PT ;  /* 0x000000ff0600720c */ /* 0x000fda0003f05270 */
[----:B------:R-:W-:Y:S05]  /*82c0*/  @!P0 BRA `(.L_x_767) ;  /* 0x0000000400b08947 */ /* 0x000fea0003800000 */
[----:B--2---:R-:W-:Y:S02]  /*82d0*/  IADD3 R9, PT, PT, R6, -0x1, RZ ;  /* 0xffffffff06097810 */ /* 0x004fe40007ffe0ff */
[----:B------:R-:W-:Y:S02]  /*82e0*/  ISETP.NE.AND P1, PT, R2, RZ, PT ;  /* 0x000000ff0200720c */ /* 0x000fe40003f25270 */
[----:B------:R-:W-:-:S13]  /*82f0*/  ISETP.GE.U32.AND P0, PT, R9, 0x7, PT ;  /* 0x000000070900780c */ /* 0x000fda0003f06070 */
[----:B------:R-:W-:Y:S05]  /*8300*/  @!P0 BRA `(.L_x_768) ;  /* 0x0000000000c88947 */ /* 0x000fea0003800000 */
[----:B------:R-:W0:Y:S08]  /*8310*/  LDC R20, c[0x0][0x390] ;  /* 0x0000e400ff147b82 */ /* 0x000e300000000800 */
[----:B------:R-:W1:Y:S01]  /*8320*/  LDC.64 R16, c[0x0][0x380] ;  /* 0x0000e000ff107b82 */ /* 0x000e620000000a00 */
        /* <DEDUP_REMOVED lines=44> */
[----:B0-----:R-:W2:Y:S01]  /*85f0*/  LDG.E R11, desc[UR10][R16.64] ;  /* 0x0000000a100b7981 */ /* 0x001ea2000c1e1900 */
[----:B------:R-:W-:Y:S01]  /*8600*/  IADD3 R7, PT, PT, R7, 0x8, RZ ;  /* 0x0000000807077810 */ /* 0x000fe20007ffe0ff */
[----:B--2---:R-:W-:-:S05]  /*8610*/  FADD R11, R11, -UR12 ;  /* 0x8000000c0b0b7e21 */ /* 0x004fca0008000000 */
[----:B------:R1:W-:Y:S02]  /*8620*/  STG.E desc[UR10][R16.64], R11 ;  /* 0x0000000b10007986 */ /* 0x0003e4000c10190a */
.L_x_768:
        /* <DEDUP_REMOVED lines=20> */
[----:B------:R-:W3:Y:S01]  /*8770*/  LDG.E R20, desc[UR10][R24.64] ;  /* 0x0000000a18147981 */ /* 0x000ee2000c1e1900 */
[----:B------:R-:W-:-:S04]  /*8780*/  IADD3 R26, PT, PT, R7, R26, R28 ;  /* 0x0000001a071a7210 */ /* 0x000fc80007ffe01c */
[----:B------:R-:W-:-:S05]  /*8790*/  IADD3 R29, PT, PT, R26, 0x3, RZ ;  /* 0x000000031a1d7810 */ /* 0x000fca0007ffe0ff */
[----:B------:R-:W-:-:S04]  /*87a0*/  IMAD.WIDE.U32 R16, R29, 0x4, R16 ;  /* 0x000000041d107825 */ /* 0x000fc800078e0010 */
[----:B---3--:R-:W-:-:S05]  /*87b0*/  FADD R27, R20, -UR12 ;  /* 0x8000000c141b7e21 */ /* 0x008fca0008000000 */
[----:B------:R2:W-:Y:S04]  /*87c0*/  STG.E desc[UR10][R24.64], R27 ;  /* 0x0000001b18007986 */ /* 0x0005e8000c10190a */
[----:B0-----:R-:W3:Y:S01]  /*87d0*/  LDG.E R9, desc[UR10][R16.64] ;  /* 0x0000000a10097981 */ /* 0x001ee2000c1e1900 */
[----:B------:R-:W-:Y:S01]  /*87e0*/  IADD3 R7, PT, PT, R7, 0x4, RZ ;  /* 0x0000000407077810 */ /* 0x000fe20007ffe0ff */
[----:B---3--:R-:W-:-:S05]  /*87f0*/  FADD R9, R9, -UR12 ;  /* 0x8000000c09097e21 */ /* 0x008fca0008000000 */
[----:B------:R2:W-:Y:S02]  /*8800*/  STG.E desc[UR10][R16.64], R9 ;  /* 0x0000000910007986 */ /* 0x0005e4000c10190a */
.L_x_769:
[----:B------:R-:W-:Y:S05]  /*8810*/  @!P1 BRA `(.L_x_767) ;  /* 0x00000000005c9947 */ /* 0x000fea0003800000 */
[----:B-12---:R-:W0:Y:S08]  /*8820*/  LDC R22, c[0x0][0x390] ;  /* 0x0000e400ff167b82 */ /* 0x006e300000000800 */
[----:B------:R-:W1:Y:S01]  /*8830*/  LDC.64 R16, c[0x0][0x380] ;  /* 0x0000e000ff107b82 */ /* 0x000e620000000a00 */
[----:B0-----:R-:W-:-:S04]  /*8840*/  IMAD R19, R7, R22, R7 ;  /* 0x0000001607137224 */ /* 0x001fc800078e0207 */
[----:B-1----:R-:W-:-:S05]  /*8850*/  IMAD.WIDE.U32 R18, R19, 0x4, R16 ;  /* 0x0000000413127825 */ /* 0x002fca00078e0010 */
        /* <DEDUP_REMOVED lines=14> */
[----:B------:R-:W-:-:S05]  /*8940*/  IADD3 R7, PT, PT, R7, 0x2, RZ ;  /* 0x0000000207077810 */ /* 0x000fca0007ffe0ff */
[----:B------:R-:W-:-:S05]  /*8950*/  IMAD.WIDE.U32 R16, R7, 0x4, R16 ;  /* 0x0000000407107825 */ /* 0x000fca00078e0010 */
[----:B------:R-:W2:Y:S02]  /*8960*/  LDG.E R7, desc[UR10][R16.64] ;  /* 0x0000000a10077981 */ /* 0x000ea4000c1e1900 */
[----:B--2---:R-:W-:-:S05]  /*8970*/  FADD R7, R7, -UR12 ;  /* 0x8000000c07077e21 */ /* 0x004fca0008000000 */
[----:B------:R4:W-:Y:S02]  /*8980*/  STG.E desc[UR10][R16.64], R7 ;  /* 0x0000000710007986 */ /* 0x0009e4000c10190a */
.L_x_767:
[----:B------:R-:W-:-:S05]  /*8990*/  UMOV UR5, URZ ;  /* 0x000000ff00057c82 */ /* 0x000fca0008000000 */
.L_x_789:
[----:B------:R-:W5:Y:S01]  /*89a0*/  LDCU UR8, c[0x0][0x390] ;  /* 0x00007200ff0877ac */ /* 0x000f620008000800 */
[----:B-1----:R-:W1:Y:S01]  /*89b0*/  LDCU.64 UR6, c[0x0][0x380] ;  /* 0x00007000ff0677ac */ /* 0x002e620008000a00 */
[----:B-----5:R-:W-:-:S04]  /*89c0*/  UIMAD UR9, UR5, UR8, UR5 ;  /* 0x00000008050972a4 */ /* 0x020fc8000f8e0205 */
[----:B------:R-:W-:-:S04]  /*89d0*/  UIADD3 UR8, UPT, UPT, UR9, UR8, URZ ;  /* 0x0000000809087290 */ /* 0x000fc8000fffe0ff */
[----:B-1----:R-:W-:-:S06]  /*89e0*/  UIMAD.WIDE.U32 UR6, UR8, 0x4, UR6 ;  /* 0x00000004080678a5 */ /* 0x002fcc000f8e0006 */
[----:B0-234-:R-:W-:Y:S02]  /*89f0*/  MOV R16, UR6 ;  /* 0x0000000600107c02 */ /* 0x01dfe40008000f00 */
[----:B------:R-:W-:-:S05]  /*8a00*/  MOV R17, UR7 ;  /* 0x0000000700117c02 */ /* 0x000fca0008000f00 */
[----:B0--3--:R-:W2:Y:S01]  /*8a10*/  LDG.E R9, desc[UR10][R16.64] ;  /* 0x0000000a10097981 */ /* 0x009ea2000c1e1900 */
[----:B------:R-:W-:Y:S02]  /*8a20*/  R2UR UR6, R15 ;  /* 0x000000000f0672ca */ /* 0x000fe400000e0000 */
[----:B------:R-:W-:Y:S01]  /*8a30*/  MOV R7, UR5 ;  /* 0x0000000500077c02 */ /* 0x000fe20008000f00 */
[----:B------:R-:W-:-:S10]  /*8a40*/  UIADD3 UR5, UPT, UPT, UR5, 0x1, URZ ;  /* 0x0000000105057890 */ /* 0x000fd4000fffe0ff */
[----:B------:R-:W-:Y:S01]  /*8a50*/  UISETP.NE.AND UP1, UPT, UR5, UR6, UPT ;  /* 0x000000060500728c */ /* 0x000fe2000bf25270 */
[----:B--2---:R-:W-:-:S13]  /*8a60*/  FSETP.GEU.AND P0, PT, |R9|, 1.1920928955078125e-07, PT ;  /* 0x340000000900780b */ /* 0x004fda0003f0e200 */
[----:B------:R-:W-:Y:S05]  /*8a70*/  @!P0 BRA `(.L_x_770) ;  /* 0x0000002800648947 */ /* 0x000fea0003800000 */
[----:B------:R-:W0:Y:S02]  /*8a80*/  LDCU.64 UR6, c[0x0][0x380] ;  /* 0x00007000ff0677ac */ /* 0x000e240008000a00 */
[----:B0-----:R-:W-:-:S04]  /*8a90*/  ULEA UR6, UP0, UR9, UR6, 0x2 ;  /* 0x0000000609067291 */ /* 0x001fc8000f8010ff */
[----:B------:R-:W-:Y:S02]  /*8aa0*/  ULEA.HI.X UR7, UR9, UR7, URZ, 0x2, UP0 ;  /* 0x0000000709077291 */ /* 0x000fe400080f14ff */
[----:B------:R-:W-:-:S04]  /*8ab0*/  MOV R16, UR6 ;  /* 0x0000000600107c02 */ /* 0x000fc80008000f00 */
[----:B------:R-:W-:-:S05]  /*8ac0*/  MOV R17, UR7 ;  /* 0x0000000700117c02 */ /* 0x000fca0008000f00 */
[----:B------:R-:W2:Y:S01]  /*8ad0*/  LDG.E R11, desc[UR10][R16.64] ;  /* 0x0000000a100b7981 */ /* 0x000ea2000c1e1900 */
[----:B------:R-:W-:Y:S01]  /*8ae0*/  ISETP.GE.U32.AND P2, PT, R3, 0x7, PT ;  /* 0x000000070300780c */ /* 0x000fe20003f46070 */
[----:B--2---:R-:W-:-:S04]  /*8af0*/  FMUL R18, R11, R11 ;  /* 0x0000000b0b127220 */ /* 0x004fc80000400000 */
[----:B------:R-:W-:-:S04]  /*8b00*/  FFMA R24, R9, R9, R18 ;  /* 0x0000000909187223 */ /* 0x000fc80000000012 */
[----:B------:R0:W1:Y:S01]  /*8b10*/  MUFU.RSQ R19, R24 ;  /* 0x0000001800137308 */ /* 0x0000620000001400 */
[----:B------:R-:W-:-:S04]  /*8b20*/  IADD3 R18, PT, PT, R24, -0xd000000, RZ ;  /* 0xf300000018127810 */ /* 0x000fc80007ffe0ff */
[----:B------:R-:W-:-:S13]  /*8b30*/  ISETP.GT.U32.AND P0, PT, R18, 0x727fffff, PT ;  /* 0x727fffff1200780c */ /* 0x000fda0003f04070 */
[----:B01----:R-:W-:Y:S05]  /*8b40*/  @!P0 BRA `(.L_x_771) ;  /* 0x0000000000108947 */ /* 0x003fea0003800000 */
[----:B------:R-:W-:-:S07]  /*8b50*/  MOV R16, 0x8b70 ;  /* 0x00008b7000107802 */ /* 0x000fce0000000f00 */
[----:B------:R-:W-:Y:S05]  /*8b60*/  CALL.REL.NOINC `($__internal_6_$__cuda_sm20_sqrt_rn_f32_slowpath) ;  /* 0x0000004800ac7944 */ /* 0x000fea0003c00000 */
[----:B------:R-:W-:Y:S01]  /*8b70*/  MOV R16, R18 ;  /* 0x0000001200107202 */ /* 0x000fe20000000f00 */
[----:B------:R-:W-:Y:S06]  /*8b80*/  BRA `(.L_x_772) ;  /* 0x0000000000107947 */ /* 0x000fec0003800000 */
.L_x_771:
[----:B------:R-:W-:Y:S01]  /*8b90*/  FMUL.FTZ R16, R24, R19 ;  /* 0x0000001318107220 */ /* 0x000fe20000410000 */
[----:B------:R-:W-:-:S03]  /*8ba0*/  FMUL.FTZ R18, R19, 0.5 ;  /* 0x3f00000013127820 */ /* 0x000fc60000410000 */
[----:B------:R-:W-:-:S04]  /*8bb0*/  FFMA R17, -R16, R16, R24 ;  /* 0x0000001010117223 */ /* 0x000fc80000000118 */
[----:B------:R-:W-:-:S07]  /*8bc0*/  FFMA R16, R17, R18, R16 ;  /* 0x0000001211107223 */ /* 0x000fce0000000010 */
.L_x_772:
        /* <DEDUP_REMOVED lines=9> */
[----:B------:R-:W-:-:S07]  /*8c60*/  MOV R24, 0x8c80 ;  /* 0x00008c8000187802 */ /* 0x000fce0000000f00 */
[----:B------:R-:W-:Y:S05]  /*8c70*/  CALL.REL.NOINC `($__internal_7_$__cuda_sm3x_div_rn_noftz_f32_slowpath) ;  /* 0x0000004800c07944 */ /* 0x000fea0003c00000 */
[----:B------:R-:W-:-:S05]  /*8c80*/  UMOV UR7, UR6 ;  /* 0x0000000600077c82 */ /* 0x000fca0008000000 */
.L_x_773:
[----:B------:R-:W0:Y:S08]  /*8c90*/  MUFU.RCP R11, R16 ;  /* 0x00000010000b7308 */ /* 0x000e300000001000 */
[----:B------:R-:W1:Y:S01]  /*8ca0*/  FCHK P0, -R9, R16 ;  /* 0x0000001009007302 */ /* 0x000e620000000100 */
[----:B0-----:R-:W-:-:S04]  /*8cb0*/  FFMA R18, R11, -R16, 1 ;  /* 0x3f8000000b127423 */ /* 0x001fc80000000810 */
[----:B------:R-:W-:-:S04]  /*8cc0*/  FFMA R17, R11, R18, R11 ;  /* 0x000000120b117223 */ /* 0x000fc8000000000b */
[----:B------:R-:W-:-:S04]  /*8cd0*/  FFMA R18, -R9, R17, RZ ;  /* 0x0000001109127223 */ /* 0x000fc800000001ff */
[----:B------:R-:W-:-:S04]  /*8ce0*/  FFMA R11, R18, -R16, -R9 ;  /* 0x80000010120b7223 */ /* 0x000fc80000000809 */
[----:B------:R-:W-:-:S05]  /*8cf0*/  FFMA R11, R17, R11, R18 ;  /* 0x0000000b110b7223 */ /* 0x000fca0000000012 */
[----:B------:R-:W-:Y:S01]  /*8d00*/  R2UR UR8, R11 ;  /* 0x000000000b0872ca */ /* 0x000fe200000e0000 */
[----:B-1----:R-:W-:-:S14]  /*8d10*/  @!P0 BRA `(.L_x_774) ;  /* 0x0000000000108947 */ /* 0x002fdc0003800000 */
[----:B------:R-:W-:Y:S01]  /*8d20*/  FADD R11, -R9, -RZ ;  /* 0x800000ff090b7221 */ /* 0x000fe20000000100 */
[----:B------:R-:W-:-:S07]  /*8d30*/  MOV R24, 0x8d50 ;  /* 0x00008d5000187802 */ /* 0x000fce0000000f00 */
[----:B------:R-:W-:Y:S05]  /*8d40*/  CALL.REL.NOINC `($__internal_7_$__cuda_sm3x_div_rn_noftz_f32_slowpath) ;  /* 0x00000048008c7944 */ /* 0x000fea0003c00000 */
[----:B------:R-:W-:-:S05]  /*8d50*/  UMOV UR8, UR6 ;  /* 0x0000000600087c82 */ /* 0x000fca0008000000 */
.L_x_774:
[----:B------:R-:W-:Y:S01]  /*8d60*/  HFMA2 R20, -RZ, RZ, 0, 0 ;  /* 0x00000000ff147431 */ /* 0x000fe200000001ff */
[----:B------:R-:W-:Y:S06]  /*8d70*/  @!P2 BRA `(.L_x_775) ;  /* 0x00000004009ca947 */ /* 0x000fec0003800000 */
[----:B------:R-:W-:-:S05]  /*8d80*/  UMOV UR6, URZ ;  /* 0x000000ff00067c82 */ /* 0x000fca0008000000 */
.L_x_776:
        /* <DEDUP_REMOVED lines=8> */
[----:B------:R-:W-:Y:S01]  /*8e10*/  IADD3 R35, PT, PT, R9, 0x1, RZ ;  /* 0x0000000109237810 */ /* 0x000fe20007ffe0ff */
[C---:B---3--:R-:W-:Y:S01]  /*8e20*/  FMUL R27, R17.reuse, UR8 ;  /* 0x00000008111b7c20 */ /* 0x048fe20008400000 */
[----:B------:R-:W-:-:S03]  /*8e30*/  FMUL R17, R17, UR7 ;  /* 0x0000000711117c20 */ /* 0x000fc60008400000 */
[C---:B--2---:R-:W-:Y:S01]  /*8e40*/  FFMA R29, R16.reuse, UR7, -R27 ;  /* 0x00000007101d7c23 */ /* 0x044fe2000800081b */
[----:B------:R-:W-:Y:S01]  /*8e50*/  IADD3 R27, PT, PT, R11, 0x1, RZ ;  /* 0x000000010b1b7810 */ /* 0x000fe20007ffe0ff */
[----:B------:R-:W-:Y:S01]  /*8e60*/  FFMA R31, R16, UR8, R17 ;  /* 0x00000008101f7c23 */ /* 0x000fe20008000011 */
[--C-:B------:R-:W-:Y:S02]  /*8e70*/  IMAD.WIDE.U32 R16, R35, 0x4, R18.reuse ;  /* 0x0000000423107825 */ /* 0x100fe400078e0012 */
[----:B------:R0:W-:Y:S02]  /*8e80*/  STG.E desc[UR10][R24.64], R29 ;  /* 0x0000001d18007986 */ /* 0x0001e4000c10190a */
[----:B------:R-:W-:Y:S02]  /*8e90*/  IMAD.WIDE.U32 R26, R27, 0x4, R18 ;  /* 0x000000041b1a7825 */ /* 0x000fe400078e0012 */
[----:B------:R1:W-:Y:S04]  /*8ea0*/  STG.E desc[UR10][R22.64], R31 ;  /* 0x0000001f16007986 */ /* 0x0003e8000c10190a */
[----:B------:R-:W2:Y:S04]  /*8eb0*/  LDG.E R28, desc[UR10][R16.64] ;  /* 0x0000000a101c7981 */ /* 0x000ea8000c1e1900 */
[----:B------:R-:W3:Y:S01]  /*8ec0*/  LDG.E R20, desc[UR10][R26.64] ;  /* 0x0000000a1a147981 */ /* 0x000ee2000c1e1900 */
[----:B------:R-:W-:-:S05]  /*8ed0*/  IADD3 R30, PT, PT, R9, 0x2, RZ ;  /* 0x00000002091e7810 */ /* 0x000fca0007ffe0ff */
[----:B0-----:R-:W-:-:S04]  /*8ee0*/  IMAD.WIDE.U32 R24, R30, 0x4, R18 ;  /* 0x000000041e187825 */ /* 0x001fc800078e0012 */
[C---:B--2---:R-:W-:Y:S01]  /*8ef0*/  FMUL R35, R28.reuse, UR8 ;  /* 0x000000081c237c20 */ /* 0x044fe20008400000 */
[----:B------:R-:W-:Y:S01]  /*8f00*/  FMUL R37, R28, UR7 ;  /* 0x000000071c257c20 */ /* 0x000fe20008400000 */
[----:B------:R-:W-:Y:S02]  /*8f10*/  IADD3 R28, PT, PT, R11, 0x2, RZ ;  /* 0x000000020b1c7810 */ /* 0x000fe40007ffe0ff */
[C---:B---3--:R-:W-:Y:S01]  /*8f20*/  FFMA R35, R20.reuse, UR7, -R35 ;  /* 0x0000000714237c23 */ /* 0x048fe20008000823 */
[----:B------:R-:W-:Y:S02]  /*8f30*/  FFMA R37, R20, UR8, R37 ;  /* 0x0000000814257c23 */ /* 0x000fe40008000025 */
[----:B-1----:R-:W-:Y:S02]  /*8f40*/  IMAD.WIDE.U32 R22, R28, 0x4, R18 ;  /* 0x000000041c167825 */ /* 0x002fe400078e0012 */
[----:B------:R0:W-:Y:S04]  /*8f50*/  STG.E desc[UR10][R26.64], R35 ;  /* 0x000000231a007986 */ /* 0x0001e8000c10190a */
        /* <DEDUP_REMOVED lines=55> */
[C---:B--2---:R-:W-:Y:S01]  /*92d0*/  FMUL R9, R28.reuse, UR8 ;  /* 0x000000081c097c20 */ /* 0x044fe20008400000 */
[----:B------:R-:W-:-:S03]  /*92e0*/  FMUL R29, R28, UR7 ;  /* 0x000000071c1d7c20 */ /* 0x000fc60008400000 */
[C---:B---3--:R-:W-:Y:S01]  /*92f0*/  FFMA R9, R20.reuse, UR7, -R9 ;  /* 0x0000000714097c23 */ /* 0x048fe20008000809 */
[----:B------:R-:W-:-:S04]  /*9300*/  FFMA R29, R20, UR8, R29 ;  /* 0x00000008141d7c23 */ /* 0x000fc8000800001d */
[----:B------:R0:W-:Y:S04]  /*9310*/  STG.E desc[UR10][R22.64], R9 ;  /* 0x0000000916007986 */ /* 0x0001e8000c10190a */
[----:B------:R0:W-:Y:S04]  /*9320*/  STG.E desc[UR10][R24.64], R29 ;  /* 0x0000001d18007986 */ /* 0x0001e8000c10190a */
[----:B-1----:R-:W2:Y:S04]  /*9330*/  LDG.E R16, desc[UR10][R26.64] ;  /* 0x0000000a1a107981 */ /* 0x002ea8000c1e1900 */
[----:B------:R-:W3:Y:S01]  /*9340*/  LDG.E R11, desc[UR10][R18.64] ;  /* 0x0000000a120b7981 */ /* 0x000ee2000c1e1900 */
[----:B------:R-:W-:-:S06]  /*9350*/  UIADD3 UR6, UPT, UPT, UR6, 0x8, URZ ;  /* 0x0000000806067890 */ /* 0x000fcc000fffe0ff */
[----:B------:R-:W-:Y:S01]  /*9360*/  ISETP.NE.AND P0, PT, R10, UR6, PT ;  /* 0x000000060a007c0c */ /* 0x000fe2000bf05270 */
[C---:B--2---:R-:W-:Y:S01]  /*9370*/  FMUL R20, R16.reuse, UR8 ;  /* 0x0000000810147c20 */ /* 0x044fe20008400000 */
[----:B------:R-:W-:-:S03]  /*9380*/  FMUL R16, R16, UR7 ;  /* 0x0000000710107c20 */ /* 0x000fc60008400000 */
[C---:B---3--:R-:W-:Y:S01]  /*9390*/  FFMA R17, R11.reuse, UR7, -R20 ;  /* 0x000000070b117c23 */ /* 0x048fe20008000814 */
[----:B------:R-:W-:-:S04]  /*93a0*/  FFMA R11, R11, UR8, R16 ;  /* 0x000000080b0b7c23 */ /* 0x000fc80008000010 */
[----:B------:R0:W-:Y:S04]  /*93b0*/  STG.E desc[UR10][R18.64], R17 ;  /* 0x0000001112007986 */ /* 0x0001e8000c10190a */
[----:B------:R0:W-:Y:S01]  /*93c0*/  STG.E desc[UR10][R26.64], R11 ;  /* 0x0000000b1a007986 */ /* 0x0001e2000c10190a */
[----:B------:R-:W-:Y:S05]  /*93d0*/  @P0 BRA `(.L_x_776) ;  /* 0xfffffff8006c0947 */ /* 0x000fea000383ffff */
[----:B------:R-:W-:-:S07]  /*93e0*/  MOV R20, R10 ;  /* 0x0000000a00147202 */ /* 0x000fce0000000f00 */
.L_x_775:
[----:B------:R-:W-:-:S13]  /*93f0*/  ISETP.NE.AND P0, PT, R2, RZ, PT ;  /* 0x000000ff0200720c */ /* 0x000fda0003f05270 */
[----:B------:R-:W-:Y:S05]  /*9400*/  @!P0 BRA `(.L_x_777) ;  /* 0x0000000400908947 */ /* 0x000fea0003800000 */
[----:B------:R-:W-:Y:S02]  /*9410*/  ISETP.GE.U32.AND P1, PT, R8, 0x3, PT ;  /* 0x000000030800780c */ /* 0x000fe40003f26070 */
        /* <DEDUP_REMOVED lines=12> */
[C---:B---3--:R-:W-:Y:S01]  /*94e0*/  FMUL R27, R17.reuse, UR8 ;  /* 0x00000008111b7c20 */ /* 0x048fe20008400000 */
[----:B------:R-:W-:-:S03]  /*94f0*/  FMUL R17, R17, UR7 ;  /* 0x0000000711117c20 */ /* 0x000fc60008400000 */
[C---:B--2---:R-:W-:Y:S01]  /*9500*/  FFMA R29, R16.reuse, UR7, -R27 ;  /* 0x00000007101d7c23 */ /* 0x044fe2000800081b */
[----:B------:R-:W-:Y:S01]  /*9510*/  FFMA R31, R16, UR8, R17 ;  /* 0x00000008101f7c23 */ /* 0x000fe20008000011 */
[----:B------:R-:W-:-:S03]  /*9520*/  IMAD.WIDE.U32 R26, R37, 0x4, R24 ;  /* 0x00000004251a7825 */ /* 0x000fc600078e0018 */
[----:B------:R0:W-:Y:S01]  /*9530*/  STG.E desc[UR10][R18.64], R29 ;  /* 0x0000001d12007986 */ /* 0x0001e2000c10190a */
[----:B------:R-:W-:-:S03]  /*9540*/  IMAD.WIDE.U32 R16, R35, 0x4, R24 ;  /* 0x0000000423107825 */ /* 0x000fc600078e0018 */
        /* <DEDUP_REMOVED lines=25> */
[----:B-1----:R-:W3:Y:S04]  /*96e0*/  LDG.E R26, desc[UR10][R16.64] ;  /* 0x0000000a101a7981 */ /* 0x002ee8000c1e1900 */
[----:B------:R-:W4:Y:S01]  /*96f0*/  LDG.E R11, desc[UR10][R24.64] ;  /* 0x0000000a180b7981 */ /* 0x000f22000c1e1900 */
[----:B------:R-:W-:Y:S01]  /*9700*/  IADD3 R20, PT, PT, R20, 0x4, RZ ;  /* 0x0000000414147810 */ /* 0x000fe20007ffe0ff */
[C---:B---3--:R-:W-:Y:S01]  /*9710*/  FMUL R28, R26.reuse, UR8 ;  /* 0x000000081a1c7c20 */ /* 0x048fe20008400000 */
[----:B------:R-:W-:-:S03]  /*9720*/  FMUL R26, R26, UR7 ;  /* 0x000000071a1a7c20 */ /* 0x000fc60008400000 */
[C---:B----4-:R-:W-:Y:S01]  /*9730*/  FFMA R27, R11.reuse, UR7, -R28 ;  /* 0x000000070b1b7c23 */ /* 0x050fe2000800081c */
[----:B------:R-:W-:-:S04]  /*9740*/  FFMA R11, R11, UR8, R26 ;  /* 0x000000080b0b7c23 */ /* 0x000fc8000800001a */
[----:B------:R2:W-:Y:S04]  /*9750*/  STG.E desc[UR10][R24.64], R27 ;  /* 0x0000001b18007986 */ /* 0x0005e8000c10190a */
[----:B------:R2:W-:Y:S02]  /*9760*/  STG.E desc[UR10][R16.64], R11 ;  /* 0x0000000b10007986 */ /* 0x0005e4000c10190a */
.L_x_778:
[----:B------:R-:W-:Y:S05]  /*9770*/  @!P3 BRA `(.L_x_777) ;  /* 0x0000000000b4b947 */ /* 0x000fea0003800000 */
[----:B------:R-:W-:Y:S02]  /*9780*/  ISETP.NE.AND P3, PT, R0, 0x1, PT ;  /* 0x000000010000780c */ /* 0x000fe40003f65270 */
[----:B------:R-:W-:-:S11]  /*9790*/  ISETP.NE.AND P1, PT, R4, RZ, PT ;  /* 0x000000ff0400720c */ /* 0x000fd60003f25270 */
[----:B------:R-:W-:Y:S05]  /*97a0*/  @!P3 BRA `(.L_x_779) ;  /* 0x00000000006cb947 */ /* 0x000fea0003800000 */
[----:B------:R-:W1:Y:S01]  /*97b0*/  LDCU UR6, c[0x0][0x390] ;  /* 0x00007200ff0677ac */ /* 0x000e620008000800 */
[----:B0-2---:R-:W0:Y:S01]  /*97c0*/  LDC.64 R24, c[0x0][0x380] ;  /* 0x0000e000ff187b82 */ /* 0x005e220000000a00 */
        /* <DEDUP_REMOVED lines=18> */
[----:B------:R-:W-:Y:S01]  /*98f0*/  IADD3 R20, PT, PT, R20, 0x2, RZ ;  /* 0x0000000214147810 */ /* 0x000fe20007ffe0ff */
[C---:B--2---:R-:W-:Y:S01]  /*9900*/  FMUL R29, R27.reuse, UR8 ;  /* 0x000000081b1d7c20 */ /* 0x044fe20008400000 */
[----:B------:R-:W-:-:S03]  /*9910*/  FMUL R27, R27, UR7 ;  /* 0x000000071b1b7c20 */ /* 0x000fc60008400000 */
[C---:B---3--:R-:W-:Y:S01]  /*9920*/  FFMA R29, R26.reuse, UR7, -R29 ;  /* 0x000000071a1d7c23 */ /* 0x048fe2000800081d */
[----:B------:R-:W-:-:S04]  /*9930*/  FFMA R27, R26, UR8, R27 ;  /* 0x000000081a1b7c23 */ /* 0x000fc8000800001b */
[----:B------:R1:W-:Y:S04]  /*9940*/  STG.E desc[UR10][R24.64], R29 ;  /* 0x0000001d18007986 */ /* 0x0003e8000c10190a */
[----:B------:R1:W-:Y:S02]  /*9950*/  STG.E desc[UR10][R16.64], R27 ;  /* 0x0000001b10007986 */ /* 0x0003e4000c10190a */
.L_x_779:
[----:B------:R-:W-:Y:S05]  /*9960*/  @!P1 BRA `(.L_x_777) ;  /* 0x0000000000389947 */ /* 0x000fea0003800000 */
[----:B------:R-:W3:Y:S01]  /*9970*/  LDCU UR6, c[0x0][0x390] ;  /* 0x00007200ff0677ac */ /* 0x000ee20008000800 */
[----:B012---:R-:W0:Y:S01]  /*9980*/  LDC.64 R18, c[0x0][0x380] ;  /* 0x0000e000ff127b82 */ /* 0x007e220000000a00 */
[----:B---3--:R-:W-:-:S05]  /*9990*/  IMAD R9, R7, UR6, R20 ;  /* 0x0000000607097c24 */ /* 0x008fca000f8e0214 */
[----:B------:R-:W-:-:S05]  /*99a0*/  IADD3 R17, PT, PT, R9, UR6, RZ ;  /* 0x0000000609117c10 */ /* 0x000fca000fffe0ff */
[----:B0-----:R-:W-:-:S04]  /*99b0*/  IMAD.WIDE.U32 R16, R17, 0x4, R18 ;  /* 0x0000000411107825 */ /* 0x001fc800078e0012 */
[----:B------:R-:W-:Y:S01]  /*99c0*/  IMAD.WIDE.U32 R18, R9, 0x4, R18 ;  /* 0x0000000409127825 */ /* 0x000fe200078e0012 */
[----:B------:R-:W2:Y:S04]  /*99d0*/  LDG.E R11, desc[UR10][R16.64] ;  /* 0x0000000a100b7981 */ /* 0x000ea8000c1e1900 */
[----:B------:R-:W3:Y:S01]  /*99e0*/  LDG.E R9, desc[UR10][R18.64] ;  /* 0x0000000a12097981 */ /* 0x000ee2000c1e1900 */
[C---:B--2---:R-:W-:Y:S01]  /*99f0*/  FMUL R20, R11.reuse, UR8 ;  /* 0x000000080b147c20 */ /* 0x044fe20008400000 */
[----:B------:R-:W-:-:S03]  /*9a00*/  FMUL R22, R11, UR7 ;  /* 0x000000070b167c20 */ /* 0x000fc60008400000 */
[C---:B---3--:R-:W-:Y:S01]  /*9a10*/  FFMA R11, R9.reuse, UR7, -R20 ;  /* 0x00000007090b7c23 */ /* 0x048fe20008000814 */
[----:B------:R-:W-:-:S04]  /*9a20*/  FFMA R9, R9, UR8, R22 ;  /* 0x0000000809097c23 */ /* 0x000fc80008000016 */
[----:B------:R3:W-:Y:S04]  /*9a30*/  STG.E desc[UR10][R18.64], R11 ;  /* 0x0000000b12007986 */ /* 0x0007e8000c10190a */
[----:B------:R3:W-:Y:S02]  /*9a40*/  STG.E desc[UR10][R16.64], R9 ;  /* 0x0000000910007986 */ /* 0x0007e4000c10190a */
.L_x_777:
[----:B------:R-:W-:Y:S01]  /*9a50*/  HFMA2 R20, -RZ, RZ, 0, 0 ;  /* 0x00000000ff147431 */ /* 0x000fe200000001ff */
[----:B------:R-:W-:Y:S06]  /*9a60*/  @!P2 BRA `(.L_x_780) ;  /* 0x00000004009ca947 */ /* 0x000fec0003800000 */
[----:B------:R-:W-:-:S05]  /*9a70*/  UMOV UR6, URZ ;  /* 0x000000ff00067c82 */ /* 0x000fca0008000000 */
.L_x_781:
[----:B----4-:R-:W4:Y:S08]  /*9a80*/  LDC R20, c[0x0][0x390] ;  /* 0x0000e400ff147b82 */ /* 0x010f300000000800 */
[----:B0123--:R-:W0:Y:S01]  /*9a90*/  LDC.64 R16, c[0x0][0x380] ;  /* 0x0000e000ff107b82 */ /* 0x00fe220000000a00 */
[----:B----4-:R-:W-:-:S05]  /*9aa0*/  IMAD R9, R20, UR6, R7 ;  /* 0x0000000614097c24 */ /* 0x010fca000f8e0207 */
[C---:B------:R-:W-:Y:S01]  /*9ab0*/  IADD3 R19, PT, PT, R9.reuse, 0x1, RZ ;  /* 0x0000000109137810 */ /* 0x040fe20007ffe0ff */
[----:B0-----:R-:W-:-:S04]  /*9ac0*/  IMAD.WIDE.U32 R22, R9, 0x4, R16 ;  /* 0x0000000409167825 */ /* 0x001fc800078e0010 */
[----:B------:R-:W-:Y:S01]  /*9ad0*/  IMAD.WIDE.U32 R18, R19, 0x4, R16 ;  /* 0x0000000413127825 */ /* 0x000fe200078e0010 */
[----:B------:R-:W2:Y:S04]  /*9ae0*/  LDG.E R11, desc[UR10][R22.64] ;  /* 0x0000000a160b7981 */ /* 0x000ea8000c1e1900 */
[----:B------:R-:W3:Y:S01]  /*9af0*/  LDG.E R24, desc[UR10][R18.64] ;  /* 0x0000000a12187981 */ /* 0x000ee2000c1e1900 */
[----:B------:R-:W-:-:S04]  /*9b00*/  IADD3 R29, PT, PT, R9, R20, RZ ;  /* 0x00000014091d7210 */ /* 0x000fc80007ffe0ff */
[----:B------:R-:W-:Y:S01]  /*9b10*/  IADD3 R25, PT, PT, R29, 0x1, RZ ;  /* 0x000000011d197810 */ /* 0x000fe20007ffe0ff */
[C---:B---3--:R-:W-:Y:S01]  /*9b20*/  FMUL R26, R24.reuse, UR8 ;  /* 0x00000008181a7c20 */ /* 0x048fe20008400000 */
[----:B------:R-:W-:-:S03]  /*9b30*/  FMUL R24, R24, UR7 ;  /* 0x0000000718187c20 */ /* 0x000fc60008400000 */
[C---:B--2---:R-:W-:Y:S01]  /*9b40*/  FFMA R9, R11.reuse, UR7, -R26 ;  /* 0x000000070b097c23 */ /* 0x044fe2000800081a */
[----:B------:R-:W-:Y:S01]  /*9b50*/  FFMA R11, R11, UR8, R24 ;  /* 0x000000080b0b7c23 */ /* 0x000fe20008000018 */
        /* <DEDUP_REMOVED lines=10> */
[C---:B--2---:R-:W-:Y:S01]  /*9c00*/  FMUL R29, R30.reuse, UR8 ;  /* 0x000000081e1d7c20 */ /* 0x044fe20008400000 */
[----:B------:R-:W-:-:S03]  /*9c10*/  FMUL R31, R30, UR7 ;  /* 0x000000071e1f7c20 */ /* 0x000fc60008400000 */
[C---:B---3--:R-:W-:Y:S01]  /*9c20*/  FFMA R29, R28.reuse, UR7, -R29 ;  /* 0x000000071c1d7c23 */ /* 0x048fe2000800081d */
[----:B------:R-:W-:-:S04]  /*9c30*/  FFMA R31, R28, UR8, R31 ;  /* 0x000000081c1f7c23 */ /* 0x000fc8000800001f */
        /* <DEDUP_REMOVED lines=74> */
.L_x_780:
[----:B------:R-:W-:Y:S05]  /*a0e0*/  @!P0 BRA `(.L_x_782) ;  /* 0x0000000400908947 */ /* 0x000fea0003800000 */
[----:B------:R-:W-:Y:S02]  /*a0f0*/  ISETP.GE.U32.AND P1, PT, R8, 0x3, PT ;  /* 0x000000030800780c */ /* 0x000fe40003f26070 */
[----:B------:R-:W-:-:S11]  /*a100*/  ISETP.NE.AND P3, PT, R0, RZ, PT ;  /* 0x000000ff0000720c */ /* 0x000fd60003f65270 */
[----:B------:R-:W-:Y:S05]  /*a110*/  @!P1 BRA `(.L_x_783) ;  /* 0x0000000000cc9947 */ /* 0x000fea0003800000 */
[----:B------:R-:W3:Y:S01]  /*a120*/  LDCU UR6, c[0x0][0x390] ;  /* 0x00007200ff0677ac */ /* 0x000ee20008000800 */
[----:B012-4-:R-:W0:Y:S01]  /*a130*/  LDC.64 R24, c[0x0][0x380] ;  /* 0x0000e000ff187b82 */ /* 0x017e220000000a00 */
        /* <DEDUP_REMOVED lines=49> */
.L_x_783:
[----:B------:R-:W-:Y:S05]  /*a450*/  @!P3 BRA `(.L_x_782) ;  /* 0x0000000000b4b947 */ /* 0x000fea0003800000 */
[----:B------:R-:W-:Y:S02]  /*a460*/  ISETP.NE.AND P1, PT, R0, 0x1, PT ;  /* 0x000000010000780c */ /* 0x000fe40003f25270 */
        /* <DEDUP_REMOVED lines=29> */
.L_x_784:
        /* <DEDUP_REMOVED lines=15> */
.L_x_782:
[----:B------:R-:W-:Y:S01]  /*a730*/  HFMA2 R20, -RZ, RZ, 0, 0 ;  /* 0x00000000ff147431 */ /* 0x000fe200000001ff */
[----:B------:R-:W-:Y:S06]  /*a740*/  @!P2 BRA `(.L_x_785) ;  /* 0x00000004009ca947 */ /* 0x000fec0003800000 */
[----:B------:R-:W-:-:S05]  /*a750*/  UMOV UR6, URZ ;  /* 0x000000ff00067c82 */ /* 0x000fca0008000000 */
.L_x_786:
[----:B------:R-:W5:Y:S08]  /*a760*/  LDC R20, c[0x0][0x390] ;  /* 0x0000e400ff147b82 */ /* 0x000f700000000800 */
[----:B01234-:R-:W0:Y:S01]  /*a770*/  LDC.64 R16, c[0x0][0x388] ;  /* 0x0000e200ff107b82 */ /* 0x01fe220000000a00 */
[----:B-----5:R-:W-:-:S05]  /*a780*/  IMAD R9, R20, UR6, R7 ;  /* 0x0000000614097c24 */ /* 0x020fca000f8e0207 */
        /* <DEDUP_REMOVED lines=99> */
.L_x_785:
        /* <DEDUP_REMOVED lines=55> */
.L_x_787:
        /* <DEDUP_REMOVED lines=31> */
.L_x_788:
        /* <DEDUP_REMOVED lines=15> */
.L_x_770:
[----:B------:R-:W-:Y:S05]  /*b410*/  BRA.U UP1, `(.L_x_789) ;  /* 0xffffffd501607547 */ /* 0x000fea000b83ffff */
[----:B------:R-:W-:Y:S01]  /*b420*/  ISETP.GE.U32.AND P0, PT, R3, 0xf, PT ;  /* 0x0000000f0300780c */ /* 0x000fe20003f06070 */
[----:B0-----:R-:W-:-:S12]  /*b430*/  HFMA2 R7, -RZ, RZ, 0, 0 ;  /* 0x00000000ff077431 */ /* 0x001fd800000001ff */
[----:B------:R-:W-:Y:S05]  /*b440*/  @!P0 BRA `(.L_x_790) ;  /* 0x0000000400988947 */ /* 0x000fea0003800000 */
[----:B------:R-:W0:Y:S01]  /*b450*/  LDC R7, c[0x0][0x390] ;  /* 0x0000e400ff077b82 */ /* 0x000e220000000800 */
[----:B------:R-:W-:-:S07]  /*b460*/  MOV R20, RZ ;  /* 0x000000ff00147202 */ /* 0x000fce0000000f00 */
[----:B-1234-:R-:W1:Y:S02]  /*b470*/  LDC.64 R16, c[0x0][0x380] ;  /* 0x0000e000ff107b82 */ /* 0x01ee640000000a00 */
.L_x_791:
[----:B0-2---:R-:W-:-:S04]  /*b480*/  IMAD R23, R20, R7, R20 ;  /* 0x0000000714177224 */ /* 0x005fc800078e0214 */
        /* <DEDUP_REMOVED lines=9> */
[----:B------:R-:W-:Y:S01]  /*b520*/  IADD3 R19, PT, PT, R20, 0x2, R26 ;  /* 0x0000000214137810 */ /* 0x000fe20007ffe01a */
[----:B--2---:R-:W-:-:S04]  /*b530*/  FADD R11, R18, UR12 ;  /* 0x0000000c120b7e21 */ /* 0x004fc80008000000 */
[----:B------:R-:W-:Y:S01]  /*b540*/  IMAD.WIDE.U32 R18, R19, 0x4, R16 ;  /* 0x0000000413127825 */ /* 0x000fe200078e0010 */
        /* <DEDUP_REMOVED lines=73> */
[----:B------:R-:W3:Y:S01]  /*b9e0*/  LDG.E R26, desc[UR10][R18.64] ;  /* 0x0000000a121a7981 */ /* 0x000ee2000c1e1900 */
[----:B------:R-:W-:-:S04]  /*b9f0*/  IADD3 R29, PT, PT, R20, R7, R29 ;  /* 0x00000007141d7210 */ /* 0x000fc80007ffe01d */
[----:B------:R-:W-:-:S05]  /*ba00*/  IADD3 R29, PT, PT, R29, 0xf, RZ ;  /* 0x0000000f1d1d7810 */ /* 0x000fca0007ffe0ff */
[----:B0-----:R-:W-:-:S04]  /*ba10*/  IMAD.WIDE.U32 R22, R29, 0x4, R16 ;  /* 0x000000041d167825 */ /* 0x001fc800078e0010 */
[----:B---3--:R-:W-:-:S05]  /*ba20*/  FADD R27, R26, UR12 ;  /* 0x0000000c1a1b7e21 */ /* 0x008fca0008000000 */
[----:B------:R2:W-:Y:S04]  /*ba30*/  STG.E desc[UR10][R18.64], R27 ;  /* 0x0000001b12007986 */ /* 0x0005e8000c10190a */
[----:B------:R-:W3:Y:S01]  /*ba40*/  LDG.E R9, desc[UR10][R22.64] ;  /* 0x0000000a16097981 */ /* 0x000ee2000c1e1900 */
[----:B------:R-:W-:-:S04]  /*ba50*/  IADD3 R20, PT, PT, R20, 0x10, RZ ;  /* 0x0000001014147810 */ /* 0x000fc80007ffe0ff */
[----:B------:R-:W-:Y:S01]  /*ba60*/  ISETP.NE.AND P0, PT, R20, R5, PT ;  /* 0x000000051400720c */ /* 0x000fe20003f05270 */
[----:B---3--:R-:W-:-:S05]  /*ba70*/  FADD R9, R9, UR12 ;  /* 0x0000000c09097e21 */ /* 0x008fca0008000000 */
[----:B------:R2:W-:Y:S07]  /*ba80*/  STG.E desc[UR10][R22.64], R9 ;  /* 0x0000000916007986 */ /* 0x0005ee000c10190a */
[----:B------:R-:W-:Y:S05]  /*ba90*/  @P0 BRA `(.L_x_791) ;  /* 0xfffffff800780947 */ /* 0x000fea000383ffff */
[----:B------:R-:W-:-:S07]  /*baa0*/  MOV R7, R5 ;  /* 0x0000000500077202 */ /* 0x000fce0000000f00 */
.L_x_790:
[----:B------:R-:W-:-:S13]  /*bab0*/  ISETP.NE.AND P0, PT, R6, RZ, PT ;  /* 0x000000ff0600720c */ /* 0x000fda0003f05270 */
[----:B------:R-:W-:Y:S05]  /*bac0*/  @!P0 BRA `(.L_x_792) ;  /* 0x0000000400b08947 */ /* 0x000fea0003800000 */
[----:B-1234-:R-:W-:Y:S02]  /*bad0*/  IADD3 R9, PT, PT, R6, -0x1, RZ ;  /* 0xffffffff06097810 */ /* 0x01efe40007ffe0ff */
        /* <DEDUP_REMOVED lines=49> */
[----:B0-----:R-:W2:Y:S01]  /*bdf0*/  LDG.E R11, desc[UR10][R16.64] ;  /* 0x0000000a100b7981 */ /* 0x001ea2000c1e1900 */
[----:B------:R-:W-:Y:S01]  /*be00*/  IADD3 R7, PT, PT, R7, 0x8, RZ ;  /* 0x0000000807077810 */ /* 0x000fe20007ffe0ff */
[----:B--2---:R-:W-:-:S05]  /*be10*/  FADD R11, R11, UR12 ;  /* 0x0000000c0b0b7e21 */ /* 0x004fca0008000000 */
[----:B------:R1:W-:Y:S02]  /*be20*/  STG.E desc[UR10][R16.64], R11 ;  /* 0x0000000b10007986 */ /* 0x0003e4000c10190a */
.L_x_793:
        /* <DEDUP_REMOVED lines=20> */
[----:B------:R-:W3:Y:S01]  /*bf70*/  LDG.E R20, desc[UR10][R24.64] ;  /* 0x0000000a18147981 */ /* 0x000ee2000c1e1900 */
[----:B------:R-:W-:-:S04]  /*bf80*/  IADD3 R26, PT, PT, R7, R26, R28 ;  /* 0x0000001a071a7210 */ /* 0x000fc80007ffe01c */
[----:B------:R-:W-:-:S05]  /*bf90*/  IADD3 R29, PT, PT, R26, 0x3, RZ ;  /* 0x000000031a1d7810 */ /* 0x000fca0007ffe0ff */
[----:B------:R-:W-:-:S04]  /*bfa0*/  IMAD.WIDE.U32 R16, R29, 0x4, R16 ;  /* 0x000000041d107825 */ /* 0x000fc800078e0010 */
[----:B---3--:R-:W-:-:S05]  /*bfb0*/  FADD R27, R20, UR12 ;  /* 0x0000000c141b7e21 */ /* 0x008fca0008000000 */
[----:B------:R2:W-:Y:S04]  /*bfc0*/  STG.E desc[UR10][R24.64], R27 ;  /* 0x0000001b18007986 */ /* 0x0005e8000c10190a */
[----:B0-----:R-:W3:Y:S01]  /*bfd0*/  LDG.E R9, desc[UR10][R16.64] ;  /* 0x0000000a10097981 */ /* 0x001ee2000c1e1900 */
[----:B------:R-:W-:Y:S01]  /*bfe0*/  IADD3 R7, PT, PT, R7, 0x4, RZ ;  /* 0x0000000407077810 */ /* 0x000fe20007ffe0ff */
[----:B---3--:R-:W-:-:S05]  /*bff0*/  FADD R9, R9, UR12 ;  /* 0x0000000c09097e21 */ /* 0x008fca0008000000 */
[----:B------:R2:W-:Y:S02]  /*c000*/  STG.E desc[UR10][R16.64], R9 ;  /* 0x0000000910007986 */ /* 0x0005e4000c10190a */
.L_x_794:
[----:B------:R-:W-:Y:S05]  /*c010*/  @!P1 BRA `(.L_x_792) ;  /* 0x00000000005c9947 */ /* 0x000fea0003800000 */
[----:B-12---:R-:W0:Y:S08]  /*c020*/  LDC R22, c[0x0][0x390] ;  /* 0x0000e400ff167b82 */ /* 0x006e300000000800 */
[----:B------:R-:W1:Y:S01]  /*c030*/  LDC.64 R16, c[0x0][0x380] ;  /* 0x0000e000ff107b82 */ /* 0x000e620000000a00 */
        /* <DEDUP_REMOVED lines=16> */
[----:B------:R-:W-:-:S05]  /*c140*/  IADD3 R7, PT, PT, R7, 0x2, RZ ;  /* 0x0000000207077810 */ /* 0x000fca0007ffe0ff */
[----:B------:R-:W-:-:S05]  /*c150*/  IMAD.WIDE.U32 R16, R7, 0x4, R16 ;  /* 0x0000000407107825 */ /* 0x000fca00078e0010 */
[----:B------:R-:W2:Y:S02]  /*c160*/  LDG.E R7, desc[UR10][R16.64] ;  /* 0x0000000a10077981 */ /* 0x000ea4000c1e1900 */
[----:B--2---:R-:W-:-:S05]  /*c170*/  FADD R7, R7, UR12 ;  /* 0x0000000c07077e21 */ /* 0x004fca0008000000 */
[----:B------:R1:W-:Y:S02]  /*c180*/  STG.E desc[UR10][R16.64], R7 ;  /* 0x0000000710007986 */ /* 0x0003e4000c10190a */
.L_x_792:
[----:B------:R-:W-:-:S06]  /*c190*/  UIADD3 UR4, UPT, UPT, UR4, 0x1, URZ ;  /* 0x0000000104047890 */ /* 0x000fcc000fffe0ff */
[----:B------:R-:W-:-:S13]  /*c1a0*/  ISETP.NE.AND P0, PT, R14, UR4, PT ;  /* 0x000000040e007c0c */ /* 0x000fda000bf05270 */
[----:B------:R-:W-:Y:S05]  /*c1b0*/  @P0 BRA `(.L_x_795) ;  /* 0xffffffb400a80947 */ /* 0x000fea000383ffff */
[----:B------:R-:W-:Y:S05]  /*c1c0*/  BRA `(.L_x_758) ;  /* 0x00000000000c7947 */ /* 0x000fea0003800000 */
.L_x_759:
[----:B------:R-:W0:Y:S01]  /*c1d0*/  LDC.64 R2, c[0x0][0x398] ;  /* 0x0000e600ff027b82 */ /* 0x000e220000000a00 */
[----:B------:R-:W-:-:S05]  /*c1e0*/  HFMA2 R5, -RZ, RZ, 0, 5.9604644775390625e-08 ;  /* 0x00000001ff057431 */ /* 0x000fca00000001ff */
[----:B0-----:R0:W-:Y:S02]  /*c1f0*/  STG.E desc[UR10][R2.64], R5 ;  /* 0x0000000502007986 */ /* 0x0011e4000c10190a */
.L_x_758:
[----:B------:R-:W5:Y:S02]  /*c200*/  LDCU UR4, c[0x0][0x390] ;  /* 0x00007200ff0477ac */ /* 0x000f640008000800 */
[----:B-----5:R-:W-:-:S04]  /*c210*/  MOV R0, UR4 ;  /* 0x0000000400007c02 */ /* 0x020fc80008000f00 */
[----:B0-----:R-:W-:-:S04]  /*c220*/  IADD3 R6, PT, PT, R0, -0x1, RZ ;  /* 0xffffffff00067810 */ /* 0x001fc80007ffe0ff */
[----:B------:R-:W-:-:S13]  /*c230*/  ISETP.NE.AND P0, PT, R6, RZ, PT ;  /* 0x000000ff0600720c */ /* 0x000fda0003f05270 */
[----:B------:R-:W-:Y:S05]  /*c240*/  @!P0 BRA `(.L_x_796) ;  /* 0x0000000c00808947 */ /* 0x000fea0003800000 */
[----:B------:R-:W-:Y:S02]  /*c250*/  ISETP.GE.U32.AND P1, PT, R21, 0x7, PT ;  /* 0x000000071500780c */ /* 0x000fe40003f26070 */
[----:B-1----:R-:W-:Y:S02]  /*c260*/  LOP3.LUT R4, R6, 0x7, RZ, 0xc0, !PT ;  /* 0x0000000706047812 */ /* 0x002fe400078ec0ff */
[----:B------:R-:W-:Y:S02]  /*c270*/  MOV R5, RZ ;  /* 0x000000ff00057202 */ /* 0x000fe40000000f00 */
[----:B------:R-:W-:-:S07]  /*c280*/  ISETP.NE.AND P0, PT, R4, RZ, PT ;  /* 0x000000ff0400720c */ /* 0x000fce0003f05270 */
[----:B------:R-:W-:Y:S06]  /*c290*/  @!P1 BRA `(.L_x_797) ;  /* 0x0000000400bc9947 */ /* 0x000fec0003800000 */
[----:B------:R-:W0:Y:S01]  /*c2a0*/  LDC R0, c[0x0][0x390] ;  /* 0x0000e400ff007b82 */ /* 0x000e220000000800 */
[----:B------:R-:W-:Y:S01]  /*c2b0*/  HFMA2 R7, -RZ, RZ, 0, 0 ;  /* 0x00000000ff077431 */ /* 0x000fe200000001ff */
[----:B------:R-:W-:-:S06]  /*c2c0*/  LOP3.LUT R5, R6, 0xfffffff8, RZ, 0xc0, !PT ;  /* 0xfffffff806057812 */ /* 0x000fcc00078ec0ff */
[----:B------:R-:W1:Y:S02]  /*c2d0*/  LDC.64 R2, c[0x0][0x380] ;  /* 0x0000e000ff027b82 */ /* 0x000e640000000a00 */
.L_x_798:
[CC--:B0-234-:R-:W-:Y:S02]  /*c2e0*/  IMAD R16, R7.reuse, R0.reuse, R0 ;  /* 0x0000000007107224 */ /* 0x0ddfe400078e0200 */
        /* <DEDUP_REMOVED lines=103> */
[----:B------:R0:W-:Y:S01]  /*c960*/  @!P1 STG.E desc[UR10][R8.64], RZ ;  /* 0x000000ff08009986 */ /* 0x0001e2000c10190a */
[----:B------:R-:W-:-:S13]  /*c970*/  ISETP.NE.AND P1, PT, R7, R5, PT ;  /* 0x000000050700720c */ /* 0x000fda0003f25270 */
[----:B0-----:R-:W-:Y:S05]  /*c980*/  @P1 BRA `(.L_x_798) ;  /* 0xfffffff800541947 */ /* 0x001fea000383ffff */
.L_x_797:
[----:B------:R-:W-:Y:S05]  /*c990*/  @!P0 BRA `(.L_x_796) ;  /* 0x0000000400ac8947 */ /* 0x000fea0003800000 */
[----:B------:R-:W-:Y:S02]  /*c9a0*/  ISETP.GE.U32.AND P0, PT, R4, 0x4, PT ;  /* 0x000000040400780c */ /* 0x000fe40003f06070 */
[----:B--234-:R-:W-:-:S04]  /*c9b0*/  LOP3.LUT R15, R6, 0x3, RZ, 0xc0, !PT ;  /* 0x00000003060f7812 */ /* 0x01cfc800078ec0ff */
        /* <DEDUP_REMOVED lines=56> */
.L_x_799:
[----:B------:R-:W-:Y:S05]  /*cd40*/  @!P1 BRA `(.L_x_796) ;  /* 0x0000000000c09947 */ /* 0x000fea0003800000 */
[----:B------:R-:W-:Y:S02]  /*cd50*/  ISETP.NE.AND P0, PT, R15, 0x1, PT ;  /* 0x000000010f00780c */ /* 0x000fe40003f05270 */
[----:B0-----:R-:W-:-:S04]  /*cd60*/  LOP3.LUT R2, R6, 0x1, RZ, 0xc0, !PT ;  /* 0x0000000106027812 */ /* 0x001fc800078ec0ff */
[----:B------:R-:W-:-:S07]  /*cd70*/  ISETP.NE.U32.AND P1, PT, R2, 0x1, PT ;  /* 0x000000010200780c */ /* 0x000fce0003f25070 */
        /* <DEDUP_REMOVED lines=12> */
[----:B------:R-:W-:Y:S01]  /*ce40*/  IADD3 R5, PT, PT, R5, 0x2, RZ ;  /* 0x0000000205057810 */ /* 0x000fe20007ffe0ff */
[----:B--2---:R-:W-:-:S05]  /*ce50*/  FADD R4, |R14|, |R9| ;  /* 0x400000090e047221 */ /* 0x004fca0000000200 */
[----:B------:R-:W-:-:S05]  /*ce60*/  FMNMX R4, R4, 1, !PT ;  /* 0x3f80000004047809 */ /* 0x000fca0007800000 */
[----:B------:R-:W-:-:S05]  /*ce70*/  FMUL R4, R4, 1.1920928955078125e-07 ;  /* 0x3400000004047820 */ /* 0x000fca0000400000 */
[----:B---3--:R-:W-:Y:S02]  /*ce80*/  FSETP.GTU.AND P0, PT, |R7|, R4, PT ;  /* 0x000000040700720b */ /* 0x008fe40003f0c200 */
[----:B------:R-:W-:-:S05]  /*ce90*/  IADD3 R7, PT, PT, R5, R0, R10 ;  /* 0x0000000005077210 */ /* 0x000fca0007ffe00a */
[----:B------:R-:W-:-:S06]  /*cea0*/  IMAD.WIDE.U32 R10, R7, 0x4, R2 ;  /* 0x00000004070a7825 */ /* 0x000fcc00078e0002 */
        /* <DEDUP_REMOVED lines=10> */
.L_x_800:
[----:B------:R-:W-:Y:S05]  /*cf50*/  @P1 BRA `(.L_x_796) ;  /* 0x00000000003c1947 */ /* 0x000fea0003800000 */
[----:B------:R-:W1:Y:S01]  /*cf60*/  LDC.64 R8, c[0x0][0x380] ;  /* 0x0000e000ff087b82 */ /* 0x000e620000000a00 */
[----:B0-----:R-:W-:-:S05]  /*cf70*/  IMAD R3, R5, R0, R5 ;  /* 0x0000000005037224 */ /* 0x001fca00078e0205 */
[----:B------:R-:W-:-:S04]  /*cf80*/  IADD3 R7, PT, PT, R3, R0, RZ ;  /* 0x0000000003077210 */ /* 0x000fc80007ffe0ff */
[----:B------:R-:W-:Y:S01]  /*cf90*/  IADD3 R5, PT, PT, R7, 0x1, RZ ;  /* 0x0000000107057810 */ /* 0x000fe20007ffe0ff */
[----:B-1----:R-:W-:-:S04]  /*cfa0*/  IMAD.WIDE.U32 R2, R3, 0x4, R8 ;  /* 0x0000000403027825 */ /* 0x002fc800078e0008 */
        /* <DEDUP_REMOVED lines=10> */
.L_x_796:
[----:B------:R-:W-:-:S13]  /*d050*/  ISETP.GE.U32.AND P0, PT, R0, 0x3, PT ;  /* 0x000000030000780c */ /* 0x000fda0003f06070 */
[----:B------:R-:W-:Y:S05]  /*d060*/  @!P0 EXIT ;  /* 0x000000000000894d */ /* 0x000fea0003800000 */
[----:B------:R-:W-:Y:S01]  /*d070*/  PRMT R0, RZ, 0x7610, R0 ;  /* 0x00007610ff007816 */ /* 0x000fe20000000000 */
[----:B------:R-:W-:Y:S01]  /*d080*/  UMOV UR5, 0x2 ;  /* 0x0000000200057882 */ /* 0x000fe20000000000 */
[----:B01----:R-:W-:Y:S01]  /*d090*/  PRMT R3, RZ, 0x7610, R3 ;  /* 0x00007610ff037816 */ /* 0x003fe20000000003 */
[----:B------:R-:W-:Y:S01]  /*d0a0*/  UMOV UR6, 0x1 ;  /* 0x0000000100067882 */ /* 0x000fe20000000000 */
[----:B------:R-:W-:-:S05]  /*d0b0*/  UMOV UR4, URZ ;  /* 0x000000ff00047c82 */ /* 0x000fca0008000000 */
.L_x_806:
[----:B------:R-:W-:Y:S01]  /*d0c0*/  UISETP.GE.U32.AND UP1, UPT, UR4, 0x7, UPT ;  /* 0x000000070400788c */ /* 0x000fe2000bf26070 */
[----:B------:R-:W-:Y:S01]  /*d0d0*/  HFMA2 R2, -RZ, RZ, 0, 0 ;  /* 0x00000000ff027431 */ /* 0x000fe200000001ff */
[----:B------:R-:W-:Y:S01]  /*d0e0*/  IADD3 R3, PT, PT, R3, 0x1, RZ ;  /* 0x0000000103037810 */ /* 0x000fe20007ffe0ff */
[----:B------:R-:W-:-:S06]  /*d0f0*/  ULOP3.LUT UP0, URZ, UR6, 0x7, URZ, 0xc0, !UPT ;  /* 0x0000000706ff7892 */ /* 0x000fcc000f80c0ff */
[----:B01----:R-:W-:Y:S05]  /*d100*/  BRA.U !UP1, `(.L_x_801) ;  /* 0x0000000109887547 */ /* 0x003fea000b800000 */
[----:B------:R-:W0:Y:S01]  /*d110*/  LDCU UR7, c[0x0][0x390] ;  /* 0x00007200ff0777ac */ /* 0x000e220008000800 */
[----:B------:R-:W1:Y:S01]  /*d120*/  LDC.64 R4, c[0x0][0x380] ;  /* 0x0000e000ff047b82 */ /* 0x000e620000000a00 */
[----:B------:R-:W-:-:S06]  /*d130*/  ULOP3.LUT UR4, UR6, 0xfffffff8, URZ, 0xc0, !UPT ;  /* 0xfffffff806047892 */ /* 0x000fcc000f8ec0ff */
[----:B------:R-:W-:Y:S01]  /*d140*/  MOV R2, UR4 ;  /* 0x0000000400027c02 */ /* 0x000fe20008000f00 */
[----:B0-----:R-:W-:Y:S02]  /*d150*/  UIMAD UR6, UR5, UR7, 0x3 ;  /* 0x00000003050674a4 */ /* 0x001fe4000f8e0207 */
[----:B------:R-:W-:-:S04]  /*d160*/  UIADD3 UR7, UPT, UPT, -UR4, URZ, URZ ;  /* 0x000000ff04077290 */ /* 0x000fc8000fffe1ff */
[----:B------:R-:W-:-:S08]  /*d170*/  MOV R7, UR6 ;  /* 0x0000000600077c02 */ /* 0x000fd00008000f00 */
.L_x_802:
[C---:B-1234-:R-:W-:Y:S01]  /*d180*/  IADD3 R9, PT, PT, R7.reuse, -0x3, RZ ;  /* 0xfffffffd07097810 */ /* 0x05efe20007ffe0ff */
[C-C-:B-1----:R-:W-:Y:S01]  /*d190*/  IMAD.WIDE.U32 R14, R7.reuse, 0x4, R4.reuse ;  /* 0x00000004070e7825 */ /* 0x142fe200078e0004 */
[C---:B------:R-:W-:Y:S01]  /*d1a0*/  IADD3 R11, PT, PT, R7.reuse, -0x2, RZ ;  /* 0xfffffffe070b7810 */ /* 0x040fe20007ffe0ff */
[----:B------:R-:W-:Y:S01]  /*d1b0*/  UIADD3 UR7, UPT, UPT, UR7, 0x8, URZ ;  /* 0x0000000807077890 */ /* 0x000fe2000fffe0ff */
[----:B------:R-:W-:Y:S01]  /*d1c0*/  IADD3 R13, PT, PT, R7, -0x1, RZ ;  /* 0xffffffff070d7810 */ /* 0x000fe20007ffe0ff */
[--C-:B------:R-:W-:Y:S01]  /*d1d0*/  IMAD.WIDE.U32 R8, R9, 0x4, R4.reuse ;  /* 0x0000000409087825 */ /* 0x100fe200078e0004 */
[C---:B------:R-:W-:Y:S01]  /*d1e0*/  IADD3 R17, PT, PT, R7.reuse, 0x1, RZ ;  /* 0x0000000107117810 */ /* 0x040fe20007ffe0ff */
[----:B------:R-:W-:Y:S01]  /*d1f0*/  UISETP.NE.AND UP1, UPT, UR7, URZ, UPT ;  /* 0x000000ff0700728c */ /* 0x000fe2000bf25270 */
[----:B------:R-:W-:Y:S01]  /*d200*/  IADD3 R19, PT, PT, R7, 0x2, RZ ;  /* 0x0000000207137810 */ /* 0x000fe20007ffe0ff */
[--C-:B------:R-:W-:Y:S01]  /*d210*/  IMAD.WIDE.U32 R10, R11, 0x4, R4.reuse ;  /* 0x000000040b0a7825 */ /* 0x100fe200078e0004 */
[C---:B------:R-:W-:Y:S01]  /*d220*/  IADD3 R21, PT, PT, R7.reuse, 0x3, RZ ;  /* 0x0000000307157810 */ /* 0x040fe20007ffe0ff */
[----:B------:R0:W-:Y:S01]  /*d230*/  STG.E desc[UR10][R8.64], RZ ;  /* 0x000000ff08007986 */ /* 0x0001e2000c10190a */
[----:B------:R-:W-:Y:S01]  /*d240*/  IADD3 R23, PT, PT, R7, 0x4, RZ ;  /* 0x0000000407177810 */ /* 0x000fe20007ffe0ff */
[--C-:B------:R-:W-:Y:S01]  /*d250*/  IMAD.WIDE.U32 R12, R13, 0x4, R4.reuse ;  /* 0x000000040d0c7825 */ /* 0x100fe200078e0004 */
[----:B------:R-:W-:Y:S01]  /*d260*/  IADD3 R7, PT, PT, R7, 0x8, RZ ;  /* 0x0000000807077810 */ /* 0x000fe20007ffe0ff */
[----:B------:R1:W-:Y:S02]  /*d270*/  STG.E desc[UR10][R10.64], RZ ;  /* 0x000000ff0a007986 */ /* 0x0003e4000c10190a */
[----:B------:R-:W-:-:S02]  /*d280*/  IMAD.WIDE.U32 R16, R17, 0x4, R4 ;  /* 0x0000000411107825 */ /* 0x000fc400078e0004 */
[----:B------:R1:W-:Y:S02]  /*d290*/  STG.E desc[UR10][R12.64], RZ ;  /* 0x000000ff0c007986 */ /* 0x0003e4000c10190a */
[--C-:B------:R-:W-:Y:S02]  /*d2a0*/  IMAD.WIDE.U32 R18, R19, 0x4, R4.reuse ;  /* 0x0000000413127825 */ /* 0x100fe400078e0004 */
[----:B------:R1:W-:Y:S02]  /*d2b0*/  STG.E desc[UR10][R14.64], RZ ;  /* 0x000000ff0e007986 */ /* 0x0003e4000c10190a */
[--C-:B------:R-:W-:Y:S02]  /*d2c0*/  IMAD.WIDE.U32 R20, R21, 0x4, R4.reuse ;  /* 0x0000000415147825 */ /* 0x100fe400078e0004 */
[----:B------:R1:W-:Y:S02]  /*d2d0*/  STG.E desc[UR10][R16.64], RZ ;  /* 0x000000ff10007986 */ /* 0x0003e4000c10190a */
[----:B0-----:R-:W-:-:S02]  /*d2e0*/  IMAD.WIDE.U32 R8, R23, 0x4, R4 ;  /* 0x0000000417087825 */ /* 0x001fc400078e0004 */
[----:B------:R1:W-:Y:S04]  /*d2f0*/  STG.E desc[UR10][R18.64], RZ ;  /* 0x000000ff12007986 */ /* 0x0003e8000c10190a */
[----:B------:R1:W-:Y:S04]  /*d300*/  STG.E desc[UR10][R20.64], RZ ;  /* 0x000000ff14007986 */ /* 0x0003e8000c10190a */
[----:B------:R1:W-:Y:S01]  /*d310*/  STG.E desc[UR10][R8.64], RZ ;  /* 0x000000ff08007986 */ /* 0x0003e2000c10190a */
[----:B------:R-:W-:Y:S05]  /*d320*/  BRA.U UP1, `(.L_x_802) ;  /* 0xfffffffd01947547 */ /* 0x000fea000b83ffff */
.L_x_801:
        /* <DEDUP_REMOVED lines=8> */
[----:B-1----:R-:W1:Y:S01]  /*d3b0*/  LDC.64 R12, c[0x0][0x380] ;  /* 0x0000e000ff0c7b82 */ /* 0x002e620000000a00 */
[----:B0-----:R-:W-:Y:S01]  /*d3c0*/  IMAD R5, R5, UR5, R2 ;  /* 0x0000000505057c24 */ /* 0x001fe2000f8e0202 */
[----:B------:R-:W-:-:S04]  /*d3d0*/  IADD3 R2, PT, PT, R2, 0x4, RZ ;  /* 0x0000000402027810 */ /* 0x000fc80007ffe0ff */
[C---:B--234-:R-:W-:Y:S02]  /*d3e0*/  IADD3 R9, PT, PT, R5.reuse, 0x1, RZ ;  /* 0x0000000105097810 */ /* 0x05cfe40007ffe0ff */
[C---:B------:R-:W-:Y:S02]  /*d3f0*/  IADD3 R11, PT, PT, R5.reuse, 0x2, RZ ;  /* 0x00000002050b7810 */ /* 0x040fe40007ffe0ff */
        /* <DEDUP_REMOVED lines=9> */
.L_x_804:
[----:B------:R-:W-:Y:S05]  /*d490*/  @!P1 BRA `(.L_x_803) ;  /* 0x0000000000489947 */ /* 0x000fea0003800000 */
[C---:B0-----:R-:W-:Y:S02]  /*d4a0*/  LOP3.LUT R4, R0.reuse, 0x1, RZ, 0xc0, !PT ;  /* 0x0000000100047812 */ /* 0x041fe400078ec0ff */
[----:B------:R-:W-:Y:S02]  /*d4b0*/  LOP3.LUT P0, RZ, R0, 0x3, RZ, 0xc0, !PT ;  /* 0x0000000300ff7812 */ /* 0x000fe4000780c0ff */
[----:B------:R-:W-:-:S13]  /*d4c0*/  ISETP.NE.U32.AND P1, PT, R4, 0x1, PT ;  /* 0x000000010400780c */ /* 0x000fda0003f25070 */
[----:B-1234-:R-:W0:Y:S08]  /*d4d0*/  @P1 LDC R15, c[0x0][0x390] ;  /* 0x0000e400ff0f1b82 */ /* 0x01ee300000000800 */
[----:B------:R-:W1:Y:S01]  /*d4e0*/  @P1 LDC.64 R10, c[0x0][0x380] ;  /* 0x0000e000ff0a1b82 */ /* 0x000e620000000a00 */
[----:B------:R-:W-:Y:S05]  /*d4f0*/  @!P0 BRA `(.L_x_805) ;  /* 0x0000000000248947 */ /* 0x000fea0003800000 */
[----:B------:R-:W2:Y:S08]  /*d500*/  LDC R7, c[0x0][0x390] ;  /* 0x0000e400ff077b82 */ /* 0x000eb00000000800 */
[----:B------:R-:W3:Y:S01]  /*d510*/  LDC.64 R4, c[0x0][0x380] ;  /* 0x0000e000ff047b82 */ /* 0x000ee20000000a00 */
[----:B--2---:R-:W-:Y:S01]  /*d520*/  IMAD R7, R7, UR5, R2 ;  /* 0x0000000507077c24 */ /* 0x004fe2000f8e0202 */
[----:B------:R-:W-:-:S04]  /*d530*/  IADD3 R2, PT, PT, R2, 0x2, RZ ;  /* 0x0000000202027810 */ /* 0x000fc80007ffe0ff */
[C---:B------:R-:W-:Y:S01]  /*d540*/  IADD3 R13, PT, PT, R7.reuse, 0x1, RZ ;  /* 0x00000001070d7810 */ /* 0x040fe20007ffe0ff */
[----:B---3--:R-:W-:-:S04]  /*d550*/  IMAD.WIDE.U32 R8, R7, 0x4, R4 ;  /* 0x0000000407087825 */ /* 0x008fc800078e0004 */
[----:B------:R-:W-:Y:S01]  /*d560*/  IMAD.WIDE.U32 R4, R13, 0x4, R4 ;  /* 0x000000040d047825 */ /* 0x000fe200078e0004 */
[----:B------:R2:W-:Y:S04]  /*d570*/  STG.E desc[UR10][R8.64], RZ ;  /* 0x000000ff08007986 */ /* 0x0005e8000c10190a */
[----:B------:R2:W-:Y:S02]  /*d580*/  STG.E desc[UR10][R4.64], RZ ;  /* 0x000000ff04007986 */ /* 0x0005e4000c10190a */
.L_x_805:
[----:B0-2---:R-:W-:-:S04]  /*d590*/  @P1 IMAD R5, R15, UR5, R2 ;  /* 0x000000050f051c24 */ /* 0x005fc8000f8e0202 */
[----:B-1----:R-:W-:-:S05]  /*d5a0*/  @P1 IMAD.WIDE.U32 R4, R5, 0x4, R10 ;  /* 0x0000000405041825 */ /* 0x002fca00078e000a */
[----:B------:R0:W-:Y:S02]  /*d5b0*/  @P1 STG.E desc[UR10][R4.64], RZ ;  /* 0x000000ff04001986 */ /* 0x0001e4000c10190a */
.L_x_803:
[----:B------:R-:W-:Y:S01]  /*d5c0*/  ISETP.NE.AND P0, PT, R6, UR6, PT ;  /* 0x0000000606007c0c */ /* 0x000fe2000bf05270 */
[----:B------:R-:W-:Y:S01]  /*d5d0*/  UIADD3 UR5, UPT, UPT, UR6, 0x1, URZ ;  /* 0x0000000106057890 */ /* 0x000fe2000fffe0ff */
[----:B------:R-:W-:Y:S01]  /*d5e0*/  IADD3 R0, PT, PT, R0, 0x1, RZ ;  /* 0x0000000100007810 */ /* 0x000fe20007ffe0ff */
[----:B------:R-:W-:-:S10]  /*d5f0*/  UIADD3 UR4, UPT, UPT, UR6, -0x1, URZ ;  /* 0xffffffff06047890 */ /* 0x000fd4000fffe0ff */
[----:B------:R-:W-:Y:S05]  /*d600*/  @P0 BRA `(.L_x_806) ;  /* 0xfffffff800ac0947 */ /* 0x000fea000383ffff */
[----:B------:R-:W-:Y:S05]  /*d610*/  EXIT ;  /* 0x000000000000794d */ /* 0x000fea0003800000 */
        .weak           $__internal_6_$__cuda_sm20_sqrt_rn_f32_slowpath
        .type           $__internal_6_$__cuda_sm20_sqrt_rn_f32_slowpath,@function
        .size           $__internal_6_$__cuda_sm20_sqrt_rn_f32_slowpath,($__internal_7_$__cuda_sm3x_div_rn_noftz_f32_slowpath - $__internal_6_$__cuda_sm20_sqrt_rn_f32_slowpath)
$__internal_6_$__cuda_sm20_sqrt_rn_f32_slowpath:
        /* <DEDUP_REMOVED lines=20> */
.L_x_807:
[----:B------:R-:W-:-:S04]  /*d760*/  HFMA2 R17, -RZ, RZ, 0, 0 ;  /* 0x00000000ff117431 */ /* 0x000fc800000001ff */
[----:B------:R-:W-:Y:S05]  /*d770*/  RET.REL.NODEC R16 `(schur_decompose_f32) ;  /* 0xffffff2810207950 */ /* 0x000fea0003c3ffff */
        .weak           $__internal_7_$__cuda_sm3x_div_rn_noftz_f32_slowpath
        .type           $__internal_7_$__cuda_sm3x_div_rn_noftz_f32_slowpath,@function
        .size           $__internal_7_$__cuda_sm3x_div_rn_noftz_f32_slowpath,(.L_x_1797 - $__internal_7_$__cuda_sm3x_div_rn_noftz_f32_slowpath)
$__internal_7_$__cuda_sm3x_div_rn_noftz_f32_slowpath:
[----:B------:R-:W-:Y:S02]  /*d780*/  SHF.R.U32.HI R17, RZ, 0x17, R16 ;  /* 0x00000017ff117819 */ /* 0x000fe40000011610 */
[----:B------:R-:W-:Y:S02]  /*d790*/  SHF.R.U32.HI R23, RZ, 0x17, R11 ;  /* 0x00000017ff177819 */ /* 0x000fe4000001160b */
[----:B------:R-:W-:Y:S02]  /*d7a0*/  LOP3.LUT R17, R17, 0xff, RZ, 0xc0, !PT ;  /* 0x000000ff11117812 */ /* 0x000fe400078ec0ff */
[----:B------:R-:W-:Y:S02]  /*d7b0*/  LOP3.LUT R23, R23, 0xff, RZ, 0xc0, !PT ;  /* 0x000000ff17177812 */ /* 0x000fe400078ec0ff */
[----:B------:R-:W-:Y:S02]  /*d7c0*/  IADD3 R26, PT, PT, R17, -0x1, RZ ;  /* 0xffffffff111a7810 */ /* 0x000fe40007ffe0ff */
[----:B------:R-:W-:-:S02]  /*d7d0*/  IADD3 R27, PT, PT, R23, -0x1, RZ ;  /* 0xffffffff171b7810 */ /* 0x000fc40007ffe0ff */
[----:B------:R-:W-:Y:S02]  /*d7e0*/  ISETP.GT.U32.AND P0, PT, R26, 0xfd, PT ;  /* 0x000000fd1a00780c */ /* 0x000fe40003f04070 */
[----:B------:R-:W-:Y:S02]  /*d7f0*/  MOV R28, R16 ;  /* 0x00000010001c7202 */ /* 0x000fe40000000f00 */
        /* <DEDUP_REMOVED lines=26> */
.L_x_808:
[----:B------:R-:W-:-:S04]  /*d9a0*/  LEA R29, R17, 0xc0800000, 0x17 ;  /* 0xc0800000111d7811 */ /* 0x000fc800078eb8ff */
[----:B------:R-:W-:Y:S02]  /*d9b0*/  IADD3 R29, PT, PT, -R29, R28, RZ ;  /* 0x0000001c1d1d7210 */ /* 0x000fe40007ffe1ff */
[----:B------:R-:W-:Y:S02]  /*d9c0*/  IADD3 R28, PT, PT, R23, -0x7f, RZ ;  /* 0xffffff81171c7810 */ /* 0x000fe40007ffe0ff */
[----:B------:R-:W0:Y:S01]  /*d9d0*/  MUFU.RCP R27, R29 ;  /* 0x0000001d001b7308 */ /* 0x000e220000001000 */
[----:B------:R-:W-:Y:S02]  /*d9e0*/  FADD.FTZ R26, -R29, -RZ ;  /* 0x800000ff1d1a7221 */ /* 0x000fe40000010100 */
[C---:B------:R-:W-:Y:S01]  /*d9f0*/  IMAD R11, R28.reuse, -0x800000, R11 ;  /* 0xff8000001c0b7824 */ /* 0x040fe200078e020b */
        /* <DEDUP_REMOVED lines=25> */
[----:B------:R-:W-:Y:S02]  /*db90*/  IADD3 R26, PT, PT, R17, 0x20, RZ ;  /* 0x00000020111a7810 */ /* 0x000fe40007ffe0ff */
[----:B------:R-:W-:Y:S02]  /*dba0*/  LOP3.LUT R19, R19, 0x7fffff, RZ, 0xc0, !PT ;  /* 0x007fffff13137812 */ /* 0x000fe400078ec0ff */
[----:B------:R-:W-:Y:S02]  /*dbb0*/  ISETP.NE.AND P4, PT, R17, RZ, PT ;  /* 0x000000ff1100720c */ /* 0x000fe40003f85270 */
        /* <DEDUP_REMOVED lines=16> */
.L_x_814:
[----:B------:R-:W-:-:S04]  /*dcc0*/  LOP3.LUT R11, R11, 0x80000000, RZ, 0xc0, !PT ;  /* 0x800000000b0b7812 */ /* 0x000fc800078ec0ff */
[----:B------:R-:W-:Y:S01]  /*dcd0*/  LOP3.LUT R11, R11, 0x7f800000, RZ, 0xfc, !PT ;  /* 0x7f8000000b0b7812 */ /* 0x000fe200078efcff */
[----:B------:R-:W-:Y:S06]  /*dce0*/  BRA `(.L_x_815) ;  /* 0x0000000000047947 */ /* 0x000fec0003800000 */
.L_x_813:
[----:B------:R-:W-:-:S07]  /*dcf0*/  LEA R11, R28, R11, 0x17 ;  /* 0x0000000b1c0b7211 */ /* 0x000fce00078eb8ff */
.L_x_815:
[----:B------:R-:W-:Y:S01]  /*dd00*/  R2UR UR6, R11 ;  /* 0x000000000b0672ca */ /* 0x000fe200000e0000 */
[----:B------:R-:W-:-:S14]  /*dd10*/  BRA `(.L_x_816) ;  /* 0x0000000000307947 */ /* 0x000fdc0003800000 */
.L_x_812:
[----:B------:R-:W-:-:S04]  /*dd20*/  LOP3.LUT R11, R28, 0x80000000, R11, 0x48, !PT ;  /* 0x800000001c0b7812 */ /* 0x000fc800078e480b */
[----:B------:R-:W-:-:S04]  /*dd30*/  LOP3.LUT R11, R11, 0x7f800000, RZ, 0xfc, !PT ;  /* 0x7f8000000b0b7812 */ /* 0x000fc800078efcff */
[----:B------:R-:W-:Y:S01]  /*dd40*/  R2UR UR6, R11 ;  /* 0x000000000b0672ca */ /* 0x000fe200000e0000 */
[----:B------:R-:W-:-:S14]  /*dd50*/  BRA `(.L_x_816) ;  /* 0x0000000000207947 */ /* 0x000fdc0003800000 */
.L_x_811:
[----:B------:R-:W-:-:S04]  /*dd60*/  LOP3.LUT R11, R28, 0x80000000, R11, 0x48, !PT ;  /* 0x800000001c0b7812 */ /* 0x000fc800078e480b */
[----:B------:R-:W-:Y:S01]  /*dd70*/  R2UR UR6, R11 ;  /* 0x000000000b0672ca */ /* 0x000fe200000e0000 */
[----:B------:R-:W-:-:S14]  /*dd80*/  BRA `(.L_x_816) ;  /* 0x0000000000147947 */ /* 0x000fdc0003800000 */
.L_x_810:
[----:B------:R-:W0:Y:S02]  /*dd90*/  MUFU.RSQ R11, -QNAN ;  /* 0xffc00000000b7908 */ /* 0x000e240000001400 */
[----:B0-----:R-:W-:Y:S01]  /*dda0*/  R2UR UR6, R11 ;  /* 0x000000000b0672ca */ /* 0x001fe200000e0000 */
[----:B------:R-:W-:-:S14]  /*ddb0*/  BRA `(.L_x_816) ;  /* 0x0000000000087947 */ /* 0x000fdc0003800000 */
.L_x_809:
[----:B------:R-:W-:-:S05]  /*ddc0*/  FADD.FTZ R11, R11, R16 ;  /* 0x000000100b0b7221 */ /* 0x000fca0000010000 */
[----:B------:R-:W-:-:S15]  /*ddd0*/  R2UR UR6, R11 ;  /* 0x000000000b0672ca */ /* 0x000fde00000e0000 */
.L_x_816:
[----:B------:R-:W-:Y:S01]  /*dde0*/  HFMA2 R27, -RZ, RZ, 0, 0 ;  /* 0x00000000ff1b7431 */ /* 0x000fe200000001ff */
[----:B------:R-:W-:-:S04]  /*ddf0*/  MOV R26, R24 ;  /* 0x00000018001a7202 */ /* 0x000fc80000000f00 */
[----:B------:R-:W-:Y:S05]  /*de00*/  RET.REL.NODEC R26 `(schur_decompose_f32) ;  /* 0xffffff201a7c7950 */ /* 0x000fea0003c3ffff */
.L_x_817:
        /* <DEDUP_REMOVED lines=15> */
.L_x_1797:


//--------------------- .text.eig_jacobi_symmetric_f64 --------------------------
	.section	.text.eig_jacobi_symmetric_f64,"ax",@progbits
	.align	128
        .global         eig_jacobi_symmetric_f64
        .type           eig_jacobi_symmetric_f64,@function
        .size           eig_jacobi_symmetric_f64,(.L_x_1800 - eig_jacobi_symmetric_f64)
        .other          eig_jacobi_symmetric_f64,@"STO_CUDA_ENTRY STV_DEFAULT"
eig_jacobi_symmetric_f64:
.text.eig_jacobi_symmetric_f64:
[----:B------:R-:W-:Y:S01]  /*0000*/  LDC R1, c[0x0][0x37c] ;  /* 0x0000df00ff017b82 */ /* 0x000fe20000000800 */
[----:B------:R-:W0:Y:S07]  /*0010*/  S2R R0, SR_TID.X ;  /* 0x0000000000007919 */ /* 0x000e2e0000002100 */
[----:B------:R-:W0:Y:S02]  /*0020*/  S2UR UR4, SR_CTAID.X ;  /* 0x00000000000479c3 */ /* 0x000e240000002500 */
[----:B0-----:R-:W-:-:S13]  /*0030*/  LOP3.LUT P0, RZ, R0, UR4, RZ, 0xfc, !PT ;  /* 0x0000000400ff7c12 */ /* 0x001fda000f80fcff */
[----:B------:R-:W-:Y:S05]  /*0040*/  @P0 EXIT ;  /* 0x000000000000094d */ /* 0x000fea0003800000 */
[----:B------:R-:W0:Y:S01]  /*0050*/  LDCU UR4, c[0x0][0x398] ;  /* 0x00007300ff0477ac */ /* 0x000e220008000800 */
[----:B------:R-:W1:Y:S01]  /*0060*/  LDCU.64 UR8, c[0x0][0x358] ;  /* 0x00006b00ff0877ac */ /* 0x000e620008000a00 */
[----:B0-----:R-:W-:-:S04]  /*0070*/  MOV R0, UR4 ;  /* 0x0000000400007c02 */ /* 0x001fc80008000f00 */
[----:B------:R-:W0:Y:S01]  /*0080*/  I2F.F64.U32 R16, R0 ;  /* 0x0000000000107312 */ /* 0x000e220000201800 */
[----:B------:R-:W-:Y:S01]  /*0090*/  ISETP.NE.AND P0, PT, R0, RZ, PT ;  /* 0x000000ff0000720c */ /* 0x000fe20003f05270 */
[----:B0-----:R-:W-:-:S12]  /*00a0*/  DMUL R16, R16, 2.2204460492503130808e-16 ;  /* 0x3cb0000010107828 */ /* 0x001fd80000000000 */
[----:B-1----:R-:W-:Y:S05]  /*00b0*/  @!P0 BRA `(.L_x_818) ;  /* 0x0000004c003c8947 */ /* 0x002fea0003800000 */
[C---:B------:R-:W-:Y:S01]  /*00c0*/  LOP3.LUT R2, R0.reuse, 0x7, RZ, 0xc0, !PT ;  /* 0x0000000700027812 */ /* 0x040fe200078ec0ff */
[----:B------:R-:W-:Y:S01]  /*00d0*/  UMOV UR4, URZ ;  /* 0x000000ff00047c82 */ /* 0x000fe20008000000 */
[C---:B------:R-:W-:Y:S02]  /*00e0*/  IADD3 R4, PT, PT, R0.reuse, -0x1, RZ ;  /* 0xffffffff00047810 */ /* 0x040fe40007ffe0ff */
[----:B------:R-:W-:Y:S01]  /*00f0*/  LOP3.LUT R5, R0, 0x3, RZ, 0xc0, !PT ;  /* 0x0000000300057812 */ /* 0x000fe200078ec0ff */
[----:B------:R-:W-:-:S05]  /*0100*/  VIADD R3, R2, 0xffffffff ;  /* 0xffffffff02037836 */ /* 0x000fca0000000000 */
[----:B------:R-:W-:Y:S02]  /*0110*/  ISETP.GE.U32.AND P0, PT, R3, 0x3, PT ;  /* 0x000000030300780c */ /* 0x000fe40003f06070 */
[----:B------:R-:W-:-:S11]  /*0120*/  LOP3.LUT R3, R0, 0xfffffff8, RZ, 0xc0, !PT ;  /* 0xfffffff800037812 */ /* 0x000fd600078ec0ff */
.L_x_824:
[----:B------:R-:W-:Y:S01]  /*0130*/  ISETP.GE.U32.AND P1, PT, R4, 0x7, PT ;  /* 0x000000070400780c */ /* 0x000fe20003f26070 */
[----:B------:R-:W-:-:S12]  /*0140*/  IMAD.MOV.U32 R0, RZ, RZ, RZ ;  /* 0x000000ffff007224 */ /* 0x000fd800078e00ff */
[----:B01-3--:R-:W-:Y:S05]  /*0150*/  @!P1 BRA `(.L_x_819) ;  /* 0x0000000000ec9947 */ /* 0x00bfea0003800000 */
[----:B------:R-:W0:Y:S01]  /*0160*/  LDC R0, c[0x0][0x398] ;  /* 0x0000e600ff007b82 */ /* 0x000e220000000800 */
[----:B------:R-:W-:-:S07]  /*0170*/  MOV R8, RZ ;  /* 0x000000ff00087202 */ /* 0x000fce0000000f00 */
[----:B------:R-:W1:Y:S02]  /*0180*/  LDC.64 R6, c[0x0][0x388] ;  /* 0x0000e200ff067b82 */ /* 0x000e640000000a00 */
.L_x_820:
[C---:B------:R-:W-:Y:S01]  /*0190*/  VIADD R9, R8.reuse, 0x1 ;  /* 0x0000000108097836 */ /* 0x040fe20000000000 */
[C---:B---3--:R-:W-:Y:S01]  /*01a0*/  IADD3 R10, PT, PT, R8.reuse, 0x2, RZ ;  /* 0x00000002080a7810 */ /* 0x048fe20007ffe0ff */
[C---:B------:R-:W-:Y:S01]  /*01b0*/  VIADD R11, R8.reuse, 0x3 ;  /* 0x00000003080b7836 */ /* 0x040fe20000000000 */
[C---:B------:R-:W-:Y:S01]  /*01c0*/  ISETP.NE.AND P6, PT, R8.reuse, UR4, PT ;  /* 0x0000000408007c0c */ /* 0x040fe2000bfc5270 */
[C---:B------:R-:W-:Y:S01]  /*01d0*/  VIADD R12, R8.reuse, 0x7 ;  /* 0x00000007080c7836 */ /* 0x040fe20000000000 */
[----:B------:R-:W-:Y:S01]  /*01e0*/  ISETP.NE.AND P2, PT, R9, UR4, PT ;  /* 0x0000000409007c0c */ /* 0x000fe2000bf45270 */
[----:B------:R-:W-:Y:S01]  /*01f0*/  IMAD.MOV.U32 R20, RZ, RZ, RZ ;  /* 0x000000ffff147224 */ /* 0x000fe200078e00ff */
[----:B------:R-:W-:Y:S01]  /*0200*/  IADD3 R9, PT, PT, R8, 0x4, RZ ;  /* 0x0000000408097810 */ /* 0x000fe20007ffe0ff */
[----:B------:R-:W-:Y:S01]  /*0210*/  IMAD.MOV.U32 R22, RZ, RZ, RZ ;  /* 0x000000ffff167224 */ /* 0x000fe200078e00ff */
[----:B------:R-:W-:Y:S01]  /*0220*/  ISETP.NE.AND P1, PT, R10, UR4, PT ;  /* 0x000000040a007c0c */ /* 0x000fe2000bf25270 */
[----:B------:R-:W-:Y:S01]  /*0230*/  VIADD R10, R8, 0x5 ;  /* 0x00000005080a7836 */ /* 0x000fe20000000000 */
[----:B------:R-:W-:Y:S01]  /*0240*/  ISETP.NE.AND P3, PT, R9, UR4, PT ;  /* 0x0000000409007c0c */ /* 0x000fe2000bf65270 */
[----:B0-----:R-:W-:Y:S01]  /*0250*/  IMAD R9, R0, UR4, R8 ;  /* 0x0000000400097c24 */ /* 0x001fe2000f8e0208 */
[----:B------:R-:W-:Y:S01]  /*0260*/  FSEL R21, RZ, 1.875, P6 ;  /* 0x3ff00000ff157808 */ /* 0x000fe20003000000 */
[----:B------:R-:W-:Y:S01]  /*0270*/  HFMA2 R24, -RZ, RZ, 0, 0 ;  /* 0x00000000ff187431 */ /* 0x000fe200000001ff */
[----:B------:R-:W-:Y:S01]  /*0280*/  ISETP.NE.AND P5, PT, R10, UR4, PT ;  /* 0x000000040a007c0c */ /* 0x000fe2000bfa5270 */
[C---:B------:R-:W-:Y:S01]  /*0290*/  VIADD R29, R9.reuse, 0x4 ;  /* 0x00000004091d7836 */ /* 0x040fe20000000000 */
[----:B------:R-:W-:Y:S01]  /*02a0*/  IADD3 R10, PT, PT, R8, 0x6, RZ ;  /* 0x00000006080a7810 */ /* 0x000fe20007ffe0ff */
[----:B------:R-:W-:Y:S01]  /*02b0*/  IMAD.MOV.U32 R26, RZ, RZ, RZ ;  /* 0x000000ffff1a7224 */ /* 0x000fe200078e00ff */
[----:B------:R-:W-:Y:S01]  /*02c0*/  IADD3 R13, PT, PT, R9, 0x1, RZ ;  /* 0x00000001090d7810 */ /* 0x000fe20007ffe0ff */
[----:B------:R-:W-:Y:S01]  /*02d0*/  IMAD.MOV.U32 R28, RZ, RZ, RZ ;  /* 0x000000ffff1c7224 */ /* 0x000fe200078e00ff */
[----:B------:R-:W-:-:S02]  /*02e0*/  ISETP.NE.AND P4, PT, R11, UR4, PT ;  /* 0x000000040b007c0c */ /* 0x000fc4000bf85270 */
[----:B------:R-:W-:Y:S01]  /*02f0*/  ISETP.NE.AND P6, PT, R10, UR4, PT ;  /* 0x000000040a007c0c */ /* 0x000fe2000bfc5270 */
[--C-:B-1----:R-:W-:Y:S01]  /*0300*/  IMAD.WIDE.U32 R10, R9, 0x8, R6.reuse ;  /* 0x00000008090a7825 */ /* 0x102fe200078e0006 */
[----:B------:R-:W-:Y:S02]  /*0310*/  FSEL R23, RZ, 1.875, P2 ;  /* 0x3ff00000ff177808 */ /* 0x000fe40001000000 */
[----:B------:R-:W-:Y:S01]  /*0320*/  ISETP.NE.AND P2, PT, R12, UR4, PT ;  /* 0x000000040c007c0c */ /* 0x000fe2000bf45270 */
[--C-:B------:R-:W-:Y:S01]  /*0330*/  IMAD.WIDE.U32 R12, R13, 0x8, R6.reuse ;  /* 0x000000080d0c7825 */ /* 0x100fe200078e0006 */
[C---:B------:R-:W-:Y:S01]  /*0340*/  IADD3 R15, PT, PT, R9.reuse, 0x2, RZ ;  /* 0x00000002090f7810 */ /* 0x040fe20007ffe0ff */
[----:B------:R0:W-:Y:S01]  /*0350*/  STG.E.64 desc[UR8][R10.64], R20 ;  /* 0x000000140a007986 */ /* 0x0001e2000c101b08 */
[----:B------:R-:W-:Y:S02]  /*0360*/  IADD3 R19, PT, PT, R9, 0x3, RZ ;  /* 0x0000000309137810 */ /* 0x000fe40007ffe0ff */
[----:B------:R-:W-:Y:S01]  /*0370*/  FSEL R25, RZ, 1.875, P1 ;  /* 0x3ff00000ff197808 */ /* 0x000fe20000800000 */
[----:B------:R1:W-:Y:S01]  /*0380*/  STG.E.64 desc[UR8][R12.64], R22 ;  /* 0x000000160c007986 */ /* 0x0003e2000c101b08 */
[----:B------:R-:W-:Y:S01]  /*0390*/  IMAD.WIDE.U32 R14, R15, 0x8, R6 ;  /* 0x000000080f0e7825 */ /* 0x000fe200078e0006 */
[----:B------:R-:W-:-:S02]  /*03a0*/  FSEL R27, RZ, 1.875, P4 ;  /* 0x3ff00000ff1b7808 */ /* 0x000fc40002000000 */
[----:B------:R-:W-:Y:S01]  /*03b0*/  IADD3 R8, PT, PT, R8, 0x8, RZ ;  /* 0x0000000808087810 */ /* 0x000fe20007ffe0ff */
[--C-:B------:R-:W-:Y:S01]  /*03c0*/  IMAD.WIDE.U32 R18, R19, 0x8, R6.reuse ;  /* 0x0000000813127825 */ /* 0x100fe200078e0006 */
[----:B------:R2:W-:Y:S02]  /*03d0*/  STG.E.64 desc[UR8][R14.64], R24 ;  /* 0x000000180e007986 */ /* 0x0005e4000c101b08 */
[----:B------:R-:W-:Y:S01]  /*03e0*/  ISETP.NE.AND P1, PT, R8, R3, PT ;  /* 0x000000030800720c */ /* 0x000fe20003f25270 */
[--C-:B0-----:R-:W-:Y:S01]  /*03f0*/  IMAD.WIDE.U32 R10, R29, 0x8, R6.reuse ;  /* 0x000000081d0a7825 */ /* 0x101fe200078e0006 */
[----:B------:R-:W-:Y:S01]  /*0400*/  FSEL R21, RZ, 1.875, P3 ;  /* 0x3ff00000ff157808 */ /* 0x000fe20001800000 */
[----:B------:R0:W-:Y:S01]  /*0410*/  STG.E.64 desc[UR8][R18.64], R26 ;  /* 0x0000001a12007986 */ /* 0x0001e2000c101b08 */
[C---:B-1----:R-:W-:Y:S01]  /*0420*/  IADD3 R13, PT, PT, R9.reuse, 0x5, RZ ;  /* 0x00000005090d7810 */ /* 0x042fe20007ffe0ff */
[C---:B------:R-:W-:Y:S01]  /*0430*/  VIADD R29, R9.reuse, 0x6 ;  /* 0x00000006091d7836 */ /* 0x040fe20000000000 */
[----:B------:R-:W-:Y:S01]  /*0440*/  IADD3 R9, PT, PT, R9, 0x7, RZ ;  /* 0x0000000709097810 */ /* 0x000fe20007ffe0ff */
[----:B------:R3:W-:Y:S01]  /*0450*/  STG.E.64 desc[UR8][R10.64], R20 ;  /* 0x000000140a007986 */ /* 0x0007e2000c101b08 */
[----:B------:R-:W-:Y:S01]  /*0460*/  FSEL R23, RZ, 1.875, P5 ;  /* 0x3ff00000ff177808 */ /* 0x000fe20002800000 */
[----:B------:R-:W-:Y:S01]  /*0470*/  IMAD.WIDE.U32 R12, R13, 0x8, R6 ;  /* 0x000000080d0c7825 */ /* 0x000fe200078e0006 */
[----:B--2---:R-:W-:-:S03]  /*0480*/  FSEL R25, RZ, 1.875, P6 ;  /* 0x3ff00000ff197808 */ /* 0x004fc60003000000 */
[--C-:B------:R-:W-:Y:S01]  /*0490*/  IMAD.WIDE.U32 R14, R29, 0x8, R6.reuse ;  /* 0x000000081d0e7825 */ /* 0x100fe200078e0006 */
[----:B------:R-:W-:Y:S01]  /*04a0*/  FSEL R29, RZ, 1.875, P2 ;  /* 0x3ff00000ff1d7808 */ /* 0x000fe20001000000 */
[----:B------:R3:W-:Y:S02]  /*04b0*/  STG.E.64 desc[UR8][R12.64], R22 ;  /* 0x000000160c007986 */ /* 0x0007e4000c101b08 */
[----:B0-----:R-:W-:Y:S02]  /*04c0*/  IMAD.WIDE.U32 R18, R9, 0x8, R6 ;  /* 0x0000000809127825 */ /* 0x001fe400078e0006 */
[----:B------:R3:W-:Y:S04]  /*04d0*/  STG.E.64 desc[UR8][R14.64], R24 ;  /* 0x000000180e007986 */ /* 0x0007e8000c101b08 */
[----:B------:R3:W-:Y:S01]  /*04e0*/  STG.E.64 desc[UR8][R18.64], R28 ;  /* 0x0000001c12007986 */ /* 0x0007e2000c101b08 */
[----:B------:R-:W-:Y:S05]  /*04f0*/  @P1 BRA `(.L_x_820) ;  /* 0xfffffffc00241947 */ /* 0x000fea000383ffff */
[----:B------:R-:W-:-:S07]  /*0500*/  IMAD.MOV.U32 R0, RZ, RZ, R3 ;  /* 0x000000ffff007224 */ /* 0x000fce00078e0003 */
.L_x_819:
[----:B------:R-:W-:-:S13]  /*0510*/  ISETP.NE.AND P1, PT, R2, RZ, PT ;  /* 0x000000ff0200720c */ /* 0x000fda0003f25270 */
[----:B------:R-:W-:Y:S05]  /*0520*/  @!P1 BRA `(.L_x_821) ;  /* 0x0000000000f49947 */ /* 0x000fea0003800000 */
[----:B------:R-:W-:Y:S01]  /*0530*/  ISETP.NE.AND P4, PT, R5, RZ, PT ;  /* 0x000000ff0500720c */ /* 0x000fe20003f85270 */
[----:B------:R-:W-:-:S12]  /*0540*/  @!P0 BRA `(.L_x_822) ;  /* 0x0000000000788947 */ /* 0x000fd80003800000 */
[----:B------:R-:W0:Y:S01]  /*0550*/  LDC R9, c[0x0][0x398] ;  /* 0x0000e600ff097b82 */ /* 0x000e220000000800 */
[C---:B---3--:R-:W-:Y:S01]  /*0560*/  IADD3 R11, PT, PT, R0.reuse, 0x3, RZ ;  /* 0x00000003000b7810 */ /* 0x048fe20007ffe0ff */
[C---:B------:R-:W-:Y:S01]  /*0570*/  VIADD R10, R0.reuse, 0x2 ;  /* 0x00000002000a7836 */ /* 0x040fe20000000000 */
[C---:B------:R-:W-:Y:S01]  /*0580*/  ISETP.NE.AND P1, PT, R0.reuse, UR4, PT ;  /* 0x0000000400007c0c */ /* 0x040fe2000bf25270 */
[----:B------:R-:W-:Y:S01]  /*0590*/  IMAD.MOV.U32 R14, RZ, RZ, RZ ;  /* 0x000000ffff0e7224 */ /* 0x000fe200078e00ff */
[----:B------:R-:W-:Y:S01]  /*05a0*/  IADD3 R8, PT, PT, R0, 0x1, RZ ;  /* 0x0000000100087810 */ /* 0x000fe20007ffe0ff */
[----:B------:R-:W-:Y:S01]  /*05b0*/  IMAD.MOV.U32 R18, RZ, RZ, RZ ;  /* 0x000000ffff127224 */ /* 0x000fe200078e00ff */
[----:B------:R-:W-:Y:S01]  /*05c0*/  ISETP.NE.AND P3, PT, R11, UR4, PT ;  /* 0x000000040b007c0c */ /* 0x000fe2000bf65270 */
[----:B------:R-:W1:Y:S01]  /*05d0*/  LDC.64 R12, c[0x0][0x388] ;  /* 0x0000e200ff0c7b82 */ /* 0x000e620000000a00 */
[----:B------:R-:W-:Y:S01]  /*05e0*/  FSEL R15, RZ, 1.875, P1 ;  /* 0x3ff00000ff0f7808 */ /* 0x000fe20000800000 */
[----:B------:R-:W-:Y:S01]  /*05f0*/  IMAD.MOV.U32 R22, RZ, RZ, RZ ;  /* 0x000000ffff167224 */ /* 0x000fe200078e00ff */
[----:B------:R-:W-:-:S02]  /*0600*/  ISETP.NE.AND P1, PT, R8, UR4, PT ;  /* 0x0000000408007c0c */ /* 0x000fc4000bf25270 */
[----:B------:R-:W-:Y:S02]  /*0610*/  ISETP.NE.AND P2, PT, R10, UR4, PT ;  /* 0x000000040a007c0c */ /* 0x000fe4000bf45270 */
[----:B------:R-:W-:Y:S02]  /*0620*/  FSEL R19, RZ, 1.875, P1 ;  /* 0x3ff00000ff137808 */ /* 0x000fe40000800000 */
[----:B------:R-:W-:Y:S02]  /*0630*/  FSEL R21, RZ, 1.875, P2 ;  /* 0x3ff00000ff157808 */ /* 0x000fe40001000000 */
[----:B------:R-:W-:Y:S02]  /*0640*/  MOV R20, RZ ;  /* 0x000000ff00147202 */ /* 0x000fe40000000f00 */
[----:B------:R-:W-:Y:S01]  /*0650*/  FSEL R23, RZ, 1.875, P3 ;  /* 0x3ff00000ff177808 */ /* 0x000fe20001800000 */
[----:B0-----:R-:W-:Y:S01]  /*0660*/  IMAD R9, R9, UR4, R0 ;  /* 0x0000000409097c24 */ /* 0x001fe2000f8e0200 */
[----:B------:R-:W-:-:S03]  /*0670*/  IADD3 R0, PT, PT, R0, 0x4, RZ ;  /* 0x0000000400007810 */ /* 0x000fc60007ffe0ff */
[C---:B------:R-:W-:Y:S01]  /*0680*/  VIADD R25, R9.reuse, 0x2 ;  /* 0x0000000209197836 */ /* 0x040fe20000000000 */
[C---:B------:R-:W-:Y:S02]  /*0690*/  IADD3 R11, PT, PT, R9.reuse, 0x1, RZ ;  /* 0x00000001090b7810 */ /* 0x040fe40007ffe0ff */
[C---:B------:R-:W-:Y:S01]  /*06a0*/  IADD3 R27, PT, PT, R9.reuse, 0x3, RZ ;  /* 0x00000003091b7810 */ /* 0x040fe20007ffe0ff */
        /* <DEDUP_REMOVED lines=8> */
.L_x_822:
[----:B------:R-:W-:Y:S05]  /*0730*/  @!P4 BRA `(.L_x_821) ;  /* 0x000000000070c947 */ /* 0x000fea0003800000 */
[----:B0--3--:R-:W0:Y:S01]  /*0740*/  LDC R19, c[0x0][0x398] ;  /* 0x0000e600ff137b82 */ /* 0x009e220000000800 */
[----:B------:R-:W-:Y:S02]  /*0750*/  ISETP.NE.AND P1, PT, R5, 0x1, PT ;  /* 0x000000010500780c */ /* 0x000fe40003f25270 */
[----:B0-----:R-:W-:-:S11]  /*0760*/  LOP3.LUT P2, RZ, R19, 0x1, RZ, 0xc0, !PT ;  /* 0x0000000113ff7812 */ /* 0x001fd6000784c0ff */
[----:B------:R-:W-:Y:S05]  /*0770*/  @!P1 BRA `(.L_x_823) ;  /* 0x0000000000409947 */ /* 0x000fea0003800000 */
[----:B------:R-:W0:Y:S01]  /*0780*/  LDC R9, c[0x0][0x398] ;  /* 0x0000e600ff097b82 */ /* 0x000e220000000800 */
[C---:B------:R-:W-:Y:S01]  /*0790*/  VIADD R8, R0.reuse, 0x1 ;  /* 0x0000000100087836 */ /* 0x040fe20000000000 */
[----:B------:R-:W-:Y:S01]  /*07a0*/  ISETP.NE.AND P1, PT, R0, UR4, PT ;  /* 0x0000000400007c0c */ /* 0x000fe2000bf25270 */
[----:B------:R-:W-:Y:S02]  /*07b0*/  HFMA2 R12, -RZ, RZ, 0, 0 ;  /* 0x00000000ff0c7431 */ /* 0x000fe400000001ff */
[----:B------:R-:W-:Y:S01]  /*07c0*/  IMAD.MOV.U32 R10, RZ, RZ, RZ ;  /* 0x000000ffff0a7224 */ /* 0x000fe200078e00ff */
[----:B------:R-:W-:Y:S02]  /*07d0*/  ISETP.NE.AND P3, PT, R8, UR4, PT ;  /* 0x0000000408007c0c */ /* 0x000fe4000bf65270 */
[----:B------:R-:W1:Y:S01]  /*07e0*/  LDC.64 R6, c[0x0][0x388] ;  /* 0x0000e200ff067b82 */ /* 0x000e620000000a00 */
[----:B------:R-:W-:Y:S02]  /*07f0*/  FSEL R11, RZ, 1.875, P1 ;  /* 0x3ff00000ff0b7808 */ /* 0x000fe40000800000 */
[----:B------:R-:W-:Y:S01]  /*0800*/  FSEL R13, RZ, 1.875, P3 ;  /* 0x3ff00000ff0d7808 */ /* 0x000fe20001800000 */
[----:B0-----:R-:W-:-:S02]  /*0810*/  IMAD R9, R9, UR4, R0 ;  /* 0x0000000409097c24 */ /* 0x001fc4000f8e0200 */
[----:B------:R-:W-:-:S03]  /*0820*/  VIADD R0, R0, 0x2 ;  /* 0x0000000200007836 */ /* 0x000fc60000000000 */
[C---:B------:R-:W-:Y:S01]  /*0830*/  IADD3 R15, PT, PT, R9.reuse, 0x1, RZ ;  /* 0x00000001090f7810 */ /* 0x040fe20007ffe0ff */
[----:B-1----:R-:W-:-:S04]  /*0840*/  IMAD.WIDE.U32 R8, R9, 0x8, R6 ;  /* 0x0000000809087825 */ /* 0x002fc800078e0006 */
[----:B------:R-:W-:Y:S01]  /*0850*/  IMAD.WIDE.U32 R6, R15, 0x8, R6 ;  /* 0x000000080f067825 */ /* 0x000fe200078e0006 */
[----:B------:R0:W-:Y:S04]  /*0860*/  STG.E.64 desc[UR8][R8.64], R10 ;  /* 0x0000000a08007986 */ /* 0x0001e8000c101b08 */
[----:B------:R0:W-:Y:S02]  /*0870*/  STG.E.64 desc[UR8][R6.64], R12 ;  /* 0x0000000c06007986 */ /* 0x0001e4000c101b08 */
.L_x_823:
[----:B------:R-:W-:Y:S05]  /*0880*/  @!P2 BRA `(.L_x_821) ;  /* 0x00000000001ca947 */ /* 0x000fea0003800000 */
[----:B0-----:R-:W0:Y:S01]  /*0890*/  LDC.64 R6, c[0x0][0x388] ;  /* 0x0000e200ff067b82 */ /* 0x001e220000000a00 */
[----:B------:R-:W-:Y:S01]  /*08a0*/  ISETP.NE.AND P1, PT, R0, UR4, PT ;  /* 0x0000000400007c0c */ /* 0x000fe2000bf25270 */
[----:B------:R-:W-:Y:S01]  /*08b0*/  IMAD R11, R19, UR4, R0 ;  /* 0x00000004130b7c24 */ /* 0x000fe2000f8e0200 */
[----:B------:R-:W-:Y:S02]  /*08c0*/  MOV R8, RZ ;  /* 0x000000ff00087202 */ /* 0x000fe40000000f00 */
[----:B------:R-:W-:Y:S01]  /*08d0*/  FSEL R9, RZ, 1.875, P1 ;  /* 0x3ff00000ff097808 */ /* 0x000fe20000800000 */
[----:B0-----:R-:W-:-:S05]  /*08e0*/  IMAD.WIDE.U32 R6, R11, 0x8, R6 ;  /* 0x000000080b067825 */ /* 0x001fca00078e0006 */
[----:B------:R1:W-:Y:S03]  /*08f0*/  STG.E.64 desc[UR8][R6.64], R8 ;  /* 0x0000000806007986 */ /* 0x0003e6000c101b08 */
.L_x_821:
[----:B------:R-:W2:Y:S01]  /*0900*/  LDCU UR5, c[0x0][0x398] ;  /* 0x00007300ff0577ac */ /* 0x000ea20008000800 */
[----:B------:R-:W-:-:S04]  /*0910*/  UIADD3 UR4, UPT, UPT, UR4, 0x1, URZ ;  /* 0x0000000104047890 */ /* 0x000fc8000fffe0ff */
[----:B--2---:R-:W-:-:S09]  /*0920*/  UISETP.NE.AND UP0, UPT, UR4, UR5, UPT ;  /* 0x000000050400728c */ /* 0x004fd2000bf05270 */
[----:B------:R-:W-:Y:S05]  /*0930*/  BRA.U UP0, `(.L_x_824) ;  /* 0xfffffff500fc7547 */ /* 0x000fea000b83ffff */
[----:B------:R-:W-:Y:S01]  /*0940*/  PRMT R0, RZ, 0x7610, R0 ;  /* 0x00007610ff007816 */ /* 0x000fe20000000000 */
[----:B------:R-:W-:Y:S01]  /*0950*/  UMOV UR4, URZ ;  /* 0x000000ff00047c82 */ /* 0x000fe20008000000 */
[----:B01----:R-:W-:-:S07]  /*0960*/  PRMT R8, RZ, 0x7610, R8 ;  /* 0x00007610ff087816 */ /* 0x003fce0000000008 */
.L_x_830:
[----:B------:R-:W-:-:S09]  /*0970*/  UISETP.NE.AND UP0, UPT, UR4, URZ, UPT ;  /* 0x000000ff0400728c */ /* 0x000fd2000bf05270 */
[----:B012-4-:R-:W-:Y:S05]  /*0980*/  BRA.U !UP0, `(.L_x_825) ;  /* 0x0000000d08847547 */ /* 0x017fea000b800000 */
[----:B------:R-:W-:Y:S01]  /*0990*/  UISETP.GE.U32.AND UP0, UPT, UR4, 0x10, UPT ;  /* 0x000000100400788c */ /* 0x000fe2000bf06070 */
[----:B------:R-:W-:Y:S01]  /*09a0*/  IMAD.MOV.U32 R9, RZ, RZ, RZ ;  /* 0x000000ffff097224 */ /* 0x000fe200078e00ff */
[----:B------:R-:W-:-:S07]  /*09b0*/  ULOP3.LUT UP1, URZ, UR4, 0xf, URZ, 0xc0, !UPT ;  /* 0x0000000f04ff7892 */ /* 0x000fce000f82c0ff */
[----:B------:R-:W-:Y:S05]  /*09c0*/  BRA.U !UP0, `(.L_x_826) ;  /* 0x0000000508a07547 */ /* 0x000fea000b800000 */
[----:B---3--:R-:W0:Y:S01]  /*09d0*/  LDC R10, c[0x0][0x398] ;  /* 0x0000e600ff0a7b82 */ /* 0x008e220000000800 */
[----:B------:R-:W-:Y:S01]  /*09e0*/  ULOP3.LUT UR5, UR4, 0xfffffff0, URZ, 0xc0, !UPT ;  /* 0xfffffff004057892 */ /* 0x000fe2000f8ec0ff */
[----:B------:R-:W-:-:S05]  /*09f0*/  HFMA2 R11, -RZ, RZ, 0, 0 ;  /* 0x00000000ff0b7431 */ /* 0x000fca00000001ff */
[----:B------:R-:W-:Y:S01]  /*0a00*/  IMAD.U32 R9, RZ, RZ, UR5 ;  /* 0x00000005ff097e24 */ /* 0x000fe2000f8e00ff */
[----:B------:R-:W1:Y:S06]  /*0a10*/  LDC.64 R6, c[0x0][0x380] ;  /* 0x0000e000ff067b82 */ /* 0x000e6c0000000a00 */
.L_x_827:
[----:B0-2---:R-:W-:-:S04]  /*0a20*/  IMAD R13, R10, UR4, R11 ;  /* 0x000000040a0d7c24 */ /* 0x005fc8000f8e020b */
[----:B-1----:R-:W-:-:S06]  /*0a30*/  IMAD.WIDE.U32 R14, R13, 0x8, R6 ;  /* 0x000000080d0e7825 */ /* 0x002fcc00078e0006 */
[----:B------:R-:W2:Y:S01]  /*0a40*/  LDG.E.64 R14, desc[UR8][R14.64] ;  /* 0x000000080e0e7981 */ /* 0x000ea2000c1e1b00 */
[----:B------:R-:W-:Y:S01]  /*0a50*/  IADD3 R21, PT, PT, R13, 0x1, RZ ;  /* 0x000000010d157810 */ /* 0x000fe20007ffe0ff */
[----:B------:R-:W-:-:S04]  /*0a60*/  IMAD R23, R11, R10, UR4 ;  /* 0x000000040b177e24 */ /* 0x000fc8000f8e020a */
[----:B------:R-:W-:-:S04]  /*0a70*/  IMAD.WIDE.U32 R18, R23, 0x8, R6 ;  /* 0x0000000817127825 */ /* 0x000fc800078e0006 */
[----:B------:R-:W-:Y:S01]  /*0a80*/  IMAD.WIDE.U32 R20, R21, 0x8, R6 ;  /* 0x0000000815147825 */ /* 0x000fe200078e0006 */
[----:B--2---:R0:W-:Y:S05]  /*0a90*/  STG.E.64 desc[UR8][R18.64], R14 ;  /* 0x0000000e12007986 */ /* 0x0041ea000c101b08 */
[----:B------:R-:W2:Y:S01]  /*0aa0*/  LDG.E.64 R20, desc[UR8][R20.64] ;  /* 0x0000000814147981 */ /* 0x000ea2000c1e1b00 */
[----:B------:R-:W-:Y:S01]  /*0ab0*/  IADD3 R25, PT, PT, R13, 0x2, RZ ;  /* 0x000000020d197810 */ /* 0x000fe20007ffe0ff */
[----:B------:R-:W-:-:S04]  /*0ac0*/  IMAD.IADD R27, R23, 0x1, R10 ;  /* 0x00000001171b7824 */ /* 0x000fc800078e020a */
[----:B------:R-:W-:-:S04]  /*0ad0*/  IMAD.WIDE.U32 R22, R27, 0x8, R6 ;  /* 0x000000081b167825 */ /* 0x000fc800078e0006 */
[----:B------:R-:W-:Y:S01]  /*0ae0*/  IMAD.WIDE.U32 R24, R25, 0x8, R6 ;  /* 0x0000000819187825 */ /* 0x000fe200078e0006 */
[----:B--2---:R1:W-:Y:S05]  /*0af0*/  STG.E.64 desc[UR8][R22.64], R20 ;  /* 0x0000001416007986 */ /* 0x0043ea000c101b08 */
[----:B------:R-:W2:Y:S01]  /*0b00*/  LDG.E.64 R24, desc[UR8][R24.64] ;  /* 0x0000000818187981 */ /* 0x000ea2000c1e1b00 */
[----:B------:R-:W-:Y:S01]  /*0b10*/  IADD3 R31, PT, PT, R13, 0x3, RZ ;  /* 0x000000030d1f7810 */ /* 0x000fe20007ffe0ff */
[----:B------:R-:W-:-:S04]  /*0b20*/  IMAD.IADD R29, R27, 0x1, R10 ;  /* 0x000000011b1d7824 */ /* 0x000fc800078e020a */
[----:B------:R-:W-:-:S04]  /*0b30*/  IMAD.WIDE.U32 R26, R29, 0x8, R6 ;  /* 0x000000081d1a7825 */ /* 0x000fc800078e0006 */
[----:B0-----:R-:W-:Y:S01]  /*0b40*/  IMAD.WIDE.U32 R14, R31, 0x8, R6 ;  /* 0x000000081f0e7825 */ /* 0x001fe200078e0006 */
[----:B--2---:R0:W-:Y:S05]  /*0b50*/  STG.E.64 desc[UR8][R26.64], R24 ;  /* 0x000000181a007986 */ /* 0x0041ea000c101b08 */
[----:B------:R-:W2:Y:S01]  /*0b60*/  LDG.E.64 R14, desc[UR8][R14.64] ;  /* 0x000000080e0e7981 */ /* 0x000ea2000c1e1b00 */
[----:B------:R-:W-:Y:S01]  /*0b70*/  IADD3 R31, PT, PT, R13, 0x4, RZ ;  /* 0x000000040d1f7810 */ /* 0x000fe20007ffe0ff */
[----:B------:R-:W-:-:S04]  /*0b80*/  IMAD.IADD R29, R29, 0x1, R10 ;  /* 0x000000011d1d7824 */ /* 0x000fc800078e020a */
[----:B------:R-:W-:-:S04]  /*0b90*/  IMAD.WIDE.U32 R18, R29, 0x8, R6 ;  /* 0x000000081d127825 */ /* 0x000fc800078e0006 */
[----:B-1----:R-:W-:Y:S01]  /*0ba0*/  IMAD.WIDE.U32 R20, R31, 0x8, R6 ;  /* 0x000000081f147825 */ /* 0x002fe200078e0006 */
        /* <DEDUP_REMOVED lines=61> */
[----:B------:R-:W3:Y:S01]  /*0f80*/  LDG.E.64 R24, desc[UR8][R24.64] ;  /* 0x0000000818187981 */ /* 0x000ee2000c1e1b00 */
[----:B------:R-:W-:Y:S01]  /*0f90*/  IADD3 R27, PT, PT, R13, 0xf, RZ ;  /* 0x0000000f0d1b7810 */ /* 0x000fe20007ffe0ff */
[----:B------:R-:W-:-:S04]  /*0fa0*/  IMAD.IADD R29, R29, 0x1, R10 ;  /* 0x000000011d1d7824 */ /* 0x000fc800078e020a */
[----:B------:R-:W-:-:S04]  /*0fb0*/  IMAD.WIDE.U32 R12, R29, 0x8, R6 ;  /* 0x000000081d0c7825 */ /* 0x000fc800078e0006 */
[----:B0-----:R-:W-:Y:S01]  /*0fc0*/  IMAD.WIDE.U32 R14, R27, 0x8, R6 ;  /* 0x000000081b0e7825 */ /* 0x001fe200078e0006 */
[----:B---3--:R2:W-:Y:S05]  /*0fd0*/  STG.E.64 desc[UR8][R12.64], R24 ;  /* 0x000000180c007986 */ /* 0x0085ea000c101b08 */
[----:B------:R-:W3:Y:S01]  /*0fe0*/  LDG.E.64 R14, desc[UR8][R14.64] ;  /* 0x000000080e0e7981 */ /* 0x000ee2000c1e1b00 */
[----:B------:R-:W-:Y:S01]  /*0ff0*/  IMAD.IADD R19, R29, 0x1, R10 ;  /* 0x000000011d137824 */ /* 0x000fe200078e020a */
[----:B------:R-:W-:-:S03]  /*1000*/  IADD3 R11, PT, PT, R11, 0x10, RZ ;  /* 0x000000100b0b7810 */ /* 0x000fc60007ffe0ff */
[----:B------:R-:W-:Y:S01]  /*1010*/  IMAD.WIDE.U32 R18, R19, 0x8, R6 ;  /* 0x0000000813127825 */ /* 0x000fe200078e0006 */
[----:B------:R-:W-:-:S04]  /*1020*/  ISETP.NE.AND P0, PT, R11, R9, PT ;  /* 0x000000090b00720c */ /* 0x000fc80003f05270 */
[----:B---3--:R2:W-:Y:S09]  /*1030*/  STG.E.64 desc[UR8][R18.64], R14 ;  /* 0x0000000e12007986 */ /* 0x0085f2000c101b08 */
[----:B------:R-:W-:Y:S05]  /*1040*/  @P0 BRA `(.L_x_827) ;  /* 0xfffffff800740947 */ /* 0x000fea000383ffff */
.L_x_826:
[----:B------:R-:W-:Y:S05]  /*1050*/  BRA.U !UP1, `(.L_x_825) ;  /* 0x0000000509d07547 */ /* 0x000fea000b800000 */
[----:B------:R-:W-:-:S04]  /*1060*/  LOP3.LUT R7, R8, 0xf, RZ, 0xc0, !PT ;  /* 0x0000000f08077812 */ /* 0x000fc800078ec0ff */
[C---:B------:R-:W-:Y:S01]  /*1070*/  LOP3.LUT P1, RZ, R7.reuse, 0x7, RZ, 0xc0, !PT ;  /* 0x0000000707ff7812 */ /* 0x040fe2000782c0ff */
[----:B------:R-:W-:-:S05]  /*1080*/  VIADD R6, R7, 0xffffffff ;  /* 0xffffffff07067836 */ /* 0x000fca0000000000 */
[----:B------:R-:W-:-:S13]  /*1090*/  ISETP.GE.U32.AND P0, PT, R6, 0x7, PT ;  /* 0x000000070600780c */ /* 0x000fda0003f06070 */
[----:B------:R-:W-:Y:S05]  /*10a0*/  @!P0 BRA `(.L_x_828) ;  /* 0x0000000000cc8947 */ /* 0x000fea0003800000 */
[----:B---3--:R-:W0:Y:S08]  /*10b0*/  LDC R10, c[0x0][0x398] ;  /* 0x0000e600ff0a7b82 */ /* 0x008e300000000800 */
[----:B------:R-:W2:Y:S01]  /*10c0*/  LDC.64 R6, c[0x0][0x380] ;  /* 0x0000e000ff067b82 */ /* 0x000ea20000000a00 */
[----:B0-----:R-:W-:-:S04]  /*10d0*/  IMAD R11, R10, UR4, R9 ;  /* 0x000000040a0b7c24 */ /* 0x001fc8000f8e0209 */
[----:B--2---:R-:W-:-:S06]  /*10e0*/  IMAD.WIDE.U32 R12, R11, 0x8, R6 ;  /* 0x000000080b0c7825 */ /* 0x004fcc00078e0006 */
        /* <DEDUP_REMOVED lines=43> */
[----:B------:R-:W-:Y:S01]  /*13a0*/  IMAD.IADD R27, R27, 0x1, R10 ;  /* 0x000000011b1b7824 */ /* 0x000fe200078e020a */
[----:B------:R-:W-:-:S03]  /*13b0*/  IADD3 R9, PT, PT, R9, 0x8, RZ ;  /* 0x0000000809097810 */ /* 0x000fc60007ffe0ff */
[----:B------:R-:W-:-:S05]  /*13c0*/  IMAD.WIDE.U32 R6, R27, 0x8, R6 ;  /* 0x000000081b067825 */ /* 0x000fca00078e0006 */
[----:B--2---:R1:W-:Y:S02]  /*13d0*/  STG.E.64 desc[UR8][R6.64], R18 ;  /* 0x0000001206007986 */ /* 0x0043e4000c101b08 */
.L_x_828:
[----:B------:R-:W-:Y:S05]  /*13e0*/  @!P1 BRA `(.L_x_825) ;  /* 0x0000000000ec9947 */ /* 0x000fea0003800000 */
[----:B-1----:R-:W-:-:S04]  /*13f0*/  LOP3.LUT R6, R0, 0xffff, RZ, 0xc0, !PT ;  /* 0x0000ffff00067812 */ /* 0x002fc800078ec0ff */
[C---:B------:R-:W-:Y:S02]  /*1400*/  LOP3.LUT R7, R6.reuse, 0x7, RZ, 0xc0, !PT ;  /* 0x0000000706077812 */ /* 0x040fe400078ec0ff */
[----:B------:R-:W-:-:S03]  /*1410*/  LOP3.LUT R6, R6, 0x3, RZ, 0xc0, !PT ;  /* 0x0000000306067812 */ /* 0x000fc600078ec0ff */
[----:B------:R-:W-:Y:S01]  /*1420*/  VIADD R7, R7, 0xffffffff ;  /* 0xffffffff07077836 */ /* 0x000fe20000000000 */
[----:B------:R-:W-:-:S04]  /*1430*/  ISETP.NE.AND P1, PT, R6, RZ, PT ;  /* 0x000000ff0600720c */ /* 0x000fc80003f25270 */
[----:B------:R-:W-:-:S13]  /*1440*/  ISETP.GE.U32.AND P0, PT, R7, 0x3, PT ;  /* 0x000000030700780c */ /* 0x000fda0003f06070 */
[----:B------:R-:W-:Y:S05]  /*1450*/  @!P0 BRA `(.L_x_829) ;  /* 0x00000000006c8947 */ /* 0x000fea0003800000 */
[----:B------:R-:W0:Y:S08]  /*1460*/  LDC R26, c[0x0][0x398] ;  /* 0x0000e600ff1a7b82 */ /* 0x000e300000000800 */
[----:B---3--:R-:W2:Y:S01]  /*1470*/  LDC.64 R10, c[0x0][0x380] ;  /* 0x0000e000ff0a7b82 */ /* 0x008ea20000000a00 */
        /* <DEDUP_REMOVED lines=9> */
[----:B------:R-:W-:Y:S01]  /*1510*/  IMAD.IADD R25, R19, 0x1, R26 ;  /* 0x0000000113197824 */ /* 0x000fe200078e021a */
[----:B------:R-:W-:-:S03]  /*1520*/  IADD3 R19, PT, PT, R7, 0x2, RZ ;  /* 0x0000000207137810 */ /* 0x000fc60007ffe0ff */
        /* <DEDUP_REMOVED lines=14> */
.L_x_829:
[----:B------:R-:W-:Y:S05]  /*1610*/  @!P1 BRA `(.L_x_825) ;  /* 0x0000000000609947 */ /* 0x000fea0003800000 */
[----:B-123--:R-:W0:Y:S08]  /*1620*/  LDC R18, c[0x0][0x398] ;  /* 0x0000e600ff127b82 */ /* 0x00ee300000000800 */
[----:B------:R-:W1:Y:S01]  /*1630*/  LDC.64 R10, c[0x0][0x380] ;  /* 0x0000e000ff0a7b82 */ /* 0x000e620000000a00 */
[----:B0-----:R-:W-:-:S04]  /*1640*/  IMAD R7, R18, UR4, R9 ;  /* 0x0000000412077c24 */ /* 0x001fc8000f8e0209 */
[----:B-1----:R-:W-:-:S06]  /*1650*/  IMAD.WIDE.U32 R12, R7, 0x8, R10 ;  /* 0x00000008070c7825 */ /* 0x002fcc00078e000a */
[----:B------:R-:W2:Y:S01]  /*1660*/  LDG.E.64 R12, desc[UR8][R12.64] ;  /* 0x000000080c0c7981 */ /* 0x000ea2000c1e1b00 */
[----:B------:R-:W-:Y:S01]  /*1670*/  IMAD R9, R9, R18, UR4 ;  /* 0x0000000409097e24 */ /* 0x000fe2000f8e0212 */
[----:B------:R-:W-:-:S03]  /*1680*/  ISETP.NE.AND P0, PT, R6, 0x1, PT ;  /* 0x000000010600780c */ /* 0x000fc60003f05270 */
[----:B------:R-:W-:-:S05]  /*1690*/  IMAD.WIDE.U32 R14, R9, 0x8, R10 ;  /* 0x00000008090e7825 */ /* 0x000fca00078e000a */
[----:B--2---:R0:W-:Y:S05]  /*16a0*/  STG.E.64 desc[UR8][R14.64], R12 ;  /* 0x0000000c0e007986 */ /* 0x0041ea000c101b08 */
[----:B------:R-:W-:Y:S05]  /*16b0*/  @!P0 BRA `(.L_x_825) ;  /* 0x0000000000388947 */ /* 0x000fea0003800000 */
[----:B0-----:R-:W-:-:S04]  /*16c0*/  VIADD R13, R7, 0x1 ;  /* 0x00000001070d7836 */ /* 0x001fc80000000000 */
[----:B------:R-:W-:-:S06]  /*16d0*/  IMAD.WIDE.U32 R12, R13, 0x8, R10 ;  /* 0x000000080d0c7825 */ /* 0x000fcc00078e000a */
[----:B------:R-:W2:Y:S01]  /*16e0*/  LDG.E.64 R12, desc[UR8][R12.64] ;  /* 0x000000080c0c7981 */ /* 0x000ea2000c1e1b00 */
[----:B------:R-:W-:Y:S02]  /*16f0*/  IADD3 R9, PT, PT, R9, R18, RZ ;  /* 0x0000001209097210 */ /* 0x000fe40007ffe0ff */
[----:B------:R-:W-:-:S03]  /*1700*/  ISETP.NE.AND P0, PT, R6, 0x2, PT ;  /* 0x000000020600780c */ /* 0x000fc60003f05270 */
[----:B------:R-:W-:-:S05]  /*1710*/  IMAD.WIDE.U32 R14, R9, 0x8, R10 ;  /* 0x00000008090e7825 */ /* 0x000fca00078e000a */
[----:B--2---:R4:W-:Y:S05]  /*1720*/  STG.E.64 desc[UR8][R14.64], R12 ;  /* 0x0000000c0e007986 */ /* 0x0049ea000c101b08 */
[----:B------:R-:W-:Y:S05]  /*1730*/  @!P0 BRA `(.L_x_825) ;  /* 0x0000000000188947 */ /* 0x000fea0003800000 */
[----:B------:R-:W-:-:S04]  /*1740*/  VIADD R7, R7, 0x2 ;  /* 0x0000000207077836 */ /* 0x000fc80000000000 */
[----:B------:R-:W-:-:S06]  /*1750*/  IMAD.WIDE.U32 R6, R7, 0x8, R10 ;  /* 0x0000000807067825 */ /* 0x000fcc00078e000a */
[----:B------:R-:W2:Y:S01]  /*1760*/  LDG.E.64 R6, desc[UR8][R6.64] ;  /* 0x0000000806067981 */ /* 0x000ea2000c1e1b00 */
[----:B------:R-:W-:-:S05]  /*1770*/  IADD3 R9, PT, PT, R9, R18, RZ ;  /* 0x0000001209097210 */ /* 0x000fca0007ffe0ff */
[----:B------:R-:W-:-:S05]  /*1780*/  IMAD.WIDE.U32 R10, R9, 0x8, R10 ;  /* 0x00000008090a7825 */ /* 0x000fca00078e000a */
[----:B--2---:R0:W-:Y:S02]  /*1790*/  STG.E.64 desc[UR8][R10.64], R6 ;  /* 0x000000060a007986 */ /* 0x0041e4000c101b08 */
.L_x_825:
[----:B------:R-:W5:Y:S01]  /*17a0*/  LDCU UR6, c[0x0][0x398] ;  /* 0x00007300ff0677ac */ /* 0x000f620008000800 */
[----:B------:R-:W-:Y:S01]  /*17b0*/  VIADD R8, R8, 0x1 ;  /* 0x0000000108087836 */ /* 0x000fe20000000000 */
[----:B------:R-:W-:Y:S01]  /*17c0*/  IADD3 R0, PT, PT, R0, 0x1, RZ ;  /* 0x0000000100007810 */ /* 0x000fe20007ffe0ff */
[----:B------:R-:W-:-:S04]  /*17d0*/  UIADD3 UR4, UPT, UPT, UR4, 0x1, URZ ;  /* 0x0000000104047890 */ /* 0x000fc8000fffe0ff */
[----:B-----5:R-:W-:-:S09]  /*17e0*/  UISETP.NE.AND UP0, UPT, UR4, UR6, UPT ;  /* 0x000000060400728c */ /* 0x020fd2000bf05270 */
[----:B------:R-:W-:Y:S05]  /*17f0*/  BRA.U UP0, `(.L_x_830) ;  /* 0xfffffff1005c7547 */ /* 0x000fea000b83ffff */
[----:B------:R-:W-:Y:S01]  /*1800*/  ULOP3.LUT UR6, UR6, 0xfffffffc, URZ, 0xc0, !UPT ;  /* 0xfffffffc06067892 */ /* 0x000fe2000f8ec0ff */
[----:B------:R-:W-:-:S11]  /*1810*/  UMOV UR4, URZ ;  /* 0x000000ff00047c82 */ /* 0x000fd60008000000 */
.L_x_859:
[----:B01----:R-:W-:Y:S01]  /*1820*/  IMAD.MOV.U32 R6, RZ, RZ, RZ ;  /* 0x000000ffff067224 */ /* 0x003fe200078e00ff */
[----:B------:R-:W-:Y:S02]  /*1830*/  PRMT R7, RZ, 0x7610, R7 ;  /* 0x00007610ff077816 */ /* 0x000fe40000000007 */
[----:B--23--:R-:W-:Y:S02]  /*1840*/  CS2R R30, SRZ ;  /* 0x00000000001e7805 */ /* 0x00cfe4000001ff00 */
[----:B----4-:R-:W-:-:S07]  /*1850*/  PRMT R8, RZ, 0x7610, R8 ;  /* 0x00007610ff087816 */ /* 0x010fce0000000008 */
.L_x_836:
[----:B------:R-:W0:Y:S01]  /*1860*/  LDC R0, c[0x0][0x398] ;  /* 0x0000e600ff007b82 */ /* 0x000e220000000800 */
[----:B------:R-:W-:Y:S01]  /*1870*/  IADD3 R9, PT, PT, R6, 0x1, RZ ;  /* 0x0000000106097810 */ /* 0x000fe20007ffe0ff */
[----:B------:R-:W-:-:S03]  /*1880*/  IMAD.MOV.U32 R35, RZ, RZ, R6 ;  /* 0x000000ffff237224 */ /* 0x000fc600078e0006 */
[----:B------:R-:W-:Y:S02]  /*1890*/  MOV R6, R9 ;  /* 0x0000000900067202 */ /* 0x000fe40000000f00 */
[CC--:B0-----:R-:W-:Y:S02]  /*18a0*/  ISETP.GE.U32.AND P1, PT, R9.reuse, R0.reuse, PT ;  /* 0x000000000900720c */ /* 0x0c1fe40003f26070 */
[----:B------:R-:W-:-:S11]  /*18b0*/  ISETP.NE.AND P0, PT, R9, R0, PT ;  /* 0x000000000900720c */ /* 0x000fd60003f05270 */
[----:B------:R-:W-:Y:S05]  /*18c0*/  @P1 BRA `(.L_x_831) ;  /* 0x0000001000281947 */ /* 0x000fea0003800000 */
[----:B------:R-:W-:Y:S01]  /*18d0*/  IADD3 R9, PT, PT, -R35, -0x2, R0 ;  /* 0xfffffffe23097810 */ /* 0x000fe20007ffe100 */
[--C-:B---3--:R-:W-:Y:S01]  /*18e0*/  IMAD.IADD R10, R4, 0x1, -R35.reuse ;  /* 0x00000001040a7824 */ /* 0x108fe200078e0a23 */
[----:B--2-4-:R-:W-:Y:S01]  /*18f0*/  MOV R13, R35 ;  /* 0x00000023000d7202 */ /* 0x014fe20000000f00 */
[--C-:B------:R-:W-:Y:S01]  /*1900*/  IMAD.MOV.U32 R11, RZ, RZ, R35.reuse ;  /* 0x000000ffff0b7224 */ /* 0x100fe200078e0023 */
[----:B------:R-:W-:Y:S01]  /*1910*/  ISETP.GE.U32.AND P1, PT, R9, 0xf, PT ;  /* 0x0000000f0900780c */ /* 0x000fe20003f26070 */
[----:B------:R-:W-:Y:S01]  /*1920*/  IMAD.MOV.U32 R15, RZ, RZ, R35 ;  /* 0x000000ffff0f7224 */ /* 0x000fe200078e0023 */
[----:B------:R-:W-:-:S11]  /*1930*/  MOV R9, R6 ;  /* 0x0000000600097202 */ /* 0x000fd60000000f00 */
[----:B------:R-:W-:Y:S05]  /*1940*/  @!P1 BRA `(.L_x_832) ;  /* 0x0000000400e89947 */ /* 0x000fea0003800000 */
[----:B------:R-:W-:Y:S01]  /*1950*/  IMAD R9, R35, R0, R35 ;  /* 0x0000000023097224 */ /* 0x000fe200078e0223 */
[----:B------:R-:W-:-:S04]  /*1960*/  LOP3.LUT R12, R10, 0xfffffff0, RZ, 0xc0, !PT ;  /* 0xfffffff00a0c7812 */ /* 0x000fc800078ec0ff */
[----:B------:R-:W-:Y:S01]  /*1970*/  IADD3 R9, PT, PT, R9, 0x8, RZ ;  /* 0x0000000809097810 */ /* 0x000fe20007ffe0ff */
[----:B------:R-:W-:-:S07]  /*1980*/  IMAD.MOV R12, RZ, RZ, -R12 ;  /* 0x000000ffff0c7224 */ /* 0x000fce00078e0a0c */
.L_x_833:
[----:B------:R-:W0:Y:S01]  /*1990*/  LDC.64 R32, c[0x0][0x380] ;  /* 0x0000e000ff207b82 */ /* 0x000e220000000a00 */
[----:B------:R-:W-:-:S05]  /*19a0*/  IADD3 R29, PT, PT, R9, -0x7, RZ ;  /* 0xfffffff9091d7810 */ /* 0x000fca0007ffe0ff */
[----:B0-----:R-:W-:-:S06]  /*19b0*/  IMAD.WIDE.U32 R28, R29, 0x8, R32 ;  /* 0x000000081d1c7825 */ /* 0x001fcc00078e0020 */
[----:B------:R-:W2:Y:S01]  /*19c0*/  LDG.E.64 R28, desc[UR8][R28.64] ;  /* 0x000000081c1c7981 */ /* 0x000ea2000c1e1b00 */
[----:B------:R-:W-:-:S04]  /*19d0*/  VIADD R23, R9, 0xfffffffa ;  /* 0xfffffffa09177836 */ /* 0x000fc80000000000 */
[----:B------:R-:W-:-:S06]  /*19e0*/  IMAD.WIDE.U32 R22, R23, 0x8, R32 ;  /* 0x0000000817167825 */ /* 0x000fcc00078e0020 */
[----:B------:R-:W3:Y:S01]  /*19f0*/  LDG.E.64 R22, desc[UR8][R22.64] ;  /* 0x0000000816167981 */ /* 0x000ee2000c1e1b00 */
[----:B------:R-:W-:-:S05]  /*1a00*/  IADD3 R21, PT, PT, R9, -0x5, RZ ;  /* 0xfffffffb09157810 */ /* 0x000fca0007ffe0ff */
[----:B------:R-:W-:-:S06]  /*1a10*/  IMAD.WIDE.U32 R20, R21, 0x8, R32 ;  /* 0x0000000815147825 */ /* 0x000fcc00078e0020 */
[----:B------:R-:W4:Y:S01]  /*1a20*/  LDG.E.64 R20, desc[UR8][R20.64] ;  /* 0x0000000814147981 */ /* 0x000f22000c1e1b00 */
[----:B------:R-:W-:-:S04]  /*1a30*/  VIADD R19, R9, 0xfffffffc ;  /* 0xfffffffc09137836 */ /* 0x000fc80000000000 */
[----:B------:R-:W-:-:S06]  /*1a40*/  IMAD.WIDE.U32 R18, R19, 0x8, R32 ;  /* 0x0000000813127825 */ /* 0x000fcc00078e0020 */
[----:B------:R-:W5:Y:S01]  /*1a50*/  LDG.E.64 R18, desc[UR8][R18.64] ;  /* 0x0000000812127981 */ /* 0x000f62000c1e1b00 */
[----:B------:R-:W-:-:S05]  /*1a60*/  IADD3 R27, PT, PT, R9, -0x3, RZ ;  /* 0xfffffffd091b7810 */ /* 0x000fca0007ffe0ff */
[----:B------:R-:W-:-:S06]  /*1a70*/  IMAD.WIDE.U32 R26, R27, 0x8, R32 ;  /* 0x000000081b1a7825 */ /* 0x000fcc00078e0020 */
[----:B------:R-:W5:Y:S01]  /*1a80*/  LDG.E.64 R26, desc[UR8][R26.64] ;  /* 0x000000081a1a7981 */ /* 0x000f62000c1e1b00 */
[----:B--2---:R-:W-:Y:S02]  /*1a90*/  DADD R24, -RZ, |R28| ;  /* 0x00000000ff187229 */ /* 0x004fe4000000051c */
[----:B------:R-:W-:-:S08]  /*1aa0*/  DSETP.GT.AND P1, PT, |R28|, R30, PT ;  /* 0x0000001e1c00722a */ /* 0x000fd00003f24200 */
[----:B------:R-:W-:Y:S01]  /*1ab0*/  FSEL R25, R25, R31, P1 ;  /* 0x0000001f19197208 */ /* 0x000fe20000800000 */
[----:B------:R-:W-:Y:S01]  /*1ac0*/  VIADD R31, R9, 0xfffffffe ;  /* 0xfffffffe091f7836 */ /* 0x000fe20000000000 */
[----:B------:R-:W-:-:S03]  /*1ad0*/  FSEL R24, R24, R30, P1 ;  /* 0x0000001e18187208 */ /* 0x000fc60000800000 */
[--C-:B------:R-:W-:Y:S01]  /*1ae0*/  IMAD.WIDE.U32 R30, R31, 0x8, R32.reuse ;  /* 0x000000081f1e7825 */ /* 0x100fe200078e0020 */
[----:B------:R-:W-:Y:S02]  /*1af0*/  IADD3 R29, PT, PT, R9, -0x1, RZ ;  /* 0xffffffff091d7810 */ /* 0x000fe40007ffe0ff */
[----:B---3--:R-:W-:Y:S02]  /*1b00*/  DSETP.GT.AND P1, PT, |R22|, R24, PT ;  /* 0x000000181600722a */ /* 0x008fe40003f24200 */
[----:B------:R-:W-:Y:S01]  /*1b10*/  DADD R22, -RZ, |R22| ;  /* 0x00000000ff167229 */ /* 0x000fe20000000516 */
[----:B------:R-:W2:Y:S01]  /*1b20*/  LDG.E.64 R30, desc[UR8][R30.64] ;  /* 0x000000081e1e7981 */ /* 0x000ea2000c1e1b00 */
[----:B------:R-:W-:-:S06]  /*1b30*/  IMAD.WIDE.U32 R28, R29, 0x8, R32 ;  /* 0x000000081d1c7825 */ /* 0x000fcc00078e0020 */
[----:B------:R-:W3:Y:S02]  /*1b40*/  LDG.E.64 R28, desc[UR8][R28.64] ;  /* 0x000000081c1c7981 */ /* 0x000ee4000c1e1b00 */
[----:B------:R-:W-:Y:S02]  /*1b50*/  FSEL R24, R22, R24, P1 ;  /* 0x0000001816187208 */ /* 0x000fe40000800000 */
[----:B------:R-:W-:Y:S01]  /*1b60*/  FSEL R25, R23, R25, P1 ;  /* 0x0000001917197208 */ /* 0x000fe20000800000 */
[----:B------:R-:W-:-:S05]  /*1b70*/  IMAD.WIDE.U32 R22, R9, 0x8, R32 ;  /* 0x0000000809167825 */ /* 0x000fca00078e0020 */
[----:B----4-:R-:W-:Y:S01]  /*1b80*/  DSETP.GT.AND P1, PT, |R20|, R24, PT ;  /* 0x000000181400722a */ /* 0x010fe20003f24200 */
[----:B------:R-:W4:Y:S01]  /*1b90*/  LDG.E.64 R22, desc[UR8][R22.64] ;  /* 0x0000000816167981 */ /* 0x000f22000c1e1b00 */
[----:B------:R-:W-:-:S10]  /*1ba0*/  DADD R20, -RZ, |R20| ;  /* 0x00000000ff147229 */ /* 0x000fd40000000514 */
[----:B------:R-:W-:Y:S01]  /*1bb0*/  FSEL R21, R21, R25, P1 ;  /* 0x0000001915157208 */ /* 0x000fe20000800000 */
[----:B------:R-:W-:Y:S01]  /*1bc0*/  VIADD R25, R9, 0x1 ;  /* 0x0000000109197836 */ /* 0x000fe20000000000 */
[----:B------:R-:W-:-:S03]  /*1bd0*/  FSEL R20, R20, R24, P1 ;  /* 0x0000001814147208 */ /* 0x000fc60000800000 */
[----:B------:R-:W-:-:S06]  /*1be0*/  IMAD.WIDE.U32 R24, R25, 0x8, R32 ;  /* 0x0000000819187825 */ /* 0x000fcc00078e0020 */
[----:B------:R-:W4:Y:S01]  /*1bf0*/  LDG.E.64 R24, desc[UR8][R24.64] ;  /* 0x0000000818187981 */ /* 0x000f22000c1e1b00 */
[----:B-----5:R-:W-:Y:S02]  /*1c00*/  DSETP.GT.AND P1, PT, |R18|, R20, PT ;  /* 0x000000141200722a */ /* 0x020fe40003f24200 */
[----:B------:R-:W-:-:S10]  /*1c10*/  DADD R18, -RZ, |R18| ;  /* 0x00000000ff127229 */ /* 0x000fd40000000512 */
[----:B------:R-:W-:Y:S02]  /*1c20*/  FSEL R20, R18, R20, P1 ;  /* 0x0000001412147208 */ /* 0x000fe40000800000 */
[----:B------:R-:W-:-:S06]  /*1c30*/  FSEL R21, R19, R21, P1 ;  /* 0x0000001513157208 */ /* 0x000fcc0000800000 */
[----:B------:R-:W-:Y:S02]  /*1c40*/  DSETP.GT.AND P1, PT, |R26|, R20, PT ;  /* 0x000000141a00722a */ /* 0x000fe40003f24200 */
[----:B------:R-:W-:Y:S01]  /*1c50*/  DADD R26, -RZ, |R26| ;  /* 0x00000000ff1a7229 */ /* 0x000fe2000000051a */
[----:B------:R-:W-:-:S09]  /*1c60*/  IADD3 R19, PT, PT, R9, 0x2, RZ ;  /* 0x0000000209137810 */ /* 0x000fd20007ffe0ff */
[----:B------:R-:W-:Y:S02]  /*1c70*/  FSEL R20, R26, R20, P1 ;  /* 0x000000141a147208 */ /* 0x000fe40000800000 */
[----:B------:R-:W-:Y:S01]  /*1c80*/  FSEL R21, R27, R21, P1 ;  /* 0x000000151b157208 */ /* 0x000fe20000800000 */
[----:B------:R-:W-:-:S06]  /*1c90*/  IMAD.WIDE.U32 R18, R19, 0x8, R32 ;  /* 0x0000000813127825 */ /* 0x000fcc00078e0020 */
[----:B------:R-:W5:Y:S01]  /*1ca0*/  LDG.E.64 R18, desc[UR8][R18.64] ;  /* 0x0000000812127981 */ /* 0x000f62000c1e1b00 */
[----:B------:R-:W-:-:S04]  /*1cb0*/  VIADD R37, R9, 0x5 ;  /* 0x0000000509257836 */ /* 0x000fc80000000000 */
[----:B------:R-:W-:Y:S01]  /*1cc0*/  IMAD.WIDE.U32 R36, R37, 0x8, R32 ;  /* 0x0000000825247825 */ /* 0x000fe200078e0020 */
[----:B------:R-:W-:Y:S01]  /*1cd0*/  IADD3 R39, PT, PT, R9, 0x8, RZ ;  /* 0x0000000809277810 */ /* 0x000fe20007ffe0ff */
[----:B--2---:R-:W-:Y:S02]  /*1ce0*/  DSETP.GT.AND P1, PT, |R30|, R20, PT ;  /* 0x000000141e00722a */ /* 0x004fe40003f24200 */
[----:B------:R-:W-:-:S10]  /*1cf0*/  DADD R30, -RZ, |R30| ;  /* 0x00000000ff1e7229 */ /* 0x000fd4000000051e */
[----:B------:R-:W-:Y:S02]  /*1d00*/  FSEL R26, R30, R20, P1 ;  /* 0x000000141e1a7208 */ /* 0x000fe40000800000 */
[----:B------:R-:W-:Y:S01]  /*1d10*/  FSEL R27, R31, R21, P1 ;  /* 0x000000151f1b7208 */ /* 0x000fe20000800000 */
[----:B---3--:R-:W-:-:S05]  /*1d20*/  DADD R20, -RZ, |R28| ;  /* 0x00000000ff147229 */ /* 0x008fca000000051c */
[----:B------:R-:W-:Y:S01]  /*1d30*/  DSETP.GT.AND P1, PT, |R28|, R26, PT ;  /* 0x0000001a1c00722a */ /* 0x000fe20003f24200 */
[----:B------:R-:W-:-:S05]  /*1d40*/  VIADD R29, R9, 0x3 ;  /* 0x00000003091d7836 */ /* 0x000fca0000000000 */
[----:B------:R-:W-:Y:S02]  /*1d50*/  FSEL R26, R20, R26, P1 ;  /* 0x0000001a141a7208 */ /* 0x000fe40000800000 */
[----:B------:R-:W-:Y:S01]  /*1d60*/  FSEL R27, R21, R27, P1 ;  /* 0x0000001b151b7208 */ /* 0x000fe20000800000 */
[----:B------:R-:W-:Y:S01]  /*1d70*/  IMAD.WIDE.U32 R20, R29, 0x8, R32 ;  /* 0x000000081d147825 */ /* 0x000fe200078e0020 */
[----:B----4-:R-:W-:-:S04]  /*1d80*/  DADD R28, -RZ, |R22| ;  /* 0x00000000ff1c7229 */ /* 0x010fc80000000516 */
[----:B------:R-:W-:Y:S01]  /*1d90*/  DSETP.GT.AND P1, PT, |R22|, R26, PT ;  /* 0x0000001a1600722a */ /* 0x000fe20003f24200 */
[----:B------:R-:W2:Y:S01]  /*1da0*/  LDG.E.64 R20, desc[UR8][R20.64] ;  /* 0x0000000814147981 */ /* 0x000ea2000c1e1b00 */
[----:B------:R-:W-:-:S05]  /*1db0*/  IADD3 R23, PT, PT, R9, 0x4, RZ ;  /* 0x0000000409177810 */ /* 0x000fca0007ffe0ff */
[----:B------:R-:W-:Y:S01]  /*1dc0*/  IMAD.WIDE.U32 R22, R23, 0x8, R32 ;  /* 0x0000000817167825 */ /* 0x000fe200078e0020 */
[----:B------:R-:W-:-:S05]  /*1dd0*/  FSEL R26, R28, R26, P1 ;  /* 0x0000001a1c1a7208 */ /* 0x000fca0000800000 */
[----:B------:R-:W3:Y:S01]  /*1de0*/  LDG.E.64 R22, desc[UR8][R22.64] ;  /* 0x0000000816167981 */ /* 0x000ee2000c1e1b00 */
[----:B------:R-:W-:Y:S01]  /*1df0*/  FSEL R27, R29, R27, P1 ;  /* 0x0000001b1d1b7208 */ /* 0x000fe20000800000 */
[----:B------:R-:W-:Y:S01]  /*1e00*/  DADD R28, -RZ, |R24| ;  /* 0x00000000ff1c7229 */ /* 0x000fe20000000518 */
[----:B------:R-:W-:-:S04]  /*1e10*/  IADD3 R31, PT, PT, R9, 0x6, RZ ;  /* 0x00000006091f7810 */ /* 0x000fc80007ffe0ff */
[----:B------:R-:W-:Y:S01]  /*1e20*/  DSETP.GT.AND P1, PT, |R24|, R26, PT ;  /* 0x0000001a1800722a */ /* 0x000fe20003f24200 */
[----:B------:R-:W4:Y:S05]  /*1e30*/  LDG.E.64 R24, desc[UR8][R36.64] ;  /* 0x0000000824187981 */ /* 0x000f2a000c1e1b00 */
[----:B------:R-:W-:Y:S02]  /*1e40*/  FSEL R26, R28, R26, P1 ;  /* 0x0000001a1c1a7208 */ /* 0x000fe40000800000 */
[----:B------:R-:W-:Y:S01]  /*1e50*/  FSEL R27, R29, R27, P1 ;  /* 0x0000001b1d1b7208 */ /* 0x000fe20000800000 */
[----:B------:R-:W-:-:S04]  /*1e60*/  IMAD.WIDE.U32 R28, R31, 0x8, R32 ;  /* 0x000000081f1c7825 */ /* 0x000fc800078e0020 */
[----:B------:R-:W-:Y:S02]  /*1e70*/  VIADD R31, R9, 0x7 ;  /* 0x00000007091f7836 */ /* 0x000fe40000000000 */
[----:B------:R-:W4:Y:S02]  /*1e80*/  LDG.E.64 R28, desc[UR8][R28.64] ;  /* 0x000000081c1c7981 */ /* 0x000f24000c1e1b00 */
[----:B------:R-:W-:-:S06]  /*1e90*/  IMAD.WIDE.U32 R30, R31, 0x8, R32 ;  /* 0x000000081f1e7825 */ /* 0x000fcc00078e0020 */
[----:B------:R-:W4:Y:S01]  /*1ea0*/  LDG.E.64 R30, desc[UR8][R30.64] ;  /* 0x000000081e1e7981 */ /* 0x000f22000c1e1b00 */
[----:B------:R-:W-:-:S06]  /*1eb0*/  IMAD.WIDE.U32 R32, R39, 0x8, R32 ;  /* 0x0000000827207825 */ /* 0x000fcc00078e0020 */
[----:B------:R-:W4:Y:S01]  /*1ec0*/  LDG.E.64 R32, desc[UR8][R32.64] ;  /* 0x0000000820207981 */ /* 0x000f22000c1e1b00 */
[----:B-----5:R-:W-:Y:S02]  /*1ed0*/  DSETP.GT.AND P1, PT, |R18|, R26, PT ;  /* 0x0000001a1200722a */ /* 0x020fe40003f24200 */
[----:B------:R-:W-:-:S10]  /*1ee0*/  DADD R18, -RZ, |R18| ;  /* 0x00000000ff127229 */ /* 0x000fd40000000512 */
[----:B------:R-:W-:Y:S02]  /*1ef0*/  FSEL R18, R18, R26, P1 ;  /* 0x0000001a12127208 */ /* 0x000fe40000800000 */
[----:B------:R-:W-:Y:S01]  /*1f00*/  FSEL R19, R19, R27, P1 ;  /* 0x0000001b13137208 */ /* 0x000fe20000800000 */
[----:B------:R-:W-:-:S05]  /*1f10*/  VIADD R12, R12, 0x10 ;  /* 0x000000100c0c7836 */ /* 0x000fca0000000000 */
[----:B------:R-:W-:Y:S01]  /*1f20*/  ISETP.NE.AND P2, PT, R12, RZ, PT ;  /* 0x000000ff0c00720c */ /* 0x000fe20003f45270 */
[----:B------:R-:W-:Y:S01]  /*1f30*/  VIADD R9, R9, 0x10 ;  /* 0x0000001009097836 */ /* 0x000fe20000000000 */
[----:B------:R-:W-:Y:S01]  /*1f40*/  IADD3 R35, PT, PT, R35, 0x10, RZ ;  /* 0x0000001023237810 */ /* 0x000fe20007ffe0ff */
[----:B--2---:R-:W-:Y:S02]  /*1f50*/  DSETP.GT.AND P1, PT, |R20|, R18, PT ;  /* 0x000000121400722a */ /* 0x004fe40003f24200 */
[----:B------:R-:W-:-:S10]  /*1f60*/  DADD R20, -RZ, |R20| ;  /* 0x00000000ff147229 */ /* 0x000fd40000000514 */
[----:B------:R-:W-:Y:S02]  /*1f70*/  FSEL R20, R20, R18, P1 ;  /* 0x0000001214147208 */ /* 0x000fe40000800000 */
[----:B------:R-:W-:Y:S01]  /*1f80*/  FSEL R21, R21, R19, P1 ;  /* 0x0000001315157208 */ /* 0x000fe20000800000 */
[----:B---3--:R-:W-:-:S05]  /*1f90*/  DADD R18, -RZ, |R22| ;  /* 0x00000000ff127229 */ /* 0x008fca0000000516 */
[----:B------:R-:W-:-:S06]  /*1fa0*/  DSETP.GT.AND P1, PT, |R22|, R20, PT ;  /* 0x000000141600722a */ /* 0x000fcc0003f24200 */
[----:B------:R-:W-:Y:S02]  /*1fb0*/  FSEL R18, R18, R20, P1 ;  /* 0x0000001412127208 */ /* 0x000fe40000800000 */
[----:B------:R-:W-:Y:S01]  /*1fc0*/  FSEL R19, R19, R21, P1 ;  /* 0x0000001513137208 */ /* 0x000fe20000800000 */
[----:B----4-:R-:W-:-:S05]  /*1fd0*/  DADD R20, -RZ, |R24| ;  /* 0x00000000ff147229 */ /* 0x010fca0000000518 */
[----:B------:R-:W-:-:S06]  /*1fe0*/  DSETP.GT.AND P1, PT, |R24|, R18, PT ;  /* 0x000000121800722a */ /* 0x000fcc0003f24200 */
[----:B------:R-:W-:Y:S02]  /*1ff0*/  FSEL R18, R20, R18, P1 ;  /* 0x0000001214127208 */ /* 0x000fe40000800000 */
[----:B------:R-:W-:Y:S01]  /*2000*/  FSEL R19, R21, R19, P1 ;  /* 0x0000001315137208 */ /* 0x000fe20000800000 */
[----:B------:R-:W-:-:S05]  /*2010*/  DADD R20, -RZ, |R28| ;  /* 0x00000000ff147229 */ /* 0x000fca000000051c */
        /* <DEDUP_REMOVED lines=11> */
[----:B------:R-:W-:Y:S06]  /*20d0*/  @P2 BRA `(.L_x_833) ;  /* 0xfffffff8002c2947 */ /* 0x000fec000383ffff */
[----:B------:R-:W-:-:S07]  /*20e0*/  IADD3 R9, PT, PT, R35, 0x1, RZ ;  /* 0x0000000123097810 */ /* 0x000fce0007ffe0ff */
.L_x_832:
[----:B------:R-:W-:-:S13]  /*20f0*/  LOP3.LUT P1, RZ, R10, 0xf, RZ, 0xc0, !PT ;  /* 0x0000000f0aff7812 */ /* 0x000fda000782c0ff */
[----:B------:R-:W-:Y:S05]  /*2100*/  @!P1 BRA `(.L_x_831) ;  /* 0x0000000800189947 */ /* 0x000fea0003800000 */
[----:B------:R-:W0:Y:S01]  /*2110*/  LDC.U16 R10, c[0x0][0x398] ;  /* 0x0000e600ff0a7b82 */ /* 0x000e220000000400 */
[----:B------:R-:W-:-:S05]  /*2120*/  LOP3.LUT R19, RZ, R8, RZ, 0x33, !PT ;  /* 0x00000008ff137212 */ /* 0x000fca00078e33ff */
[----:B0-----:R-:W-:-:S05]  /*2130*/  IMAD.IADD R19, R19, 0x1, R10 ;  /* 0x0000000113137824 */ /* 0x001fca00078e020a */
[----:B------:R-:W-:-:S04]  /*2140*/  LOP3.LUT R19, R19, 0xf, RZ, 0xc0, !PT ;  /* 0x0000000f13137812 */ /* 0x000fc800078ec0ff */
[C---:B------:R-:W-:Y:S02]  /*2150*/  IADD3 R12, PT, PT, R19.reuse, -0x1, RZ ;  /* 0xffffffff130c7810 */ /* 0x040fe40007ffe0ff */
[----:B------:R-:W-:Y:S02]  /*2160*/  LOP3.LUT P1, RZ, R19, 0x7, RZ, 0xc0, !PT ;  /* 0x0000000713ff7812 */ /* 0x000fe4000782c0ff */
[----:B------:R-:W-:-:S13]  /*2170*/  ISETP.GE.U32.AND P2, PT, R12, 0x7, PT ;  /* 0x000000070c00780c */ /* 0x000fda0003f46070 */
[----:B------:R-:W-:Y:S05]  /*2180*/  @!P2 BRA `(.L_x_834) ;  /* 0x0000000000e8a947 */ /* 0x000fea0003800000 */
[----:B------:R-:W0:Y:S01]  /*2190*/  LDC.64 R18, c[0x0][0x380] ;  /* 0x0000e000ff127b82 */ /* 0x000e220000000a00 */
[----:B------:R-:W-:-:S04]  /*21a0*/  IMAD R35, R15, R0, R9 ;  /* 0x000000000f237224 */ /* 0x000fc800078e0209 */
[C---:B------:R-:W-:Y:S02]  /*21b0*/  VIADD R21, R35.reuse, 0x1 ;  /* 0x0000000123157836 */ /* 0x040fe40000000000 */
[----:B0-----:R-:W-:-:S06]  /*21c0*/  IMAD.WIDE.U32 R14, R35, 0x8, R18 ;  /* 0x00000008230e7825 */ /* 0x001fcc00078e0012 */
[----:B------:R-:W2:Y:S01]  /*21d0*/  LDG.E.64 R14, desc[UR8][R14.64] ;  /* 0x000000080e0e7981 */ /* 0x000ea2000c1e1b00 */
[----:B------:R-:W-:Y:S01]  /*21e0*/  IMAD.WIDE.U32 R20, R21, 0x8, R18 ;  /* 0x0000000815147825 */ /* 0x000fe200078e0012 */
[----:B------:R-:W-:-:S05]  /*21f0*/  IADD3 R23, PT, PT, R35, 0x2, RZ ;  /* 0x0000000223177810 */ /* 0x000fca0007ffe0ff */
[----:B------:R-:W3:Y:S01]  /*2200*/  LDG.E.64 R20, desc[UR8][R20.64] ;  /* 0x0000000814147981 */ /* 0x000ee2000c1e1b00 */
[----:B------:R-:W-:-:S04]  /*2210*/  IMAD.WIDE.U32 R22, R23, 0x8, R18 ;  /* 0x0000000817167825 */ /* 0x000fc800078e0012 */
[----:B------:R-:W-:Y:S02]  /*2220*/  VIADD R25, R35, 0x3 ;  /* 0x0000000323197836 */ /* 0x000fe40000000000 */
[----:B------:R-:W4:Y:S02]  /*2230*/  LDG.E.64 R22, desc[UR8][R22.64] ;  /* 0x0000000816167981 */ /* 0x000f24000c1e1b00 */
[----:B------:R-:W-:Y:S01]  /*2240*/  IMAD.WIDE.U32 R24, R25, 0x8, R18 ;  /* 0x0000000819187825 */ /* 0x000fe200078e0012 */
[----:B------:R-:W-:-:S05]  /*2250*/  IADD3 R27, PT, PT, R35, 0x4, RZ ;  /* 0x00000004231b7810 */ /* 0x000fca0007ffe0ff */
[----:B------:R-:W5:Y:S01]  /*2260*/  LDG.E.64 R24, desc[UR8][R24.64] ;  /* 0x0000000818187981 */ /* 0x000f62000c1e1b00 */
[----:B------:R-:W-:-:S04]  /*2270*/  IMAD.WIDE.U32 R26, R27, 0x8, R18 ;  /* 0x000000081b1a7825 */ /* 0x000fc800078e0012 */
[----:B------:R-:W-:Y:S02]  /*2280*/  VIADD R29, R35, 0x5 ;  /* 0x00000005231d7836 */ /* 0x000fe40000000000 */
[----:B------:R-:W5:Y:S02]  /*2290*/  LDG.E.64 R26, desc[UR8][R26.64] ;  /* 0x000000081a1a7981 */ /* 0x000f64000c1e1b00 */
[----:B------:R-:W-:Y:S01]  /*22a0*/  IMAD.WIDE.U32 R28, R29, 0x8, R18 ;  /* 0x000000081d1c7825 */ /* 0x000fe200078e0012 */
[----:B------:R-:W-:-:S05]  /*22b0*/  IADD3 R33, PT, PT, R35, 0x6, RZ ;  /* 0x0000000623217810 */ /* 0x000fca0007ffe0ff */
[----:B------:R-:W5:Y:S01]  /*22c0*/  LDG.E.64 R28, desc[UR8][R28.64] ;  /* 0x000000081c1c7981 */ /* 0x000f62000c1e1b00 */
[----:B------:R-:W-:-:S04]  /*22d0*/  IMAD.WIDE.U32 R32, R33, 0x8, R18 ;  /* 0x0000000821207825 */ /* 0x000fc800078e0012 */
[----:B------:R-:W-:Y:S02]  /*22e0*/  VIADD R35, R35, 0x7 ;  /* 0x0000000723237836 */ /* 0x000fe40000000000 */
[----:B------:R-:W5:Y:S02]  /*22f0*/  LDG.E.64 R32, desc[UR8][R32.64] ;  /* 0x0000000820207981 */ /* 0x000f64000c1e1b00 */
[----:B------:R-:W-:-:S06]  /*2300*/  IMAD.WIDE.U32 R18, R35, 0x8, R18 ;  /* 0x0000000823127825 */ /* 0x000fcc00078e0012 */
[----:B------:R-:W5:Y:S01]  /*2310*/  LDG.E.64 R18, desc[UR8][R18.64] ;  /* 0x0000000812127981 */ /* 0x000f62000c1e1b00 */
[----:B------:R-:W-:Y:S01]  /*2320*/  IADD3 R9, PT, PT, R9, 0x8, RZ ;  /* 0x0000000809097810 */ /* 0x000fe20007ffe0ff */
[----:B--2---:R-:W-:Y:S02]  /*2330*/  DSETP.GT.AND P2, PT, |R14|, R30, PT ;  /* 0x0000001e0e00722a */ /* 0x004fe40003f44200 */
[----:B------:R-:W-:-:S10]  /*2340*/  DADD R14, -RZ, |R14| ;  /* 0x00000000ff0e7229 */ /* 0x000fd4000000050e */
[----:B------:R-:W-:Y:S02]  /*2350*/  FSEL R14, R14, R30, P2 ;  /* 0x0000001e0e0e7208 */ /* 0x000fe40001000000 */
[----:B------:R-:W-:-:S06]  /*2360*/  FSEL R15, R15, R31, P2 ;  /* 0x0000001f0f0f7208 */ /* 0x000fcc0001000000 */
[----:B---3--:R-:W-:Y:S02]  /*2370*/  DSETP.GT.AND P2, PT, |R20|, R14, PT ;  /* 0x0000000e1400722a */ /* 0x008fe40003f44200 */
[----:B------:R-:W-:-:S10]  /*2380*/  DADD R20, -RZ, |R20| ;  /* 0x00000000ff147229 */ /* 0x000fd40000000514 */
[----:B------:R-:W-:Y:S02]  /*2390*/  FSEL R14, R20, R14, P2 ;  /* 0x0000000e140e7208 */ /* 0x000fe40001000000 */
[----:B------:R-:W-:Y:S01]  /*23a0*/  FSEL R15, R21, R15, P2 ;  /* 0x0000000f150f7208 */ /* 0x000fe20001000000 */
[----:B----4-:R-:W-:-:S05]  /*23b0*/  DADD R20, -RZ, |R22| ;  /* 0x00000000ff147229 */ /* 0x010fca0000000516 */
[----:B------:R-:W-:-:S06]  /*23c0*/  DSETP.GT.AND P2, PT, |R22|, R14, PT ;  /* 0x0000000e1600722a */ /* 0x000fcc0003f44200 */
[----:B------:R-:W-:Y:S02]  /*23d0*/  FSEL R14, R20, R14, P2 ;  /* 0x0000000e140e7208 */ /* 0x000fe40001000000 */
[----:B------:R-:W-:Y:S01]  /*23e0*/  FSEL R15, R21, R15, P2 ;  /* 0x0000000f150f7208 */ /* 0x000fe20001000000 */
[----:B-----5:R-:W-:-:S05]  /*23f0*/  DADD R20, -RZ, |R24| ;  /* 0x00000000ff147229 */ /* 0x020fca0000000518 */
        /* <DEDUP_REMOVED lines=18> */
[----:B------:R-:W-:-:S07]  /*2520*/  FSEL R31, R21, R15, P2 ;  /* 0x0000000f151f7208 */ /* 0x000fce0001000000 */
.L_x_834:
[----:B------:R-:W-:Y:S05]  /*2530*/  @!P1 BRA `(.L_x_831) ;  /* 0x00000004000c9947 */ /* 0x000fea0003800000 */
[----:B------:R-:W-:-:S05]  /*2540*/  LOP3.LUT R15, RZ, R7, RZ, 0x33, !PT ;  /* 0x00000007ff0f7212 */ /* 0x000fca00078e33ff */
[----:B------:R-:W-:-:S05]  /*2550*/  IMAD.IADD R15, R10, 0x1, R15 ;  /* 0x000000010a0f7824 */ /* 0x000fca00078e020f */
[----:B------:R-:W-:-:S04]  /*2560*/  LOP3.LUT R15, R15, 0xffff, RZ, 0xc0, !PT ;  /* 0x0000ffff0f0f7812 */ /* 0x000fc800078ec0ff */
[----:B------:R-:W-:-:S04]  /*2570*/  LOP3.LUT R10, R15, 0x7, RZ, 0xc0, !PT ;  /* 0x000000070f0a7812 */ /* 0x000fc800078ec0ff */
[----:B------:R-:W-:Y:S02]  /*2580*/  IADD3 R12, PT, PT, R10, -0x1, RZ ;  /* 0xffffffff0a0c7810 */ /* 0x000fe40007ffe0ff */
[----:B------:R-:W-:Y:S02]  /*2590*/  LOP3.LUT R10, R15, 0x3, RZ, 0xc0, !PT ;  /* 0x000000030f0a7812 */ /* 0x000fe400078ec0ff */
[----:B------:R-:W-:Y:S02]  /*25a0*/  ISETP.GE.U32.AND P1, PT, R12, 0x3, PT ;  /* 0x000000030c00780c */ /* 0x000fe40003f26070 */
[----:B------:R-:W-:-:S11]  /*25b0*/  ISETP.NE.AND P2, PT, R10, RZ, PT ;  /* 0x000000ff0a00720c */ /* 0x000fd60003f45270 */
        /* <DEDUP_REMOVED lines=12> */
[----:B------:R-:W-:-:S06]  /*2680*/  IMAD.WIDE.U32 R18, R23, 0x8, R18 ;  /* 0x0000000817127825 */ /* 0x000fcc00078e0012 */
[----:B------:R-:W5:Y:S01]  /*2690*/  LDG.E.64 R18, desc[UR8][R18.64] ;  /* 0x0000000812127981 */ /* 0x000f62000c1e1b00 */
[----:B------:R-:W-:Y:S01]  /*26a0*/  IADD3 R9, PT, PT, R9, 0x4, RZ ;  /* 0x0000000409097810 */ /* 0x000fe20007ffe0ff */
[----:B--2---:R-:W-:Y:S02]  /*26b0*/  DADD R22, -RZ, |R20| ;  /* 0x00000000ff167229 */ /* 0x004fe40000000514 */
[----:B------:R-:W-:-:S08]  /*26c0*/  DSETP.GT.AND P1, PT, |R20|, R30, PT ;  /* 0x0000001e1400722a */ /* 0x000fd00003f24200 */
        /* <DEDUP_REMOVED lines=13> */
[----:B------:R-:W-:-:S07]  /*27a0*/  FSEL R31, R15, R13, P1 ;  /* 0x0000000d0f1f7208 */ /* 0x000fce0000800000 */
.L_x_835:
[----:B------:R-:W-:Y:S05]  /*27b0*/  @!P2 BRA `(.L_x_831) ;  /* 0x00000000006ca947 */ /* 0x000fea0003800000 */
[----:B------:R-:W0:Y:S01]  /*27c0*/  LDC.64 R12, c[0x0][0x380] ;  /* 0x0000e000ff0c7b82 */ /* 0x000e220000000a00 */
[----:B------:R-:W-:-:S04]  /*27d0*/  IMAD R9, R11, R0, R9 ;  /* 0x000000000b097224 */ /* 0x000fc800078e0209 */
[----:B0-----:R-:W-:-:S06]  /*27e0*/  IMAD.WIDE.U32 R14, R9, 0x8, R12 ;  /* 0x00000008090e7825 */ /* 0x001fcc00078e000c */
[----:B------:R-:W2:Y:S01]  /*27f0*/  LDG.E.64 R14, desc[UR8][R14.64] ;  /* 0x000000080e0e7981 */ /* 0x000ea2000c1e1b00 */
[----:B------:R-:W-:Y:S01]  /*2800*/  ISETP.NE.AND P2, PT, R10, 0x1, PT ;  /* 0x000000010a00780c */ /* 0x000fe20003f45270 */
[----:B--2---:R-:W-:Y:S02]  /*2810*/  DADD R18, -RZ, |R14| ;  /* 0x00000000ff127229 */ /* 0x004fe4000000050e */
[----:B------:R-:W-:-:S08]  /*2820*/  DSETP.GT.AND P1, PT, |R14|, R30, PT ;  /* 0x0000001e0e00722a */ /* 0x000fd00003f24200 */
[----:B------:R-:W-:Y:S02]  /*2830*/  FSEL R30, R18, R30, P1 ;  /* 0x0000001e121e7208 */ /* 0x000fe40000800000 */
[----:B------:R-:W-:Y:S01]  /*2840*/  FSEL R31, R19, R31, P1 ;  /* 0x0000001f131f7208 */ /* 0x000fe20000800000 */
[----:B------:R-:W-:Y:S06]  /*2850*/  @!P2 BRA `(.L_x_831) ;  /* 0x000000000044a947 */ /* 0x000fec0003800000 */
[----:B------:R-:W-:Y:S01]  /*2860*/  ISETP.NE.AND P2, PT, R10, 0x2, PT ;  /* 0x000000020a00780c */ /* 0x000fe20003f45270 */
[----:B------:R-:W-:-:S04]  /*2870*/  VIADD R11, R9, 0x1 ;  /* 0x00000001090b7836 */ /* 0x000fc80000000000 */
[----:B------:R-:W-:-:S06]  /*2880*/  IMAD.WIDE.U32 R10, R11, 0x8, R12 ;  /* 0x000000080b0a7825 */ /* 0x000fcc00078e000c */
[----:B------:R-:W2:Y:S02]  /*2890*/  LDG.E.64 R10, desc[UR8][R10.64] ;  /* 0x000000080a0a7981 */ /* 0x000ea4000c1e1b00 */
[----:B------:R-:W-:-:S05]  /*28a0*/  @P2 IADD3 R9, PT, PT, R9, 0x2, RZ ;  /* 0x0000000209092810 */ /* 0x000fca0007ffe0ff */
[----:B------:R-:W-:-:S06]  /*28b0*/  @P2 IMAD.WIDE.U32 R12, R9, 0x8, R12 ;  /* 0x00000008090c2825 */ /* 0x000fcc00078e000c */
[----:B------:R-:W3:Y:S01]  /*28c0*/  @P2 LDG.E.64 R12, desc[UR8][R12.64] ;  /* 0x000000080c0c2981 */ /* 0x000ee2000c1e1b00 */
[----:B--2---:R-:W-:Y:S02]  /*28d0*/  DADD R14, -RZ, |R10| ;  /* 0x00000000ff0e7229 */ /* 0x004fe4000000050a */
[----:B------:R-:W-:-:S08]  /*28e0*/  DSETP.GT.AND P1, PT, |R10|, R30, PT ;  /* 0x0000001e0a00722a */ /* 0x000fd00003f24200 */
[----:B------:R-:W-:Y:S02]  /*28f0*/  FSEL R30, R14, R30, P1 ;  /* 0x0000001e0e1e7208 */ /* 0x000fe40000800000 */
[----:B------:R-:W-:Y:S01]  /*2900*/  FSEL R31, R15, R31, P1 ;  /* 0x0000001f0f1f7208 */ /* 0x000fe20000800000 */
[----:B---3--:R-:W-:-:S05]  /*2910*/  @P2 DADD R14, -RZ, |R12| ;  /* 0x00000000ff0e2229 */ /* 0x008fca000000050c */
[----:B------:R-:W-:-:S06]  /*2920*/  @P2 DSETP.GT.AND P1, PT, |R12|, R30, PT ;  /* 0x0000001e0c00222a */ /* 0x000fcc0003f24200 */
[----:B------:R-:W-:Y:S02]  /*2930*/  @P2 FSEL R9, R14, R30, P1 ;  /* 0x0000001e0e092208 */ /* 0x000fe40000800000 */
[----:B------:R-:W-:-:S03]  /*2940*/  @P2 FSEL R14, R15, R31, P1 ;  /* 0x0000001f0f0e2208 */ /* 0x000fc60000800000 */
[----:B------:R-:W-:Y:S01]  /*2950*/  @P2 IMAD.MOV.U32 R30, RZ, RZ, R9 ;  /* 0x000000ffff1e2224 */ /* 0x000fe200078e0009 */
[----:B------:R-:W-:-:S07]  /*2960*/  @P2 MOV R31, R14 ;  /* 0x0000000e001f2202 */ /* 0x000fce0000000f00 */
.L_x_831:
[----:B------:R-:W-:Y:S01]  /*2970*/  VIADD R8, R8, 0x1 ;  /* 0x0000000108087836 */ /* 0x000fe20000000000 */
[----:B------:R-:W-:Y:S01]  /*2980*/  IADD3 R7, PT, PT, R7, 0x1, RZ ;  /* 0x0000000107077810 */ /* 0x000fe20007ffe0ff */
[----:B------:R-:W-:Y:S06]  /*2990*/  @P0 BRA `(.L_x_836) ;  /* 0xffffffec00b00947 */ /* 0x000fec000383ffff */
[----:B------:R-:W-:-:S14]  /*29a0*/  DSETP.GEU.AND P0, PT, R30, R16, PT ;  /* 0x000000101e00722a */ /* 0x000fdc0003f0e000 */
[----:B------:R-:W-:Y:S05]  /*29b0*/  @!P0 BRA `(.L_x_837) ;  /* 0x0000002400048947 */ /* 0x000fea0003800000 */
[----:B--234-:R-:W-:-:S07]  /*29c0*/  IMAD.MOV.U32 R13, RZ, RZ, RZ ;  /* 0x000000ffff0d7224 */ /* 0x01cfce00078e00ff */
.L_x_858:
[----:B0-----:R-:W0:Y:S01]  /*29d0*/  LDC R0, c[0x0][0x398] ;  /* 0x0000e600ff007b82 */ /* 0x001e220000000800 */
[----:B------:R-:W-:-:S04]  /*29e0*/  IADD3 R11, PT, PT, R13, 0x1, RZ ;  /* 0x000000010d0b7810 */ /* 0x000fc80007ffe0ff */
[----:B0-----:R-:W-:-:S13]  /*29f0*/  ISETP.GE.U32.AND P0, PT, R11, R0, PT ;  /* 0x000000000b00720c */ /* 0x001fda0003f06070 */
[----:B-1234-:R-:W-:Y:S05]  /*2a00*/  @P0 BRA `(.L_x_838) ;  /* 0x0000002000cc0947 */ /* 0x01efea0003800000 */
[----:B------:R-:W-:-:S07]  /*2a10*/  IMAD.MOV.U32 R9, RZ, RZ, R11 ;  /* 0x000000ffff097224 */ /* 0x000fce00078e000b */
.L_x_857:
[----:B0-----:R-:W0:Y:S08]  /*2a20*/  LDC R0, c[0x0][0x398] ;  /* 0x0000e600ff007b82 */ /* 0x001e300000000800 */
[----:B-1-34-:R-:W1:Y:S01]  /*2a30*/  LDC.64 R24, c[0x0][0x380] ;  /* 0x0000e000ff187b82 */ /* 0x01ae620000000a00 */
[----:B0-2---:R-:W-:-:S04]  /*2a40*/  IMAD R29, R13, R0, R9 ;  /* 0x000000000d1d7224 */ /* 0x005fc800078e0209 */
[----:B-1----:R-:W-:-:S05]  /*2a50*/  IMAD.WIDE.U32 R28, R29, 0x8, R24 ;  /* 0x000000081d1c7825 */ /* 0x002fca00078e0018 */
[----:B------:R-:W2:Y:S02]  /*2a60*/  LDG.E.64 R26, desc[UR8][R28.64] ;  /* 0x000000081c1a7981 */ /* 0x000ea4000c1e1b00 */
[----:B--2---:R-:W-:-:S14]  /*2a70*/  DSETP.GEU.AND P0, PT, |R26|, R16, PT ;  /* 0x000000101a00722a */ /* 0x004fdc0003f0e200 */
[----:B------:R-:W-:Y:S05]  /*2a80*/  @!P0 BRA `(.L_x_839) ;  /* 0x0000002000a08947 */ /* 0x000fea0003800000 */
[-C--:B------:R-:W-:Y:S02]  /*2a90*/  IMAD R23, R13, R0.reuse, R13 ;  /* 0x000000000d177224 */ /* 0x080fe400078e020d */
[----:B------:R-:W-:Y:S02]  /*2aa0*/  IMAD R7, R9, R0, R9 ;  /* 0x0000000009077224 */ /* 0x000fe400078e0209 */
[----:B------:R-:W-:-:S04]  /*2ab0*/  IMAD.WIDE.U32 R22, R23, 0x8, R24 ;  /* 0x0000000817167825 */ /* 0x000fc800078e0018 */
[----:B------:R-:W-:Y:S02]  /*2ac0*/  IMAD.WIDE.U32 R24, R7, 0x8, R24 ;  /* 0x0000000807187825 */ /* 0x000fe400078e0018 */
[----:B------:R-:W5:Y:S04]  /*2ad0*/  LDG.E.64 R22, desc[UR8][R22.64] ;  /* 0x0000000816167981 */ /* 0x000f68000c1e1b00 */
[----:B------:R0:W5:Y:S01]  /*2ae0*/  LDG.E.64 R20, desc[UR8][R24.64] ;  /* 0x0000000818147981 */ /* 0x000162000c1e1b00 */
[----:B------:R-:W-:Y:S01]  /*2af0*/  DADD R18, R26, R26 ;  /* 0x000000001a127229 */ /* 0x000fe2000000001a */
[----:B------:R-:W-:Y:S01]  /*2b00*/  UMOV UR10, 0xc2f8f359 ;  /* 0xc2f8f359000a7882 */ /* 0x000fe20000000000 */
[----:B------:R-:W-:Y:S01]  /*2b10*/  UMOV UR11, 0x1a56e1f ;  /* 0x01a56e1f000b7882 */ /* 0x000fe20000000000 */
[----:B------:R-:W-:-:S02]  /*2b20*/  CS2R R6, SRZ ;  /* 0x0000000000067805 */ /* 0x000fc4000001ff00 */
[----:B------:R-:W-:Y:S01]  /*2b30*/  MOV R14, 0x0 ;  /* 0x00000000000e7802 */ /* 0x000fe20000000f00 */
[----:B------:R-:W-:Y:S02]  /*2b40*/  IMAD.MOV.U32 R15, RZ, RZ, 0x3ff00000 ;  /* 0x3ff00000ff0f7424 */ /* 0x000fe400078e00ff */
[----:B------:R-:W-:-:S14]  /*2b50*/  DSETP.GEU.AND P0, PT, |R18|, UR10, PT ;  /* 0x0000000a12007e2a */ /* 0x000fdc000bf0e200 */
[----:B0-----:R-:W-:Y:S05]  /*2b60*/  @!P0 BRA `(.L_x_840) ;  /* 0x0000000800308947 */ /* 0x001fea0003800000 */
[----:B------:R-:W0:Y:S01]  /*2b70*/  MUFU.RCP64H R7, R19 ;  /* 0x0000001300077308 */ /* 0x000e220000001800 */
[----:B------:R-:W-:Y:S01]  /*2b80*/  MOV R6, 0x1 ;  /* 0x0000000100067802 */ /* 0x000fe20000000f00 */
[----:B-----5:R-:W-:-:S10]  /*2b90*/  DADD R30, -R22, R20 ;  /* 0x00000000161e7229 */ /* 0x020fd40000000114 */
[----:B------:R-:W-:Y:S01]  /*2ba0*/  FSETP.GEU.AND P1, PT, |R31|, 6.5827683646048100446e-37, PT ;  /* 0x036000001f00780b */ /* 0x000fe20003f2e200 */
        /* <DEDUP_REMOVED lines=11> */
[----:B------:R-:W-:-:S07]  /*2c60*/  MOV R0, 0x2c80 ;  /* 0x00002c8000007802 */ /* 0x000fce0000000f00 */
[----:B------:R-:W-:Y:S05]  /*2c70*/  CALL.REL.NOINC `($__internal_9_$__cuda_sm20_div_rn_f64_full) ;  /* 0x0000003000507944 */ /* 0x000fea0003c00000 */
[----:B------:R-:W-:Y:S01]  /*2c80*/  IMAD.MOV.U32 R6, RZ, RZ, R32 ;  /* 0x000000ffff067224 */ /* 0x000fe200078e0020 */
[----:B------:R-:W-:-:S07]  /*2c90*/  MOV R7, R33 ;  /* 0x0000002100077202 */ /* 0x000fce0000000f00 */
.L_x_841:
[----:B------:R-:W-:-:S14]  /*2ca0*/  DSETP.GE.AND P0, PT, R6, RZ, PT ;  /* 0x000000ff0600722a */ /* 0x000fdc0003f06000 */
[----:B------:R-:W-:Y:S05]  /*2cb0*/  @!P0 BRA `(.L_x_842) ;  /* 0x0000000000a08947 */ /* 0x000fea0003800000 */
[----:B------:R-:W-:Y:S01]  /*2cc0*/  DFMA R34, R6, R6, 1 ;  /* 0x3ff000000622742b */ /* 0x000fe20000000006 */
[----:B------:R-:W-:Y:S01]  /*2cd0*/  MOV R30, 0x0 ;  /* 0x00000000001e7802 */ /* 0x000fe20000000f00 */
[----:B------:R-:W-:-:S04]  /*2ce0*/  IMAD.MOV.U32 R31, RZ, RZ, 0x3fd80000 ;  /* 0x3fd80000ff1f7424 */ /* 0x000fc800078e00ff */
[----:B------:R-:W0:Y:S04]  /*2cf0*/  MUFU.RSQ64H R15, R35 ;  /* 0x00000023000f7308 */ /* 0x000e280000001c00 */
[----:B------:R-:W-:-:S05]  /*2d00*/  VIADD R14, R35, 0xfcb00000 ;  /* 0xfcb00000230e7836 */ /* 0x000fca0000000000 */
        /* <DEDUP_REMOVED lines=16> */
[----:B------:R-:W-:-:S07]  /*2e10*/  MOV R12, 0x2e30 ;  /* 0x00002e30000c7802 */ /* 0x000fce0000000f00 */
[----:B------:R-:W-:Y:S05]  /*2e20*/  CALL.REL.NOINC `($__internal_10_$__cuda_sm20_dsqrt_rn_f64_mediumpath_v1) ;  /* 0x0000003400547944 */ /* 0x000fea0003c00000 */
.L_x_843:
[----:B------:R-:W-:-:S06]  /*2e30*/  DADD R36, R36, R6 ;  /* 0x0000000024247229 */ /* 0x000fcc0000000006 */
[----:B------:R-:W0:Y:S04]  /*2e40*/  MUFU.RCP64H R7, R37 ;  /* 0x0000002500077308 */ /* 0x000e280000001800 */
[----:B------:R-:W-:-:S04]  /*2e50*/  IADD3 R6, PT, PT, R37, 0x300402, RZ ;  /* 0x0030040225067810 */ /* 0x000fc80007ffe0ff */
[----:B------:R-:W-:Y:S02]  /*2e60*/  FSETP.GEU.AND P0, PT, |R6|, 5.8789094863358348022e-39, PT ;  /* 0x004004020600780b */ /* 0x000fe40003f0e200 */
[----:B0-----:R-:W-:-:S08]  /*2e70*/  DFMA R14, -R36, R6, 1 ;  /* 0x3ff00000240e742b */ /* 0x001fd00000000106 */
[----:B------:R-:W-:-:S08]  /*2e80*/  DFMA R14, R14, R14, R14 ;  /* 0x0000000e0e0e722b */ /* 0x000fd0000000000e */
[----:B------:R-:W-:-:S08]  /*2e90*/  DFMA R14, R6, R14, R6 ;  /* 0x0000000e060e722b */ /* 0x000fd00000000006 */
[----:B------:R-:W-:-:S08]  /*2ea0*/  DFMA R18, -R36, R14, 1 ;  /* 0x3ff000002412742b */ /* 0x000fd0000000010e */
[----:B------:R-:W-:Y:S01]  /*2eb0*/  DFMA R6, R14, R18, R14 ;  /* 0x000000120e06722b */ /* 0x000fe2000000000e */
[----:B------:R-:W-:Y:S10]  /*2ec0*/  @P0 BRA `(.L_x_844) ;  /* 0x0000000000bc0947 */ /* 0x000ff40003800000 */
[----:B------:R-:W-:-:S05]  /*2ed0*/  LOP3.LUT R0, R37, 0x7fffffff, RZ, 0xc0, !PT ;  /* 0x7fffffff25007812 */ /* 0x000fca00078ec0ff */
[----:B------:R-:W-:Y:S01]  /*2ee0*/  VIADD R30, R0, 0xfff00000 ;  /* 0xfff00000001e7836 */ /* 0x000fe20000000000 */
[----:B------:R-:W-:-:S07]  /*2ef0*/  MOV R0, 0x2f10 ;  /* 0x00002f1000007802 */ /* 0x000fce0000000f00 */
[----:B------:R-:W-:Y:S05]  /*2f00*/  CALL.REL.NOINC `($__internal_8_$__cuda_sm20_dblrcp_rn_slowpath_v3) ;  /* 0x0000002c000c7944 */ /* 0x000fea0003c00000 */
[----:B------:R-:W-:Y:S01]  /*2f10*/  MOV R6, R18 ;  /* 0x0000001200067202 */ /* 0x000fe20000000f00 */
[----:B------:R-:W-:Y:S01]  /*2f20*/  IMAD.MOV.U32 R7, RZ, RZ, R19 ;  /* 0x000000ffff077224 */ /* 0x000fe200078e0013 */
[----:B------:R-:W-:Y:S06]  /*2f30*/  BRA `(.L_x_844) ;  /* 0x0000000000a07947 */ /* 0x000fec0003800000 */
.L_x_842:
[----:B------:R-:W-:Y:S01]  /*2f40*/  DFMA R34, R6, R6, 1 ;  /* 0x3ff000000622742b */ /* 0x000fe20000000006 */
[----:B------:R-:W-:Y:S01]  /*2f50*/  IMAD.MOV.U32 R30, RZ, RZ, 0x0 ;  /* 0x00000000ff1e7424 */ /* 0x000fe200078e00ff */
[----:B------:R-:W-:-:S04]  /*2f60*/  MOV R31, 0x3fd80000 ;  /* 0x3fd80000001f7802 */ /* 0x000fc80000000f00 */
[----:B------:R-:W0:Y:S04]  /*2f70*/  MUFU.RSQ64H R15, R35 ;  /* 0x00000023000f7308 */ /* 0x000e280000001c00 */
[----:B------:R-:W-:-:S04]  /*2f80*/  IADD3 R14, PT, PT, R35, -0x3500000, RZ ;  /* 0xfcb00000230e7810 */ /* 0x000fc80007ffe0ff */
        /* <DEDUP_REMOVED lines=15> */
[----:B------:R-:W-:Y:S02]  /*3080*/  MOV R10, R18 ;  /* 0x00000012000a7202 */ /* 0x000fe40000000f00 */
[----:B------:R-:W-:-:S07]  /*3090*/  MOV R12, 0x30b0 ;  /* 0x000030b0000c7802 */ /* 0x000fce0000000f00 */
[----:B------:R-:W-:Y:S05]  /*30a0*/  CALL.REL.NOINC `($__internal_10_$__cuda_sm20_dsqrt_rn_f64_mediumpath_v1) ;  /* 0x0000003000b47944 */ /* 0x000fea0003c00000 */
.L_x_845:
[----:B------:R-:W-:-:S06]  /*30b0*/  DADD R36, R36, -R6 ;  /* 0x0000000024247229 */ /* 0x000fcc0000000806 */
[----:B------:R-:W0:Y:S04]  /*30c0*/  MUFU.RCP64H R7, R37 ;  /* 0x0000002500077308 */ /* 0x000e280000001800 */
[----:B------:R-:W-:-:S05]  /*30d0*/  VIADD R6, R37, 0x300402 ;  /* 0x0030040225067836 */ /* 0x000fca0000000000 */
[----:B------:R-:W-:Y:S01]  /*30e0*/  FSETP.GEU.AND P0, PT, |R6|, 5.8789094863358348022e-39, PT ;  /* 0x004004020600780b */ /* 0x000fe20003f0e200 */
[----:B0-----:R-:W-:-:S08]  /*30f0*/  DFMA R14, -R36, R6, 1 ;  /* 0x3ff00000240e742b */ /* 0x001fd00000000106 */
[----:B------:R-:W-:-:S08]  /*3100*/  DFMA R14, R14, R14, R14 ;  /* 0x0000000e0e0e722b */ /* 0x000fd0000000000e */
[----:B------:R-:W-:-:S08]  /*3110*/  DFMA R14, R6, R14, R6 ;  /* 0x0000000e060e722b */ /* 0x000fd00000000006 */
[----:B------:R-:W-:-:S08]  /*3120*/  DFMA R18, -R36, R14, 1 ;  /* 0x3ff000002412742b */ /* 0x000fd0000000010e */
[----:B------:R-:W-:Y:S01]  /*3130*/  DFMA R6, R14, R18, R14 ;  /* 0x000000120e06722b */ /* 0x000fe2000000000e */
[----:B------:R-:W-:Y:S10]  /*3140*/  @P0 BRA `(.L_x_846) ;  /* 0x0000000000180947 */ /* 0x000ff40003800000 */
[----:B------:R-:W-:-:S04]  /*3150*/  LOP3.LUT R0, R37, 0x7fffffff, RZ, 0xc0, !PT ;  /* 0x7fffffff25007812 */ /* 0x000fc800078ec0ff */
[----:B------:R-:W-:Y:S02]  /*3160*/  IADD3 R30, PT, PT, R0, -0x100000, RZ ;  /* 0xfff00000001e7810 */ /* 0x000fe40007ffe0ff */
[----:B------:R-:W-:-:S07]  /*3170*/  MOV R0, 0x3190 ;  /* 0x0000319000007802 */ /* 0x000fce0000000f00 */
[----:B------:R-:W-:Y:S05]  /*3180*/  CALL.REL.NOINC `($__internal_8_$__cuda_sm20_dblrcp_rn_slowpath_v3) ;  /* 0x00000028006c7944 */ /* 0x000fea0003c00000 */
[----:B------:R-:W-:Y:S01]  /*3190*/  IMAD.MOV.U32 R6, RZ, RZ, R18 ;  /* 0x000000ffff067224 */ /* 0x000fe200078e0012 */
[----:B------:R-:W-:-:S07]  /*31a0*/  MOV R7, R19 ;  /* 0x0000001300077202 */ /* 0x000fce0000000f00 */
.L_x_846:
[----:B------:R-:W-:-:S11]  /*31b0*/  DADD R6, -RZ, -R6 ;  /* 0x00000000ff067229 */ /* 0x000fd60000000906 */
.L_x_844:
        /* <DEDUP_REMOVED lines=23> */
.L_x_847:
[----:B------:R-:W0:Y:S01]  /*3330*/  MUFU.RCP64H R15, R37 ;  /* 0x00000025000f7308 */ /* 0x000e220000001800 */
[----:B------:R-:W-:-:S04]  /*3340*/  IADD3 R14, PT, PT, R37, 0x300402, RZ ;  /* 0x00300402250e7810 */ /* 0x000fc80007ffe0ff */
[----:B------:R-:W-:Y:S02]  /*3350*/  FSETP.GEU.AND P0, PT, |R14|, 5.8789094863358348022e-39, PT ;  /* 0x004004020e00780b */ /* 0x000fe40003f0e200 */
[----:B0-----:R-:W-:-:S08]  /*3360*/  DFMA R18, R14, -R36, 1 ;  /* 0x3ff000000e12742b */ /* 0x001fd00000000824 */
[----:B------:R-:W-:-:S08]  /*3370*/  DFMA R18, R18, R18, R18 ;  /* 0x000000121212722b */ /* 0x000fd00000000012 */
[----:B------:R-:W-:-:S08]  /*3380*/  DFMA R18, R14, R18, R14 ;  /* 0x000000120e12722b */ /* 0x000fd0000000000e */
[----:B------:R-:W-:-:S08]  /*3390*/  DFMA R30, R18, -R36, 1 ;  /* 0x3ff00000121e742b */ /* 0x000fd00000000824 */
[----:B------:R-:W-:Y:S01]  /*33a0*/  DFMA R14, R18, R30, R18 ;  /* 0x0000001e120e722b */ /* 0x000fe20000000012 */
[----:B------:R-:W-:Y:S10]  /*33b0*/  @P0 BRA `(.L_x_848) ;  /* 0x0000000000180947 */ /* 0x000ff40003800000 */
[----:B------:R-:W-:-:S05]  /*33c0*/  LOP3.LUT R0, R37, 0x7fffffff, RZ, 0xc0, !PT ;  /* 0x7fffffff25007812 */ /* 0x000fca00078ec0ff */
[----:B------:R-:W-:Y:S01]  /*33d0*/  VIADD R30, R0, 0xfff00000 ;  /* 0xfff00000001e7836 */ /* 0x000fe20000000000 */
[----:B------:R-:W-:-:S07]  /*33e0*/  MOV R0, 0x3400 ;  /* 0x0000340000007802 */ /* 0x000fce0000000f00 */
[----:B------:R-:W-:Y:S05]  /*33f0*/  CALL.REL.NOINC `($__internal_8_$__cuda_sm20_dblrcp_rn_slowpath_v3) ;  /* 0x0000002400d07944 */ /* 0x000fea0003c00000 */
[----:B------:R-:W-:Y:S01]  /*3400*/  MOV R14, R18 ;  /* 0x00000012000e7202 */ /* 0x000fe20000000f00 */
[----:B------:R-:W-:-:S07]  /*3410*/  IMAD.MOV.U32 R15, RZ, RZ, R19 ;  /* 0x000000ffff0f7224 */ /* 0x000fce00078e0013 */
.L_x_848:
[----:B------:R-:W-:-:S11]  /*3420*/  DMUL R6, R14, R6 ;  /* 0x000000060e067228 */ /* 0x000fd60000000000 */
.L_x_840:
[----:B------:R-:W-:Y:S01]  /*3430*/  ISETP.GE.U32.AND P0, PT, R4, 0x3, PT ;  /* 0x000000030400780c */ /* 0x000fe20003f06070 */
[----:B------:R-:W-:-:S12]  /*3440*/  UMOV UR5, URZ ;  /* 0x000000ff00057c82 */ /* 0x000fd80008000000 */
[----:B------:R-:W-:Y:S05]  /*3450*/  @!P0 BRA `(.L_x_849) ;  /* 0x0000000400808947 */ /* 0x000fea0003800000 */
[----:B------:R-:W-:-:S05]  /*3460*/  UMOV UR5, URZ ;  /* 0x000000ff00057c82 */ /* 0x000fca0008000000 */
.L_x_850:
[----:B------:R-:W-:-:S04]  /*3470*/  ISETP.NE.AND P0, PT, R9, UR5, PT ;  /* 0x0000000509007c0c */ /* 0x000fc8000bf05270 */
[----:B------:R-:W-:-:S13]  /*3480*/  ISETP.EQ.OR P0, PT, R13, UR5, !P0 ;  /* 0x000000050d007c0c */ /* 0x000fda000c702670 */
[----:B0-----:R-:W0:Y:S08]  /*3490*/  @!P0 LDC R8, c[0x0][0x398] ;  /* 0x0000e600ff088b82 */ /* 0x001e300000000800 */
[----:B------:R-:W1:Y:S01]  /*34a0*/  @!P0 LDC.64 R18, c[0x0][0x380] ;  /* 0x0000e000ff128b82 */ /* 0x000e620000000a00 */
[C---:B0-----:R-:W-:Y:S02]  /*34b0*/  @!P0 IMAD R35, R8.reuse, UR5, R9 ;  /* 0x0000000508238c24 */ /* 0x041fe4000f8e0209 */
[----:B------:R-:W-:-:S02]  /*34c0*/  @!P0 IMAD R31, R8, UR5, R13 ;  /* 0x00000005081f8c24 */ /* 0x000fc4000f8e020d */
[----:B-1----:R-:W-:-:S05]  /*34d0*/  @!P0 IMAD.WIDE.U32 R34, R35, 0x8, R18 ;  /* 0x0000000823228825 */ /* 0x002fca00078e0012 */
[----:B------:R-:W2:Y:S01]  /*34e0*/  @!P0 LDG.E.64 R32, desc[UR8][R34.64] ;  /* 0x0000000822208981 */ /* 0x000ea2000c1e1b00 */
[----:B------:R-:W-:-:S05]  /*34f0*/  @!P0 IMAD.WIDE.U32 R30, R31, 0x8, R18 ;  /* 0x000000081f1e8825 */ /* 0x000fca00078e0012 */
[----:B------:R-:W3:Y:S01]  /*3500*/  @!P0 LDG.E.64 R40, desc[UR8][R30.64] ;  /* 0x000000081e288981 */ /* 0x000ee2000c1e1b00 */
[----:B------:R-:W-:Y:S02]  /*3510*/  UIADD3 UR7, UPT, UPT, UR5, 0x1, URZ ;  /* 0x0000000105077890 */ /* 0x000fe4000fffe0ff */
[-C--:B------:R-:W-:Y:S02]  /*3520*/  @!P0 IMAD R39, R13, R8.reuse, UR5 ;  /* 0x000000050d278e24 */ /* 0x080fe4000f8e0208 */
[----:B------:R-:W-:Y:S02]  /*3530*/  @!P0 IMAD R45, R9, R8, UR5 ;  /* 0x00000005092d8e24 */ /* 0x000fe4000f8e0208 */
[----:B------:R-:W-:Y:S01]  /*3540*/  @!P0 IMAD.WIDE.U32 R38, R39, 0x8, R18 ;  /* 0x0000000827268825 */ /* 0x000fe200078e0012 */
[----:B------:R-:W-:-:S03]  /*3550*/  ISETP.NE.AND P1, PT, R9, UR7, PT ;  /* 0x0000000709007c0c */ /* 0x000fc6000bf25270 */
[----:B------:R-:W-:Y:S01]  /*3560*/  @!P0 IMAD.WIDE.U32 R44, R45, 0x8, R18 ;  /* 0x000000082d2c8825 */ /* 0x000fe200078e0012 */
[----:B------:R-:W-:-:S13]  /*3570*/  ISETP.EQ.OR P1, PT, R13, UR7, !P1 ;  /* 0x000000070d007c0c */ /* 0x000fda000cf22670 */
[----:B------:R-:W0:Y:S02]  /*3580*/  @!P1 LDC R0, c[0x0][0x398] ;  /* 0x0000e600ff009b82 */ /* 0x000e240000000800 */
[C---:B0-----:R-:W-:Y:S02]  /*3590*/  @!P1 IMAD R43, R0.reuse, UR7, R9 ;  /* 0x00000007002b9c24 */ /* 0x041fe4000f8e0209 */
[----:B------:R-:W-:Y:S01]  /*35a0*/  @!P1 IMAD R19, R0, UR7, R13 ;  /* 0x0000000700139c24 */ /* 0x000fe2000f8e020d */
[C---:B--2---:R-:W-:Y:S02]  /*35b0*/  @!P0 DMUL R36, R32.reuse, R6 ;  /* 0x0000000620248228 */ /* 0x044fe40000000000 */
[----:B------:R-:W-:-:S06]  /*35c0*/  @!P0 DMUL R32, R32, R14 ;  /* 0x0000000e20208228 */ /* 0x000fcc0000000000 */
[C---:B---3--:R-:W-:Y:S02]  /*35d0*/  @!P0 DFMA R36, R40.reuse, R14, -R36 ;  /* 0x0000000e2824822b */ /* 0x048fe40000000824 */
[----:B------:R-:W-:Y:S02]  /*35e0*/  @!P0 DFMA R40, R40, R6, R32 ;  /* 0x000000062828822b */ /* 0x000fe40000000020 */
[----:B------:R-:W0:Y:S03]  /*35f0*/  @!P1 LDC.64 R32, c[0x0][0x380] ;  /* 0x0000e000ff209b82 */ /* 0x000e260000000a00 */
[----:B------:R0:W-:Y:S04]  /*3600*/  @!P0 STG.E.64 desc[UR8][R30.64], R36 ;  /* 0x000000241e008986 */ /* 0x0001e8000c101b08 */
[----:B------:R1:W-:Y:S04]  /*3610*/  @!P0 STG.E.64 desc[UR8][R38.64], R36 ;  /* 0x0000002426008986 */ /* 0x0003e8000c101b08 */
[----:B------:R-:W-:Y:S04]  /*3620*/  @!P0 STG.E.64 desc[UR8][R34.64], R40 ;  /* 0x0000002822008986 */ /* 0x000fe8000c101b08 */
[----:B------:R2:W-:Y:S01]  /*3630*/  @!P0 STG.E.64 desc[UR8][R44.64], R40 ;  /* 0x000000282c008986 */ /* 0x0005e2000c101b08 */
[----:B0-----:R-:W-:-:S05]  /*3640*/  @!P1 IMAD.WIDE.U32 R30, R43, 0x8, R32 ;  /* 0x000000082b1e9825 */ /* 0x001fca00078e0020 */
[----:B------:R-:W3:Y:S01]  /*3650*/  @!P1 LDG.E.64 R42, desc[UR8][R30.64] ;  /* 0x000000081e2a9981 */ /* 0x000ee2000c1e1b00 */
[----:B-1----:R-:W-:-:S05]  /*3660*/  @!P1 IMAD.WIDE.U32 R36, R19, 0x8, R32 ;  /* 0x0000000813249825 */ /* 0x002fca00078e0020 */
[----:B------:R-:W4:Y:S01]  /*3670*/  @!P1 LDG.E.64 R18, desc[UR8][R36.64] ;  /* 0x0000000824129981 */ /* 0x000f22000c1e1b00 */
[----:B------:R-:W-:Y:S01]  /*3680*/  UIADD3 UR10, UPT, UPT, UR5, 0x2, URZ ;  /* 0x00000002050a7890 */ /* 0x000fe2000fffe0ff */
[-C--:B--2---:R-:W-:Y:S02]  /*3690*/  @!P1 IMAD R41, R13, R0.reuse, UR7 ;  /* 0x000000070d299e24 */ /* 0x084fe4000f8e0200 */
[----:B------:R-:W-:Y:S02]  /*36a0*/  @!P1 IMAD R45, R9, R0, UR7 ;  /* 0x00000007092d9e24 */ /* 0x000fe4000f8e0200 */
[----:B------:R-:W-:Y:S01]  /*36b0*/  @!P1 IMAD.WIDE.U32 R40, R41, 0x8, R32 ;  /* 0x0000000829289825 */ /* 0x000fe200078e0020 */
[----:B------:R-:W-:-:S03]  /*36c0*/  ISETP.NE.AND P0, PT, R9, UR10, PT ;  /* 0x0000000a09007c0c */ /* 0x000fc6000bf05270 */
[----:B------:R-:W-:Y:S01]  /*36d0*/  @!P1 IMAD.WIDE.U32 R44, R45, 0x8, R32 ;  /* 0x000000082d2c9825 */ /* 0x000fe200078e0020 */
[----:B------:R-:W-:-:S13]  /*36e0*/  ISETP.EQ.OR P0, PT, R13, UR10, !P0 ;  /* 0x0000000a0d007c0c */ /* 0x000fda000c702670 */
[----:B------:R-:W0:Y:S01]  /*36f0*/  @!P0 LDC R8, c[0x0][0x398] ;  /* 0x0000e600ff088b82 */ /* 0x000e220000000800 */
[C---:B---3--:R-:W-:Y:S02]  /*3700*/  @!P1 DMUL R38, R42.reuse, R6 ;  /* 0x000000062a269228 */ /* 0x048fe40000000000 */
[----:B------:R-:W-:Y:S01]  /*3710*/  @!P1 DMUL R34, R42, R14 ;  /* 0x0000000e2a229228 */ /* 0x000fe20000000000 */
[----:B0-----:R-:W-:-:S05]  /*3720*/  @!P0 IMAD R43, R8, UR10, R9 ;  /* 0x0000000a082b8c24 */ /* 0x001fca000f8e0209 */
[C---:B----4-:R-:W-:Y:S02]  /*3730*/  @!P1 DFMA R38, R18.reuse, R14, -R38 ;  /* 0x0000000e1226922b */ /* 0x050fe40000000826 */
[----:B------:R-:W-:Y:S02]  /*3740*/  @!P1 DFMA R18, R18, R6, R34 ;  /* 0x000000061212922b */ /* 0x000fe40000000022 */
[----:B------:R-:W0:Y:S03]  /*3750*/  @!P0 LDC.64 R34, c[0x0][0x380] ;  /* 0x0000e000ff228b82 */ /* 0x000e260000000a00 */
[----:B------:R1:W-:Y:S04]  /*3760*/  @!P1 STG.E.64 desc[UR8][R36.64], R38 ;  /* 0x0000002624009986 */ /* 0x0003e8000c101b08 */
[----:B------:R2:W-:Y:S04]  /*3770*/  @!P1 STG.E.64 desc[UR8][R40.64], R38 ;  /* 0x0000002628009986 */ /* 0x0005e8000c101b08 */
[----:B------:R-:W-:Y:S04]  /*3780*/  @!P1 STG.E.64 desc[UR8][R30.64], R18 ;  /* 0x000000121e009986 */ /* 0x000fe8000c101b08 */
[----:B------:R3:W-:Y:S01]  /*3790*/  @!P1 STG.E.64 desc[UR8][R44.64], R18 ;  /* 0x000000122c009986 */ /* 0x0007e2000c101b08 */
[----:B-1----:R-:W-:-:S02]  /*37a0*/  @!P0 IMAD R37, R8, UR10, R13 ;  /* 0x0000000a08258c24 */ /* 0x002fc4000f8e020d */
[----:B0-----:R-:W-:-:S05]  /*37b0*/  @!P0 IMAD.WIDE.U32 R32, R43, 0x8, R34 ;  /* 0x000000082b208825 */ /* 0x001fca00078e0022 */
[----:B------:R-:W4:Y:S01]  /*37c0*/  @!P0 LDG.E.64 R42, desc[UR8][R32.64] ;  /* 0x00000008202a8981 */ /* 0x000f22000c1e1b00 */
[----:B------:R-:W-:-:S05]  /*37d0*/  @!P0 IMAD.WIDE.U32 R36, R37, 0x8, R34 ;  /* 0x0000000825248825 */ /* 0x000fca00078e0022 */
[----:B--2---:R-:W2:Y:S01]  /*37e0*/  @!P0 LDG.E.64 R40, desc[UR8][R36.64] ;  /* 0x0000000824288981 */ /* 0x004ea2000c1e1b00 */
[----:B------:R-:W-:Y:S01]  /*37f0*/  UIADD3 UR7, UPT, UPT, UR5, 0x3, URZ ;  /* 0x0000000305077890 */ /* 0x000fe2000fffe0ff */
[----:B---3--:R-:W-:-:S04]  /*3800*/  @!P0 IMAD R45, R9, R8, UR10 ;  /* 0x0000000a092d8e24 */ /* 0x008fc8000f8e0208 */
[----:B------:R-:W-:Y:S01]  /*3810*/  @!P0 IMAD.WIDE.U32 R44, R45, 0x8, R34 ;  /* 0x000000082d2c8825 */ /* 0x000fe200078e0022 */
[----:B------:R-:W-:-:S04]  /*3820*/  ISETP.NE.AND P1, PT, R9, UR7, PT ;  /* 0x0000000709007c0c */ /* 0x000fc8000bf25270 */
[----:B------:R-:W-:-:S13]  /*3830*/  ISETP.EQ.OR P1, PT, R13, UR7, !P1 ;  /* 0x000000070d007c0c */ /* 0x000fda000cf22670 */
[----:B------:R-:W0:Y:S08]  /*3840*/  @!P1 LDC R0, c[0x0][0x398] ;  /* 0x0000e600ff009b82 */ /* 0x000e300000000800 */
[----:B------:R-:W1:Y:S01]  /*3850*/  @!P1 LDC.64 R18, c[0x0][0x380] ;  /* 0x0000e000ff129b82 */ /* 0x000e620000000a00 */
[C---:B----4-:R-:W-:Y:S02]  /*3860*/  @!P0 DMUL R38, R42.reuse, R6 ;  /* 0x000000062a268228 */ /* 0x050fe40000000000 */
[----:B------:R-:W-:Y:S01]  /*3870*/  @!P0 DMUL R30, R42, R14 ;  /* 0x0000000e2a1e8228 */ /* 0x000fe20000000000 */
[----:B0-----:R-:W-:-:S05]  /*3880*/  @!P1 IMAD R43, R0, UR7, R9 ;  /* 0x00000007002b9c24 */ /* 0x001fca000f8e0209 */
[C---:B--2---:R-:W-:Y:S02]  /*3890*/  @!P0 DFMA R38, R40.reuse, R14, -R38 ;  /* 0x0000000e2826822b */ /* 0x044fe40000000826 */
[----:B------:R-:W-:Y:S01]  /*38a0*/  @!P0 DFMA R30, R40, R6, R30 ;  /* 0x00000006281e822b */ /* 0x000fe2000000001e */
[----:B------:R-:W-:-:S04]  /*38b0*/  @!P0 IMAD R41, R13, R8, UR10 ;  /* 0x0000000a0d298e24 */ /* 0x000fc8000f8e0208 */
[----:B------:R0:W-:Y:S01]  /*38c0*/  @!P0 STG.E.64 desc[UR8][R36.64], R38 ;  /* 0x0000002624008986 */ /* 0x0001e2000c101b08 */
[----:B------:R-:W-:-:S04]  /*38d0*/  @!P0 IMAD.WIDE.U32 R40, R41, 0x8, R34 ;  /* 0x0000000829288825 */ /* 0x000fc800078e0022 */
[----:B-1----:R-:W-:Y:S01]  /*38e0*/  @!P1 IMAD.WIDE.U32 R34, R43, 0x8, R18 ;  /* 0x000000082b229825 */ /* 0x002fe200078e0012 */
[----:B------:R1:W-:Y:S04]  /*38f0*/  @!P0 STG.E.64 desc[UR8][R40.64], R38 ;  /* 0x0000002628008986 */ /* 0x0003e8000c101b08 */
[----:B------:R2:W-:Y:S04]  /*3900*/  @!P0 STG.E.64 desc[UR8][R32.64], R30 ;  /* 0x0000001e20008986 */ /* 0x0005e8000c101b08 */
[----:B------:R3:W-:Y:S01]  /*3910*/  @!P0 STG.E.64 desc[UR8][R44.64], R30 ;  /* 0x0000001e2c008986 */ /* 0x0007e2000c101b08 */
[----:B0-----:R-:W-:-:S03]  /*3920*/  @!P1 IMAD R37, R0, UR7, R13 ;  /* 0x0000000700259c24 */ /* 0x001fc6000f8e020d */
[----:B------:R-:W4:Y:S01]  /*3930*/  @!P1 LDG.E.64 R42, desc[UR8][R34.64] ;  /* 0x00000008222a9981 */ /* 0x000f22000c1e1b00 */
[----:B------:R-:W-:-:S05]  /*3940*/  @!P1 IMAD.WIDE.U32 R36, R37, 0x8, R18 ;  /* 0x0000000825249825 */ /* 0x000fca00078e0012 */
[----:B-1----:R-:W3:Y:S01]  /*3950*/  @!P1 LDG.E.64 R38, desc[UR8][R36.64] ;  /* 0x0000000824269981 */ /* 0x002ee2000c1e1b00 */
[----:B------:R-:W-:-:S04]  /*3960*/  UIADD3 UR5, UPT, UPT, UR5, 0x4, URZ ;  /* 0x0000000405057890 */ /* 0x000fc8000fffe0ff */
[----:B------:R-:W-:Y:S01]  /*3970*/  UISETP.NE.AND UP0, UPT, UR5, UR6, UPT ;  /* 0x000000060500728c */ /* 0x000fe2000bf05270 */
[C---:B----4-:R-:W-:Y:S02]  /*3980*/  @!P1 DMUL R40, R42.reuse, R6 ;  /* 0x000000062a289228 */ /* 0x050fe40000000000 */
[----:B--2---:R-:W-:-:S06]  /*3990*/  @!P1 DMUL R32, R42, R14 ;  /* 0x0000000e2a209228 */ /* 0x004fcc0000000000 */
[C---:B---3--:R-:W-:Y:S02]  /*39a0*/  @!P1 DFMA R40, R38.reuse, R14, -R40 ;  /* 0x0000000e2628922b */ /* 0x048fe40000000828 */
[----:B------:R-:W-:Y:S01]  /*39b0*/  @!P1 DFMA R32, R38, R6, R32 ;  /* 0x000000062620922b */ /* 0x000fe20000000020 */
[----:B------:R-:W-:-:S04]  /*39c0*/  @!P1 IMAD R39, R13, R0, UR7 ;  /* 0x000000070d279e24 */ /* 0x000fc8000f8e0200 */
[----:B------:R0:W-:Y:S01]  /*39d0*/  @!P1 STG.E.64 desc[UR8][R36.64], R40 ;  /* 0x0000002824009986 */ /* 0x0001e2000c101b08 */
[----:B------:R-:W-:-:S04]  /*39e0*/  @!P1 IMAD.WIDE.U32 R30, R39, 0x8, R18 ;  /* 0x00000008271e9825 */ /* 0x000fc800078e0012 */
[----:B------:R-:W-:Y:S01]  /*39f0*/  @!P1 IMAD R39, R9, R0, UR7 ;  /* 0x0000000709279e24 */ /* 0x000fe2000f8e0200 */
[----:B------:R0:W-:Y:S03]  /*3a00*/  @!P1 STG.E.64 desc[UR8][R30.64], R40 ;  /* 0x000000281e009986 */ /* 0x0001e6000c101b08 */
[----:B------:R-:W-:Y:S01]  /*3a10*/  @!P1 IMAD.WIDE.U32 R18, R39, 0x8, R18 ;  /* 0x0000000827129825 */ /* 0x000fe200078e0012 */
[----:B------:R0:W-:Y:S04]  /*3a20*/  @!P1 STG.E.64 desc[UR8][R34.64], R32 ;  /* 0x0000002022009986 */ /* 0x0001e8000c101b08 */
[----:B------:R0:W-:Y:S01]  /*3a30*/  @!P1 STG.E.64 desc[UR8][R18.64], R32 ;  /* 0x0000002012009986 */ /* 0x0001e2000c101b08 */
[----:B------:R-:W-:Y:S05]  /*3a40*/  BRA.U UP0, `(.L_x_850) ;  /* 0xfffffff900887547 */ /* 0x000fea000b83ffff */
[----:B------:R-:W-:-:S05]  /*3a50*/  UMOV UR5, UR6 ;  /* 0x0000000600057c82 */ /* 0x000fca0008000000 */
.L_x_849:
[----:B------:R-:W-:-:S13]  /*3a60*/  ISETP.NE.AND P2, PT, R5, RZ, PT ;  /* 0x000000ff0500720c */ /* 0x000fda0003f45270 */
[----:B------:R-:W-:Y:S05]  /*3a70*/  @!P2 BRA `(.L_x_851) ;  /* 0x000000040024a947 */ /* 0x000fea0003800000 */
[----:B------:R-:W-:-:S13]  /*3a80*/  ISETP.NE.AND P0, PT, R5, 0x1, PT ;  /* 0x000000010500780c */ /* 0x000fda0003f05270 */
[----:B------:R-:W-:Y:S05]  /*3a90*/  @!P0 BRA `(.L_x_852) ;  /* 0x0000000000b88947 */ /* 0x000fea0003800000 */
[----:B------:R-:W-:-:S04]  /*3aa0*/  ISETP.NE.AND P0, PT, R9, UR5, PT ;  /* 0x0000000509007c0c */ /* 0x000fc8000bf05270 */
[----:B------:R-:W-:-:S13]  /*3ab0*/  ISETP.EQ.OR P0, PT, R13, UR5, !P0 ;  /* 0x000000050d007c0c */ /* 0x000fda000c702670 */
[----:B------:R-:W1:Y:S08]  /*3ac0*/  @!P0 LDC R8, c[0x0][0x398] ;  /* 0x0000e600ff088b82 */ /* 0x000e700000000800 */
[----:B0-----:R-:W0:Y:S01]  /*3ad0*/  @!P0 LDC.64 R30, c[0x0][0x380] ;  /* 0x0000e000ff1e8b82 */ /* 0x001e220000000a00 */
[C---:B-1----:R-:W-:Y:S02]  /*3ae0*/  @!P0 IMAD R33, R8.reuse, UR5, R9 ;  /* 0x0000000508218c24 */ /* 0x042fe4000f8e0209 */
[----:B------:R-:W-:-:S02]  /*3af0*/  @!P0 IMAD R37, R8, UR5, R13 ;  /* 0x0000000508258c24 */ /* 0x000fc4000f8e020d */
[----:B0-----:R-:W-:-:S05]  /*3b00*/  @!P0 IMAD.WIDE.U32 R32, R33, 0x8, R30 ;  /* 0x0000000821208825 */ /* 0x001fca00078e001e */
        /* <DEDUP_REMOVED lines=11> */
[----:B0-----:R-:W-:Y:S01]  /*3bc0*/  @!P1 IMAD R43, R0, UR7, R9 ;  /* 0x00000007002b9c24 */ /* 0x001fe2000f8e0209 */
[C---:B--2---:R-:W-:Y:S02]  /*3bd0*/  @!P0 DMUL R38, R18.reuse, R6 ;  /* 0x0000000612268228 */ /* 0x044fe40000000000 */
[----:B------:R-:W-:-:S06]  /*3be0*/  @!P0 DMUL R18, R18, R14 ;  /* 0x0000000e12128228 */ /* 0x000fcc0000000000 */
[C---:B---3--:R-:W-:Y:S02]  /*3bf0*/  @!P0 DFMA R38, R34.reuse, R14, -R38 ;  /* 0x0000000e2226822b */ /* 0x048fe40000000826 */
[----:B------:R-:W-:Y:S02]  /*3c00*/  @!P0 DFMA R34, R34, R6, R18 ;  /* 0x000000062222822b */ /* 0x000fe40000000012 */
[----:B------:R-:W0:Y:S03]  /*3c10*/  @!P1 LDC.64 R18, c[0x0][0x380] ;  /* 0x0000e000ff129b82 */ /* 0x000e260000000a00 */
[----:B------:R1:W-:Y:S04]  /*3c20*/  @!P0 STG.E.64 desc[UR8][R36.64], R38 ;  /* 0x0000002624008986 */ /* 0x0003e8000c101b08 */
[----:B------:R2:W-:Y:S04]  /*3c30*/  @!P0 STG.E.64 desc[UR8][R40.64], R38 ;  /* 0x0000002628008986 */ /* 0x0005e8000c101b08 */
[----:B------:R3:W-:Y:S04]  /*3c40*/  @!P0 STG.E.64 desc[UR8][R32.64], R34 ;  /* 0x0000002220008986 */ /* 0x0007e8000c101b08 */
[----:B------:R4:W-:Y:S01]  /*3c50*/  @!P0 STG.E.64 desc[UR8][R44.64], R34 ;  /* 0x000000222c008986 */ /* 0x0009e2000c101b08 */
[----:B-1----:R-:W-:-:S02]  /*3c60*/  @!P1 IMAD R37, R0, UR7, R13 ;  /* 0x0000000700259c24 */ /* 0x002fc4000f8e020d */
[----:B0-----:R-:W-:-:S05]  /*3c70*/  @!P1 IMAD.WIDE.U32 R30, R43, 0x8, R18 ;  /* 0x000000082b1e9825 */ /* 0x001fca00078e0012 */
[----:B------:R-:W3:Y:S01]  /*3c80*/  @!P1 LDG.E.64 R42, desc[UR8][R30.64] ;  /* 0x000000081e2a9981 */ /* 0x000ee2000c1e1b00 */
[----:B------:R-:W-:-:S05]  /*3c90*/  @!P1 IMAD.WIDE.U32 R36, R37, 0x8, R18 ;  /* 0x0000000825249825 */ /* 0x000fca00078e0012 */
[----:B--2---:R-:W2:Y:S01]  /*3ca0*/  @!P1 LDG.E.64 R38, desc[UR8][R36.64] ;  /* 0x0000000824269981 */ /* 0x004ea2000c1e1b00 */
[----:B------:R-:W-:Y:S01]  /*3cb0*/  UIADD3 UR5, UPT, UPT, UR5, 0x2, URZ ;  /* 0x0000000205057890 */ /* 0x000fe2000fffe0ff */
[C---:B---3--:R-:W-:Y:S02]  /*3cc0*/  @!P1 DMUL R40, R42.reuse, R6 ;  /* 0x000000062a289228 */ /* 0x048fe40000000000 */
[----:B------:R-:W-:-:S06]  /*3cd0*/  @!P1 DMUL R32, R42, R14 ;  /* 0x0000000e2a209228 */ /* 0x000fcc0000000000 */
[C---:B--2---:R-:W-:Y:S02]  /*3ce0*/  @!P1 DFMA R40, R38.reuse, R14, -R40 ;  /* 0x0000000e2628922b */ /* 0x044fe40000000828 */
[----:B------:R-:W-:Y:S01]  /*3cf0*/  @!P1 DFMA R32, R38, R6, R32 ;  /* 0x000000062620922b */ /* 0x000fe20000000020 */
[----:B------:R-:W-:-:S04]  /*3d00*/  @!P1 IMAD R39, R13, R0, UR7 ;  /* 0x000000070d279e24 */ /* 0x000fc8000f8e0200 */
[----:B------:R1:W-:Y:S01]  /*3d10*/  @!P1 STG.E.64 desc[UR8][R36.64], R40 ;  /* 0x0000002824009986 */ /* 0x0003e2000c101b08 */
[----:B----4-:R-:W-:-:S04]  /*3d20*/  @!P1 IMAD.WIDE.U32 R34, R39, 0x8, R18 ;  /* 0x0000000827229825 */ /* 0x010fc800078e0012 */
[----:B------:R-:W-:Y:S01]  /*3d30*/  @!P1 IMAD R39, R9, R0, UR7 ;  /* 0x0000000709279e24 */ /* 0x000fe2000f8e0200 */
[----:B------:R1:W-:Y:S03]  /*3d40*/  @!P1 STG.E.64 desc[UR8][R34.64], R40 ;  /* 0x0000002822009986 */ /* 0x0003e6000c101b08 */
[----:B------:R-:W-:Y:S01]  /*3d50*/  @!P1 IMAD.WIDE.U32 R18, R39, 0x8, R18 ;  /* 0x0000000827129825 */ /* 0x000fe200078e0012 */
[----:B------:R1:W-:Y:S04]  /*3d60*/  @!P1 STG.E.64 desc[UR8][R30.64], R32 ;  /* 0x000000201e009986 */ /* 0x0003e8000c101b08 */
[----:B------:R1:W-:Y:S02]  /*3d70*/  @!P1 STG.E.64 desc[UR8][R18.64], R32 ;  /* 0x0000002012009986 */ /* 0x0003e4000c101b08 */
.L_x_852:
[----:B------:R-:W2:Y:S01]  /*3d80*/  LDC R0, c[0x0][0x398] ;  /* 0x0000e600ff007b82 */ /* 0x000ea20000000800 */
[----:B------:R-:W-:-:S04]  /*3d90*/  ISETP.NE.AND P0, PT, R9, UR5, PT ;  /* 0x0000000509007c0c */ /* 0x000fc8000bf05270 */
[----:B------:R-:W-:Y:S02]  /*3da0*/  ISETP.EQ.OR P0, PT, R13, UR5, !P0 ;  /* 0x000000050d007c0c */ /* 0x000fe4000c702670 */
[----:B--2---:R-:W-:-:S04]  /*3db0*/  LOP3.LUT R8, R0, 0x1, RZ, 0xc0, !PT ;  /* 0x0000000100087812 */ /* 0x004fc800078ec0ff */
[----:B------:R-:W-:-:S13]  /*3dc0*/  ISETP.NE.U32.OR P0, PT, R8, 0x1, P0 ;  /* 0x000000010800780c */ /* 0x000fda0000705470 */
[----:B------:R-:W-:Y:S05]  /*3dd0*/  @P0 BRA `(.L_x_851) ;  /* 0x00000000004c0947 */ /* 0x000fea0003800000 */
[----:B01----:R-:W0:Y:S01]  /*3de0*/  LDC.64 R30, c[0x0][0x380] ;  /* 0x0000e000ff1e7b82 */ /* 0x003e220000000a00 */
[C---:B------:R-:W-:Y:S02]  /*3df0*/  IMAD R19, R0.reuse, UR5, R9 ;  /* 0x0000000500137c24 */ /* 0x040fe4000f8e0209 */
[----:B------:R-:W-:Y:S02]  /*3e00*/  IMAD R33, R0, UR5, R13 ;  /* 0x0000000500217c24 */ /* 0x000fe4000f8e020d */
[----:B0-----:R-:W-:-:S05]  /*3e10*/  IMAD.WIDE.U32 R18, R19, 0x8, R30 ;  /* 0x0000000813127825 */ /* 0x001fca00078e001e */
[----:B------:R-:W2:Y:S01]  /*3e20*/  LDG.E.64 R38, desc[UR8][R18.64] ;  /* 0x0000000812267981 */ /* 0x000ea2000c1e1b00 */
[----:B------:R-:W-:-:S05]  /*3e30*/  IMAD.WIDE.U32 R32, R33, 0x8, R30 ;  /* 0x0000000821207825 */ /* 0x000fca00078e001e */
[----:B------:R-:W3:Y:S01]  /*3e40*/  LDG.E.64 R34, desc[UR8][R32.64] ;  /* 0x0000000820227981 */ /* 0x000ee2000c1e1b00 */
[----:B------:R-:W-:Y:S01]  /*3e50*/  IMAD R41, R9, R0, UR5 ;  /* 0x0000000509297e24 */ /* 0x000fe2000f8e0200 */
[C---:B--2---:R-:W-:Y:S02]  /*3e60*/  DMUL R36, R38.reuse, R6 ;  /* 0x0000000626247228 */ /* 0x044fe40000000000 */
[----:B------:R-:W-:-:S06]  /*3e70*/  DMUL R38, R38, R14 ;  /* 0x0000000e26267228 */ /* 0x000fcc0000000000 */
[C---:B---3--:R-:W-:Y:S02]  /*3e80*/  DFMA R36, R34.reuse, R14, -R36 ;  /* 0x0000000e2224722b */ /* 0x048fe40000000824 */
[----:B------:R-:W-:Y:S01]  /*3e90*/  DFMA R38, R34, R6, R38 ;  /* 0x000000062226722b */ /* 0x000fe20000000026 */
[----:B------:R-:W-:-:S04]  /*3ea0*/  IMAD R35, R13, R0, UR5 ;  /* 0x000000050d237e24 */ /* 0x000fc8000f8e0200 */
[----:B------:R2:W-:Y:S01]  /*3eb0*/  STG.E.64 desc[UR8][R32.64], R36 ;  /* 0x0000002420007986 */ /* 0x0005e2000c101b08 */
[----:B------:R-:W-:-:S04]  /*3ec0*/  IMAD.WIDE.U32 R34, R35, 0x8, R30 ;  /* 0x0000000823227825 */ /* 0x000fc800078e001e */
[----:B------:R-:W-:Y:S01]  /*3ed0*/  IMAD.WIDE.U32 R30, R41, 0x8, R30 ;  /* 0x00000008291e7825 */ /* 0x000fe200078e001e */
[----:B------:R2:W-:Y:S04]  /*3ee0*/  STG.E.64 desc[UR8][R34.64], R36 ;  /* 0x0000002422007986 */ /* 0x0005e8000c101b08 */
[----:B------:R2:W-:Y:S04]  /*3ef0*/  STG.E.64 desc[UR8][R18.64], R38 ;  /* 0x0000002612007986 */ /* 0x0005e8000c101b08 */
[----:B------:R2:W-:Y:S02]  /*3f00*/  STG.E.64 desc[UR8][R30.64], R38 ;  /* 0x000000261e007986 */ /* 0x0005e4000c101b08 */
.L_x_851:
[----:B012---:R-:W-:Y:S01]  /*3f10*/  DADD R18, R14, R14 ;  /* 0x000000000e127229 */ /* 0x007fe2000000000e */
[----:B------:R-:W0:Y:S01]  /*3f20*/  LDC R0, c[0x0][0x398] ;  /* 0x0000e600ff007b82 */ /* 0x000e220000000800 */
[----:B------:R-:W-:Y:S02]  /*3f30*/  ISETP.GE.U32.AND P0, PT, R4, 0x7, PT ;  /* 0x000000070400780c */ /* 0x000fe40003f06070 */
[----:B------:R-:W-:-:S04]  /*3f40*/  MOV R8, RZ ;  /* 0x000000ff00087202 */ /* 0x000fc80000000f00 */
[----:B------:R-:W-:Y:S02]  /*3f50*/  DMUL R30, R18, R6 ;  /* 0x00000006121e7228 */ /* 0x000fe40000000000 */
[----:B------:R-:W1:Y:S06]  /*3f60*/  LDC.64 R18, c[0x0][0x380] ;  /* 0x0000e000ff127b82 */ /* 0x000e6c0000000a00 */
[----:B------:R-:W-:Y:S02]  /*3f70*/  DMUL R32, R26, R30 ;  /* 0x0000001e1a207228 */ /* 0x000fe40000000000 */
[----:B------:R-:W-:-:S02]  /*3f80*/  DMUL R26, R14, R14 ;  /* 0x0000000e0e1a7228 */ /* 0x000fc40000000000 */
[----:B------:R-:W-:-:S06]  /*3f90*/  DMUL R30, R6, R6 ;  /* 0x00000006061e7228 */ /* 0x000fcc0000000000 */
[C-C-:B-----5:R-:W-:Y:S02]  /*3fa0*/  DFMA R34, R22.reuse, R26, -R32.reuse ;  /* 0x0000001a1622722b */ /* 0x160fe40000000820 */
[----:B------:R-:W-:-:S06]  /*3fb0*/  DFMA R32, R22, R30, R32 ;  /* 0x0000001e1620722b */ /* 0x000fcc0000000020 */
[C---:B------:R-:W-:Y:S01]  /*3fc0*/  DFMA R22, R20.reuse, R30, R34 ;  /* 0x0000001e1416722b */ /* 0x040fe20000000022 */
[-CC-:B0-----:R-:W-:Y:S01]  /*3fd0*/  IMAD R31, R13, R0.reuse, R13.reuse ;  /* 0x000000000d1f7224 */ /* 0x181fe200078e020d */
[----:B------:R-:W-:Y:S01]  /*3fe0*/  DFMA R32, R20, R26, R32 ;  /* 0x0000001a1420722b */ /* 0x000fe20000000020 */
[----:B------:R-:W-:Y:S02]  /*3ff0*/  IMAD R27, R9, R0, R13 ;  /* 0x00000000091b7224 */ /* 0x000fe400078e020d */
[----:B-1----:R-:W-:-:S04]  /*4000*/  IMAD.WIDE.U32 R20, R31, 0x8, R18 ;  /* 0x000000081f147825 */ /* 0x002fc800078e0012 */
[----:B------:R-:W-:Y:S01]  /*4010*/  IMAD.WIDE.U32 R18, R27, 0x8, R18 ;  /* 0x000000081b127825 */ /* 0x000fe200078e0012 */
[----:B------:R0:W-:Y:S04]  /*4020*/  STG.E.64 desc[UR8][R20.64], R22 ;  /* 0x0000001614007986 */ /* 0x0001e8000c101b08 */
[----:B------:R0:W-:Y:S04]  /*4030*/  STG.E.64 desc[UR8][R24.64], R32 ;  /* 0x0000002018007986 */ /* 0x0001e8000c101b08 */
[----:B------:R0:W-:Y:S04]  /*4040*/  STG.E.64 desc[UR8][R28.64], RZ ;  /* 0x000000ff1c007986 */ /* 0x0001e8000c101b08 */
[----:B------:R0:W-:Y:S01]  /*4050*/  STG.E.64 desc[UR8][R18.64], RZ ;  /* 0x000000ff12007986 */ /* 0x0001e2000c101b08 */
[----:B------:R-:W-:Y:S05]  /*4060*/  @!P0 BRA `(.L_x_853) ;  /* 0x0000000400988947 */ /* 0x000fea0003800000 */
[----:B------:R-:W-:-:S05]  /*4070*/  UMOV UR5, URZ ;  /* 0x000000ff00057c82 */ /* 0x000fca0008000000 */
.L_x_854:
[----:B01----:R-:W0:Y:S01]  /*4080*/  LDC.64 R18, c[0x0][0x388] ;  /* 0x0000e200ff127b82 */ /* 0x003e220000000a00 */
[C---:B------:R-:W-:Y:S02]  /*4090*/  IMAD R31, R0.reuse, UR5, R9 ;  /* 0x00000005001f7c24 */ /* 0x040fe4000f8e0209 */
[----:B------:R-:W-:Y:S02]  /*40a0*/  IMAD R33, R0, UR5, R13 ;  /* 0x0000000500217c24 */ /* 0x000fe4000f8e020d */
[----:B0-----:R-:W-:-:S05]  /*40b0*/  IMAD.WIDE.U32 R24, R31, 0x8, R18 ;  /* 0x000000081f187825 */ /* 0x001fca00078e0012 */
[----:B------:R-:W2:Y:S01]  /*40c0*/  LDG.E.64 R26, desc[UR8][R24.64] ;  /* 0x00000008181a7981 */ /* 0x000ea2000c1e1b00 */
[----:B------:R-:W-:-:S05]  /*40d0*/  IMAD.WIDE.U32 R22, R33, 0x8, R18 ;  /* 0x0000000821167825 */ /* 0x000fca00078e0012 */
[----:B------:R-:W3:Y:S01]  /*40e0*/  LDG.E.64 R20, desc[UR8][R22.64] ;  /* 0x0000000816147981 */ /* 0x000ee2000c1e1b00 */
[----:B------:R-:W-:Y:S01]  /*40f0*/  IMAD.IADD R41, R31, 0x1, R0 ;  /* 0x000000011f297824 */ /* 0x000fe200078e0200 */
[----:B------:R-:W-:Y:S01]  /*4100*/  IADD3 R39, PT, PT, R33, R0, RZ ;  /* 0x0000000021277210 */ /* 0x000fe20007ffe0ff */
        /* <DEDUP_REMOVED lines=10> */
[----:B------:R-:W-:Y:S01]  /*41b0*/  IMAD.IADD R41, R41, 0x1, R0 ;  /* 0x0000000129297824 */ /* 0x000fe200078e0200 */
[----:B------:R-:W-:-:S03]  /*41c0*/  IADD3 R39, PT, PT, R39, R0, RZ ;  /* 0x0000000027277210 */ /* 0x000fc60007ffe0ff */
[----:B0-----:R-:W-:-:S04]  /*41d0*/  IMAD.WIDE.U32 R22, R41, 0x8, R18 ;  /* 0x0000000829167825 */ /* 0x001fc800078e0012 */
[----:B------:R-:W-:Y:S01]  /*41e0*/  IMAD.WIDE.U32 R28, R39, 0x8, R18 ;  /* 0x00000008271c7825 */ /* 0x000fe200078e0012 */
[C---:B--2---:R-:W-:Y:S02]  /*41f0*/  DMUL R36, R34.reuse, R6 ;  /* 0x0000000622247228 */ /* 0x044fe40000000000 */
[----:B------:R-:W-:-:S06]  /*4200*/  DMUL R34, R34, R14 ;  /* 0x0000000e22227228 */ /* 0x000fcc0000000000 */
[C---:B---3--:R-:W-:Y:S02]  /*4210*/  DFMA R36, R32.reuse, R14, -R36 ;  /* 0x0000000e2024722b */ /* 0x048fe40000000824 */
[----:B------:R-:W-:-:S05]  /*4220*/  DFMA R34, R32, R6, R34 ;  /* 0x000000062022722b */ /* 0x000fca0000000022 */
[----:B------:R0:W-:Y:S04]  /*4230*/  STG.E.64 desc[UR8][R26.64], R36 ;  /* 0x000000241a007986 */ /* 0x0001e8000c101b08 */
[----:B------:R2:W-:Y:S04]  /*4240*/  STG.E.64 desc[UR8][R20.64], R34 ;  /* 0x0000002214007986 */ /* 0x0005e8000c101b08 */
[----:B-1----:R-:W3:Y:S04]  /*4250*/  LDG.E.64 R30, desc[UR8][R22.64] ;  /* 0x00000008161e7981 */ /* 0x002ee8000c1e1b00 */
[----:B------:R-:W4:Y:S01]  /*4260*/  LDG.E.64 R24, desc[UR8][R28.64] ;  /* 0x000000081c187981 */ /* 0x000f22000c1e1b00 */
[----:B------:R-:W-:Y:S01]  /*4270*/  IMAD.IADD R41, R41, 0x1, R0 ;  /* 0x0000000129297824 */ /* 0x000fe200078e0200 */
[----:B------:R-:W-:-:S05]  /*4280*/  IADD3 R39, PT, PT, R39, R0, RZ ;  /* 0x0000000027277210 */ /* 0x000fca0007ffe0ff */
[----:B0-----:R-:W-:Y:S01]  /*4290*/  IMAD.WIDE.U32 R26, R39, 0x8, R18 ;  /* 0x00000008271a7825 */ /* 0x001fe200078e0012 */
[C---:B---3--:R-:W-:Y:S02]  /*42a0*/  DMUL R32, R30.reuse, R6 ;  /* 0x000000061e207228 */ /* 0x048fe40000000000 */
[----:B------:R-:W-:-:S06]  /*42b0*/  DMUL R30, R30, R14 ;  /* 0x0000000e1e1e7228 */ /* 0x000fcc0000000000 */
[C---:B----4-:R-:W-:Y:S02]  /*42c0*/  DFMA R32, R24.reuse, R14, -R32 ;  /* 0x0000000e1820722b */ /* 0x050fe40000000820 */
[----:B------:R-:W-:Y:S01]  /*42d0*/  DFMA R30, R24, R6, R30 ;  /* 0x00000006181e722b */ /* 0x000fe2000000001e */
[----:B------:R-:W-:-:S04]  /*42e0*/  IMAD.WIDE.U32 R24, R41, 0x8, R18 ;  /* 0x0000000829187825 */ /* 0x000fc800078e0012 */
[----:B------:R0:W-:Y:S04]  /*42f0*/  STG.E.64 desc[UR8][R28.64], R32 ;  /* 0x000000201c007986 */ /* 0x0001e8000c101b08 */
[----:B------:R1:W-:Y:S04]  /*4300*/  STG.E.64 desc[UR8][R22.64], R30 ;  /* 0x0000001e16007986 */ /* 0x0003e8000c101b08 */
[----:B--2---:R-:W2:Y:S04]  /*4310*/  LDG.E.64 R34, desc[UR8][R24.64] ;  /* 0x0000000818227981 */ /* 0x004ea8000c1e1b00 */
[----:B------:R-:W3:Y:S01]  /*4320*/  LDG.E.64 R20, desc[UR8][R26.64] ;  /* 0x000000081a147981 */ /* 0x000ee2000c1e1b00 */
[----:B------:R-:W-:Y:S01]  /*4330*/  IMAD.IADD R41, R41, 0x1, R0 ;  /* 0x0000000129297824 */ /* 0x000fe200078e0200 */
[----:B------:R-:W-:-:S05]  /*4340*/  IADD3 R39, PT, PT, R39, R0, RZ ;  /* 0x0000000027277210 */ /* 0x000fca0007ffe0ff */
        /* <DEDUP_REMOVED lines=35> */
[----:B------:R-:W-:Y:S01]  /*4580*/  IADD3 R39, PT, PT, R39, R0, RZ ;  /* 0x0000000027277210 */ /* 0x000fe20007ffe0ff */
[----:B---3--:R-:W-:-:S02]  /*4590*/  DMUL R32, R30, R6 ;  /* 0x000000061e207228 */ /* 0x008fc40000000000 */
[----:B------:R-:W-:-:S06]  /*45a0*/  DMUL R30, R30, R14 ;  /* 0x0000000e1e1e7228 */ /* 0x000fcc0000000000 */
[C---:B----4-:R-:W-:Y:S02]  /*45b0*/  DFMA R32, R20.reuse, R14, -R32 ;  /* 0x0000000e1420722b */ /* 0x050fe40000000820 */
[----:B------:R-:W-:Y:S01]  /*45c0*/  DFMA R30, R20, R6, R30 ;  /* 0x00000006141e722b */ /* 0x000fe2000000001e */
[----:B------:R-:W-:-:S04]  /*45d0*/  IMAD.WIDE.U32 R20, R41, 0x8, R18 ;  /* 0x0000000829147825 */ /* 0x000fc800078e0012 */
[----:B------:R1:W-:Y:S04]  /*45e0*/  STG.E.64 desc[UR8][R28.64], R32 ;  /* 0x000000201c007986 */ /* 0x0003e8000c101b08 */
[----:B------:R1:W-:Y:S01]  /*45f0*/  STG.E.64 desc[UR8][R24.64], R30 ;  /* 0x0000001e18007986 */ /* 0x0003e2000c101b08 */
[----:B------:R-:W-:-:S03]  /*4600*/  IMAD.WIDE.U32 R18, R39, 0x8, R18 ;  /* 0x0000000827127825 */ /* 0x000fc600078e0012 */
[----:B0-----:R-:W3:Y:S04]  /*4610*/  LDG.E.64 R26, desc[UR8][R20.64] ;  /* 0x00000008141a7981 */ /* 0x001ee8000c1e1b00 */
[----:B--2---:R-:W2:Y:S01]  /*4620*/  LDG.E.64 R22, desc[UR8][R18.64] ;  /* 0x0000000812167981 */ /* 0x004ea2000c1e1b00 */
[----:B------:R-:W-:-:S06]  /*4630*/  UIADD3 UR5, UPT, UPT, UR5, 0x8, URZ ;  /* 0x0000000805057890 */ /* 0x000fcc000fffe0ff */
[----:B------:R-:W-:Y:S01]  /*4640*/  ISETP.NE.AND P0, PT, R3, UR5, PT ;  /* 0x0000000503007c0c */ /* 0x000fe2000bf05270 */
[C---:B---3--:R-:W-:Y:S02]  /*4650*/  DMUL R34, R26.reuse, R6 ;  /* 0x000000061a227228 */ /* 0x048fe40000000000 */
[----:B------:R-:W-:-:S06]  /*4660*/  DMUL R26, R26, R14 ;  /* 0x0000000e1a1a7228 */ /* 0x000fcc0000000000 */
[C---:B--2---:R-:W-:Y:S02]  /*4670*/  DFMA R34, R22.reuse, R14, -R34 ;  /* 0x0000000e1622722b */ /* 0x044fe40000000822 */
[----:B------:R-:W-:-:S05]  /*4680*/  DFMA R26, R22, R6, R26 ;  /* 0x00000006161a722b */ /* 0x000fca000000001a */
[----:B------:R1:W-:Y:S04]  /*4690*/  STG.E.64 desc[UR8][R18.64], R34 ;  /* 0x0000002212007986 */ /* 0x0003e8000c101b08 */
[----:B------:R1:W-:Y:S01]  /*46a0*/  STG.E.64 desc[UR8][R20.64], R26 ;  /* 0x0000001a14007986 */ /* 0x0003e2000c101b08 */
[----:B------:R-:W-:Y:S05]  /*46b0*/  @P0 BRA `(.L_x_854) ;  /* 0xfffffff800700947 */ /* 0x000fea000383ffff */
[----:B------:R-:W-:-:S07]  /*46c0*/  IMAD.MOV.U32 R8, RZ, RZ, R3 ;  /* 0x000000ffff087224 */ /* 0x000fce00078e0003 */
.L_x_853:
[----:B------:R-:W-:-:S13]  /*46d0*/  ISETP.NE.AND P0, PT, R2, RZ, PT ;  /* 0x000000ff0200720c */ /* 0x000fda0003f05270 */
[----:B------:R-:W-:Y:S05]  /*46e0*/  @!P0 BRA `(.L_x_839) ;  /* 0x0000000400888947 */ /* 0x000fea0003800000 */
[----:B------:R-:W-:-:S04]  /*46f0*/  IADD3 R10, PT, PT, R2, -0x1, RZ ;  /* 0xffffffff020a7810 */ /* 0x000fc80007ffe0ff */
[----:B------:R-:W-:-:S13]  /*4700*/  ISETP.GE.U32.AND P0, PT, R10, 0x3, PT ;  /* 0x000000030a00780c */ /* 0x000fda0003f06070 */
[----:B------:R-:W-:Y:S05]  /*4710*/  @!P0 BRA `(.L_x_855) ;  /* 0x0000000000c88947 */ /* 0x000fea0003800000 */
[----:B01----:R-:W0:Y:S01]  /*4720*/  LDC.64 R18, c[0x0][0x388] ;  /* 0x0000e200ff127b82 */ /* 0x003e220000000a00 */
[CC--:B------:R-:W-:Y:S02]  /*4730*/  IMAD R29, R8.reuse, R0.reuse, R9 ;  /* 0x00000000081d7224 */ /* 0x0c0fe400078e0209 */
[----:B------:R-:W-:Y:S02]  /*4740*/  IMAD R37, R8, R0, R13 ;  /* 0x0000000008257224 */ /* 0x000fe400078e020d */
        /* <DEDUP_REMOVED lines=44> */
[----:B------:R-:W-:-:S05]  /*4a10*/  DFMA R28, R24, R6, R28 ;  /* 0x00000006181c722b */ /* 0x000fca000000001c */
[----:B------:R2:W-:Y:S04]  /*4a20*/  STG.E.64 desc[UR8][R18.64], R30 ;  /* 0x0000001e12007986 */ /* 0x0005e8000c101b08 */
[----:B------:R2:W-:Y:S02]  /*4a30*/  STG.E.64 desc[UR8][R26.64], R28 ;  /* 0x0000001c1a007986 */ /* 0x0005e4000c101b08 */
.L_x_855:
[----:B------:R-:W-:Y:S05]  /*4a40*/  @!P2 BRA `(.L_x_839) ;  /* 0x0000000000b0a947 */ /* 0x000fea0003800000 */
[----:B------:R-:W-:Y:S02]  /*4a50*/  ISETP.NE.AND P0, PT, R5, 0x1, PT ;  /* 0x000000010500780c */ /* 0x000fe40003f05270 */
[----:B------:R-:W-:-:S04]  /*4a60*/  LOP3.LUT R10, R0, 0x1, RZ, 0xc0, !PT ;  /* 0x00000001000a7812 */ /* 0x000fc800078ec0ff */
[----:B------:R-:W-:-:S07]  /*4a70*/  ISETP.NE.U32.AND P1, PT, R10, 0x1, PT ;  /* 0x000000010a00780c */ /* 0x000fce0003f25070 */
[----:B------:R-:W-:Y:S06]  /*4a80*/  @!P0 BRA `(.L_x_856) ;  /* 0x0000000000688947 */ /* 0x000fec0003800000 */
[----:B012---:R-:W0:Y:S01]  /*4a90*/  LDC.64 R18, c[0x0][0x388] ;  /* 0x0000e200ff127b82 */ /* 0x007e220000000a00 */
[CC--:B------:R-:W-:Y:S02]  /*4aa0*/  IMAD R33, R8.reuse, R0.reuse, R9 ;  /* 0x0000000008217224 */ /* 0x0c0fe400078e0209 */
[----:B------:R-:W-:Y:S02]  /*4ab0*/  IMAD R31, R8, R0, R13 ;  /* 0x00000000081f7224 */ /* 0x000fe400078e020d */
[----:B0-----:R-:W-:-:S05]  /*4ac0*/  IMAD.WIDE.U32 R22, R33, 0x8, R18 ;  /* 0x0000000821167825 */ /* 0x001fca00078e0012 */
[----:B------:R-:W2:Y:S01]  /*4ad0*/  LDG.E.64 R26, desc[UR8][R22.64] ;  /* 0x00000008161a7981 */ /* 0x000ea2000c1e1b00 */
[----:B------:R-:W-:-:S05]  /*4ae0*/  IMAD.WIDE.U32 R24, R31, 0x8, R18 ;  /* 0x000000081f187825 */ /* 0x000fca00078e0012 */
[----:B------:R-:W3:Y:S01]  /*4af0*/  LDG.E.64 R20, desc[UR8][R24.64] ;  /* 0x0000000818147981 */ /* 0x000ee2000c1e1b00 */
[----:B------:R-:W-:Y:S01]  /*4b00*/  IADD3 R33, PT, PT, R33, R0, RZ ;  /* 0x0000000021217210 */ /* 0x000fe20007ffe0ff */
[----:B------:R-:W-:-:S04]  /*4b10*/  IMAD.IADD R35, R31, 0x1, R0 ;  /* 0x000000011f237824 */ /* 0x000fc800078e0200 */
        /* <DEDUP_REMOVED lines=9> */
[----:B------:R-:W4:Y:S01]  /*4bb0*/  LDG.E.64 R18, desc[UR8][R34.64] ;  /* 0x0000000822127981 */ /* 0x000f22000c1e1b00 */
[----:B------:R-:W-:Y:S01]  /*4bc0*/  IADD3 R8, PT, PT, R8, 0x2, RZ ;  /* 0x0000000208087810 */ /* 0x000fe20007ffe0ff */
[----:B--2---:R-:W-:-:S02]  /*4bd0*/  DMUL R32, R30, R6 ;  /* 0x000000061e207228 */ /* 0x004fc40000000000 */
[----:B------:R-:W-:-:S06]  /*4be0*/  DMUL R30, R30, R14 ;  /* 0x0000000e1e1e7228 */ /* 0x000fcc0000000000 */
[C---:B----4-:R-:W-:Y:S02]  /*4bf0*/  DFMA R32, R18.reuse, R14, -R32 ;  /* 0x0000000e1220722b */ /* 0x050fe40000000820 */
[----:B------:R-:W-:-:S05]  /*4c00*/  DFMA R30, R18, R6, R30 ;  /* 0x00000006121e722b */ /* 0x000fca000000001e */
[----:B------:R3:W-:Y:S04]  /*4c10*/  STG.E.64 desc[UR8][R34.64], R32 ;  /* 0x0000002022007986 */ /* 0x0007e8000c101b08 */
[----:B------:R3:W-:Y:S02]  /*4c20*/  STG.E.64 desc[UR8][R20.64], R30 ;  /* 0x0000001e14007986 */ /* 0x0007e4000c101b08 */
.L_x_856:
[----:B------:R-:W-:Y:S05]  /*4c30*/  @P1 BRA `(.L_x_839) ;  /* 0x0000000000341947 */ /* 0x000fea0003800000 */
[----:B012---:R-:W0:Y:S01]  /*4c40*/  LDC.64 R18, c[0x0][0x388] ;  /* 0x0000e200ff127b82 */ /* 0x007e220000000a00 */
[CC--:B---3--:R-:W-:Y:S02]  /*4c50*/  IMAD R23, R8.reuse, R0.reuse, R9 ;  /* 0x0000000008177224 */ /* 0x0c8fe400078e0209 */
[----:B------:R-:W-:Y:S02]  /*4c60*/  IMAD R21, R8, R0, R13 ;  /* 0x0000000008157224 */ /* 0x000fe400078e020d */
        /* <DEDUP_REMOVED lines=10> */
.L_x_839:
[----:B------:R-:W-:-:S05]  /*4d10*/  VIADD R9, R9, 0x1 ;  /* 0x0000000109097836 */ /* 0x000fca0000000000 */
[----:B------:R-:W-:-:S13]  /*4d20*/  ISETP.NE.AND P0, PT, R9, R0, PT ;  /* 0x000000000900720c */ /* 0x000fda0003f05270 */
[----:B------:R-:W-:Y:S05]  /*4d30*/  @P0 BRA `(.L_x_857) ;  /* 0xffffffdc00380947 */ /* 0x000fea000383ffff */
.L_x_838:
[----:B------:R-:W-:Y:S02]  /*4d40*/  ISETP.NE.AND P0, PT, R11, R0, PT ;  /* 0x000000000b00720c */ /* 0x000fe40003f05270 */
[----:B------:R-:W-:-:S11]  /*4d50*/  MOV R13, R11 ;  /* 0x0000000b000d7202 */ /* 0x000fd60000000f00 */
[----:B------:R-:W-:Y:S05]  /*4d60*/  @P0 BRA `(.L_x_858) ;  /* 0xffffffdc00180947 */ /* 0x000fea000383ffff */
[----:B------:R-:W-:-:S04]  /*4d70*/  UIADD3 UR4, UPT, UPT, UR4, 0x1, URZ ;  /* 0x0000000104047890 */ /* 0x000fc8000fffe0ff */
[----:B------:R-:W-:-:S09]  /*4d80*/  UISETP.NE.AND UP0, UPT, UR4, 0x1e, UPT ;  /* 0x0000001e0400788c */ /* 0x000fd2000bf05270 */
[----:B------:R-:W-:Y:S05]  /*4d90*/  BRA.U UP0, `(.L_x_859) ;  /* 0xffffffc900a07547 */ /* 0x000fea000b83ffff */
[----:B------:R-:W-:Y:S05]  /*4da0*/  BRA `(.L_x_860) ;  /* 0x0000000000147947 */ /* 0x000fea0003800000 */
.L_x_818:
[----:B------:R-:W-:-:S14]  /*4db0*/  DSETP.GT.AND P0, PT, R16, RZ, PT ;  /* 0x000000ff1000722a */ /* 0x000fdc0003f04000 */
[----:B------:R-:W-:Y:S05]  /*4dc0*/  @!P0 BRA `(.L_x_860) ;  /* 0x00000000000c8947 */ /* 0x000fea0003800000 */
.L_x_837:
[----:B------:R-:W0:Y:S01]  /*4dd0*/  LDC.64 R2, c[0x0][0x3a0] ;  /* 0x0000e800ff027b82 */ /* 0x000e220000000a00 */
[----:B------:R-:W-:-:S05]  /*4de0*/  IMAD.MOV.U32 R5, RZ, RZ, 0x1 ;  /* 0x00000001ff057424 */ /* 0x000fca00078e00ff */
[----:B0-----:R0:W-:Y:S02]  /*4df0*/  STG.E desc[UR8][R2.64], R5 ;  /* 0x0000000502007986 */ /* 0x0011e4000c101908 */
.L_x_860:
[----:B------:R-:W-:-:S13]  /*4e00*/  ISETP.NE.AND P0, PT, R0, RZ, PT ;  /* 0x000000ff0000720c */ /* 0x000fda0003f05270 */
[----:B------:R-:W-:Y:S05]  /*4e10*/  @!P0 EXIT ;  /* 0x000000000000894d */ /* 0x000fea0003800000 */
[C---:B0-----:R-:W-:Y:S02]  /*4e20*/  IADD3 R3, PT, PT, R0.reuse, -0x1, RZ ;  /* 0xffffffff00037810 */ /* 0x041fe40007ffe0ff */
[----:B------:R-:W-:Y:S02]  /*4e30*/  LOP3.LUT R2, R0, 0xf, RZ, 0xc0, !PT ;  /* 0x0000000f00027812 */ /* 0x000fe400078ec0ff */
[----:B------:R-:W-:Y:S01]  /*4e40*/  ISETP.GE.U32.AND P0, PT, R3, 0xf, PT ;  /* 0x0000000f0300780c */ /* 0x000fe20003f06070 */
[----:B------:R-:W-:Y:S01]  /*4e50*/  IMAD.MOV.U32 R3, RZ, RZ, RZ ;  /* 0x000000ffff037224 */ /* 0x000fe200078e00ff */
[----:B------:R-:W-:-:S11]  /*4e60*/  ISETP.NE.AND P1, PT, R2, RZ, PT ;  /* 0x000000ff0200720c */ /* 0x000fd60003f25270 */
[----:B------:R-:W-:Y:S05]  /*4e70*/  @!P0 BRA `(.L_x_861) ;  /* 0x0000000400c08947 */ /* 0x000fea0003800000 */
[----:B------:R-:W0:Y:S01]  /*4e80*/  LDCU.64 UR4, c[0x0][0x390] ;  /* 0x00007200ff0477ac */ /* 0x000e220008000a00 */
[----:B------:R-:W0:Y:S01]  /*4e90*/  LDC R44, c[0x0][0x398] ;  /* 0x0000e600ff2c7b82 */ /* 0x000e220000000800 */
[C---:B------:R-:W-:Y:S01]  /*4ea0*/  LOP3.LUT R3, R0.reuse, 0xfffffff0, RZ, 0xc0, !PT ;  /* 0xfffffff000037812 */ /* 0x040fe200078ec0ff */
[C---:B------:R-:W-:Y:S01]  /*4eb0*/  IMAD R7, R0.reuse, 0xf, RZ ;  /* 0x0000000f00077824 */ /* 0x040fe200078e02ff */
[C---:B------:R-:W-:Y:S01]  /*4ec0*/  LEA R5, R0.reuse, 0x10, 0x4 ;  /* 0x0000001000057811 */ /* 0x040fe200078e20ff */
[C---:B------:R-:W-:Y:S01]  /*4ed0*/  IMAD R4, R0.reuse, 0xe, RZ ;  /* 0x0000000e00047824 */ /* 0x040fe200078e02ff */
[C---:B-1234-:R-:W-:Y:S01]  /*4ee0*/  SHF.L.U32 R18, R0.reuse, 0x3, RZ ;  /* 0x0000000300127819 */ /* 0x05efe200000006ff */
[C---:B------:R-:W-:Y:S01]  /*4ef0*/  IMAD R8, R0.reuse, 0xd, RZ ;  /* 0x0000000d00087824 */ /* 0x040fe200078e02ff */
[C---:B------:R-:W-:Y:S01]  /*4f00*/  SHF.L.U32 R30, R0.reuse, 0x1, RZ ;  /* 0x00000001001e7819 */ /* 0x040fe200000006ff */
[C---:B------:R-:W-:Y:S01]  /*4f10*/  IMAD R10, R0.reuse, 0xc, RZ ;  /* 0x0000000c000a7824 */ /* 0x040fe200078e02ff */
[----:B------:R-:W-:Y:S01]  /*4f20*/  IADD3 R9, PT, PT, -R3, RZ, RZ ;  /* 0x000000ff03097210 */ /* 0x000fe20007ffe1ff */
[----:B------:R-:W-:-:S02]  /*4f30*/  IMAD R12, R0, 0xb, RZ ;  /* 0x0000000b000c7824 */ /* 0x000fc400078e02ff */
[C---:B------:R-:W-:Y:S02]  /*4f40*/  IMAD R14, R0.reuse, 0xa, RZ ;  /* 0x0000000a000e7824 */ /* 0x040fe400078e02ff */
[C---:B------:R-:W-:Y:S02]  /*4f50*/  IMAD R16, R0.reuse, 0x9, RZ ;  /* 0x0000000900107824 */ /* 0x040fe400078e02ff */
[C---:B------:R-:W-:Y:S01]  /*4f60*/  IMAD R20, R0.reuse, 0x7, RZ ;  /* 0x0000000700147824 */ /* 0x040fe200078e02ff */
[----:B0-----:R-:W-:Y:S01]  /*4f70*/  UIADD3 UR4, UP0, UPT, UR4, 0x40, URZ ;  /* 0x0000004004047890 */ /* 0x001fe2000ff1e0ff */
[C---:B------:R-:W-:Y:S02]  /*4f80*/  IMAD R22, R0.reuse, 0x6, RZ ;  /* 0x0000000600167824 */ /* 0x040fe400078e02ff */
[C---:B------:R-:W-:Y:S01]  /*4f90*/  IMAD R24, R0.reuse, 0x5, RZ ;  /* 0x0000000500187824 */ /* 0x040fe200078e02ff */
[----:B------:R-:W-:Y:S01]  /*4fa0*/  UIADD3.X UR5, UPT, UPT, URZ, UR5, URZ, UP0, !UPT ;  /* 0x00000005ff057290 */ /* 0x000fe200087fe4ff */
[----:B------:R-:W-:-:S02]  /*4fb0*/  IMAD.SHL.U32 R26, R0, 0x4, RZ ;  /* 0x00000004001a7824 */ /* 0x000fc400078e00ff */
[----:B------:R-:W-:Y:S02]  /*4fc0*/  IMAD R28, R0, 0x3, RZ ;  /* 0x00000003001c7824 */ /* 0x000fe400078e02ff */
[----:B------:R-:W-:Y:S01]  /*4fd0*/  IMAD.MOV.U32 R6, RZ, RZ, 0x7 ;  /* 0x00000007ff067424 */ /* 0x000fe200078e00ff */
[----:B------:R-:W-:Y:S01]  /*4fe0*/  MOV R40, UR5 ;  /* 0x0000000500287c02 */ /* 0x000fe20008000f00 */
[----:B------:R-:W-:-:S07]  /*4ff0*/  IMAD.U32 R11, RZ, RZ, UR4 ;  /* 0x00000004ff0b7e24 */ /* 0x000fce000f8e00ff */
.L_x_862:
[----:B0-----:R-:W0:Y:S01]  /*5000*/  LDC.64 R34, c[0x0][0x380] ;  /* 0x0000e000ff227b82 */ /* 0x001e220000000a00 */
[----:B------:R-:W-:-:S04]  /*5010*/  VIADD R43, R6, 0xfffffff9 ;  /* 0xfffffff9062b7836 */ /* 0x000fc80000000000 */
[----:B0-----:R-:W-:-:S06]  /*5020*/  IMAD.WIDE.U32 R42, R43, 0x8, R34 ;  /* 0x000000082b2a7825 */ /* 0x001fcc00078e0022 */
[----:B------:R-:W2:Y:S01]  /*5030*/  LDG.E.64 R42, desc[UR8][R42.64] ;  /* 0x000000082a2a7981 */ /* 0x000ea2000c1e1b00 */
[----:B------:R-:W-:Y:S01]  /*5040*/  IADD3 R37, PT, PT, R44, 0x1, RZ ;  /* 0x000000012c257810 */ /* 0x000fe20007ffe0ff */
[----:B------:R-:W-:Y:S01]  /*5050*/  IMAD.MOV.U32 R32, RZ, RZ, R11 ;  /* 0x000000ffff207224 */ /* 0x000fe200078e000b */
[----:B------:R-:W-:-:S03]  /*5060*/  MOV R33, R40 ;  /* 0x0000002800217202 */ /* 0x000fc60000000f00 */
[----:B------:R-:W-:Y:S02]  /*5070*/  IMAD.WIDE.U32 R36, R37, 0x8, R34 ;  /* 0x0000000825247825 */ /* 0x000fe400078e0022 */
[----:B--2---:R0:W-:Y:S04]  /*5080*/  STG.E.64 desc[UR8][R32.64+-0x40], R42 ;  /* 0xffffc02a20007986 */ /* 0x0041e8000c101b08 */
[----:B------:R-:W2:Y:S01]  /*5090*/  LDG.E.64 R36, desc[UR8][R36.64] ;  /* 0x0000000824247981 */ /* 0x000ea2000c1e1b00 */
[----:B------:R-:W-:-:S04]  /*50a0*/  VIADD R39, R30, 0x2 ;  /* 0x000000021e277836 */ /* 0x000fc80000000000 */
[--C-:B------:R-:W-:Y:S01]  /*50b0*/  IMAD.WIDE.U32 R38, R39, 0x8, R34.reuse ;  /* 0x0000000827267825 */ /* 0x100fe200078e0022 */
[----:B------:R-:W-:Y:S01]  /*50c0*/  IADD3 R41, PT, PT, R28, 0x3, RZ ;  /* 0x000000031c297810 */ /* 0x000fe20007ffe0ff */
[----:B--2---:R1:W-:Y:S04]  /*50d0*/  STG.E.64 desc[UR8][R32.64+-0x38], R36 ;  /* 0xffffc82420007986 */ /* 0x0043e8000c101b08 */
[----:B------:R-:W2:Y:S01]  /*50e0*/  LDG.E.64 R38, desc[UR8][R38.64] ;  /* 0x0000000826267981 */ /* 0x000ea2000c1e1b00 */
[----:B------:R-:W-:-:S04]  /*50f0*/  IMAD.WIDE.U32 R40, R41, 0x8, R34 ;  /* 0x0000000829287825 */ /* 0x000fc800078e0022 */
[----:B------:R-:W-:Y:S01]  /*5100*/  VIADD R11, R26, 0x4 ;  /* 0x000000041a0b7836 */ /* 0x000fe20000000000 */
[----:B--2---:R2:W-:Y:S04]  /*5110*/  STG.E.64 desc[UR8][R32.64+-0x30], R38 ;  /* 0xffffd02620007986 */ /* 0x0045e8000c101b08 */
[----:B------:R-:W3:Y:S01]  /*5120*/  LDG.E.64 R40, desc[UR8][R40.64] ;  /* 0x0000000828287981 */ /* 0x000ee2000c1e1b00 */
[--C-:B0-----:R-:W-:Y:S01]  /*5130*/  IMAD.WIDE.U32 R42, R11, 0x8, R34.reuse ;  /* 0x000000080b2a7825 */ /* 0x101fe200078e0022 */
[----:B------:R-:W-:Y:S02]  /*5140*/  IADD3 R11, PT, PT, R24, 0x5, RZ ;  /* 0x00000005180b7810 */ /* 0x000fe40007ffe0ff */
[----:B---3--:R0:W-:Y:S04]  /*5150*/  STG.E.64 desc[UR8][R32.64+-0x28], R40 ;  /* 0xffffd82820007986 */ /* 0x0081e8000c101b08 */
[----:B------:R-:W3:Y:S01]  /*5160*/  LDG.E.64 R42, desc[UR8][R42.64] ;  /* 0x000000082a2a7981 */ /* 0x000ee2000c1e1b00 */
[----:B-1----:R-:W-:-:S04]  /*5170*/  IMAD.WIDE.U32 R36, R11, 0x8, R34 ;  /* 0x000000080b247825 */ /* 0x002fc800078e0022 */
[----:B------:R-:W-:Y:S01]  /*5180*/  VIADD R11, R22, 0x6 ;  /* 0x00000006160b7836 */ /* 0x000fe20000000000 */
[----:B---3--:R1:W-:Y:S04]  /*5190*/  STG.E.64 desc[UR8][R32.64+-0x20], R42 ;  /* 0xffffe02a20007986 */ /* 0x0083e8000c101b08 */
[----:B------:R-:W3:Y:S01]  /*51a0*/  LDG.E.64 R36, desc[UR8][R36.64] ;  /* 0x0000000824247981 */ /* 0x000ee2000c1e1b00 */
[--C-:B--2---:R-:W-:Y:S01]  /*51b0*/  IMAD.WIDE.U32 R38, R11, 0x8, R34.reuse ;  /* 0x000000080b267825 */ /* 0x104fe200078e0022 */
[----:B------:R-:W-:Y:S02]  /*51c0*/  IADD3 R11, PT, PT, R20, 0x7, RZ ;  /* 0x00000007140b7810 */ /* 0x000fe40007ffe0ff */
[----:B---3--:R2:W-:Y:S04]  /*51d0*/  STG.E.64 desc[UR8][R32.64+-0x18], R36 ;  /* 0xffffe82420007986 */ /* 0x0085e8000c101b08 */
[----:B------:R-:W3:Y:S01]  /*51e0*/  LDG.E.64 R38, desc[UR8][R38.64] ;  /* 0x0000000826267981 */ /* 0x000ee2000c1e1b00 */
[----:B0-----:R-:W-:-:S04]  /*51f0*/  IMAD.WIDE.U32 R40, R11, 0x8, R34 ;  /* 0x000000080b287825 */ /* 0x001fc800078e0022 */
[----:B------:R-:W-:Y:S01]  /*5200*/  VIADD R11, R18, 0x8 ;  /* 0x00000008120b7836 */ /* 0x000fe20000000000 */
[----:B---3--:R0:W-:Y:S04]  /*5210*/  STG.E.64 desc[UR8][R32.64+-0x10], R38 ;  /* 0xfffff02620007986 */ /* 0x0081e8000c101b08 */
[----:B------:R-:W3:Y:S01]  /*5220*/  LDG.E.64 R40, desc[UR8][R40.64] ;  /* 0x0000000828287981 */ /* 0x000ee2000c1e1b00 */
[--C-:B-1----:R-:W-:Y:S01]  /*5230*/  IMAD.WIDE.U32 R42, R11, 0x8, R34.reuse ;  /* 0x000000080b2a7825 */ /* 0x102fe200078e0022 */
[----:B------:R-:W-:Y:S02]  /*5240*/  IADD3 R11, PT, PT, R16, 0x9, RZ ;  /* 0x00000009100b7810 */ /* 0x000fe40007ffe0ff */
[----:B---3--:R1:W-:Y:S04]  /*5250*/  STG.E.64 desc[UR8][R32.64+-0x8], R40 ;  /* 0xfffff82820007986 */ /* 0x0083e8000c101b08 */
[----:B------:R-:W3:Y:S01]  /*5260*/  LDG.E.64 R42, desc[UR8][R42.64] ;  /* 0x000000082a2a7981 */ /* 0x000ee2000c1e1b00 */
[----:B--2---:R-:W-:-:S04]  /*5270*/  IMAD.WIDE.U32 R36, R11, 0x8, R34 ;  /* 0x000000080b247825 */ /* 0x004fc800078e0022 */
[----:B------:R-:W-:Y:S01]  /*5280*/  VIADD R11, R14, 0xa ;  /* 0x0000000a0e0b7836 */ /* 0x000fe20000000000 */
[----:B---3--:R2:W-:Y:S04]  /*5290*/  STG.E.64 desc[UR8][R32.64], R42 ;  /* 0x0000002a20007986 */ /* 0x0085e8000c101b08 */
        /* <DEDUP_REMOVED lines=21> */
[----:B------:R-:W-:-:S03]  /*53f0*/  IMAD.WIDE.U32 R34, R11, 0x8, R34 ;  /* 0x000000080b227825 */ /* 0x000fc600078e0022 */
[----:B---3--:R0:W-:Y:S04]  /*5400*/  STG.E.64 desc[UR8][R32.64+0x30], R38 ;  /* 0x0000302620007986 */ /* 0x0081e8000c101b08 */
[----:B------:R-:W3:Y:S01]  /*5410*/  LDG.E.64 R34, desc[UR8][R34.64] ;  /* 0x0000000822227981 */ /* 0x000ee2000c1e1b00 */
[----:B------:R-:W-:Y:S01]  /*5420*/  IADD3 R11, P0, PT, R32, 0x80, RZ ;  /* 0x00000080200b7810 */ /* 0x000fe20007f1e0ff */
[----:B------:R-:W-:Y:S01]  /*5430*/  VIADD R9, R9, 0x10 ;  /* 0x0000001009097836 */ /* 0x000fe20000000000 */
[C---:B------:R-:W-:Y:S01]  /*5440*/  IADD3 R4, PT, PT, R5.reuse, R4, RZ ;  /* 0x0000000405047210 */ /* 0x040fe20007ffe0ff */
[C---:B------:R-:W-:Y:S01]  /*5450*/  IMAD.IADD R7, R5.reuse, 0x1, R7 ;  /* 0x0000000105077824 */ /* 0x040fe200078e0207 */
[----:B--2---:R-:W-:Y:S01]  /*5460*/  IADD3.X R40, PT, PT, RZ, R33, RZ, P0, !PT ;  /* 0x00000021ff287210 */ /* 0x004fe200007fe4ff */
[----:B------:R-:W-:Y:S01]  /*5470*/  IMAD.IADD R8, R5, 0x1, R8 ;  /* 0x0000000105087824 */ /* 0x000fe200078e0208 */
[----:B------:R-:W-:Y:S01]  /*5480*/  ISETP.NE.AND P0, PT, R9, RZ, PT ;  /* 0x000000ff0900720c */ /* 0x000fe20003f05270 */
[C---:B------:R-:W-:Y:S01]  /*5490*/  IMAD.IADD R12, R5.reuse, 0x1, R12 ;  /* 0x00000001050c7824 */ /* 0x040fe200078e020c */
[C---:B------:R-:W-:Y:S01]  /*54a0*/  IADD3 R10, PT, PT, R5.reuse, R10, RZ ;  /* 0x0000000a050a7210 */ /* 0x040fe20007ffe0ff */
        /* <DEDUP_REMOVED lines=9> */
[----:B------:R-:W-:-:S02]  /*5540*/  IADD3 R30, PT, PT, R5, R30, RZ ;  /* 0x0000001e051e7210 */ /* 0x000fc40007ffe0ff */
[----:B------:R-:W-:Y:S01]  /*5550*/  IADD3 R6, PT, PT, R5, R6, RZ ;  /* 0x0000000605067210 */ /* 0x000fe20007ffe0ff */
[----:B---3--:R0:W-:Y:S01]  /*5560*/  STG.E.64 desc[UR8][R32.64+0x38], R34 ;  /* 0x0000382220007986 */ /* 0x0081e2000c101b08 */
[----:B------:R-:W-:Y:S05]  /*5570*/  @P0 BRA `(.L_x_862) ;  /* 0xfffffff800a00947 */ /* 0x000fea000383ffff */
.L_x_861:
[----:B------:R-:W-:Y:S05]  /*5580*/  @!P1 EXIT ;  /* 0x000000000000994d */ /* 0x000fea0003800000 */
[----:B------:R-:W-:Y:S02]  /*5590*/  ISETP.GE.U32.AND P0, PT, R2, 0x8, PT ;  /* 0x000000080200780c */ /* 0x000fe40003f06070 */
[----:B------:R-:W-:-:S04]  /*55a0*/  LOP3.LUT R16, R0, 0x7, RZ, 0xc0, !PT ;  /* 0x0000000700107812 */ /* 0x000fc800078ec0ff */
[----:B------:R-:W-:-:S07]  /*55b0*/  ISETP.NE.AND P1, PT, R16, RZ, PT ;  /* 0x000000ff1000720c */ /* 0x000fce0003f25270 */
[----:B------:R-:W-:Y:S06]  /*55c0*/  @!P0 BRA `(.L_x_863) ;  /* 0x0000000000ac8947 */ /* 0x000fec0003800000 */
[----:B------:R-:W5:Y:S01]  /*55d0*/  LDC.64 R4, c[0x0][0x380] ;  /* 0x0000e000ff047b82 */ /* 0x000f620000000a00 */
[----:B------:R-:W-:-:S07]  /*55e0*/  IMAD R9, R3, R0, R3 ;  /* 0x0000000003097224 */ /* 0x000fce00078e0203 */
[----:B------:R-:W0:Y:S01]  /*55f0*/  LDC.64 R6, c[0x0][0x390] ;  /* 0x0000e400ff067b82 */ /* 0x000e220000000a00 */
[----:B-----5:R-:W-:-:S06]  /*5600*/  IMAD.WIDE.U32 R8, R9, 0x8, R4 ;  /* 0x0000000809087825 */ /* 0x020fcc00078e0004 */
[----:B------:R-:W5:Y:S01]  /*5610*/  LDG.E.64 R8, desc[UR8][R8.64] ;  /* 0x0000000808087981 */ /* 0x000f62000c1e1b00 */
[C---:B------:R-:W-:Y:S02]  /*5620*/  IMAD R2, R3.reuse, R0, R0 ;  /* 0x0000000003027224 */ /* 0x040fe400078e0200 */
[----:B0-----:R-:W-:-:S03]  /*5630*/  IMAD.WIDE.U32 R6, R3, 0x8, R6 ;  /* 0x0000000803067825 */ /* 0x001fc600078e0006 */
[----:B---3--:R-:W-:-:S05]  /*5640*/  IADD3 R11, PT, PT, R3, 0x1, R2 ;  /* 0x00000001030b7810 */ /* 0x008fca0007ffe002 */
[----:B------:R-:W-:Y:S01]  /*5650*/  IMAD.WIDE.U32 R10, R11, 0x8, R4 ;  /* 0x000000080b0a7825 */ /* 0x000fe200078e0004 */
[----:B-----5:R0:W-:Y:S05]  /*5660*/  STG.E.64 desc[UR8][R6.64], R8 ;  /* 0x0000000806007986 */ /* 0x0201ea000c101b08 */
[----:B------:R-:W3:Y:S01]  /*5670*/  LDG.E.64 R10, desc[UR8][R10.64] ;  /* 0x000000080a0a7981 */ /* 0x000ee2000c1e1b00 */
[----:B------:R-:W-:-:S05]  /*5680*/  IMAD.IADD R2, R2, 0x1, R0 ;  /* 0x0000000102027824 */ /* 0x000fca00078e0200 */
[----:B--2-4-:R-:W-:-:S05]  /*5690*/  IADD3 R13, PT, PT, R3, 0x2, R2 ;  /* 0x00000002030d7810 */ /* 0x014fca0007ffe002 */
[----:B------:R-:W-:Y:S01]  /*56a0*/  IMAD.WIDE.U32 R12, R13, 0x8, R4 ;  /* 0x000000080d0c7825 */ /* 0x000fe200078e0004 */
[----:B------:R-:W-:Y:S01]  /*56b0*/  IADD3 R2, PT, PT, R2, R0, RZ ;  /* 0x0000000002027210 */ /* 0x000fe20007ffe0ff */
[----:B---3--:R2:W-:Y:S04]  /*56c0*/  STG.E.64 desc[UR8][R6.64+0x8], R10 ;  /* 0x0000080a06007986 */ /* 0x0085e8000c101b08 */
[----:B------:R-:W3:Y:S01]  /*56d0*/  LDG.E.64 R12, desc[UR8][R12.64] ;  /* 0x000000080c0c7981 */ /* 0x000ee2000c1e1b00 */
[----:B------:R-:W-:-:S05]  /*56e0*/  IADD3 R15, PT, PT, R3, 0x3, R2 ;  /* 0x00000003030f7810 */ /* 0x000fca0007ffe002 */
[----:B------:R-:W-:-:S04]  /*56f0*/  IMAD.WIDE.U32 R14, R15, 0x8, R4 ;  /* 0x000000080f0e7825 */ /* 0x000fc800078e0004 */
[----:B------:R-:W-:Y:S01]  /*5700*/  IMAD.IADD R2, R2, 0x1, R0 ;  /* 0x0000000102027824 */ /* 0x000fe200078e0200 */
[----:B---3--:R3:W-:Y:S04]  /*5710*/  STG.E.64 desc[UR8][R6.64+0x10], R12 ;  /* 0x0000100c06007986 */ /* 0x0087e8000c101b08 */
[----:B------:R-:W4:Y:S01]  /*5720*/  LDG.E.64 R14, desc[UR8][R14.64] ;  /* 0x000000080e0e7981 */ /* 0x000f22000c1e1b00 */
[----:B0-----:R-:W-:-:S05]  /*5730*/  IADD3 R9, PT, PT, R3, 0x4, R2 ;  /* 0x0000000403097810 */ /* 0x001fca0007ffe002 */
[----:B------:R-:W-:Y:S01]  /*5740*/  IMAD.WIDE.U32 R8, R9, 0x8, R4 ;  /* 0x0000000809087825 */ /* 0x000fe200078e0004 */
[----:B------:R-:W-:Y:S01]  /*5750*/  IADD3 R2, PT, PT, R2, R0, RZ ;  /* 0x0000000002027210 */ /* 0x000fe20007ffe0ff */
[----:B----4-:R0:W-:Y:S04]  /*5760*/  STG.E.64 desc[UR8][R6.64+0x18], R14 ;  /* 0x0000180e06007986 */ /* 0x0101e8000c101b08 */
[----:B------:R-:W4:Y:S01]  /*5770*/  LDG.E.64 R8, desc[UR8][R8.64] ;  /* 0x0000000808087981 */ /* 0x000f22000c1e1b00 */
[----:B--2---:R-:W-:-:S05]  /*5780*/  IADD3 R11, PT, PT, R3, 0x5, R2 ;  /* 0x00000005030b7810 */ /* 0x004fca0007ffe002 */
[----:B------:R-:W-:-:S04]  /*5790*/  IMAD.WIDE.U32 R10, R11, 0x8, R4 ;  /* 0x000000080b0a7825 */ /* 0x000fc800078e0004 */
[----:B------:R-:W-:Y:S01]  /*57a0*/  IMAD.IADD R2, R2, 0x1, R0 ;  /* 0x0000000102027824 */ /* 0x000fe200078e0200 */
[----:B----4-:R2:W-:Y:S04]  /*57b0*/  STG.E.64 desc[UR8][R6.64+0x20], R8 ;  /* 0x0000200806007986 */ /* 0x0105e8000c101b08 */
[----:B------:R-:W4:Y:S01]  /*57c0*/  LDG.E.64 R10, desc[UR8][R10.64] ;  /* 0x000000080a0a7981 */ /* 0x000f22000c1e1b00 */
[----:B---3--:R-:W-:-:S05]  /*57d0*/  IADD3 R13, PT, PT, R3, 0x6, R2 ;  /* 0x00000006030d7810 */ /* 0x008fca0007ffe002 */
[----:B------:R-:W-:Y:S01]  /*57e0*/  IMAD.WIDE.U32 R12, R13, 0x8, R4 ;  /* 0x000000080d0c7825 */ /* 0x000fe200078e0004 */
[----:B------:R-:W-:Y:S01]  /*57f0*/  IADD3 R2, PT, PT, R3, R0, R2 ;  /* 0x0000000003027210 */ /* 0x000fe20007ffe002 */
[----:B----4-:R2:W-:Y:S04]  /*5800*/  STG.E.64 desc[UR8][R6.64+0x28], R10 ;  /* 0x0000280a06007986 */ /* 0x0105e8000c101b08 */
[----:B------:R-:W3:Y:S01]  /*5810*/  LDG.E.64 R12, desc[UR8][R12.64] ;  /* 0x000000080c0c7981 */ /* 0x000ee2000c1e1b00 */
[----:B0-----:R-:W-:-:S05]  /*5820*/  IADD3 R15, PT, PT, R2, 0x7, RZ ;  /* 0x00000007020f7810 */ /* 0x001fca0007ffe0ff */
[----:B------:R-:W-:Y:S01]  /*5830*/  IMAD.WIDE.U32 R4, R15, 0x8, R4 ;  /* 0x000000080f047825 */ /* 0x000fe200078e0004 */
[----:B---3--:R2:W-:Y:S05]  /*5840*/  STG.E.64 desc[UR8][R6.64+0x30], R12 ;  /* 0x0000300c06007986 */ /* 0x0085ea000c101b08 */
[----:B------:R-:W3:Y:S01]  /*5850*/  LDG.E.64 R4, desc[UR8][R4.64] ;  /* 0x0000000804047981 */ /* 0x000ee2000c1e1b00 */
[----:B------:R-:W-:-:S03]  /*5860*/  VIADD R3, R3, 0x8 ;  /* 0x0000000803037836 */ /* 0x000fc60000000000 */
[----:B---3--:R2:W-:Y:S04]  /*5870*/  STG.E.64 desc[UR8][R6.64+0x38], R4 ;  /* 0x0000380406007986 */ /* 0x0085e8000c101b08 */
.L_x_863:
[----:B------:R-:W-:Y:S05]  /*5880*/  @!P1 EXIT ;  /* 0x000000000000994d */ /* 0x000fea0003800000 */
[----:B------:R-:W-:Y:S02]  /*5890*/  ISETP.GE.U32.AND P0, PT, R16, 0x4, PT ;  /* 0x000000041000780c */ /* 0x000fe40003f06070 */
[----:B--234-:R-:W-:-:S04]  /*58a0*/  LOP3.LUT R14, R0, 0x3, RZ, 0xc0, !PT ;  /* 0x00000003000e7812 */ /* 0x01cfc800078ec0ff */
[----:B------:R-:W-:-:S07]  /*58b0*/  ISETP.NE.AND P1, PT, R14, RZ, PT ;  /* 0x000000ff0e00720c */ /* 0x000fce0003f25270 */
[----:B------:R-:W-:Y:S06]  /*58c0*/  @!P0 BRA `(.L_x_864) ;  /* 0x00000000005c8947 */ /* 0x000fec0003800000 */
[----:B------:R-:W2:Y:S01]  /*58d0*/  LDC.64 R10, c[0x0][0x380] ;  /* 0x0000e000ff0a7b82 */ /* 0x000ea20000000a00 */
[----:B------:R-:W-:-:S07]  /*58e0*/  IMAD R5, R3, R0, R3 ;  /* 0x0000000003057224 */ /* 0x000fce00078e0203 */
[----:B------:R-:W3:Y:S01]  /*58f0*/  LDC.64 R6, c[0x0][0x390] ;  /* 0x0000e400ff067b82 */ /* 0x000ee20000000a00 */
[----:B--2---:R-:W-:-:S06]  /*5900*/  IMAD.WIDE.U32 R4, R5, 0x8, R10 ;  /* 0x0000000805047825 */ /* 0x004fcc00078e000a */
[----:B------:R-:W2:Y:S01]  /*5910*/  LDG.E.64 R4, desc[UR8][R4.64] ;  /* 0x0000000804047981 */ /* 0x000ea2000c1e1b00 */
[C---:B------:R-:W-:Y:S02]  /*5920*/  IMAD R2, R3.reuse, R0, R0 ;  /* 0x0000000003027224 */ /* 0x040fe400078e0200 */
[----:B---3--:R-:W-:-:S03]  /*5930*/  IMAD.WIDE.U32 R12, R3, 0x8, R6 ;  /* 0x00000008030c7825 */ /* 0x008fc600078e0006 */
[----:B------:R-:W-:-:S05]  /*5940*/  IADD3 R9, PT, PT, R3, 0x1, R2 ;  /* 0x0000000103097810 */ /* 0x000fca0007ffe002 */
[----:B------:R-:W-:Y:S01]  /*5950*/  IMAD.WIDE.U32 R6, R9, 0x8, R10 ;  /* 0x0000000809067825 */ /* 0x000fe200078e000a */
[----:B------:R-:W-:Y:S01]  /*5960*/  IADD3 R2, PT, PT, R2, R0, RZ ;  /* 0x0000000002027210 */ /* 0x000fe20007ffe0ff */
[----:B--2---:R2:W-:Y:S04]  /*5970*/  STG.E.64 desc[UR8][R12.64], R4 ;  /* 0x000000040c007986 */ /* 0x0045e8000c101b08 */
[----:B------:R-:W3:Y:S01]  /*5980*/  LDG.E.64 R6, desc[UR8][R6.64] ;  /* 0x0000000806067981 */ /* 0x000ee2000c1e1b00 */
[----:B------:R-:W-:-:S05]  /*5990*/  IADD3 R9, PT, PT, R3, 0x2, R2 ;  /* 0x0000000203097810 */ /* 0x000fca0007ffe002 */
[----:B------:R-:W-:Y:S01]  /*59a0*/  IMAD.WIDE.U32 R8, R9, 0x8, R10 ;  /* 0x0000000809087825 */ /* 0x000fe200078e000a */
[----:B------:R-:W-:Y:S01]  /*59b0*/  IADD3 R2, PT, PT, R3, R0, R2 ;  /* 0x0000000003027210 */ /* 0x000fe20007ffe002 */
[----:B---3--:R2:W-:Y:S04]  /*59c0*/  STG.E.64 desc[UR8][R12.64+0x8], R6 ;  /* 0x000008060c007986 */ /* 0x0085e8000c101b08 */
[----:B------:R-:W3:Y:S01]  /*59d0*/  LDG.E.64 R8, desc[UR8][R8.64] ;  /* 0x0000000808087981 */ /* 0x000ee2000c1e1b00 */
[----:B------:R-:W-:-:S04]  /*59e0*/  VIADD R15, R2, 0x3 ;  /* 0x00000003020f7836 */ /* 0x000fc80000000000 */
[----:B------:R-:W-:Y:S01]  /*59f0*/  IMAD.WIDE.U32 R10, R15, 0x8, R10 ;  /* 0x000000080f0a7825 */ /* 0x000fe200078e000a */
[----:B---3--:R2:W-:Y:S05]  /*5a00*/  STG.E.64 desc[UR8][R12.64+0x10], R8 ;  /* 0x000010080c007986 */ /* 0x0085ea000c101b08 */
[----:B------:R-:W3:Y:S01]  /*5a10*/  LDG.E.64 R10, desc[UR8][R10.64] ;  /* 0x000000080a0a7981 */ /* 0x000ee2000c1e1b00 */
[----:B------:R-:W-:-:S03]  /*5a20*/  IADD3 R3, PT, PT, R3, 0x4, RZ ;  /* 0x0000000403037810 */ /* 0x000fc60007ffe0ff */
[----:B---3--:R2:W-:Y:S04]  /*5a30*/  STG.E.64 desc[UR8][R12.64+0x18], R10 ;  /* 0x0000180a0c007986 */ /* 0x0085e8000c101b08 */
.L_x_864:
[----:B------:R-:W-:Y:S05]  /*5a40*/  @!P1 EXIT ;  /* 0x000000000000994d */ /* 0x000fea0003800000 */
[----:B--2---:R-:W2:Y:S01]  /*5a50*/  LDC.64 R4, c[0x0][0x390] ;  /* 0x0000e400ff047b82 */ /* 0x004ea20000000a00 */
[----:B------:R-:W-:Y:S02]  /*5a60*/  IMAD.MOV R8, RZ, RZ, -R14 ;  /* 0x000000ffff087224 */ /* 0x000fe400078e0a0e */
[----:B------:R-:W-:-:S05]  /*5a70*/  IMAD R9, R3, R0, R3 ;  /* 0x0000000003097224 */ /* 0x000fca00078e0203 */
[----:B------:R-:W3:Y:S01]  /*5a80*/  LDC.64 R6, c[0x0][0x380] ;  /* 0x0000e000ff067b82 */ /* 0x000ee20000000a00 */
[----:B--2---:R-:W-:-:S07]  /*5a90*/  IMAD.WIDE.U32 R4, R3, 0x8, R4 ;  /* 0x0000000803047825 */ /* 0x004fce00078e0004 */
.L_x_865:
[----:B---3--:R-:W-:-:S06]  /*5aa0*/  IMAD.WIDE.U32 R2, R9, 0x8, R6 ;  /* 0x0000000809027825 */ /* 0x008fcc00078e0006 */
[----:B------:R-:W2:Y:S01]  /*5ab0*/  LDG.E.64 R2, desc[UR8][R2.64] ;  /* 0x0000000802027981 */ /* 0x000ea2000c1e1b00 */
[----:B------:R-:W-:Y:S01]  /*5ac0*/  IADD3 R8, PT, PT, R8, 0x1, RZ ;  /* 0x0000000108087810 */ /* 0x000fe20007ffe0ff */
[----:B------:R-:W-:-:S03]  /*5ad0*/  IMAD.X R9, R9, 0x1, R0, PT ;  /* 0x0000000109097824 */ /* 0x000fc600038e0600 */
[----:B------:R-:W-:Y:S01]  /*5ae0*/  ISETP.NE.AND P0, PT, R8, RZ, PT ;  /* 0x000000ff0800720c */ /* 0x000fe20003f05270 */
[----:B--2---:R2:W-:Y:S02]  /*5af0*/  STG.E.64 desc[UR8][R4.64], R2 ;  /* 0x0000000204007986 */ /* 0x0045e4000c101b08 */
[----:B--2---:R-:W-:-:S04]  /*5b00*/  IADD3 R4, P1, PT, R4, 0x8, RZ ;  /* 0x0000000804047810 */ /* 0x004fc80007f3e0ff */
[----:B------:R-:W-:-:S06]  /*5b10*/  IADD3.X R5, PT, PT, RZ, R5, RZ, P1, !PT ;  /* 0x00000005ff057210 */ /* 0x000fcc0000ffe4ff */
[----:B------:R-:W-:Y:S05]  /*5b20*/  @P0 BRA `(.L_x_865) ;  /* 0xfffffffc00dc0947 */ /* 0x000fea000383ffff */
[----:B------:R-:W-:Y:S05]  /*5b30*/  EXIT ;  /* 0x000000000000794d */ /* 0x000fea0003800000 */
        .weak           $__internal_8_$__cuda_sm20_dblrcp_rn_slowpath_v3
        .type           $__internal_8_$__cuda_sm20_dblrcp_rn_slowpath_v3,@function
        .size           $__internal_8_$__cuda_sm20_dblrcp_rn_slowpath_v3,($__internal_9_$__cuda_sm20_div_rn_f64_full - $__internal_8_$__cuda_sm20_dblrcp_rn_slowpath_v3)
$__internal_8_$__cuda_sm20_dblrcp_rn_slowpath_v3:
[----:B------:R-:W-:Y:S01]  /*5b40*/  IMAD.MOV.U32 R14, RZ, RZ, R36 ;  /* 0x000000ffff0e7224 */ /* 0x000fe200078e0024 */
[----:B------:R-:W-:-:S06]  /*5b50*/  MOV R15, R37 ;  /* 0x00000025000f7202 */ /* 0x000fcc0000000f00 */
[----:B------:R-:W-:-:S14]  /*5b60*/  DSETP.GTU.AND P0, PT, |R14|, +INF , PT ;  /* 0x7ff000000e00742a */ /* 0x000fdc0003f0c200 */
[----:B------:R-:W-:Y:S05]  /*5b70*/  @P0 BRA `(.L_x_866) ;  /* 0x00000000007c0947 */ /* 0x000fea0003800000 */
[----:B------:R-:W-:-:S05]  /*5b80*/  LOP3.LUT R10, R37, 0x7fffffff, RZ, 0xc0, !PT ;  /* 0x7fffffff250a7812 */ /* 0x000fca00078ec0ff */
[----:B------:R-:W-:-:S05]  /*5b90*/  VIADD R8, R10, 0xffffffff ;  /* 0xffffffff0a087836 */ /* 0x000fca0000000000 */
[----:B------:R-:W-:-:S13]  /*5ba0*/  ISETP.GE.U32.AND P0, PT, R8, 0x7fefffff, PT ;  /* 0x7fefffff0800780c */ /* 0x000fda0003f06070 */
[----:B------:R-:W-:Y:S02]  /*5bb0*/  @P0 LOP3.LUT R19, R15, 0x7ff00000, RZ, 0x3c, !PT ;  /* 0x7ff000000f130812 */ /* 0x000fe400078e3cff */
[----:B------:R-:W-:Y:S01]  /*5bc0*/  @P0 MOV R18, RZ ;  /* 0x000000ff00120202 */ /* 0x000fe20000000f00 */
[----:B------:R-:W-:Y:S06]  /*5bd0*/  @P0 BRA `(.L_x_867) ;  /* 0x00000000006c0947 */ /* 0x000fec0003800000 */
[----:B------:R-:W-:-:S13]  /*5be0*/  ISETP.GE.U32.AND P0, PT, R10, 0x1000001, PT ;  /* 0x010000010a00780c */ /* 0x000fda0003f06070 */
[----:B------:R-:W-:Y:S05]  /*5bf0*/  @!P0 BRA `(.L_x_868) ;  /* 0x0000000000348947 */ /* 0x000fea0003800000 */
[----:B------:R-:W-:Y:S01]  /*5c00*/  VIADD R19, R15, 0xc0200000 ;  /* 0xc02000000f137836 */ /* 0x000fe20000000000 */
[----:B------:R-:W-:-:S03]  /*5c10*/  MOV R18, R14 ;  /* 0x0000000e00127202 */ /* 0x000fc60000000f00 */
[----:B------:R-:W0:Y:S03]  /*5c20*/  MUFU.RCP64H R31, R19 ;  /* 0x00000013001f7308 */ /* 0x000e260000001800 */
[----:B0-----:R-:W-:-:S08]  /*5c30*/  DFMA R32, -R18, R30, 1 ;  /* 0x3ff000001220742b */ /* 0x001fd0000000011e */
[----:B------:R-:W-:-:S08]  /*5c40*/  DFMA R32, R32, R32, R32 ;  /* 0x000000202020722b */ /* 0x000fd00000000020 */
[----:B------:R-:W-:-:S08]  /*5c50*/  DFMA R32, R30, R32, R30 ;  /* 0x000000201e20722b */ /* 0x000fd0000000001e */
[----:B------:R-:W-:-:S08]  /*5c60*/  DFMA R30, -R18, R32, 1 ;  /* 0x3ff00000121e742b */ /* 0x000fd00000000120 */
[----:B------:R-:W-:-:S08]  /*5c70*/  DFMA R30, R32, R30, R32 ;  /* 0x0000001e201e722b */ /* 0x000fd00000000020 */
[----:B------:R-:W-:-:S08]  /*5c80*/  DMUL R30, R30, 2.2250738585072013831e-308 ;  /* 0x001000001e1e7828 */ /* 0x000fd00000000000 */
[----:B------:R-:W-:-:S08]  /*5c90*/  DFMA R14, -R14, R30, 1 ;  /* 0x3ff000000e0e742b */ /* 0x000fd0000000011e */
[----:B------:R-:W-:-:S08]  /*5ca0*/  DFMA R14, R14, R14, R14 ;  /* 0x0000000e0e0e722b */ /* 0x000fd0000000000e */
[----:B------:R-:W-:Y:S01]  /*5cb0*/  DFMA R18, R30, R14, R30 ;  /* 0x0000000e1e12722b */ /* 0x000fe2000000001e */
[----:B------:R-:W-:Y:S10]  /*5cc0*/  BRA `(.L_x_867) ;  /* 0x0000000000307947 */ /* 0x000ff40003800000 */
.L_x_868:
[----:B------:R-:W-:Y:S01]  /*5cd0*/  DMUL R14, R14, 8.11296384146066816958e+31 ;  /* 0x469000000e0e7828 */ /* 0x000fe20000000000 */
[----:B------:R-:W-:-:S05]  /*5ce0*/  IMAD.MOV.U32 R18, RZ, RZ, R30 ;  /* 0x000000ffff127224 */ /* 0x000fca00078e001e */
[----:B------:R-:W0:Y:S02]  /*5cf0*/  MUFU.RCP64H R19, R15 ;  /* 0x0000000f00137308 */ /* 0x000e240000001800 */
[----:B0-----:R-:W-:-:S08]  /*5d00*/  DFMA R30, -R14, R18, 1 ;  /* 0x3ff000000e1e742b */ /* 0x001fd00000000112 */
[----:B------:R-:W-:-:S08]  /*5d10*/  DFMA R30, R30, R30, R30 ;  /* 0x0000001e1e1e722b */ /* 0x000fd0000000001e */
[----:B------:R-:W-:-:S08]  /*5d20*/  DFMA R30, R18, R30, R18 ;  /* 0x0000001e121e722b */ /* 0x000fd00000000012 */
[----:B------:R-:W-:-:S08]  /*5d30*/  DFMA R18, -R14, R30, 1 ;  /* 0x3ff000000e12742b */ /* 0x000fd0000000011e */
[----:B------:R-:W-:-:S08]  /*5d40*/  DFMA R18, R30, R18, R30 ;  /* 0x000000121e12722b */ /* 0x000fd0000000001e */
[----:B------:R-:W-:Y:S01]  /*5d50*/  DMUL R18, R18, 8.11296384146066816958e+31 ;  /* 0x4690000012127828 */ /* 0x000fe20000000000 */
[----:B------:R-:W-:Y:S10]  /*5d60*/  BRA `(.L_x_867) ;  /* 0x0000000000087947 */ /* 0x000ff40003800000 */
.L_x_866:
[----:B------:R-:W-:Y:S02]  /*5d70*/  LOP3.LUT R19, R15, 0x80000, RZ, 0xfc, !PT ;  /* 0x000800000f137812 */ /* 0x000fe400078efcff */
[----:B------:R-:W-:-:S07]  /*5d80*/  MOV R18, R14 ;  /* 0x0000000e00127202 */ /* 0x000fce0000000f00 */
.L_x_867:
[----:B------:R-:W-:Y:S01]  /*5d90*/  IMAD.MOV.U32 R14, RZ, RZ, R0 ;  /* 0x000000ffff0e7224 */ /* 0x000fe200078e0000 */
[----:B------:R-:W-:-:S04]  /*5da0*/  MOV R15, 0x0 ;  /* 0x00000000000f7802 */ /* 0x000fc80000000f00 */
[----:B------:R-:W-:Y:S05]  /*5db0*/  RET.REL.NODEC R14 `(eig_jacobi_symmetric_f64) ;  /* 0xffffffa00e907950 */ /* 0x000fea0003c3ffff */
        .weak           $__internal_9_$__cuda_sm20_div_rn_f64_full
        .type           $__internal_9_$__cuda_sm20_div_rn_f64_full,@function
        .size           $__internal_9_$__cuda_sm20_div_rn_f64_full,($__internal_10_$__cuda_sm20_dsqrt_rn_f64_mediumpath_v1 - $__internal_9_$__cuda_sm20_div_rn_f64_full)
$__internal_9_$__cuda_sm20_div_rn_f64_full:
[C---:B------:R-:W-:Y:S01]  /*5dc0*/  FSETP.GEU.AND P0, PT, |R19|.reuse, 1.469367938527859385e-39, PT ;  /* 0x001000001300780b */ /* 0x040fe20003f0e200 */
[----:B------:R-:W-:Y:S01]  /*5dd0*/  IMAD.MOV.U32 R32, RZ, RZ, 0x1 ;  /* 0x00000001ff207424 */ /* 0x000fe200078e00ff */
[C---:B------:R-:W-:Y:S01]  /*5de0*/  LOP3.LUT R14, R19.reuse, 0x800fffff, RZ, 0xc0, !PT ;  /* 0x800fffff130e7812 */ /* 0x040fe200078ec0ff */
[----:B------:R-:W-:Y:S01]  /*5df0*/  IMAD.MOV.U32 R10, RZ, RZ, 0x1ca00000 ;  /* 0x1ca00000ff0a7424 */ /* 0x000fe200078e00ff */
[----:B------:R-:W-:Y:S02]  /*5e00*/  LOP3.LUT R8, R19, 0x7ff00000, RZ, 0xc0, !PT ;  /* 0x7ff0000013087812 */ /* 0x000fe400078ec0ff */
[----:B------:R-:W-:Y:S02]  /*5e10*/  LOP3.LUT R15, R14, 0x3ff00000, RZ, 0xfc, !PT ;  /* 0x3ff000000e0f7812 */ /* 0x000fe400078efcff */
[----:B------:R-:W-:-:S05]  /*5e20*/  MOV R14, R18 ;  /* 0x00000012000e7202 */ /* 0x000fca0000000f00 */
[----:B------:R-:W-:-:S06]  /*5e30*/  @!P0 DMUL R14, R18, 8.98846567431157953865e+307 ;  /* 0x7fe00000120e8828 */ /* 0x000fcc0000000000 */
[----:B------:R-:W0:Y:S02]  /*5e40*/  MUFU.RCP64H R33, R15 ;  /* 0x0000000f00217308 */ /* 0x000e240000001800 */
[----:B0-----:R-:W-:-:S08]  /*5e50*/  DFMA R6, R32, -R14, 1 ;  /* 0x3ff000002006742b */ /* 0x001fd0000000080e */
[----:B------:R-:W-:-:S08]  /*5e60*/  DFMA R6, R6, R6, R6 ;  /* 0x000000060606722b */ /* 0x000fd00000000006 */
[----:B------:R-:W-:Y:S01]  /*5e70*/  DFMA R32, R32, R6, R32 ;  /* 0x000000062020722b */ /* 0x000fe20000000020 */
[----:B------:R-:W-:Y:S02]  /*5e80*/  MOV R7, R31 ;  /* 0x0000001f00077202 */ /* 0x000fe40000000f00 */
[----:B------:R-:W-:Y:S02]  /*5e90*/  MOV R6, R30 ;  /* 0x0000001e00067202 */ /* 0x000fe40000000f00 */
[----:B------:R-:W-:-:S03]  /*5ea0*/  LOP3.LUT R39, R7, 0x7ff00000, RZ, 0xc0, !PT ;  /* 0x7ff0000007277812 */ /* 0x000fc600078ec0ff */
[----:B------:R-:W-:Y:S01]  /*5eb0*/  DFMA R30, R32, -R14, 1 ;  /* 0x3ff00000201e742b */ /* 0x000fe2000000080e */
[----:B------:R-:W-:Y:S02]  /*5ec0*/  ISETP.GE.U32.AND P1, PT, R39, R8, PT ;  /* 0x000000082700720c */ /* 0x000fe40003f26070 */
[----:B------:R-:W-:-:S05]  /*5ed0*/  MOV R41, R39 ;  /* 0x0000002700297202 */ /* 0x000fca0000000f00 */
[----:B------:R-:W-:Y:S01]  /*5ee0*/  DFMA R32, R32, R30, R32 ;  /* 0x0000001e2020722b */ /* 0x000fe20000000020 */
[----:B------:R-:W-:Y:S02]  /*5ef0*/  SEL R31, R10, 0x63400000, !P1 ;  /* 0x634000000a1f7807 */ /* 0x000fe40004800000 */
[----:B------:R-:W-:Y:S02]  /*5f00*/  FSETP.GEU.AND P1, PT, |R7|, 1.469367938527859385e-39, PT ;  /* 0x001000000700780b */ /* 0x000fe40003f2e200 */
[----:B------:R-:W-:Y:S02]  /*5f10*/  LOP3.LUT R31, R31, 0x800fffff, R7, 0xf8, !PT ;  /* 0x800fffff1f1f7812 */ /* 0x000fe400078ef807 */
[----:B------:R-:W-:-:S09]  /*5f20*/  MOV R30, R6 ;  /* 0x00000006001e7202 */ /* 0x000fd20000000f00 */
        /* <DEDUP_REMOVED lines=9> */
.L_x_869:
        /* <DEDUP_REMOVED lines=26> */
[----:B------:R-:W-:Y:S01]  /*6160*/  IADD3 R15, PT, PT, -R8, RZ, RZ ;  /* 0x000000ff080f7210 */ /* 0x000fe20007ffe1ff */
[----:B------:R-:W-:Y:S01]  /*6170*/  DMUL.RP R6, R36, R6 ;  /* 0x0000000624067228 */ /* 0x000fe20000008000 */
[----:B------:R-:W-:-:S06]  /*6180*/  MOV R14, RZ ;  /* 0x000000ff000e7202 */ /* 0x000fcc0000000f00 */
[----:B------:R-:W-:-:S03]  /*6190*/  DFMA R14, R32, -R14, R36 ;  /* 0x8000000e200e722b */ /* 0x000fc60000000024 */
[----:B------:R-:W-:-:S03]  /*61a0*/  LOP3.LUT R19, R7, R19, RZ, 0x3c, !PT ;  /* 0x0000001307137212 */ /* 0x000fc600078e3cff */
[----:B------:R-:W-:-:S04]  /*61b0*/  IADD3 R14, PT, PT, -R8, -0x43300000, RZ ;  /* 0xbcd00000080e7810 */ /* 0x000fc80007ffe1ff */
[----:B------:R-:W-:-:S04]  /*61c0*/  FSETP.NEU.AND P0, PT, |R15|, R14, PT ;  /* 0x0000000e0f00720b */ /* 0x000fc80003f0d200 */
[----:B------:R-:W-:Y:S02]  /*61d0*/  FSEL R32, R6, R32, !P0 ;  /* 0x0000002006207208 */ /* 0x000fe40004000000 */
[----:B------:R-:W-:Y:S01]  /*61e0*/  FSEL R33, R19, R33, !P0 ;  /* 0x0000002113217208 */ /* 0x000fe20004000000 */
[----:B------:R-:W-:Y:S06]  /*61f0*/  BRA `(.L_x_871) ;  /* 0x0000000000547947 */ /* 0x000fec0003800000 */
.L_x_870:
[----:B------:R-:W-:-:S14]  /*6200*/  DSETP.NAN.AND P0, PT, R6, R6, PT ;  /* 0x000000060600722a */ /* 0x000fdc0003f08000 */
[----:B------:R-:W-:Y:S05]  /*6210*/  @P0 BRA `(.L_x_872) ;  /* 0x0000000000440947 */ /* 0x000fea0003800000 */
[----:B------:R-:W-:-:S14]  /*6220*/  DSETP.NAN.AND P0, PT, R18, R18, PT ;  /* 0x000000121200722a */ /* 0x000fdc0003f08000 */
[----:B------:R-:W-:Y:S05]  /*6230*/  @P0 BRA `(.L_x_873) ;  /* 0x0000000000300947 */ /* 0x000fea0003800000 */
[----:B------:R-:W-:Y:S01]  /*6240*/  ISETP.NE.AND P0, PT, R41, R8, PT ;  /* 0x000000082900720c */ /* 0x000fe20003f05270 */
[----:B------:R-:W-:Y:S01]  /*6250*/  IMAD.MOV.U32 R32, RZ, RZ, 0x0 ;  /* 0x00000000ff207424 */ /* 0x000fe200078e00ff */
        /* <DEDUP_REMOVED lines=8> */
[----:B------:R-:W-:Y:S01]  /*62e0*/  @P0 MOV R33, R6 ;  /* 0x0000000600210202 */ /* 0x000fe20000000f00 */
[----:B------:R-:W-:Y:S06]  /*62f0*/  BRA `(.L_x_871) ;  /* 0x0000000000147947 */ /* 0x000fec0003800000 */
.L_x_873:
[----:B------:R-:W-:Y:S02]  /*6300*/  LOP3.LUT R33, R19, 0x80000, RZ, 0xfc, !PT ;  /* 0x0008000013217812 */ /* 0x000fe400078efcff */
[----:B------:R-:W-:Y:S01]  /*6310*/  MOV R32, R18 ;  /* 0x0000001200207202 */ /* 0x000fe20000000f00 */
[----:B------:R-:W-:Y:S06]  /*6320*/  BRA `(.L_x_871) ;  /* 0x0000000000087947 */ /* 0x000fec0003800000 */
.L_x_872:
[----:B------:R-:W-:Y:S01]  /*6330*/  LOP3.LUT R33, R7, 0x80000, RZ, 0xfc, !PT ;  /* 0x0008000007217812 */ /* 0x000fe200078efcff */
[----:B------:R-:W-:-:S07]  /*6340*/  IMAD.MOV.U32 R32, RZ, RZ, R6 ;  /* 0x000000ffff207224 */ /* 0x000fce00078e0006 */
.L_x_871:
[----:B------:R-:W-:Y:S02]  /*6350*/  MOV R6, R0 ;  /* 0x0000000000067202 */ /* 0x000fe40000000f00 */
[----:B------:R-:W-:-:S04]  /*6360*/  MOV R7, 0x0 ;  /* 0x0000000000077802 */ /* 0x000fc80000000f00 */
[----:B------:R-:W-:Y:S05]  /*6370*/  RET.REL.NODEC R6 `(eig_jacobi_symmetric_f64) ;  /* 0xffffff9c06207950 */ /* 0x000fea0003c3ffff */
        .weak           $__internal_10_$__cuda_sm20_dsqrt_rn_f64_mediumpath_v1
        .type           $__internal_10_$__cuda_sm20_dsqrt_rn_f64_mediumpath_v1,@function
        .size           $__internal_10_$__cuda_sm20_dsqrt_rn_f64_mediumpath_v1,(.L_x_1800 - $__internal_10_$__cuda_sm20_dsqrt_rn_f64_mediumpath_v1)
$__internal_10_$__cuda_sm20_dsqrt_rn_f64_mediumpath_v1:
[----:B------:R-:W-:Y:S01]  /*6380*/  ISETP.GE.U32.AND P0, PT, R14, -0x3400000, PT ;  /* 0xfcc000000e00780c */ /* 0x000fe20003f06070 */
[----:B------:R-:W-:Y:S01]  /*6390*/  IMAD.MOV.U32 R14, RZ, RZ, R8 ;  /* 0x000000ffff0e7224 */ /* 0x000fe200078e0008 */
[----:B------:R-:W-:Y:S02]  /*63a0*/  MOV R18, R10 ;  /* 0x0000000a00127202 */ /* 0x000fe40000000f00 */
[----:B------:R-:W-:-:S09]  /*63b0*/  MOV R32, R0 ;  /* 0x0000000000207202 */ /* 0x000fd20000000f00 */
        /* <DEDUP_REMOVED lines=9> */
.L_x_874:
        /* <DEDUP_REMOVED lines=24> */
.L_x_876:
[----:B------:R-:W-:-:S11]  /*65d0*/  DADD R18, R14, R14 ;  /* 0x000000000e127229 */ /* 0x000fd6000000000e */
.L_x_875:
[----:B------:R-:W-:Y:S01]  /*65e0*/  MOV R14, R12 ;  /* 0x0000000c000e7202 */ /* 0x000fe20000000f00 */
[----:B------:R-:W-:Y:S01]  /*65f0*/  IMAD.MOV.U32 R37, RZ, RZ, R19 ;  /* 0x000000ffff257224 */ /* 0x000fe200078e0013 */
[----:B------:R-:W-:Y:S02]  /*6600*/  MOV R15, 0x0 ;  /* 0x00000000000f7802 */ /* 0x000fe40000000f00 */
[----:B------:R-:W-:Y:S02]  /*6610*/  MOV R36, R18 ;  /* 0x0000001200247202 */ /* 0x000fe40000000f00 */
[----:B------:R-:W-:Y:S05]  /*6620*/  RET.REL.NODEC R14 `(eig_jacobi_symmetric_f64) ;  /* 0xffffff980e747950 */ /* 0x000fea0003c3ffff */
.L_x_877:
        /* <DEDUP_REMOVED lines=13> */
.L_x_1800:


//--------------------- .text.eig_jacobi_symmetric_f32 --------------------------
	.section	.text.eig_jacobi_symmetric_f32,"ax",@progbits
	.align	128
        .global         eig_jacobi_symmetric_f32
        .type           eig_jacobi_symmetric_f32,@function
        .size           eig_jacobi_symmetric_f32,(.L_x_1803 - eig_jacobi_symmetric_f32)
        .other          eig_jacobi_symmetric_f32,@"STO_CUDA_ENTRY STV_DEFAULT"
eig_jacobi_symmetric_f32:
.text.eig_jacobi_symmetric_f32:
        /* <DEDUP_REMOVED lines=8> */
[----:B------:R-:W-:Y:S02]  /*0080*/  ISETP.NE.AND P0, PT, R0, RZ, PT ;  /* 0x000000ff0000720c */ /* 0x000fe40003f05270 */
[----:B------:R-:W-:-:S05]  /*0090*/  I2FP.F32.U32 R2, R0 ;  /* 0x0000000000027245 */ /* 0x000fca0000201000 */
[----:B------:R-:W-:-:S06]  /*00a0*/  FMUL R2, R2, 1.1920928955078125e-07 ;  /* 0x3400000002027820 */ /* 0x000fcc0000400000 */
[----:B-1----:R-:W-:Y:S05]  /*00b0*/  @!P0 BRA `(.L_x_878) ;  /* 0x0000004400588947 */ /* 0x002fea0003800000 */
[C---:B------:R-:W-:Y:S01]  /*00c0*/  LOP3.LUT R4, R0.reuse, 0x7, RZ, 0xc0, !PT ;  /* 0x0000000700047812 */ /* 0x040fe200078ec0ff */
[----:B------:R-:W-:Y:S01]  /*00d0*/  UMOV UR4, URZ ;  /* 0x000000ff00047c82 */ /* 0x000fe20008000000 */
[C---:B------:R-:W-:Y:S02]  /*00e0*/  LOP3.LUT R3, R0.reuse, 0x1, RZ, 0xc0, !PT ;  /* 0x0000000100037812 */ /* 0x040fe400078ec0ff */
[C---:B------:R-:W-:Y:S02]  /*00f0*/  IADD3 R5, PT, PT, R0.reuse, -0x1, RZ ;  /* 0xffffffff00057810 */ /* 0x040fe40007ffe0ff */
[C---:B------:R-:W-:Y:S02]  /*0100*/  LOP3.LUT R6, R0.reuse, 0x3, RZ, 0xc0, !PT ;  /* 0x0000000300067812 */ /* 0x040fe400078ec0ff */
[----:B------:R-:W-:Y:S02]  /*0110*/  LOP3.LUT R7, R0, 0xfffffff8, RZ, 0xc0, !PT ;  /* 0xfffffff800077812 */ /* 0x000fe400078ec0ff */
[----:B------:R-:W-:-:S07]  /*0120*/  IADD3 R8, PT, PT, R4, -0x1, RZ ;  /* 0xffffffff04087810 */ /* 0x000fce0007ffe0ff */
.L_x_884:
[----:B------:R-:W-:Y:S01]  /*0130*/  ISETP.GE.U32.AND P0, PT, R5, 0x7, PT ;  /* 0x000000070500780c */ /* 0x000fe20003f06070 */
[----:B------:R-:W-:-:S12]  /*0140*/  IMAD.MOV.U32 R0, RZ, RZ, RZ ;  /* 0x000000ffff007224 */ /* 0x000fd800078e00ff */
[----:B0123--:R-:W-:Y:S05]  /*0150*/  @!P0 BRA `(.L_x_879) ;  /* 0x0000000000d88947 */ /* 0x00ffea0003800000 */
[----:B------:R-:W0:Y:S01]  /*0160*/  LDC R0, c[0x0][0x398] ;  /* 0x0000e600ff007b82 */ /* 0x000e220000000800 */
[----:B------:R-:W-:-:S07]  /*0170*/  HFMA2 R9, -RZ, RZ, 0, 0 ;  /* 0x00000000ff097431 */ /* 0x000fce00000001ff */
[----:B------:R-:W1:Y:S02]  /*0180*/  LDC.64 R10, c[0x0][0x388] ;  /* 0x0000e200ff0a7b82 */ /* 0x000e640000000a00 */
.L_x_880:
[C---:B---3--:R-:W-:Y:S01]  /*0190*/  IADD3 R13, PT, PT, R9.reuse, 0x2, RZ ;  /* 0x00000002090d7810 */ /* 0x048fe20007ffe0ff */
[C---:B------:R-:W-:Y:S01]  /*01a0*/  VIADD R14, R9.reuse, 0x3 ;  /* 0x00000003090e7836 */ /* 0x040fe20000000000 */
[C---:B------:R-:W-:Y:S01]  /*01b0*/  IADD3 R12, PT, PT, R9.reuse, 0x1, RZ ;  /* 0x00000001090c7810 */ /* 0x040fe20007ffe0ff */
[----:B------:R-:W-:Y:S01]  /*01c0*/  VIADD R20, R9, 0x7 ;  /* 0x0000000709147836 */ /* 0x000fe20000000000 */
[----:B------:R-:W-:Y:S01]  /*01d0*/  ISETP.NE.AND P5, PT, R13, UR4, PT ;  /* 0x000000040d007c0c */ /* 0x000fe2000bfa5270 */
[----:B0-----:R-:W-:Y:S01]  /*01e0*/  IMAD R13, R0, UR4, R9 ;  /* 0x00000004000d7c24 */ /* 0x001fe2000f8e0209 */
[----:B------:R-:W-:Y:S02]  /*01f0*/  ISETP.NE.AND P4, PT, R12, UR4, PT ;  /* 0x000000040c007c0c */ /* 0x000fe4000bf85270 */
[----:B------:R-:W-:Y:S01]  /*0200*/  IADD3 R12, PT, PT, R9, 0x4, RZ ;  /* 0x00000004090c7810 */ /* 0x000fe20007ffe0ff */
[----:B------:R-:W-:Y:S01]  /*0210*/  VIADD R31, R13, 0x4 ;  /* 0x000000040d1f7836 */ /* 0x000fe20000000000 */
[----:B------:R-:W-:-:S02]  /*0220*/  IADD3 R15, PT, PT, R9, 0x5, RZ ;  /* 0x00000005090f7810 */ /* 0x000fc40007ffe0ff */
[----:B------:R-:W-:Y:S02]  /*0230*/  ISETP.NE.AND P3, PT, R9, UR4, PT ;  /* 0x0000000409007c0c */ /* 0x000fe4000bf65270 */
[C---:B------:R-:W-:Y:S02]  /*0240*/  IADD3 R17, PT, PT, R13.reuse, 0x1, RZ ;  /* 0x000000010d117810 */ /* 0x040fe40007ffe0ff */
[----:B------:R-:W-:Y:S02]  /*0250*/  IADD3 R19, PT, PT, R13, 0x2, RZ ;  /* 0x000000020d137810 */ /* 0x000fe40007ffe0ff */
[----:B------:R-:W-:Y:S01]  /*0260*/  ISETP.NE.AND P0, PT, R14, UR4, PT ;  /* 0x000000040e007c0c */ /* 0x000fe2000bf05270 */
[--C-:B-1----:R-:W-:Y:S01]  /*0270*/  IMAD.WIDE.U32 R16, R17, 0x4, R10.reuse ;  /* 0x0000000411107825 */ /* 0x102fe200078e000a */
[----:B------:R-:W-:Y:S02]  /*0280*/  ISETP.NE.AND P2, PT, R12, UR4, PT ;  /* 0x000000040c007c0c */ /* 0x000fe4000bf45270 */
[----:B------:R-:W-:Y:S01]  /*0290*/  ISETP.NE.AND P1, PT, R15, UR4, PT ;  /* 0x000000040f007c0c */ /* 0x000fe2000bf25270 */
[----:B------:R-:W-:Y:S01]  /*02a0*/  IMAD.WIDE.U32 R14, R13, 0x4, R10 ;  /* 0x000000040d0e7825 */ /* 0x000fe200078e000a */
[----:B------:R-:W-:-:S02]  /*02b0*/  IADD3 R12, PT, PT, R9, 0x6, RZ ;  /* 0x00000006090c7810 */ /* 0x000fc40007ffe0ff */
[----:B------:R-:W-:Y:S01]  /*02c0*/  FSEL R21, RZ, 1, P3 ;  /* 0x3f800000ff157808 */ /* 0x000fe20001800000 */
[----:B------:R-:W-:Y:S01]  /*02d0*/  IMAD.WIDE.U32 R18, R19, 0x4, R10 ;  /* 0x0000000413127825 */ /* 0x000fe200078e000a */
[----:B------:R-:W-:Y:S02]  /*02e0*/  IADD3 R29, PT, PT, R13, 0x3, RZ ;  /* 0x000000030d1d7810 */ /* 0x000fe40007ffe0ff */
[----:B------:R-:W-:Y:S01]  /*02f0*/  FSEL R23, RZ, 1, P4 ;  /* 0x3f800000ff177808 */ /* 0x000fe20002000000 */
[----:B------:R0:W-:Y:S01]  /*0300*/  STG.E desc[UR8][R14.64], R21 ;  /* 0x000000150e007986 */ /* 0x0001e2000c101908 */
[----:B------:R-:W-:Y:S01]  /*0310*/  FSEL R25, RZ, 1, P5 ;  /* 0x3f800000ff197808 */ /* 0x000fe20002800000 */
[----:B------:R-:W-:Y:S01]  /*0320*/  VIADD R9, R9, 0x8 ;  /* 0x0000000809097836 */ /* 0x000fe20000000000 */
[C---:B------:R-:W-:Y:S01]  /*0330*/  IADD3 R33, PT, PT, R13.reuse, 0x5, RZ ;  /* 0x000000050d217810 */ /* 0x040fe20007ffe0ff */
[----:B------:R1:W-:Y:S01]  /*0340*/  STG.E desc[UR8][R16.64], R23 ;  /* 0x0000001710007986 */ /* 0x0003e2000c101908 */
[----:B------:R-:W-:-:S02]  /*0350*/  IADD3 R35, PT, PT, R13, 0x6, RZ ;  /* 0x000000060d237810 */ /* 0x000fc40007ffe0ff */
[----:B------:R-:W-:Y:S01]  /*0360*/  ISETP.NE.AND P3, PT, R12, UR4, PT ;  /* 0x000000040c007c0c */ /* 0x000fe2000bf65270 */
[----:B------:R2:W-:Y:S01]  /*0370*/  STG.E desc[UR8][R18.64], R25 ;  /* 0x0000001912007986 */ /* 0x0005e2000c101908 */
[----:B------:R-:W-:Y:S01]  /*0380*/  IADD3 R37, PT, PT, R13, 0x7, RZ ;  /* 0x000000070d257810 */ /* 0x000fe20007ffe0ff */
[--C-:B------:R-:W-:Y:S01]  /*0390*/  IMAD.WIDE.U32 R12, R29, 0x4, R10.reuse ;  /* 0x000000041d0c7825 */ /* 0x100fe200078e000a */
[----:B------:R-:W-:Y:S02]  /*03a0*/  ISETP.NE.AND P4, PT, R20, UR4, PT ;  /* 0x0000000414007c0c */ /* 0x000fe4000bf85270 */
[----:B------:R-:W-:Y:S01]  /*03b0*/  FSEL R27, RZ, 1, P0 ;  /* 0x3f800000ff1b7808 */ /* 0x000fe20000000000 */
[--C-:B0-----:R-:W-:Y:S01]  /*03c0*/  IMAD.WIDE.U32 R14, R31, 0x4, R10.reuse ;  /* 0x000000041f0e7825 */ /* 0x101fe200078e000a */
[----:B------:R-:W-:Y:S02]  /*03d0*/  FSEL R29, RZ, 1, P2 ;  /* 0x3f800000ff1d7808 */ /* 0x000fe40001000000 */
[----:B-1----:R-:W-:Y:S01]  /*03e0*/  FSEL R23, RZ, 1, P1 ;  /* 0x3f800000ff177808 */ /* 0x002fe20000800000 */
[--C-:B------:R-:W-:Y:S01]  /*03f0*/  IMAD.WIDE.U32 R16, R33, 0x4, R10.reuse ;  /* 0x0000000421107825 */ /* 0x100fe200078e000a */
[----:B------:R-:W-:Y:S01]  /*0400*/  FSEL R31, RZ, 1, P4 ;  /* 0x3f800000ff1f7808 */ /* 0x000fe20002000000 */
[----:B------:R3:W-:Y:S01]  /*0410*/  STG.E desc[UR8][R12.64], R27 ;  /* 0x0000001b0c007986 */ /* 0x0007e2000c101908 */
[----:B--2---:R-:W-:Y:S01]  /*0420*/  FSEL R25, RZ, 1, P3 ;  /* 0x3f800000ff197808 */ /* 0x004fe20001800000 */
[--C-:B------:R-:W-:Y:S01]  /*0430*/  IMAD.WIDE.U32 R18, R35, 0x4, R10.reuse ;  /* 0x0000000423127825 */ /* 0x100fe200078e000a */
[----:B------:R-:W-:Y:S01]  /*0440*/  ISETP.NE.AND P0, PT, R9, R7, PT ;  /* 0x000000070900720c */ /* 0x000fe20003f05270 */
[----:B------:R3:W-:Y:S02]  /*0450*/  STG.E desc[UR8][R14.64], R29 ;  /* 0x0000001d0e007986 */ /* 0x0007e4000c101908 */
[----:B------:R-:W-:-:S02]  /*0460*/  IMAD.WIDE.U32 R20, R37, 0x4, R10 ;  /* 0x0000000425147825 */ /* 0x000fc400078e000a */
[----:B------:R3:W-:Y:S04]  /*0470*/  STG.E desc[UR8][R16.64], R23 ;  /* 0x0000001710007986 */ /* 0x0007e8000c101908 */
[----:B------:R3:W-:Y:S04]  /*0480*/  STG.E desc[UR8][R18.64], R25 ;  /* 0x0000001912007986 */ /* 0x0007e8000c101908 */
[----:B------:R3:W-:Y:S01]  /*0490*/  STG.E desc[UR8][R20.64], R31 ;  /* 0x0000001f14007986 */ /* 0x0007e2000c101908 */
[----:B------:R-:W-:Y:S05]  /*04a0*/  @P0 BRA `(.L_x_880) ;  /* 0xfffffffc00380947 */ /* 0x000fea000383ffff */
[----:B------:R-:W-:-:S07]  /*04b0*/  MOV R0, R7 ;  /* 0x0000000700007202 */ /* 0x000fce0000000f00 */
.L_x_879:
[----:B------:R-:W-:-:S13]  /*04c0*/  ISETP.NE.AND P0, PT, R4, RZ, PT ;  /* 0x000000ff0400720c */ /* 0x000fda0003f05270 */
[----:B------:R-:W-:Y:S05]  /*04d0*/  @!P0 BRA `(.L_x_881) ;  /* 0x0000000000dc8947 */ /* 0x000fea0003800000 */
[----:B------:R-:W-:Y:S02]  /*04e0*/  ISETP.GE.U32.AND P0, PT, R8, 0x3, PT ;  /* 0x000000030800780c */ /* 0x000fe40003f06070 */
[----:B------:R-:W-:-:S11]  /*04f0*/  ISETP.NE.AND P4, PT, R6, RZ, PT ;  /* 0x000000ff0600720c */ /* 0x000fd60003f85270 */
[----:B------:R-:W-:Y:S05]  /*0500*/  @!P0 BRA `(.L_x_882) ;  /* 0x0000000000688947 */ /* 0x000fea0003800000 */
[----:B------:R-:W0:Y:S01]  /*0510*/  LDC R11, c[0x0][0x398] ;  /* 0x0000e600ff0b7b82 */ /* 0x000e220000000800 */
[C---:B------:R-:W-:Y:S01]  /*0520*/  IADD3 R9, PT, PT, R0.reuse, 0x1, RZ ;  /* 0x0000000100097810 */ /* 0x040fe20007ffe0ff */
[C---:B---3--:R-:W-:Y:S01]  /*0530*/  VIADD R12, R0.reuse, 0x3 ;  /* 0x00000003000c7836 */ /* 0x048fe20000000000 */
[C---:B------:R-:W-:Y:S02]  /*0540*/  IADD3 R10, PT, PT, R0.reuse, 0x2, RZ ;  /* 0x00000002000a7810 */ /* 0x040fe40007ffe0ff */
[----:B------:R-:W-:Y:S02]  /*0550*/  ISETP.NE.AND P1, PT, R9, UR4, PT ;  /* 0x0000000409007c0c */ /* 0x000fe4000bf25270 */
[----:B------:R-:W-:Y:S01]  /*0560*/  ISETP.NE.AND P0, PT, R0, UR4, PT ;  /* 0x0000000400007c0c */ /* 0x000fe2000bf05270 */
[----:B------:R-:W1:Y:S01]  /*0570*/  LDC.64 R16, c[0x0][0x388] ;  /* 0x0000e200ff107b82 */ /* 0x000e620000000a00 */
[----:B------:R-:W-:Y:S02]  /*0580*/  ISETP.NE.AND P2, PT, R10, UR4, PT ;  /* 0x000000040a007c0c */ /* 0x000fe4000bf45270 */
[----:B------:R-:W-:-:S02]  /*0590*/  ISETP.NE.AND P3, PT, R12, UR4, PT ;  /* 0x000000040c007c0c */ /* 0x000fc4000bf65270 */
[----:B------:R-:W-:Y:S02]  /*05a0*/  FSEL R19, RZ, 1, P1 ;  /* 0x3f800000ff137808 */ /* 0x000fe40000800000 */
[----:B------:R-:W-:Y:S02]  /*05b0*/  FSEL R21, RZ, 1, P2 ;  /* 0x3f800000ff157808 */ /* 0x000fe40001000000 */
[----:B------:R-:W-:Y:S01]  /*05c0*/  FSEL R23, RZ, 1, P3 ;  /* 0x3f800000ff177808 */ /* 0x000fe20001800000 */
[----:B0-----:R-:W-:Y:S02]  /*05d0*/  IMAD R11, R11, UR4, R0 ;  /* 0x000000040b0b7c24 */ /* 0x001fe4000f8e0200 */
[----:B------:R-:W-:-:S03]  /*05e0*/  VIADD R0, R0, 0x4 ;  /* 0x0000000400007836 */ /* 0x000fc60000000000 */
        /* <DEDUP_REMOVED lines=12> */
.L_x_882:
[----:B------:R-:W-:Y:S05]  /*06b0*/  @!P4 BRA `(.L_x_881) ;  /* 0x000000000064c947 */ /* 0x000fea0003800000 */
[----:B------:R-:W-:Y:S02]  /*06c0*/  ISETP.NE.AND P0, PT, R6, 0x1, PT ;  /* 0x000000010600780c */ /* 0x000fe40003f05270 */
[----:B------:R-:W-:-:S11]  /*06d0*/  ISETP.NE.AND P1, PT, R3, RZ, PT ;  /* 0x000000ff0300720c */ /* 0x000fd60003f25270 */
[----:B------:R-:W-:Y:S05]  /*06e0*/  @!P0 BRA `(.L_x_883) ;  /* 0x0000000000388947 */ /* 0x000fea0003800000 */
[----:B0-----:R-:W0:Y:S01]  /*06f0*/  LDC R9, c[0x0][0x398] ;  /* 0x0000e600ff097b82 */ /* 0x001e220000000800 */
[C---:B---3--:R-:W-:Y:S02]  /*0700*/  IADD3 R12, PT, PT, R0.reuse, 0x1, RZ ;  /* 0x00000001000c7810 */ /* 0x048fe40007ffe0ff */
[----:B------:R-:W-:Y:S02]  /*0710*/  ISETP.NE.AND P0, PT, R0, UR4, PT ;  /* 0x0000000400007c0c */ /* 0x000fe4000bf05270 */
[----:B------:R-:W-:-:S03]  /*0720*/  ISETP.NE.AND P2, PT, R12, UR4, PT ;  /* 0x000000040c007c0c */ /* 0x000fc6000bf45270 */
[----:B------:R-:W1:Y:S01]  /*0730*/  LDC.64 R10, c[0x0][0x388] ;  /* 0x0000e200ff0a7b82 */ /* 0x000e620000000a00 */
[----:B0-----:R-:W-:Y:S01]  /*0740*/  IMAD R9, R9, UR4, R0 ;  /* 0x0000000409097c24 */ /* 0x001fe2000f8e0200 */
[----:B------:R-:W-:-:S04]  /*0750*/  IADD3 R0, PT, PT, R0, 0x2, RZ ;  /* 0x0000000200007810 */ /* 0x000fc80007ffe0ff */
[C---:B------:R-:W-:Y:S01]  /*0760*/  IADD3 R15, PT, PT, R9.reuse, 0x1, RZ ;  /* 0x00000001090f7810 */ /* 0x040fe20007ffe0ff */
[----:B-1----:R-:W-:Y:S01]  /*0770*/  IMAD.WIDE.U32 R12, R9, 0x4, R10 ;  /* 0x00000004090c7825 */ /* 0x002fe200078e000a */
[----:B------:R-:W-:-:S03]  /*0780*/  FSEL R9, RZ, 1, P0 ;  /* 0x3f800000ff097808 */ /* 0x000fc60000000000 */
[----:B------:R-:W-:Y:S01]  /*0790*/  IMAD.WIDE.U32 R10, R15, 0x4, R10 ;  /* 0x000000040f0a7825 */ /* 0x000fe200078e000a */
[----:B------:R-:W-:Y:S01]  /*07a0*/  FSEL R15, RZ, 1, P2 ;  /* 0x3f800000ff0f7808 */ /* 0x000fe20001000000 */
[----:B------:R1:W-:Y:S04]  /*07b0*/  STG.E desc[UR8][R12.64], R9 ;  /* 0x000000090c007986 */ /* 0x0003e8000c101908 */
[----:B------:R1:W-:Y:S02]  /*07c0*/  STG.E desc[UR8][R10.64], R15 ;  /* 0x0000000f0a007986 */ /* 0x0003e4000c101908 */
.L_x_883:
[----:B------:R-:W-:Y:S05]  /*07d0*/  @!P1 BRA `(.L_x_881) ;  /* 0x00000000001c9947 */ /* 0x000fea0003800000 */
[----:B01-3--:R-:W0:Y:S01]  /*07e0*/  LDC R13, c[0x0][0x398] ;  /* 0x0000e600ff0d7b82 */ /* 0x00be220000000800 */
[----:B------:R-:W-:-:S04]  /*07f0*/  ISETP.NE.AND P0, PT, R0, UR4, PT ;  /* 0x0000000400007c0c */ /* 0x000fc8000bf05270 */
[----:B------:R-:W-:-:S03]  /*0800*/  FSEL R9, RZ, 1, P0 ;  /* 0x3f800000ff097808 */ /* 0x000fc60000000000 */
[----:B------:R-:W1:Y:S01]  /*0810*/  LDC.64 R10, c[0x0][0x388] ;  /* 0x0000e200ff0a7b82 */ /* 0x000e620000000a00 */
[----:B0-----:R-:W-:-:S04]  /*0820*/  IMAD R13, R13, UR4, R0 ;  /* 0x000000040d0d7c24 */ /* 0x001fc8000f8e0200 */
[----:B-1----:R-:W-:-:S05]  /*0830*/  IMAD.WIDE.U32 R10, R13, 0x4, R10 ;  /* 0x000000040d0a7825 */ /* 0x002fca00078e000a */
[----:B------:R2:W-:Y:S02]  /*0840*/  STG.E desc[UR8][R10.64], R9 ;  /* 0x000000090a007986 */ /* 0x0005e4000c101908 */
.L_x_881:
[----:B------:R-:W4:Y:S01]  /*0850*/  LDCU UR5, c[0x0][0x398] ;  /* 0x00007300ff0577ac */ /* 0x000f220008000800 */
[----:B------:R-:W-:-:S04]  /*0860*/  UIADD3 UR4, UPT, UPT, UR4, 0x1, URZ ;  /* 0x0000000104047890 */ /* 0x000fc8000fffe0ff */
[----:B----4-:R-:W-:-:S09]  /*0870*/  UISETP.NE.AND UP0, UPT, UR4, UR5, UPT ;  /* 0x000000050400728c */ /* 0x010fd2000bf05270 */
[----:B------:R-:W-:Y:S05]  /*0880*/  BRA.U UP0, `(.L_x_884) ;  /* 0xfffffff900287547 */ /* 0x000fea000b83ffff */
[----:B------:R-:W-:Y:S01]  /*0890*/  PRMT R0, RZ, 0x7610, R0 ;  /* 0x00007610ff007816 */ /* 0x000fe20000000000 */
[----:B------:R-:W-:Y:S01]  /*08a0*/  UMOV UR4, URZ ;  /* 0x000000ff00047c82 */ /* 0x000fe20008000000 */
[----:B012---:R-:W-:-:S07]  /*08b0*/  PRMT R9, RZ, 0x7610, R9 ;  /* 0x00007610ff097816 */ /* 0x007fce0000000009 */
.L_x_890:
[----:B------:R-:W-:-:S09]  /*08c0*/  UISETP.NE.AND UP0, UPT, UR4, URZ, UPT ;  /* 0x000000ff0400728c */ /* 0x000fd2000bf05270 */
[----:B--2-4-:R-:W-:Y:S05]  /*08d0*/  BRA.U !UP0, `(.L_x_885) ;  /* 0x0000000d08847547 */ /* 0x014fea000b800000 */
[----:B------:R-:W-:Y:S01]  /*08e0*/  UISETP.GE.U32.AND UP0, UPT, UR4, 0x10, UPT ;  /* 0x000000100400788c */ /* 0x000fe2000bf06070 */
[----:B---3--:R-:W-:Y:S01]  /*08f0*/  IMAD.MOV.U32 R12, RZ, RZ, RZ ;  /* 0x000000ffff0c7224 */ /* 0x008fe200078e00ff */
[----:B------:R-:W-:-:S07]  /*0900*/  ULOP3.LUT UP1, URZ, UR4, 0xf, URZ, 0xc0, !UPT ;  /* 0x0000000f04ff7892 */ /* 0x000fce000f82c0ff */
[----:B------:R-:W-:Y:S05]  /*0910*/  BRA.U !UP0, `(.L_x_886) ;  /* 0x0000000508a07547 */ /* 0x000fea000b800000 */
[----:B------:R-:W0:Y:S01]  /*0920*/  LDC R13, c[0x0][0x398] ;  /* 0x0000e600ff0d7b82 */ /* 0x000e220000000800 */
[----:B------:R-:W-:Y:S01]  /*0930*/  ULOP3.LUT UR5, UR4, 0xfffffff0, URZ, 0xc0, !UPT ;  /* 0xfffffff004057892 */ /* 0x000fe2000f8ec0ff */
[----:B------:R-:W-:-:S05]  /*0940*/  HFMA2 R14, -RZ, RZ, 0, 0 ;  /* 0x00000000ff0e7431 */ /* 0x000fca00000001ff */
[----:B------:R-:W-:Y:S01]  /*0950*/  MOV R12, UR5 ;  /* 0x00000005000c7c02 */ /* 0x000fe20008000f00 */
[----:B------:R-:W1:Y:S06]  /*0960*/  LDC.64 R10, c[0x0][0x380] ;  /* 0x0000e000ff0a7b82 */ /* 0x000e6c0000000a00 */
.L_x_887:
[----:B0-----:R-:W-:-:S04]  /*0970*/  IMAD R15, R13, UR4, R14 ;  /* 0x000000040d0f7c24 */ /* 0x001fc8000f8e020e */
[----:B-12---:R-:W-:-:S05]  /*0980*/  IMAD.WIDE.U32 R16, R15, 0x4, R10 ;  /* 0x000000040f107825 */ /* 0x006fca00078e000a */
[----:B------:R-:W2:Y:S01]  /*0990*/  LDG.E R27, desc[UR8][R16.64] ;  /* 0x00000008101b7981 */ /* 0x000ea2000c1e1900 */
[----:B------:R-:W-:Y:S01]  /*09a0*/  IMAD R22, R14, R13, UR4 ;  /* 0x000000040e167e24 */ /* 0x000fe2000f8e020d */
[----:B------:R-:W-:-:S03]  /*09b0*/  IADD3 R21, PT, PT, R15, 0x1, RZ ;  /* 0x000000010f157810 */ /* 0x000fc60007ffe0ff */
[----:B------:R-:W-:-:S04]  /*09c0*/  IMAD.WIDE.U32 R18, R22, 0x4, R10 ;  /* 0x0000000416127825 */ /* 0x000fc800078e000a */
[----:B------:R-:W-:Y:S01]  /*09d0*/  IMAD.WIDE.U32 R20, R21, 0x4, R10 ;  /* 0x0000000415147825 */ /* 0x000fe200078e000a */
[----:B--2---:R0:W-:Y:S04]  /*09e0*/  STG.E desc[UR8][R18.64], R27 ;  /* 0x0000001b12007986 */ /* 0x0041e8000c101908 */
[----:B------:R-:W2:Y:S01]  /*09f0*/  LDG.E R29, desc[UR8][R20.64] ;  /* 0x00000008141d7981 */ /* 0x000ea2000c1e1900 */
[----:B------:R-:W-:Y:S01]  /*0a00*/  IMAD.IADD R26, R22, 0x1, R13 ;  /* 0x00000001161a7824 */ /* 0x000fe200078e020d */
[----:B------:R-:W-:-:S03]  /*0a10*/  IADD3 R25, PT, PT, R15, 0x2, RZ ;  /* 0x000000020f197810 */ /* 0x000fc60007ffe0ff */
[----:B------:R-:W-:-:S04]  /*0a20*/  IMAD.WIDE.U32 R22, R26, 0x4, R10 ;  /* 0x000000041a167825 */ /* 0x000fc800078e000a */
[----:B------:R-:W-:Y:S01]  /*0a30*/  IMAD.WIDE.U32 R24, R25, 0x4, R10 ;  /* 0x0000000419187825 */ /* 0x000fe200078e000a */
[----:B--2---:R1:W-:Y:S04]  /*0a40*/  STG.E desc[UR8][R22.64], R29 ;  /* 0x0000001d16007986 */ /* 0x0043e8000c101908 */
[----:B------:R-:W2:Y:S01]  /*0a50*/  LDG.E R31, desc[UR8][R24.64] ;  /* 0x00000008181f7981 */ /* 0x000ea2000c1e1900 */
[----:B------:R-:W-:Y:S02]  /*0a60*/  IADD3 R26, PT, PT, R26, R13, RZ ;  /* 0x0000000d1a1a7210 */ /* 0x000fe40007ffe0ff */
[----:B------:R-:W-:-:S03]  /*0a70*/  IADD3 R33, PT, PT, R15, 0x3, RZ ;  /* 0x000000030f217810 */ /* 0x000fc60007ffe0ff */
[----:B------:R-:W-:-:S04]  /*0a80*/  IMAD.WIDE.U32 R16, R26, 0x4, R10 ;  /* 0x000000041a107825 */ /* 0x000fc800078e000a */
[----:B0-----:R-:W-:Y:S01]  /*0a90*/  IMAD.WIDE.U32 R18, R33, 0x4, R10 ;  /* 0x0000000421127825 */ /* 0x001fe200078e000a */
[----:B--2---:R0:W-:Y:S04]  /*0aa0*/  STG.E desc[UR8][R16.64], R31 ;  /* 0x0000001f10007986 */ /* 0x0041e8000c101908 */
[----:B------:R-:W2:Y:S01]  /*0ab0*/  LDG.E R27, desc[UR8][R18.64] ;  /* 0x00000008121b7981 */ /* 0x000ea2000c1e1900 */
[----:B------:R-:W-:Y:S01]  /*0ac0*/  IMAD.IADD R26, R26, 0x1, R13 ;  /* 0x000000011a1a7824 */ /* 0x000fe200078e020d */
[----:B------:R-:W-:-:S03]  /*0ad0*/  IADD3 R33, PT, PT, R15, 0x4, RZ ;  /* 0x000000040f217810 */ /* 0x000fc60007ffe0ff */
[----:B------:R-:W-:-:S04]  /*0ae0*/  IMAD.WIDE.U32 R20, R26, 0x4, R10 ;  /* 0x000000041a147825 */ /* 0x000fc800078e000a */
[----:B-1----:R-:W-:Y:S01]  /*0af0*/  IMAD.WIDE.U32 R22, R33, 0x4, R10 ;  /* 0x0000000421167825 */ /* 0x002fe200078e000a */
        /* <DEDUP_REMOVED lines=56> */
[----:B------:R-:W-:Y:S01]  /*0e80*/  IADD3 R33, PT, PT, R15, 0xe, RZ ;  /* 0x0000000e0f217810 */ /* 0x000fe20007ffe0ff */
[----:B------:R-:W-:-:S04]  /*0e90*/  IMAD.IADD R26, R26, 0x1, R13 ;  /* 0x000000011a1a7824 */ /* 0x000fc800078e020d */
[----:B------:R-:W-:-:S04]  /*0ea0*/  IMAD.WIDE.U32 R20, R26, 0x4, R10 ;  /* 0x000000041a147825 */ /* 0x000fc800078e000a */
[----:B-1----:R-:W-:Y:S01]  /*0eb0*/  IMAD.WIDE.U32 R22, R33, 0x4, R10 ;  /* 0x0000000421167825 */ /* 0x002fe200078e000a */
[----:B--2---:R2:W-:Y:S05]  /*0ec0*/  STG.E desc[UR8][R20.64], R29 ;  /* 0x0000001d14007986 */ /* 0x0045ea000c101908 */
[----:B------:R-:W3:Y:S01]  /*0ed0*/  LDG.E R23, desc[UR8][R22.64] ;  /* 0x0000000816177981 */ /* 0x000ee2000c1e1900 */
[----:B------:R-:W-:Y:S02]  /*0ee0*/  IADD3 R26, PT, PT, R26, R13, RZ ;  /* 0x0000000d1a1a7210 */ /* 0x000fe40007ffe0ff */
[----:B------:R-:W-:-:S03]  /*0ef0*/  IADD3 R15, PT, PT, R15, 0xf, RZ ;  /* 0x0000000f0f0f7810 */ /* 0x000fc60007ffe0ff */
[----:B------:R-:W-:-:S04]  /*0f00*/  IMAD.WIDE.U32 R24, R26, 0x4, R10 ;  /* 0x000000041a187825 */ /* 0x000fc800078e000a */
[----:B0-----:R-:W-:Y:S01]  /*0f10*/  IMAD.WIDE.U32 R16, R15, 0x4, R10 ;  /* 0x000000040f107825 */ /* 0x001fe200078e000a */
[----:B---3--:R2:W-:Y:S05]  /*0f20*/  STG.E desc[UR8][R24.64], R23 ;  /* 0x0000001718007986 */ /* 0x0085ea000c101908 */
[----:B------:R-:W3:Y:S01]  /*0f30*/  LDG.E R17, desc[UR8][R16.64] ;  /* 0x0000000810117981 */ /* 0x000ee2000c1e1900 */
[----:B------:R-:W-:Y:S01]  /*0f40*/  IMAD.IADD R19, R26, 0x1, R13 ;  /* 0x000000011a137824 */ /* 0x000fe200078e020d */
[----:B------:R-:W-:-:S03]  /*0f50*/  IADD3 R14, PT, PT, R14, 0x10, RZ ;  /* 0x000000100e0e7810 */ /* 0x000fc60007ffe0ff */
[----:B------:R-:W-:Y:S01]  /*0f60*/  IMAD.WIDE.U32 R18, R19, 0x4, R10 ;  /* 0x0000000413127825 */ /* 0x000fe200078e000a */
[----:B------:R-:W-:-:S04]  /*0f70*/  ISETP.NE.AND P0, PT, R14, R12, PT ;  /* 0x0000000c0e00720c */ /* 0x000fc80003f05270 */
[----:B---3--:R2:W-:Y:S09]  /*0f80*/  STG.E desc[UR8][R18.64], R17 ;  /* 0x0000001112007986 */ /* 0x0085f2000c101908 */
[----:B------:R-:W-:Y:S05]  /*0f90*/  @P0 BRA `(.L_x_887) ;  /* 0xfffffff800740947 */ /* 0x000fea000383ffff */
.L_x_886:
[----:B------:R-:W-:Y:S05]  /*0fa0*/  BRA.U !UP1, `(.L_x_885) ;  /* 0x0000000509d07547 */ /* 0x000fea000b800000 */
[----:B------:R-:W-:-:S04]  /*0fb0*/  LOP3.LUT R11, R9, 0xf, RZ, 0xc0, !PT ;  /* 0x0000000f090b7812 */ /* 0x000fc800078ec0ff */
[C---:B------:R-:W-:Y:S02]  /*0fc0*/  IADD3 R10, PT, PT, R11.reuse, -0x1, RZ ;  /* 0xffffffff0b0a7810 */ /* 0x040fe40007ffe0ff */
[----:B------:R-:W-:Y:S02]  /*0fd0*/  LOP3.LUT P1, RZ, R11, 0x7, RZ, 0xc0, !PT ;  /* 0x000000070bff7812 */ /* 0x000fe4000782c0ff */
[----:B------:R-:W-:-:S13]  /*0fe0*/  ISETP.GE.U32.AND P0, PT, R10, 0x7, PT ;  /* 0x000000070a00780c */ /* 0x000fda0003f06070 */
[----:B------:R-:W-:Y:S05]  /*0ff0*/  @!P0 BRA `(.L_x_888) ;  /* 0x0000000000cc8947 */ /* 0x000fea0003800000 */
[----:B------:R-:W0:Y:S08]  /*1000*/  LDC R13, c[0x0][0x398] ;  /* 0x0000e600ff0d7b82 */ /* 0x000e300000000800 */
[----:B------:R-:W2:Y:S01]  /*1010*/  LDC.64 R10, c[0x0][0x380] ;  /* 0x0000e000ff0a7b82 */ /* 0x000ea20000000a00 */
[----:B0-----:R-:W-:-:S04]  /*1020*/  IMAD R15, R13, UR4, R12 ;  /* 0x000000040d0f7c24 */ /* 0x001fc8000f8e020c */
[----:B--2---:R-:W-:-:S05]  /*1030*/  IMAD.WIDE.U32 R16, R15, 0x4, R10 ;  /* 0x000000040f107825 */ /* 0x004fca00078e000a */
        /* <DEDUP_REMOVED lines=24> */
[----:B------:R-:W2:Y:S01]  /*11c0*/  LDG.E R23, desc[UR8][R22.64] ;  /* 0x0000000816177981 */ /* 0x000ea2000c1e1900 */
[----:B------:R-:W-:Y:S02]  /*11d0*/  IADD3 R14, PT, PT, R14, R13, RZ ;  /* 0x0000000d0e0e7210 */ /* 0x000fe40007ffe0ff */
[----:B------:R-:W-:-:S03]  /*11e0*/  IADD3 R29, PT, PT, R15, 0x5, RZ ;  /* 0x000000050f1d7810 */ /* 0x000fc60007ffe0ff */
[----:B------:R-:W-:-:S04]  /*11f0*/  IMAD.WIDE.U32 R24, R14, 0x4, R10 ;  /* 0x000000040e187825 */ /* 0x000fc800078e000a */
[----:B0-----:R-:W-:Y:S01]  /*1200*/  IMAD.WIDE.U32 R16, R29, 0x4, R10 ;  /* 0x000000041d107825 */ /* 0x001fe200078e000a */
[----:B--2---:R0:W-:Y:S05]  /*1210*/  STG.E desc[UR8][R24.64], R23 ;  /* 0x0000001718007986 */ /* 0x0041ea000c101908 */
        /* <DEDUP_REMOVED lines=13> */
[----:B------:R-:W-:Y:S01]  /*12f0*/  IMAD.IADD R13, R26, 0x1, R13 ;  /* 0x000000011a0d7824 */ /* 0x000fe200078e020d */
[----:B------:R-:W-:-:S03]  /*1300*/  IADD3 R12, PT, PT, R12, 0x8, RZ ;  /* 0x000000080c0c7810 */ /* 0x000fc60007ffe0ff */
[----:B------:R-:W-:-:S05]  /*1310*/  IMAD.WIDE.U32 R10, R13, 0x4, R10 ;  /* 0x000000040d0a7825 */ /* 0x000fca00078e000a */
[----:B--2---:R1:W-:Y:S02]  /*1320*/  STG.E desc[UR8][R10.64], R23 ;  /* 0x000000170a007986 */ /* 0x0043e4000c101908 */
.L_x_888:
[----:B------:R-:W-:Y:S05]  /*1330*/  @!P1 BRA `(.L_x_885) ;  /* 0x0000000000ec9947 */ /* 0x000fea0003800000 */
[----:B------:R-:W-:-:S04]  /*1340*/  LOP3.LUT R13, R0, 0xffff, RZ, 0xc0, !PT ;  /* 0x0000ffff000d7812 */ /* 0x000fc800078ec0ff */
[C---:B-1----:R-:W-:Y:S02]  /*1350*/  LOP3.LUT R10, R13.reuse, 0x7, RZ, 0xc0, !PT ;  /* 0x000000070d0a7812 */ /* 0x042fe400078ec0ff */
[----:B------:R-:W-:Y:S02]  /*1360*/  LOP3.LUT R13, R13, 0x3, RZ, 0xc0, !PT ;  /* 0x000000030d0d7812 */ /* 0x000fe400078ec0ff */
[----:B------:R-:W-:Y:S02]  /*1370*/  IADD3 R10, PT, PT, R10, -0x1, RZ ;  /* 0xffffffff0a0a7810 */ /* 0x000fe40007ffe0ff */
[----:B------:R-:W-:Y:S02]  /*1380*/  ISETP.NE.AND P1, PT, R13, RZ, PT ;  /* 0x000000ff0d00720c */ /* 0x000fe40003f25270 */
[----:B------:R-:W-:-:S13]  /*1390*/  ISETP.GE.U32.AND P0, PT, R10, 0x3, PT ;  /* 0x000000030a00780c */ /* 0x000fda0003f06070 */
[----:B------:R-:W-:Y:S05]  /*13a0*/  @!P0 BRA `(.L_x_889) ;  /* 0x00000000006c8947 */ /* 0x000fea0003800000 */
[----:B------:R-:W2:Y:S08]  /*13b0*/  LDC R27, c[0x0][0x398] ;  /* 0x0000e600ff1b7b82 */ /* 0x000eb00000000800 */
[----:B------:R-:W0:Y:S01]  /*13c0*/  LDC.64 R10, c[0x0][0x380] ;  /* 0x0000e000ff0a7b82 */ /* 0x000e220000000a00 */
[----:B--2---:R-:W-:-:S04]  /*13d0*/  IMAD R29, R27, UR4, R12 ;  /* 0x000000041b1d7c24 */ /* 0x004fc8000f8e020c */
[----:B0-----:R-:W-:-:S05]  /*13e0*/  IMAD.WIDE.U32 R14, R29, 0x4, R10 ;  /* 0x000000041d0e7825 */ /* 0x001fca00078e000a */
[----:B------:R-:W2:Y:S01]  /*13f0*/  LDG.E R25, desc[UR8][R14.64] ;  /* 0x000000080e197981 */ /* 0x000ea2000c1e1900 */
[----:B------:R-:W-:Y:S01]  /*1400*/  IADD3 R19, PT, PT, R29, 0x1, RZ ;  /* 0x000000011d137810 */ /* 0x000fe20007ffe0ff */
[----:B------:R-:W-:-:S04]  /*1410*/  IMAD R20, R12, R27, UR4 ;  /* 0x000000040c147e24 */ /* 0x000fc8000f8e021b */
[----:B------:R-:W-:-:S04]  /*1420*/  IMAD.WIDE.U32 R16, R20, 0x4, R10 ;  /* 0x0000000414107825 */ /* 0x000fc800078e000a */
[----:B------:R-:W-:Y:S01]  /*1430*/  IMAD.WIDE.U32 R18, R19, 0x4, R10 ;  /* 0x0000000413127825 */ /* 0x000fe200078e000a */
[----:B--2---:R0:W-:Y:S05]  /*1440*/  STG.E desc[UR8][R16.64], R25 ;  /* 0x0000001910007986 */ /* 0x0041ea000c101908 */
[----:B------:R-:W2:Y:S01]  /*1450*/  LDG.E R19, desc[UR8][R18.64] ;  /* 0x0000000812137981 */ /* 0x000ea2000c1e1900 */
[----:B------:R-:W-:Y:S01]  /*1460*/  IADD3 R23, PT, PT, R29, 0x2, RZ ;  /* 0x000000021d177810 */ /* 0x000fe20007ffe0ff */
[----:B------:R-:W-:-:S04]  /*1470*/  IMAD.IADD R24, R20, 0x1, R27 ;  /* 0x0000000114187824 */ /* 0x000fc800078e021b */
[----:B------:R-:W-:-:S04]  /*1480*/  IMAD.WIDE.U32 R20, R24, 0x4, R10 ;  /* 0x0000000418147825 */ /* 0x000fc800078e000a */
[----:B------:R-:W-:Y:S01]  /*1490*/  IMAD.WIDE.U32 R22, R23, 0x4, R10 ;  /* 0x0000000417167825 */ /* 0x000fe200078e000a */
        /* <DEDUP_REMOVED lines=12> */
.L_x_889:
[----:B------:R-:W-:Y:S05]  /*1560*/  @!P1 BRA `(.L_x_885) ;  /* 0x0000000000609947 */ /* 0x000fea0003800000 */
[----:B--2---:R-:W0:Y:S08]  /*1570*/  LDC R18, c[0x0][0x398] ;  /* 0x0000e600ff127b82 */ /* 0x004e300000000800 */
[----:B-1----:R-:W1:Y:S01]  /*1580*/  LDC.64 R10, c[0x0][0x380] ;  /* 0x0000e000ff0a7b82 */ /* 0x002e620000000a00 */
[----:B0-----:R-:W-:-:S04]  /*1590*/  IMAD R19, R18, UR4, R12 ;  /* 0x0000000412137c24 */ /* 0x001fc8000f8e020c */
[----:B-1----:R-:W-:-:S06]  /*15a0*/  IMAD.WIDE.U32 R14, R19, 0x4, R10 ;  /* 0x00000004130e7825 */ /* 0x002fcc00078e000a */
[----:B------:R-:W2:Y:S01]  /*15b0*/  LDG.E R15, desc[UR8][R14.64] ;  /* 0x000000080e0f7981 */ /* 0x000ea2000c1e1900 */
[----:B------:R-:W-:Y:S01]  /*15c0*/  IMAD R21, R12, R18, UR4 ;  /* 0x000000040c157e24 */ /* 0x000fe2000f8e0212 */
[----:B------:R-:W-:-:S03]  /*15d0*/  ISETP.NE.AND P0, PT, R13, 0x1, PT ;  /* 0x000000010d00780c */ /* 0x000fc60003f05270 */
[----:B------:R-:W-:-:S05]  /*15e0*/  IMAD.WIDE.U32 R16, R21, 0x4, R10 ;  /* 0x0000000415107825 */ /* 0x000fca00078e000a */
[----:B--2---:R0:W-:Y:S05]  /*15f0*/  STG.E desc[UR8][R16.64], R15 ;  /* 0x0000000f10007986 */ /* 0x0041ea000c101908 */
[----:B------:R-:W-:Y:S05]  /*1600*/  @!P0 BRA `(.L_x_885) ;  /* 0x0000000000388947 */ /* 0x000fea0003800000 */
[----:B0-----:R-:W-:-:S05]  /*1610*/  IADD3 R15, PT, PT, R19, 0x1, RZ ;  /* 0x00000001130f7810 */ /* 0x001fca0007ffe0ff */
[----:B------:R-:W-:-:S06]  /*1620*/  IMAD.WIDE.U32 R14, R15, 0x4, R10 ;  /* 0x000000040f0e7825 */ /* 0x000fcc00078e000a */
[----:B------:R-:W2:Y:S01]  /*1630*/  LDG.E R15, desc[UR8][R14.64] ;  /* 0x000000080e0f7981 */ /* 0x000ea2000c1e1900 */
[----:B------:R-:W-:Y:S02]  /*1640*/  IADD3 R21, PT, PT, R21, R18, RZ ;  /* 0x0000001215157210 */ /* 0x000fe40007ffe0ff */
[----:B------:R-:W-:-:S03]  /*1650*/  ISETP.NE.AND P0, PT, R13, 0x2, PT ;  /* 0x000000020d00780c */ /* 0x000fc60003f05270 */
[----:B------:R-:W-:-:S05]  /*1660*/  IMAD.WIDE.U32 R16, R21, 0x4, R10 ;  /* 0x0000000415107825 */ /* 0x000fca00078e000a */
[----:B--2---:R4:W-:Y:S05]  /*1670*/  STG.E desc[UR8][R16.64], R15 ;  /* 0x0000000f10007986 */ /* 0x0049ea000c101908 */
[----:B------:R-:W-:Y:S05]  /*1680*/  @!P0 BRA `(.L_x_885) ;  /* 0x0000000000188947 */ /* 0x000fea0003800000 */
[----:B------:R-:W-:-:S04]  /*1690*/  VIADD R13, R19, 0x2 ;  /* 0x00000002130d7836 */ /* 0x000fc80000000000 */
[----:B------:R-:W-:-:S06]  /*16a0*/  IMAD.WIDE.U32 R12, R13, 0x4, R10 ;  /* 0x000000040d0c7825 */ /* 0x000fcc00078e000a */
[----:B------:R-:W2:Y:S01]  /*16b0*/  LDG.E R13, desc[UR8][R12.64] ;  /* 0x000000080c0d7981 */ /* 0x000ea2000c1e1900 */
[----:B----4-:R-:W-:-:S05]  /*16c0*/  IADD3 R15, PT, PT, R21, R18, RZ ;  /* 0x00000012150f7210 */ /* 0x010fca0007ffe0ff */
[----:B------:R-:W-:-:S05]  /*16d0*/  IMAD.WIDE.U32 R10, R15, 0x4, R10 ;  /* 0x000000040f0a7825 */ /* 0x000fca00078e000a */
[----:B--2---:R0:W-:Y:S02]  /*16e0*/  STG.E desc[UR8][R10.64], R13 ;  /* 0x0000000d0a007986 */ /* 0x0041e4000c101908 */
.L_x_885:
[----:B01----:R-:W0:Y:S01]  /*16f0*/  LDC R10, c[0x0][0x398] ;  /* 0x0000e600ff0a7b82 */ /* 0x003e220000000800 */
[----:B------:R-:W-:Y:S01]  /*1700*/  UIADD3 UR4, UPT, UPT, UR4, 0x1, URZ ;  /* 0x0000000104047890 */ /* 0x000fe2000fffe0ff */
[----:B------:R-:W-:Y:S02]  /*1710*/  IADD3 R9, PT, PT, R9, 0x1, RZ ;  /* 0x0000000109097810 */ /* 0x000fe40007ffe0ff */
[----:B------:R-:W-:-:S03]  /*1720*/  IADD3 R0, PT, PT, R0, 0x1, RZ ;  /* 0x0000000100007810 */ /* 0x000fc60007ffe0ff */
[----:B0-----:R-:W-:-:S13]  /*1730*/  ISETP.NE.AND P0, PT, R10, UR4, PT ;  /* 0x000000040a007c0c */ /* 0x001fda000bf05270 */
[----:B------:R-:W-:Y:S05]  /*1740*/  @P0 BRA `(.L_x_890) ;  /* 0xfffffff0005c0947 */ /* 0x000fea000383ffff */
[C---:B------:R-:W-:Y:S01]  /*1750*/  LOP3.LUT R9, R10.reuse, 0xfffffffc, RZ, 0xc0, !PT ;  /* 0xfffffffc0a097812 */ /* 0x040fe200078ec0ff */
[----:B------:R-:W-:Y:S01]  /*1760*/  VIADD R10, R10, 0x1 ;  /* 0x000000010a0a7836 */ /* 0x000fe20000000000 */
[----:B------:R-:W-:Y:S01]  /*1770*/  IADD3 R11, PT, PT, R6, -0x1, RZ ;  /* 0xffffffff060b7810 */ /* 0x000fe20007ffe0ff */
[----:B------:R-:W0:Y:S01]  /*1780*/  LDCU.U16 UR6, c[0x0][0x398] ;  /* 0x00007300ff0677ac */ /* 0x000e220008000400 */
[----:B------:R-:W-:-:S05]  /*1790*/  UMOV UR4, URZ ;  /* 0x000000ff00047c82 */ /* 0x000fca0008000000 */
.L_x_923:
[----:B-1-34-:R-:W-:Y:S01]  /*17a0*/  HFMA2 R37, -RZ, RZ, 0, 0 ;  /* 0x00000000ff257431 */ /* 0x01afe200000001ff */
[----:B---3--:R-:W-:Y:S02]  /*17b0*/  MOV R13, RZ ;  /* 0x000000ff000d7202 */ /* 0x008fe40000000f00 */
[----:B------:R-:W-:Y:S02]  /*17c0*/  PRMT R14, RZ, 0x7610, R14 ;  /* 0x00007610ff0e7816 */ /* 0x000fe4000000000e */
[----:B--2-4-:R-:W-:-:S07]  /*17d0*/  PRMT R15, RZ, 0x7610, R15 ;  /* 0x00007610ff0f7816 */ /* 0x014fce000000000f */
.L_x_896:
[----:B------:R-:W1:Y:S01]  /*17e0*/  LDC R0, c[0x0][0x398] ;  /* 0x0000e600ff007b82 */ /* 0x000e620000000800 */
[----:B--2---:R-:W-:Y:S01]  /*17f0*/  VIADD R17, R13, 0x1 ;  /* 0x000000010d117836 */ /* 0x004fe20000000000 */
[----:B------:R-:W-:-:S04]  /*1800*/  MOV R12, R13 ;  /* 0x0000000d000c7202 */ /* 0x000fc80000000f00 */
[----:B------:R-:W-:Y:S02]  /*1810*/  MOV R13, R17 ;  /* 0x00000011000d7202 */ /* 0x000fe40000000f00 */
[CC--:B-1----:R-:W-:Y:S02]  /*1820*/  ISETP.GE.U32.AND P1, PT, R17.reuse, R0.reuse, PT ;  /* 0x000000001100720c */ /* 0x0c2fe40003f26070 */
[----:B------:R-:W-:-:S11]  /*1830*/  ISETP.NE.AND P0, PT, R17, R0, PT ;  /* 0x000000001100720c */ /* 0x000fd60003f05270 */
[----:B------:R-:W-:Y:S05]  /*1840*/  @P1 BRA `(.L_x_891) ;  /* 0x0000000c00241947 */ /* 0x000fea0003800000 */
[----:B------:R-:W-:-:S04]  /*1850*/  MOV R17, R12 ;  /* 0x0000000c00117202 */ /* 0x000fc80000000f00 */
[----:B------:R-:W-:Y:S01]  /*1860*/  IADD3 R16, PT, PT, -R17, -0x2, R0 ;  /* 0xfffffffe11107810 */ /* 0x000fe20007ffe100 */
[----:B------:R-:W-:Y:S01]  /*1870*/  IMAD.MOV.U32 R23, RZ, RZ, R17 ;  /* 0x000000ffff177224 */ /* 0x000fe200078e0011 */
[----:B------:R-:W-:Y:S02]  /*1880*/  MOV R19, R17 ;  /* 0x0000001100137202 */ /* 0x000fe40000000f00 */
[----:B------:R-:W-:Y:S01]  /*1890*/  ISETP.GE.U32.AND P1, PT, R16, 0xf, PT ;  /* 0x0000000f1000780c */ /* 0x000fe20003f26070 */
[----:B------:R-:W-:Y:S01]  /*18a0*/  IMAD.IADD R16, R5, 0x1, -R12 ;  /* 0x0000000105107824 */ /* 0x000fe200078e0a0c */
[----:B------:R-:W-:Y:S02]  /*18b0*/  MOV R12, R13 ;  /* 0x0000000d000c7202 */ /* 0x000fe40000000f00 */
[----:B------:R-:W-:-:S09]  /*18c0*/  MOV R21, R17 ;  /* 0x0000001100157202 */ /* 0x000fd20000000f00 */
[----:B------:R-:W-:Y:S05]  /*18d0*/  @!P1 BRA `(.L_x_892) ;  /* 0x0000000400649947 */ /* 0x000fea0003800000 */
[----:B------:R-:W-:Y:S01]  /*18e0*/  LOP3.LUT R18, R16, 0xfffffff0, RZ, 0xc0, !PT ;  /* 0xfffffff010127812 */ /* 0x000fe200078ec0ff */
[----:B------:R-:W-:-:S03]  /*18f0*/  IMAD R12, R10, R17, 0x8 ;  /* 0x000000080a0c7424 */ /* 0x000fc600078e0211 */
[----:B------:R-:W-:-:S07]  /*1900*/  IADD3 R18, PT, PT, -R18, RZ, RZ ;  /* 0x000000ff12127210 */ /* 0x000fce0007ffe1ff */
.L_x_893:
[----:B------:R-:W1:Y:S01]  /*1910*/  LDC.64 R24, c[0x0][0x380] ;  /* 0x0000e000ff187b82 */ /* 0x000e620000000a00 */
[C---:B------:R-:W-:Y:S02]  /*1920*/  IADD3 R45, PT, PT, R12.reuse, -0x7, RZ ;  /* 0xfffffff90c2d7810 */ /* 0x040fe40007ffe0ff */
[C---:B------:R-:W-:Y:S01]  /*1930*/  IADD3 R29, PT, PT, R12.reuse, -0x6, RZ ;  /* 0xfffffffa0c1d7810 */ /* 0x040fe20007ffe0ff */
[----:B------:R-:W-:Y:S02]  /*1940*/  VIADD R31, R12, 0xfffffffb ;  /* 0xfffffffb0c1f7836 */ /* 0x000fe40000000000 */
[----:B-1----:R-:W-:-:S06]  /*1950*/  IMAD.WIDE.U32 R44, R45, 0x4, R24 ;  /* 0x000000042d2c7825 */ /* 0x002fcc00078e0018 */
[----:B------:R-:W2:Y:S01]  /*1960*/  LDG.E R44, desc[UR8][R44.64] ;  /* 0x000000082c2c7981 */ /* 0x000ea2000c1e1900 */
[----:B------:R-:W-:-:S05]  /*1970*/  IMAD.WIDE.U32 R28, R29, 0x4, R24 ;  /* 0x000000041d1c7825 */ /* 0x000fca00078e0018 */
[----:B------:R1:W3:Y:S01]  /*1980*/  LDG.E R43, desc[UR8][R28.64] ;  /* 0x000000081c2b7981 */ /* 0x0002e2000c1e1900 */
[----:B------:R-:W-:Y:S01]  /*1990*/  IMAD.WIDE.U32 R30, R31, 0x4, R24 ;  /* 0x000000041f1e7825 */ /* 0x000fe200078e0018 */
[----:B------:R-:W-:-:S04]  /*19a0*/  IADD3 R33, PT, PT, R12, -0x4, RZ ;  /* 0xfffffffc0c217810 */ /* 0x000fc80007ffe0ff */
[----:B------:R4:W5:Y:S01]  /*19b0*/  LDG.E R42, desc[UR8][R30.64] ;  /* 0x000000081e2a7981 */ /* 0x000962000c1e1900 */
[----:B------:R-:W-:Y:S01]  /*19c0*/  IMAD.WIDE.U32 R32, R33, 0x4, R24 ;  /* 0x0000000421207825 */ /* 0x000fe200078e0018 */
[----:B------:R-:W-:-:S04]  /*19d0*/  IADD3 R35, PT, PT, R12, -0x3, RZ ;  /* 0xfffffffd0c237810 */ /* 0x000fc80007ffe0ff */
[----:B------:R0:W5:Y:S01]  /*19e0*/  LDG.E R41, desc[UR8][R32.64] ;  /* 0x0000000820297981 */ /* 0x000162000c1e1900 */
[----:B------:R-:W-:Y:S01]  /*19f0*/  IMAD.WIDE.U32 R34, R35, 0x4, R24 ;  /* 0x0000000423227825 */ /* 0x000fe200078e0018 */
[----:B------:R-:W-:-:S04]  /*1a00*/  IADD3 R27, PT, PT, R12, -0x2, RZ ;  /* 0xfffffffe0c1b7810 */ /* 0x000fc80007ffe0ff */
[----:B------:R0:W5:Y:S01]  /*1a10*/  LDG.E R40, desc[UR8][R34.64] ;  /* 0x0000000822287981 */ /* 0x000162000c1e1900 */
[----:B------:R-:W-:-:S04]  /*1a20*/  IMAD.WIDE.U32 R26, R27, 0x4, R24 ;  /* 0x000000041b1a7825 */ /* 0x000fc800078e0018 */
[----:B-1----:R-:W-:Y:S01]  /*1a30*/  VIADD R29, R12, 0xffffffff ;  /* 0xffffffff0c1d7836 */ /* 0x002fe20000000000 */
[----:B------:R1:W5:Y:S03]  /*1a40*/  LDG.E R39, desc[UR8][R26.64] ;  /* 0x000000081a277981 */ /* 0x000366000c1e1900 */
[----:B------:R-:W-:-:S05]  /*1a50*/  IMAD.WIDE.U32 R28, R29, 0x4, R24 ;  /* 0x000000041d1c7825 */ /* 0x000fca00078e0018 */
[----:B------:R1:W5:Y:S01]  /*1a60*/  LDG.E R38, desc[UR8][R28.64] ;  /* 0x000000081c267981 */ /* 0x000362000c1e1900 */
[C---:B----4-:R-:W-:Y:S01]  /*1a70*/  IMAD.WIDE.U32 R30, R12.reuse, 0x4, R24 ;  /* 0x000000040c1e7825 */ /* 0x050fe200078e0018 */
[----:B------:R-:W-:-:S04]  /*1a80*/  IADD3 R45, PT, PT, R12, 0x1, RZ ;  /* 0x000000010c2d7810 */ /* 0x000fc80007ffe0ff */
[----:B------:R4:W5:Y:S01]  /*1a90*/  LDG.E R36, desc[UR8][R30.64] ;  /* 0x000000081e247981 */ /* 0x000962000c1e1900 */
[----:B0-----:R-:W-:Y:S01]  /*1aa0*/  IMAD.WIDE.U32 R32, R45, 0x4, R24 ;  /* 0x000000042d207825 */ /* 0x001fe200078e0018 */
[----:B------:R-:W-:-:S04]  /*1ab0*/  IADD3 R45, PT, PT, R12, 0x2, RZ ;  /* 0x000000020c2d7810 */ /* 0x000fc80007ffe0ff */
[----:B------:R0:W5:Y:S01]  /*1ac0*/  LDG.E R22, desc[UR8][R32.64] ;  /* 0x0000000820167981 */ /* 0x000162000c1e1900 */
[----:B------:R-:W-:Y:S01]  /*1ad0*/  IMAD.WIDE.U32 R34, R45, 0x4, R24 ;  /* 0x000000042d227825 */ /* 0x000fe200078e0018 */
[----:B------:R-:W-:-:S04]  /*1ae0*/  IADD3 R45, PT, PT, R12, 0x3, RZ ;  /* 0x000000030c2d7810 */ /* 0x000fc80007ffe0ff */
[----:B------:R0:W5:Y:S01]  /*1af0*/  LDG.E R20, desc[UR8][R34.64] ;  /* 0x0000000822147981 */ /* 0x000162000c1e1900 */
[----:B-1----:R-:W-:-:S04]  /*1b00*/  IMAD.WIDE.U32 R26, R45, 0x4, R24 ;  /* 0x000000042d1a7825 */ /* 0x002fc800078e0018 */
[C---:B------:R-:W-:Y:S02]  /*1b10*/  VIADD R29, R12.reuse, 0x4 ;  /* 0x000000040c1d7836 */ /* 0x040fe40000000000 */
[----:B------:R1:W5:Y:S01]  /*1b20*/  LDG.E R26, desc[UR8][R26.64] ;  /* 0x000000081a1a7981 */ /* 0x000362000c1e1900 */
[C---:B----4-:R-:W-:Y:S01]  /*1b30*/  IADD3 R31, PT, PT, R12.reuse, 0x5, RZ ;  /* 0x000000050c1f7810 */ /* 0x050fe20007ffe0ff */
[----:B------:R-:W-:Y:S01]  /*1b40*/  IMAD.WIDE.U32 R28, R29, 0x4, R24 ;  /* 0x000000041d1c7825 */ /* 0x000fe200078e0018 */
[----:B0-----:R-:W-:-:S03]  /*1b50*/  IADD3 R33, PT, PT, R12, 0x6, RZ ;  /* 0x000000060c217810 */ /* 0x001fc60007ffe0ff */
[--C-:B------:R-:W-:Y:S02]  /*1b60*/  IMAD.WIDE.U32 R30, R31, 0x4, R24.reuse ;  /* 0x000000041f1e7825 */ /* 0x100fe400078e0018 */
[----:B------:R-:W4:Y:S02]  /*1b70*/  LDG.E R28, desc[UR8][R28.64] ;  /* 0x000000081c1c7981 */ /* 0x000f24000c1e1900 */
[----:B------:R-:W-:Y:S02]  /*1b80*/  IMAD.WIDE.U32 R32, R33, 0x4, R24 ;  /* 0x0000000421207825 */ /* 0x000fe400078e0018 */
[----:B------:R-:W4:Y:S01]  /*1b90*/  LDG.E R30, desc[UR8][R30.64] ;  /* 0x000000081e1e7981 */ /* 0x000f22000c1e1900 */
[----:B------:R-:W-:-:S03]  /*1ba0*/  IADD3 R35, PT, PT, R12, 0x7, RZ ;  /* 0x000000070c237810 */ /* 0x000fc60007ffe0ff */
[----:B------:R-:W4:Y:S02]  /*1bb0*/  LDG.E R32, desc[UR8][R32.64] ;  /* 0x0000000820207981 */ /* 0x000f24000c1e1900 */
[----:B------:R-:W-:-:S04]  /*1bc0*/  IMAD.WIDE.U32 R34, R35, 0x4, R24 ;  /* 0x0000000423227825 */ /* 0x000fc800078e0018 */
[----:B-1----:R-:W-:Y:S02]  /*1bd0*/  VIADD R27, R12, 0x8 ;  /* 0x000000080c1b7836 */ /* 0x002fe40000000000 */
[----:B------:R-:W4:Y:S02]  /*1be0*/  LDG.E R34, desc[UR8][R34.64] ;  /* 0x0000000822227981 */ /* 0x000f24000c1e1900 */
[----:B------:R-:W-:-:S06]  /*1bf0*/  IMAD.WIDE.U32 R24, R27, 0x4, R24 ;  /* 0x000000041b187825 */ /* 0x000fcc00078e0018 */
[----:B------:R-:W4:Y:S01]  /*1c00*/  LDG.E R24, desc[UR8][R24.64] ;  /* 0x0000000818187981 */ /* 0x000f22000c1e1900 */
[----:B------:R-:W-:Y:S02]  /*1c10*/  IADD3 R18, PT, PT, R18, 0x10, RZ ;  /* 0x0000001012127810 */ /* 0x000fe40007ffe0ff */
[----:B------:R-:W-:Y:S02]  /*1c20*/  IADD3 R17, PT, PT, R17, 0x10, RZ ;  /* 0x0000001011117810 */ /* 0x000fe40007ffe0ff */
[----:B------:R-:W-:Y:S02]  /*1c30*/  ISETP.NE.AND P2, PT, R18, RZ, PT ;  /* 0x000000ff1200720c */ /* 0x000fe40003f45270 */
[----:B------:R-:W-:Y:S02]  /*1c40*/  IADD3 R12, PT, PT, R12, 0x10, RZ ;  /* 0x000000100c0c7810 */ /* 0x000fe40007ffe0ff */
[----:B--2---:R-:W-:-:S04]  /*1c50*/  FSETP.GT.AND P1, PT, |R44|, R37, PT ;  /* 0x000000252c00720b */ /* 0x004fc80003f24200 */
[----:B------:R-:W-:-:S04]  /*1c60*/  FSEL R44, |R44|, R37, P1 ;  /* 0x000000252c2c7208 */ /* 0x000fc80000800200 */
[----:B---3--:R-:W-:-:S04]  /*1c70*/  FSETP.GT.AND P1, PT, |R43|, R44, PT ;  /* 0x0000002c2b00720b */ /* 0x008fc80003f24200 */
[----:B------:R-:W-:-:S04]  /*1c80*/  FSEL R43, |R43|, R44, P1 ;  /* 0x0000002c2b2b7208 */ /* 0x000fc80000800200 */
[----:B-----5:R-:W-:-:S04]  /*1c90*/  FSETP.GT.AND P1, PT, |R42|, R43, PT ;  /* 0x0000002b2a00720b */ /* 0x020fc80003f24200 */
[----:B------:R-:W-:-:S04]  /*1ca0*/  FSEL R42, |R42|, R43, P1 ;  /* 0x0000002b2a2a7208 */ /* 0x000fc80000800200 */
[----:B------:R-:W-:-:S04]  /*1cb0*/  FSETP.GT.AND P1, PT, |R41|, R42, PT ;  /* 0x0000002a2900720b */ /* 0x000fc80003f24200 */
        /* <DEDUP_REMOVED lines=15> */
[----:B----4-:R-:W-:-:S04]  /*1db0*/  FSETP.GT.AND P1, PT, |R28|, R39, PT ;  /* 0x000000271c00720b */ /* 0x010fc80003f24200 */
        /* <DEDUP_REMOVED lines=8> */
[----:B------:R-:W-:Y:S01]  /*1e40*/  FSEL R37, |R24|, R37, P1 ;  /* 0x0000002518257208 */ /* 0x000fe20000800200 */
[----:B------:R-:W-:Y:S08]  /*1e50*/  @P2 BRA `(.L_x_893) ;  /* 0xfffffff800ac2947 */ /* 0x000ff0000383ffff */
[----:B------:R-:W-:-:S07]  /*1e60*/  VIADD R12, R17, 0x1 ;  /* 0x00000001110c7836 */ /* 0x000fce0000000000 */
.L_x_892:
[----:B------:R-:W-:-:S13]  /*1e70*/  LOP3.LUT P1, RZ, R16, 0xf, RZ, 0xc0, !PT ;  /* 0x0000000f10ff7812 */ /* 0x000fda000782c0ff */
[----:B------:R-:W-:Y:S05]  /*1e80*/  @!P1 BRA `(.L_x_891) ;  /* 0x0000000400949947 */ /* 0x000fea0003800000 */
[----:B------:R-:W-:-:S04]  /*1e90*/  LOP3.LUT R16, RZ, R15, RZ, 0x33, !PT ;  /* 0x0000000fff107212 */ /* 0x000fc800078e33ff */
[----:B0-----:R-:W-:-:S04]  /*1ea0*/  IADD3 R16, PT, PT, R16, UR6, RZ ;  /* 0x0000000610107c10 */ /* 0x001fc8000fffe0ff */
[----:B------:R-:W-:-:S04]  /*1eb0*/  LOP3.LUT R16, R16, 0xf, RZ, 0xc0, !PT ;  /* 0x0000000f10107812 */ /* 0x000fc800078ec0ff */
[C---:B------:R-:W-:Y:S02]  /*1ec0*/  IADD3 R17, PT, PT, R16.reuse, -0x1, RZ ;  /* 0xffffffff10117810 */ /* 0x040fe40007ffe0ff */
[----:B------:R-:W-:Y:S02]  /*1ed0*/  LOP3.LUT P1, RZ, R16, 0x7, RZ, 0xc0, !PT ;  /* 0x0000000710ff7812 */ /* 0x000fe4000782c0ff */
[----:B------:R-:W-:-:S13]  /*1ee0*/  ISETP.GE.U32.AND P2, PT, R17, 0x7, PT ;  /* 0x000000071100780c */ /* 0x000fda0003f46070 */
[----:B------:R-:W-:Y:S05]  /*1ef0*/  @!P2 BRA `(.L_x_894) ;  /* 0x0000000000a8a947 */ /* 0x000fea0003800000 */
[----:B------:R-:W0:Y:S01]  /*1f00*/  LDC.64 R16, c[0x0][0x380] ;  /* 0x0000e000ff107b82 */ /* 0x000e220000000a00 */
[----:B------:R-:W-:-:S05]  /*1f10*/  IMAD R33, R23, R0, R12 ;  /* 0x0000000017217224 */ /* 0x000fca00078e020c */
[C---:B------:R-:W-:Y:S01]  /*1f20*/  IADD3 R31, PT, PT, R33.reuse, 0x1, RZ ;  /* 0x00000001211f7810 */ /* 0x040fe20007ffe0ff */
[C---:B------:R-:W-:Y:S02]  /*1f30*/  VIADD R23, R33.reuse, 0x2 ;  /* 0x0000000221177836 */ /* 0x040fe40000000000 */
[----:B0-----:R-:W-:-:S05]  /*1f40*/  IMAD.WIDE.U32 R28, R33, 0x4, R16 ;  /* 0x00000004211c7825 */ /* 0x001fca00078e0010 */
[----:B------:R0:W2:Y:S01]  /*1f50*/  LDG.E R18, desc[UR8][R28.64] ;  /* 0x000000081c127981 */ /* 0x0000a2000c1e1900 */
[----:B------:R-:W-:-:S05]  /*1f60*/  IMAD.WIDE.U32 R30, R31, 0x4, R16 ;  /* 0x000000041f1e7825 */ /* 0x000fca00078e0010 */
[----:B------:R1:W3:Y:S01]  /*1f70*/  LDG.E R20, desc[UR8][R30.64] ;  /* 0x000000081e147981 */ /* 0x0002e2000c1e1900 */
[----:B------:R-:W-:Y:S01]  /*1f80*/  IMAD.WIDE.U32 R22, R23, 0x4, R16 ;  /* 0x0000000417167825 */ /* 0x000fe200078e0010 */
[----:B------:R-:W-:-:S05]  /*1f90*/  IADD3 R25, PT, PT, R33, 0x3, RZ ;  /* 0x0000000321197810 */ /* 0x000fca0007ffe0ff */
[----:B------:R-:W4:Y:S01]  /*1fa0*/  LDG.E R22, desc[UR8][R22.64] ;  /* 0x0000000816167981 */ /* 0x000f22000c1e1900 */
[----:B------:R-:W-:Y:S01]  /*1fb0*/  IMAD.WIDE.U32 R24, R25, 0x4, R16 ;  /* 0x0000000419187825 */ /* 0x000fe200078e0010 */
[----:B------:R-:W-:-:S05]  /*1fc0*/  IADD3 R27, PT, PT, R33, 0x4, RZ ;  /* 0x00000004211b7810 */ /* 0x000fca0007ffe0ff */
[----:B------:R-:W5:Y:S01]  /*1fd0*/  LDG.E R25, desc[UR8][R24.64] ;  /* 0x0000000818197981 */ /* 0x000f62000c1e1900 */
[----:B------:R-:W-:Y:S01]  /*1fe0*/  IMAD.WIDE.U32 R26, R27, 0x4, R16 ;  /* 0x000000041b1a7825 */ /* 0x000fe200078e0010 */
[----:B0-----:R-:W-:-:S05]  /*1ff0*/  IADD3 R29, PT, PT, R33, 0x5, RZ ;  /* 0x00000005211d7810 */ /* 0x001fca0007ffe0ff */
[----:B------:R-:W5:Y:S01]  /*2000*/  LDG.E R27, desc[UR8][R26.64] ;  /* 0x000000081a1b7981 */ /* 0x000f62000c1e1900 */
[----:B------:R-:W-:-:S04]  /*2010*/  IMAD.WIDE.U32 R28, R29, 0x4, R16 ;  /* 0x000000041d1c7825 */ /* 0x000fc800078e0010 */
[C---:B-1----:R-:W-:Y:S02]  /*2020*/  VIADD R31, R33.reuse, 0x6 ;  /* 0x00000006211f7836 */ /* 0x042fe40000000000 */
[----:B------:R-:W5:Y:S01]  /*2030*/  LDG.E R29, desc[UR8][R28.64] ;  /* 0x000000081c1d7981 */ /* 0x000f62000c1e1900 */
[----:B------:R-:W-:Y:S01]  /*2040*/  IADD3 R33, PT, PT, R33, 0x7, RZ ;  /* 0x0000000721217810 */ /* 0x000fe20007ffe0ff */
[----:B------:R-:W-:-:S04]  /*2050*/  IMAD.WIDE.U32 R30, R31, 0x4, R16 ;  /* 0x000000041f1e7825 */ /* 0x000fc800078e0010 */
[----:B------:R-:W-:Y:S02]  /*2060*/  IMAD.WIDE.U32 R16, R33, 0x4, R16 ;  /* 0x0000000421107825 */ /* 0x000fe400078e0010 */
[----:B------:R-:W5:Y:S04]  /*2070*/  LDG.E R31, desc[UR8][R30.64] ;  /* 0x000000081e1f7981 */ /* 0x000f68000c1e1900 */
[----:B------:R-:W5:Y:S01]  /*2080*/  LDG.E R17, desc[UR8][R16.64] ;  /* 0x0000000810117981 */ /* 0x000f62000c1e1900 */
[----:B------:R-:W-:Y:S02]  /*2090*/  IADD3 R12, PT, PT, R12, 0x8, RZ ;  /* 0x000000080c0c7810 */ /* 0x000fe40007ffe0ff */
[----:B--2---:R-:W-:-:S04]  /*20a0*/  FSETP.GT.AND P2, PT, |R18|, R37, PT ;  /* 0x000000251200720b */ /* 0x004fc80003f44200 */
[----:B------:R-:W-:-:S04]  /*20b0*/  FSEL R37, |R18|, R37, P2 ;  /* 0x0000002512257208 */ /* 0x000fc80001000200 */
[----:B---3--:R-:W-:-:S04]  /*20c0*/  FSETP.GT.AND P2, PT, |R20|, R37, PT ;  /* 0x000000251400720b */ /* 0x008fc80003f44200 */
[----:B------:R-:W-:-:S04]  /*20d0*/  FSEL R37, |R20|, R37, P2 ;  /* 0x0000002514257208 */ /* 0x000fc80001000200 */
[----:B----4-:R-:W-:-:S04]  /*20e0*/  FSETP.GT.AND P2, PT, |R22|, R37, PT ;  /* 0x000000251600720b */ /* 0x010fc80003f44200 */
        /* <DEDUP_REMOVED lines=10> */
[----:B------:R-:W-:-:S09]  /*2190*/  FSEL R37, |R17|, R22, P2 ;  /* 0x0000001611257208 */ /* 0x000fd20001000200 */
.L_x_894:
[----:B------:R-:W-:Y:S05]  /*21a0*/  @!P1 BRA `(.L_x_891) ;  /* 0x0000000000cc9947 */ /* 0x000fea0003800000 */
[----:B------:R-:W-:-:S04]  /*21b0*/  LOP3.LUT R16, RZ, R14, RZ, 0x33, !PT ;  /* 0x0000000eff107212 */ /* 0x000fc800078e33ff */
[----:B------:R-:W-:-:S04]  /*21c0*/  IADD3 R16, PT, PT, R16, UR6, RZ ;  /* 0x0000000610107c10 */ /* 0x000fc8000fffe0ff */
[----:B------:R-:W-:-:S04]  /*21d0*/  LOP3.LUT R16, R16, 0xffff, RZ, 0xc0, !PT ;  /* 0x0000ffff10107812 */ /* 0x000fc800078ec0ff */
[C---:B------:R-:W-:Y:S02]  /*21e0*/  LOP3.LUT R17, R16.reuse, 0x7, RZ, 0xc0, !PT ;  /* 0x0000000710117812 */ /* 0x040fe400078ec0ff */
[----:B------:R-:W-:-:S03]  /*21f0*/  LOP3.LUT R18, R16, 0x3, RZ, 0xc0, !PT ;  /* 0x0000000310127812 */ /* 0x000fc600078ec0ff */
[----:B------:R-:W-:Y:S01]  /*2200*/  VIADD R17, R17, 0xffffffff ;  /* 0xffffffff11117836 */ /* 0x000fe20000000000 */
[----:B------:R-:W-:-:S04]  /*2210*/  ISETP.NE.AND P1, PT, R18, RZ, PT ;  /* 0x000000ff1200720c */ /* 0x000fc80003f25270 */
[----:B------:R-:W-:-:S13]  /*2220*/  ISETP.GE.U32.AND P2, PT, R17, 0x3, PT ;  /* 0x000000031100780c */ /* 0x000fda0003f46070 */
[----:B------:R-:W-:Y:S05]  /*2230*/  @!P2 BRA `(.L_x_895) ;  /* 0x000000000058a947 */ /* 0x000fea0003800000 */
[----:B------:R-:W0:Y:S01]  /*2240*/  LDC.64 R16, c[0x0][0x380] ;  /* 0x0000e000ff107b82 */ /* 0x000e220000000a00 */
[----:B------:R-:W-:-:S05]  /*2250*/  IMAD R27, R21, R0, R12 ;  /* 0x00000000151b7224 */ /* 0x000fca00078e020c */
[C---:B------:R-:W-:Y:S02]  /*2260*/  IADD3 R23, PT, PT, R27.reuse, 0x1, RZ ;  /* 0x000000011b177810 */ /* 0x040fe40007ffe0ff */
[C---:B------:R-:W-:Y:S01]  /*2270*/  IADD3 R21, PT, PT, R27.reuse, 0x2, RZ ;  /* 0x000000021b157810 */ /* 0x040fe20007ffe0ff */
[----:B0-----:R-:W-:-:S04]  /*2280*/  IMAD.WIDE.U32 R24, R27, 0x4, R16 ;  /* 0x000000041b187825 */ /* 0x001fc800078e0010 */
[--C-:B------:R-:W-:Y:S02]  /*2290*/  IMAD.WIDE.U32 R22, R23, 0x4, R16.reuse ;  /* 0x0000000417167825 */ /* 0x100fe400078e0010 */
[----:B------:R-:W2:Y:S02]  /*22a0*/  LDG.E R24, desc[UR8][R24.64] ;  /* 0x0000000818187981 */ /* 0x000ea4000c1e1900 */
[----:B------:R-:W-:Y:S02]  /*22b0*/  IMAD.WIDE.U32 R20, R21, 0x4, R16 ;  /* 0x0000000415147825 */ /* 0x000fe400078e0010 */
[----:B------:R-:W3:Y:S01]  /*22c0*/  LDG.E R22, desc[UR8][R22.64] ;  /* 0x0000000816167981 */ /* 0x000ee2000c1e1900 */
[----:B------:R-:W-:-:S03]  /*22d0*/  IADD3 R27, PT, PT, R27, 0x3, RZ ;  /* 0x000000031b1b7810 */ /* 0x000fc60007ffe0ff */
[----:B------:R-:W4:Y:S02]  /*22e0*/  LDG.E R20, desc[UR8][R20.64] ;  /* 0x0000000814147981 */ /* 0x000f24000c1e1900 */
[----:B------:R-:W-:-:S06]  /*22f0*/  IMAD.WIDE.U32 R16, R27, 0x4, R16 ;  /* 0x000000041b107825 */ /* 0x000fcc00078e0010 */
[----:B------:R-:W5:Y:S01]  /*2300*/  LDG.E R16, desc[UR8][R16.64] ;  /* 0x0000000810107981 */ /* 0x000f62000c1e1900 */
[----:B------:R-:W-:Y:S01]  /*2310*/  VIADD R12, R12, 0x4 ;  /* 0x000000040c0c7836 */ /* 0x000fe20000000000 */
[----:B--2---:R-:W-:-:S04]  /*2320*/  FSETP.GT.AND P2, PT, |R24|, R37, PT ;  /* 0x000000251800720b */ /* 0x004fc80003f44200 */
[----:B------:R-:W-:-:S04]  /*2330*/  FSEL R37, |R24|, R37, P2 ;  /* 0x0000002518257208 */ /* 0x000fc80001000200 */
[----:B---3--:R-:W-:-:S04]  /*2340*/  FSETP.GT.AND P2, PT, |R22|, R37, PT ;  /* 0x000000251600720b */ /* 0x008fc80003f44200 */
[----:B------:R-:W-:-:S04]  /*2350*/  FSEL R37, |R22|, R37, P2 ;  /* 0x0000002516257208 */ /* 0x000fc80001000200 */
[----:B----4-:R-:W-:-:S04]  /*2360*/  FSETP.GT.AND P2, PT, |R20|, R37, PT ;  /* 0x000000251400720b */ /* 0x010fc80003f44200 */
[----:B------:R-:W-:-:S04]  /*2370*/  FSEL R37, |R20|, R37, P2 ;  /* 0x0000002514257208 */ /* 0x000fc80001000200 */
[----:B-----5:R-:W-:-:S04]  /*2380*/  FSETP.GT.AND P2, PT, |R16|, R37, PT ;  /* 0x000000251000720b */ /* 0x020fc80003f44200 */
[----:B------:R-:W-:-:S09]  /*2390*/  FSEL R37, |R16|, R37, P2 ;  /* 0x0000002510257208 */ /* 0x000fd20001000200 */
.L_x_895:
[----:B------:R-:W-:Y:S05]  /*23a0*/  @!P1 BRA `(.L_x_891) ;  /* 0x00000000004c9947 */ /* 0x000fea0003800000 */
[----:B------:R-:W0:Y:S01]  /*23b0*/  LDC.64 R16, c[0x0][0x380] ;  /* 0x0000e000ff107b82 */ /* 0x000e220000000a00 */
[----:B------:R-:W-:-:S04]  /*23c0*/  IMAD R23, R19, R0, R12 ;  /* 0x0000000013177224 */ /* 0x000fc800078e020c */
[----:B0-----:R-:W-:-:S06]  /*23d0*/  IMAD.WIDE.U32 R20, R23, 0x4, R16 ;  /* 0x0000000417147825 */ /* 0x001fcc00078e0010 */
[----:B------:R-:W2:Y:S01]  /*23e0*/  LDG.E R20, desc[UR8][R20.64] ;  /* 0x0000000814147981 */ /* 0x000ea2000c1e1900 */
[----:B------:R-:W-:Y:S02]  /*23f0*/  ISETP.NE.AND P2, PT, R18, 0x1, PT ;  /* 0x000000011200780c */ /* 0x000fe40003f45270 */
[----:B--2---:R-:W-:-:S04]  /*2400*/  FSETP.GT.AND P1, PT, |R20|, R37, PT ;  /* 0x000000251400720b */ /* 0x004fc80003f24200 */
[----:B------:R-:W-:-:S07]  /*2410*/  FSEL R37, |R20|, R37, P1 ;  /* 0x0000002514257208 */ /* 0x000fce0000800200 */
[----:B------:R-:W-:Y:S05]  /*2420*/  @!P2 BRA `(.L_x_891) ;  /* 0x00000000002ca947 */ /* 0x000fea0003800000 */
[----:B------:R-:W-:Y:S02]  /*2430*/  ISETP.NE.AND P2, PT, R18, 0x2, PT ;  /* 0x000000021200780c */ /* 0x000fe40003f45270 */
[----:B------:R-:W-:-:S05]  /*2440*/  IADD3 R19, PT, PT, R23, 0x1, RZ ;  /* 0x0000000117137810 */ /* 0x000fca0007ffe0ff */
[----:B------:R-:W-:-:S06]  /*2450*/  IMAD.WIDE.U32 R18, R19, 0x4, R16 ;  /* 0x0000000413127825 */ /* 0x000fcc00078e0010 */
[----:B------:R-:W-:Y:S01]  /*2460*/  @P2 IADD3 R21, PT, PT, R23, 0x2, RZ ;  /* 0x0000000217152810 */ /* 0x000fe20007ffe0ff */
[----:B------:R-:W2:Y:S04]  /*2470*/  LDG.E R18, desc[UR8][R18.64] ;  /* 0x0000000812127981 */ /* 0x000ea8000c1e1900 */
[----:B------:R-:W-:-:S06]  /*2480*/  @P2 IMAD.WIDE.U32 R16, R21, 0x4, R16 ;  /* 0x0000000415102825 */ /* 0x000fcc00078e0010 */
[----:B------:R-:W3:Y:S01]  /*2490*/  @P2 LDG.E R16, desc[UR8][R16.64] ;  /* 0x0000000810102981 */ /* 0x000ee2000c1e1900 */
[----:B--2---:R-:W-:-:S04]  /*24a0*/  FSETP.GT.AND P1, PT, |R18|, R37, PT ;  /* 0x000000251200720b */ /* 0x004fc80003f24200 */
[----:B------:R-:W-:-:S04]  /*24b0*/  FSEL R37, |R18|, R37, P1 ;  /* 0x0000002512257208 */ /* 0x000fc80000800200 */
[----:B---3--:R-:W-:-:S04]  /*24c0*/  @P2 FSETP.GT.AND P1, PT, |R16|, R37, PT ;  /* 0x000000251000220b */ /* 0x008fc80003f24200 */
[----:B------:R-:W-:-:S09]  /*24d0*/  @P2 FSEL R37, |R16|, R37, P1 ;  /* 0x0000002510252208 */ /* 0x000fd20000800200 */
.L_x_891:
[----:B------:R-:W-:Y:S01]  /*24e0*/  IADD3 R15, PT, PT, R15, 0x1, RZ ;  /* 0x000000010f0f7810 */ /* 0x000fe20007ffe0ff */
[----:B------:R-:W-:Y:S01]  /*24f0*/  VIADD R14, R14, 0x1 ;  /* 0x000000010e0e7836 */ /* 0x000fe20000000000 */
[----:B------:R-:W-:Y:S06]  /*2500*/  @P0 BRA `(.L_x_896) ;  /* 0xfffffff000b40947 */ /* 0x000fec000383ffff */
[----:B------:R-:W-:-:S13]  /*2510*/  FSETP.GEU.AND P0, PT, R37, R2, PT ;  /* 0x000000022500720b */ /* 0x000fda0003f0e000 */
[----:B------:R-:W-:Y:S05]  /*2520*/  @!P0 BRA `(.L_x_897) ;  /* 0x0000002000448947 */ /* 0x000fea0003800000 */
[----:B------:R-:W-:-:S07]  /*2530*/  HFMA2 R13, -RZ, RZ, 0, 0 ;  /* 0x00000000ff0d7431 */ /* 0x000fce00000001ff */
.L_x_922:
[----:B-1----:R-:W1:Y:S01]  /*2540*/  LDC R0, c[0x0][0x398] ;  /* 0x0000e600ff007b82 */ /* 0x002e620000000800 */
[----:B------:R-:W-:-:S04]  /*2550*/  IADD3 R15, PT, PT, R13, 0x1, RZ ;  /* 0x000000010d0f7810 */ /* 0x000fc80007ffe0ff */
[----:B-1----:R-:W-:-:S13]  /*2560*/  ISETP.GE.U32.AND P0, PT, R15, R0, PT ;  /* 0x000000000f00720c */ /* 0x002fda0003f06070 */
[----:B--234-:R-:W-:Y:S05]  /*2570*/  @P0 BRA `(.L_x_898) ;  /* 0x00000020000c0947 */ /* 0x01cfea0003800000 */
[----:B------:R-:W1:Y:S01]  /*2580*/  LDC.64 R20, c[0x0][0x380] ;  /* 0x0000e000ff147b82 */ /* 0x000e620000000a00 */
[----:B------:R-:W-:Y:S01]  /*2590*/  IMAD R19, R13, R0, R13 ;  /* 0x000000000d137224 */ /* 0x000fe200078e020d */
[----:B------:R-:W-:-:S03]  /*25a0*/  MOV R17, R15 ;  /* 0x0000000f00117202 */ /* 0x000fc60000000f00 */
[----:B-1----:R-:W-:-:S07]  /*25b0*/  IMAD.WIDE.U32 R20, R19, 0x4, R20 ;  /* 0x0000000413147825 */ /* 0x002fce00078e0014 */
.L_x_921:
[----:B-1----:R-:W1:Y:S08]  /*25c0*/  LDC R0, c[0x0][0x398] ;  /* 0x0000e600ff007b82 */ /* 0x002e700000000800 */
[----:B--234-:R-:W2:Y:S01]  /*25d0*/  LDC.64 R24, c[0x0][0x380] ;  /* 0x0000e000ff187b82 */ /* 0x01cea20000000a00 */
[----:B-1----:R-:W-:-:S04]  /*25e0*/  IMAD R23, R13, R0, R17 ;  /* 0x000000000d177224 */ /* 0x002fc800078e0211 */
[----:B--2---:R-:W-:-:S05]  /*25f0*/  IMAD.WIDE.U32 R22, R23, 0x4, R24 ;  /* 0x0000000417167825 */ /* 0x004fca00078e0018 */
[----:B------:R-:W2:Y:S02]  /*2600*/  LDG.E R19, desc[UR8][R22.64] ;  /* 0x0000000816137981 */ /* 0x000ea4000c1e1900 */
[----:B--2---:R-:W-:-:S13]  /*2610*/  FSETP.GEU.AND P0, PT, |R19|, R2, PT ;  /* 0x000000021300720b */ /* 0x004fda0003f0e200 */
[----:B------:R-:W-:Y:S05]  /*2620*/  @!P0 BRA `(.L_x_899) ;  /* 0x0000001c00d48947 */ /* 0x000fea0003800000 */
[----:B------:R-:W-:Y:S01]  /*2630*/  IMAD R27, R17, R0, R17 ;  /* 0x00000000111b7224 */ /* 0x000fe200078e0211 */
[----:B------:R1:W5:Y:S03]  /*2640*/  LDG.E R12, desc[UR8][R20.64] ;  /* 0x00000008140c7981 */ /* 0x000366000c1e1900 */
[----:B------:R-:W-:-:S05]  /*2650*/  IMAD.WIDE.U32 R24, R27, 0x4, R24 ;  /* 0x000000041b187825 */ /* 0x000fca00078e0018 */
[----:B------:R1:W5:Y:S01]  /*2660*/  LDG.E R41, desc[UR8][R24.64] ;  /* 0x0000000818297981 */ /* 0x000362000c1e1900 */
[----:B------:R-:W-:-:S05]  /*2670*/  FADD R29, R19, R19 ;  /* 0x00000013131d7221 */ /* 0x000fca0000000000 */
[----:B------:R-:W-:Y:S01]  /*2680*/  FSETP.GEU.AND P0, PT, |R29|, 1.000000003171076851e-30, PT ;  /* 0x0da242601d00780b */ /* 0x000fe20003f0e200 */
[----:B------:R-:W-:Y:S02]  /*2690*/  HFMA2 R16, -RZ, RZ, 1.875, 0 ;  /* 0x3f800000ff107431 */ /* 0x000fe400000001ff */
[----:B------:R-:W-:-:S10]  /*26a0*/  IMAD.MOV.U32 R14, RZ, RZ, RZ ;  /* 0x000000ffff0e7224 */ /* 0x000fd400078e00ff */
[----:B-1----:R-:W-:Y:S05]  /*26b0*/  @!P0 BRA `(.L_x_900) ;  /* 0x00000004008c8947 */ /* 0x002fea0003800000 */
[----:B------:R-:W1:Y:S01]  /*26c0*/  MUFU.RCP R14, R29 ;  /* 0x0000001d000e7308 */ /* 0x000e620000001000 */
[----:B-----5:R-:W-:-:S07]  /*26d0*/  FADD R0, -R12, R41 ;  /* 0x000000290c007221 */ /* 0x020fce0000000100 */
[----:B------:R-:W2:Y:S01]  /*26e0*/  FCHK P0, R0, R29 ;  /* 0x0000001d00007302 */ /* 0x000ea20000000000 */
[----:B-1----:R-:W-:-:S04]  /*26f0*/  FFMA R27, -R29, R14, 1 ;  /* 0x3f8000001d1b7423 */ /* 0x002fc8000000010e */
[----:B------:R-:W-:-:S04]  /*2700*/  FFMA R27, R14, R27, R14 ;  /* 0x0000001b0e1b7223 */ /* 0x000fc8000000000e */
[----:B------:R-:W-:-:S04]  /*2710*/  FFMA R14, R0, R27, RZ ;  /* 0x0000001b000e7223 */ /* 0x000fc800000000ff */
[----:B------:R-:W-:-:S04]  /*2720*/  FFMA R16, -R29, R14, R0 ;  /* 0x0000000e1d107223 */ /* 0x000fc80000000100 */
[----:B------:R-:W-:Y:S01]  /*2730*/  FFMA R14, R27, R16, R14 ;  /* 0x000000101b0e7223 */ /* 0x000fe2000000000e */
[----:B--2---:R-:W-:Y:S06]  /*2740*/  @!P0 BRA `(.L_x_901) ;  /* 0x0000000000108947 */ /* 0x004fec0003800000 */
[----:B------:R-:W-:Y:S02]  /*2750*/  MOV R27, R29 ;  /* 0x0000001d001b7202 */ /* 0x000fe40000000f00 */
[----:B------:R-:W-:-:S07]  /*2760*/  MOV R14, 0x2780 ;  /* 0x00002780000e7802 */ /* 0x000fce0000000f00 */
[----:B0-----:R-:W-:Y:S05]  /*2770*/  CALL.REL.NOINC `($__internal_13_$__cuda_sm3x_div_rn_noftz_f32_slowpath) ;  /* 0x0000003000447944 */ /* 0x001fea0003c00000 */
[----:B------:R-:W-:-:S07]  /*2780*/  MOV R14, R0 ;  /* 0x00000000000e7202 */ /* 0x000fce0000000f00 */
.L_x_901:
[----:B------:R-:W-:-:S13]  /*2790*/  FSETP.GE.AND P0, PT, R14, RZ, PT ;  /* 0x000000ff0e00720b */ /* 0x000fda0003f06000 */
[----:B------:R-:W-:Y:S05]  /*27a0*/  @!P0 BRA `(.L_x_902) ;  /* 0x0000000000708947 */ /* 0x000fea0003800000 */
[----:B------:R-:W-:-:S04]  /*27b0*/  FFMA R0, R14, R14, 1 ;  /* 0x3f8000000e007423 */ /* 0x000fc8000000000e */
[----:B------:R-:W-:Y:S01]  /*27c0*/  VIADD R16, R0, 0xf3000000 ;  /* 0xf300000000107836 */ /* 0x000fe20000000000 */
[----:B------:R1:W2:Y:S04]  /*27d0*/  MUFU.RSQ R29, R0 ;  /* 0x00000000001d7308 */ /* 0x0002a80000001400 */
[----:B------:R-:W-:-:S13]  /*27e0*/  ISETP.GT.U32.AND P0, PT, R16, 0x727fffff, PT ;  /* 0x727fffff1000780c */ /* 0x000fda0003f04070 */
[----:B-12---:R-:W-:Y:S05]  /*27f0*/  @!P0 BRA `(.L_x_903) ;  /* 0x0000000000108947 */ /* 0x006fea0003800000 */
[----:B------:R-:W-:-:S07]  /*2800*/  MOV R26, 0x2820 ;  /* 0x00002820001a7802 */ /* 0x000fce0000000f00 */
[----:B0-----:R-:W-:Y:S05]  /*2810*/  CALL.REL.NOINC `($__internal_12_$__cuda_sm20_sqrt_rn_f32_slowpath) ;  /* 0x0000002c00c47944 */ /* 0x001fea0003c00000 */
[----:B------:R-:W-:Y:S01]  /*2820*/  MOV R27, R16 ;  /* 0x00000010001b7202 */ /* 0x000fe20000000f00 */
[----:B------:R-:W-:Y:S06]  /*2830*/  BRA `(.L_x_904) ;  /* 0x0000000000107947 */ /* 0x000fec0003800000 */
.L_x_903:
[----:B------:R-:W-:Y:S01]  /*2840*/  FMUL.FTZ R27, R0, R29 ;  /* 0x0000001d001b7220 */ /* 0x000fe20000410000 */
[----:B------:R-:W-:-:S03]  /*2850*/  FMUL.FTZ R16, R29, 0.5 ;  /* 0x3f0000001d107820 */ /* 0x000fc60000410000 */
[----:B------:R-:W-:-:S04]  /*2860*/  FFMA R0, -R27, R27, R0 ;  /* 0x0000001b1b007223 */ /* 0x000fc80000000100 */
[----:B------:R-:W-:-:S07]  /*2870*/  FFMA R27, R0, R16, R27 ;  /* 0x00000010001b7223 */ /* 0x000fce000000001b */
.L_x_904:
[----:B------:R-:W-:-:S05]  /*2880*/  FADD R29, R27, R14 ;  /* 0x0000000e1b1d7221 */ /* 0x000fca0000000000 */
[----:B------:R-:W-:-:S04]  /*2890*/  IADD3 R0, PT, PT, R29, 0x1800000, RZ ;  /* 0x018000001d007810 */ /* 0x000fc80007ffe0ff */
[----:B------:R-:W-:-:S04]  /*28a0*/  LOP3.LUT R0, R0, 0x7f800000, RZ, 0xc0, !PT ;  /* 0x7f80000000007812 */ /* 0x000fc800078ec0ff */
[----:B------:R-:W-:-:S13]  /*28b0*/  ISETP.GT.U32.AND P0, PT, R0, 0x1ffffff, PT ;  /* 0x01ffffff0000780c */ /* 0x000fda0003f04070 */
[----:B------:R-:W-:Y:S05]  /*28c0*/  @P0 BRA `(.L_x_905) ;  /* 0x0000000000140947 */ /* 0x000fea0003800000 */
[----:B------:R-:W-:Y:S02]  /*28d0*/  MOV R0, R29 ;  /* 0x0000001d00007202 */ /* 0x000fe40000000f00 */
[----:B------:R-:W-:-:S07]  /*28e0*/  MOV R16, 0x2900 ;  /* 0x0000290000107802 */ /* 0x000fce0000000f00 */
[----:B0-----:R-:W-:Y:S05]  /*28f0*/  CALL.REL.NOINC `($__internal_11_$__cuda_sm20_rcp_rn_f32_slowpath) ;  /* 0x0000002800bc7944 */ /* 0x001fea0003c00000 */
[----:B------:R-:W-:Y:S01]  /*2900*/  IMAD.MOV.U32 R14, RZ, RZ, R18 ;  /* 0x000000ffff0e7224 */ /* 0x000fe200078e0012 */
[----:B------:R-:W-:Y:S06]  /*2910*/  BRA `(.L_x_906) ;  /* 0x0000000000887947 */ /* 0x000fec0003800000 */
.L_x_905:
[----:B------:R-:W1:Y:S02]  /*2920*/  MUFU.RCP R14, R29 ;  /* 0x0000001d000e7308 */ /* 0x000e640000001000 */
[----:B-1----:R-:W-:-:S04]  /*2930*/  FFMA R0, R29, R14, -1 ;  /* 0xbf8000001d007423 */ /* 0x002fc8000000000e */
[----:B------:R-:W-:-:S04]  /*2940*/  FADD.FTZ R27, -R0, -RZ ;  /* 0x800000ff001b7221 */ /* 0x000fc80000010100 */
[----:B------:R-:W-:Y:S01]  /*2950*/  FFMA R14, R14, R27, R14 ;  /* 0x0000001b0e0e7223 */ /* 0x000fe2000000000e */
[----:B------:R-:W-:Y:S06]  /*2960*/  BRA `(.L_x_906) ;  /* 0x0000000000747947 */ /* 0x000fec0003800000 */
.L_x_902:
[----:B------:R-:W-:-:S04]  /*2970*/  FFMA R0, R14, R14, 1 ;  /* 0x3f8000000e007423 */ /* 0x000fc8000000000e */
[----:B------:R1:W2:Y:S01]  /*2980*/  MUFU.RSQ R16, R0 ;  /* 0x0000000000107308 */ /* 0x0002a20000001400 */
[----:B------:R-:W-:-:S04]  /*2990*/  IADD3 R18, PT, PT, R0, -0xd000000, RZ ;  /* 0xf300000000127810 */ /* 0x000fc80007ffe0ff */
[----:B------:R-:W-:-:S13]  /*29a0*/  ISETP.GT.U32.AND P0, PT, R18, 0x727fffff, PT ;  /* 0x727fffff1200780c */ /* 0x000fda0003f04070 */
[----:B-12---:R-:W-:Y:S05]  /*29b0*/  @!P0 BRA `(.L_x_907) ;  /* 0x0000000000108947 */ /* 0x006fea0003800000 */
[----:B------:R-:W-:-:S07]  /*29c0*/  MOV R26, 0x29e0 ;  /* 0x000029e0001a7802 */ /* 0x000fce0000000f00 */
[----:B0-----:R-:W-:Y:S05]  /*29d0*/  CALL.REL.NOINC `($__internal_12_$__cuda_sm20_sqrt_rn_f32_slowpath) ;  /* 0x0000002c00547944 */ /* 0x001fea0003c00000 */
[----:B------:R-:W-:Y:S01]  /*29e0*/  MOV R27, R16 ;  /* 0x00000010001b7202 */ /* 0x000fe20000000f00 */
[----:B------:R-:W-:Y:S06]  /*29f0*/  BRA `(.L_x_908) ;  /* 0x0000000000107947 */ /* 0x000fec0003800000 */
.L_x_907:
[----:B------:R-:W-:Y:S01]  /*2a00*/  FMUL.FTZ R27, R0, R16 ;  /* 0x00000010001b7220 */ /* 0x000fe20000410000 */
[----:B------:R-:W-:-:S03]  /*2a10*/  FMUL.FTZ R16, R16, 0.5 ;  /* 0x3f00000010107820 */ /* 0x000fc60000410000 */
[----:B------:R-:W-:-:S04]  /*2a20*/  FFMA R0, -R27, R27, R0 ;  /* 0x0000001b1b007223 */ /* 0x000fc80000000100 */
[----:B------:R-:W-:-:S07]  /*2a30*/  FFMA R27, R0, R16, R27 ;  /* 0x00000010001b7223 */ /* 0x000fce000000001b */
.L_x_908:
[----:B------:R-:W-:Y:S01]  /*2a40*/  FADD R16, R27, -R14 ;  /* 0x8000000e1b107221 */ /* 0x000fe20000000000 */
[----:B------:R-:W-:Y:S02]  /*2a50*/  UMOV UR5, 0x3f800000 ;  /* 0x3f80000000057882 */ /* 0x000fe40000000000 */
[----:B------:R-:W-:Y:S01]  /*2a60*/  MOV R29, UR5 ;  /* 0x00000005001d7c02 */ /* 0x000fe20008000f00 */
[----:B------:R-:W1:Y:S08]  /*2a70*/  MUFU.RCP R0, R16 ;  /* 0x0000001000007308 */ /* 0x000e700000001000 */
[----:B------:R-:W2:Y:S01]  /*2a80*/  FCHK P0, -R29, R16 ;  /* 0x000000101d007302 */ /* 0x000ea20000000100 */
[----:B-1----:R-:W-:-:S04]  /*2a90*/  FFMA R27, -R16, R0, 1 ;  /* 0x3f800000101b7423 */ /* 0x002fc80000000100 */
[----:B------:R-:W-:-:S04]  /*2aa0*/  FFMA R0, R0, R27, R0 ;  /* 0x0000001b00007223 */ /* 0x000fc80000000000 */
[----:B------:R-:W-:-:S04]  /*2ab0*/  FFMA R27, R0, -1, RZ ;  /* 0xbf800000001b7823 */ /* 0x000fc800000000ff */
[----:B------:R-:W-:-:S04]  /*2ac0*/  FFMA R14, -R16, R27, -1 ;  /* 0xbf800000100e7423 */ /* 0x000fc8000000011b */
[----:B------:R-:W-:Y:S01]  /*2ad0*/  FFMA R14, R0, R14, R27 ;  /* 0x0000000e000e7223 */ /* 0x000fe2000000001b */
[----:B--2---:R-:W-:Y:S06]  /*2ae0*/  @!P0 BRA `(.L_x_906) ;  /* 0x0000000000148947 */ /* 0x004fec0003800000 */
[----:B------:R-:W-:Y:S02]  /*2af0*/  HFMA2 R0, -RZ, RZ, -1.875, 0 ;  /* 0xbf800000ff007431 */ /* 0x000fe400000001ff */
[----:B------:R-:W-:Y:S01]  /*2b00*/  IMAD.MOV.U32 R27, RZ, RZ, R16 ;  /* 0x000000ffff1b7224 */ /* 0x000fe200078e0010 */
[----:B------:R-:W-:-:S07]  /*2b10*/  MOV R14, 0x2b30 ;  /* 0x00002b30000e7802 */ /* 0x000fce0000000f00 */
[----:B0-----:R-:W-:Y:S05]  /*2b20*/  CALL.REL.NOINC `($__internal_13_$__cuda_sm3x_div_rn_noftz_f32_slowpath) ;  /* 0x0000002c00587944 */ /* 0x001fea0003c00000 */
[----:B------:R-:W-:-:S07]  /*2b30*/  MOV R14, R0 ;  /* 0x00000000000e7202 */ /* 0x000fce0000000f00 */
.L_x_906:
[----:B------:R-:W-:-:S04]  /*2b40*/  FFMA R27, R14, R14, 1 ;  /* 0x3f8000000e1b7423 */ /* 0x000fc8000000000e */
[----:B------:R1:W2:Y:S01]  /*2b50*/  MUFU.RSQ R16, R27 ;  /* 0x0000001b00107308 */ /* 0x0002a20000001400 */
[----:B------:R-:W-:-:S04]  /*2b60*/  IADD3 R0, PT, PT, R27, -0xd000000, RZ ;  /* 0xf30000001b007810 */ /* 0x000fc80007ffe0ff */
[----:B------:R-:W-:-:S13]  /*2b70*/  ISETP.GT.U32.AND P0, PT, R0, 0x727fffff, PT ;  /* 0x727fffff0000780c */ /* 0x000fda0003f04070 */
[----:B-12---:R-:W-:Y:S05]  /*2b80*/  @!P0 BRA `(.L_x_909) ;  /* 0x0000000000148947 */ /* 0x006fea0003800000 */
[----:B------:R-:W-:Y:S01]  /*2b90*/  IMAD.MOV.U32 R0, RZ, RZ, R27 ;  /* 0x000000ffff007224 */ /* 0x000fe200078e001b */
[----:B------:R-:W-:-:S07]  /*2ba0*/  MOV R26, 0x2bc0 ;  /* 0x00002bc0001a7802 */ /* 0x000fce0000000f00 */
[----:B0-----:R-:W-:Y:S05]  /*2bb0*/  CALL.REL.NOINC `($__internal_12_$__cuda_sm20_sqrt_rn_f32_slowpath) ;  /* 0x0000002800dc7944 */ /* 0x001fea0003c00000 */
[----:B------:R-:W-:Y:S01]  /*2bc0*/  MOV R0, R16 ;  /* 0x0000001000007202 */ /* 0x000fe20000000f00 */
[----:B------:R-:W-:Y:S06]  /*2bd0*/  BRA `(.L_x_910) ;  /* 0x0000000000107947 */ /* 0x000fec0003800000 */
.L_x_909:
[----:B------:R-:W-:Y:S01]  /*2be0*/  FMUL.FTZ R0, R27, R16 ;  /* 0x000000101b007220 */ /* 0x000fe20000410000 */
[----:B------:R-:W-:-:S03]  /*2bf0*/  FMUL.FTZ R16, R16, 0.5 ;  /* 0x3f00000010107820 */ /* 0x000fc60000410000 */
[----:B------:R-:W-:-:S04]  /*2c00*/  FFMA R27, -R0, R0, R27 ;  /* 0x00000000001b7223 */ /* 0x000fc8000000011b */
[----:B------:R-:W-:-:S07]  /*2c10*/  FFMA R0, R27, R16, R0 ;  /* 0x000000101b007223 */ /* 0x000fce0000000000 */
.L_x_910:
[----:B------:R-:W-:-:S04]  /*2c20*/  IADD3 R16, PT, PT, R0, 0x1800000, RZ ;  /* 0x0180000000107810 */ /* 0x000fc80007ffe0ff */
[----:B------:R-:W-:-:S04]  /*2c30*/  LOP3.LUT R16, R16, 0x7f800000, RZ, 0xc0, !PT ;  /* 0x7f80000010107812 */ /* 0x000fc800078ec0ff */
[----:B------:R-:W-:-:S13]  /*2c40*/  ISETP.GT.U32.AND P0, PT, R16, 0x1ffffff, PT ;  /* 0x01ffffff1000780c */ /* 0x000fda0003f04070 */
[----:B------:R-:W-:Y:S05]  /*2c50*/  @P0 BRA `(.L_x_911) ;  /* 0x0000000000100947 */ /* 0x000fea0003800000 */
[----:B------:R-:W-:-:S07]  /*2c60*/  MOV R16, 0x2c80 ;  /* 0x00002c8000107802 */ /* 0x000fce0000000f00 */
[----:B0-----:R-:W-:Y:S05]  /*2c70*/  CALL.REL.NOINC `($__internal_11_$__cuda_sm20_rcp_rn_f32_slowpath) ;  /* 0x0000002400dc7944 */ /* 0x001fea0003c00000 */
[----:B------:R-:W-:Y:S01]  /*2c80*/  MOV R16, R18 ;  /* 0x0000001200107202 */ /* 0x000fe20000000f00 */
[----:B------:R-:W-:Y:S06]  /*2c90*/  BRA `(.L_x_912) ;  /* 0x0000000000107947 */ /* 0x000fec0003800000 */
.L_x_911:
[----:B------:R-:W1:Y:S02]  /*2ca0*/  MUFU.RCP R27, R0 ;  /* 0x00000000001b7308 */ /* 0x000e640000001000 */
[----:B-1----:R-:W-:-:S04]  /*2cb0*/  FFMA R16, R27, R0, -1 ;  /* 0xbf8000001b107423 */ /* 0x002fc80000000000 */
[----:B------:R-:W-:-:S04]  /*2cc0*/  FADD.FTZ R16, -R16, -RZ ;  /* 0x800000ff10107221 */ /* 0x000fc80000010100 */
[----:B------:R-:W-:-:S07]  /*2cd0*/  FFMA R16, R27, R16, R27 ;  /* 0x000000101b107223 */ /* 0x000fce000000001b */
.L_x_912:
[----:B------:R-:W-:-:S07]  /*2ce0*/  FMUL R14, R16, R14 ;  /* 0x0000000e100e7220 */ /* 0x000fce0000400000 */
.L_x_900:
[----:B------:R-:W-:Y:S01]  /*2cf0*/  ISETP.GE.U32.AND P0, PT, R5, 0x3, PT ;  /* 0x000000030500780c */ /* 0x000fe20003f06070 */
[----:B------:R-:W-:-:S12]  /*2d00*/  IMAD.MOV.U32 R0, RZ, RZ, RZ ;  /* 0x000000ffff007224 */ /* 0x000fd800078e00ff */
[----:B------:R-:W-:Y:S05]  /*2d10*/  @!P0 BRA `(.L_x_913) ;  /* 0x0000000400808947 */ /* 0x000fea0003800000 */
[----:B------:R-:W-:-:S05]  /*2d20*/  UMOV UR5, URZ ;  /* 0x000000ff00057c82 */ /* 0x000fca0008000000 */
.L_x_914:
[----:B------:R-:W-:-:S04]  /*2d30*/  ISETP.NE.AND P0, PT, R17, UR5, PT ;  /* 0x0000000511007c0c */ /* 0x000fc8000bf05270 */
[----:B------:R-:W-:-:S13]  /*2d40*/  ISETP.EQ.OR P0, PT, R13, UR5, !P0 ;  /* 0x000000050d007c0c */ /* 0x000fda000c702670 */
[----:B------:R-:W1:Y:S08]  /*2d50*/  @!P0 LDC R32, c[0x0][0x398] ;  /* 0x0000e600ff208b82 */ /* 0x000e700000000800 */
[----:B---3--:R-:W2:Y:S01]  /*2d60*/  @!P0 LDC.64 R26, c[0x0][0x380] ;  /* 0x0000e000ff1a8b82 */ /* 0x008ea20000000a00 */
[C---:B-1----:R-:W-:Y:S02]  /*2d70*/  @!P0 IMAD R31, R32.reuse, UR5, R17 ;  /* 0x00000005201f8c24 */ /* 0x042fe4000f8e0211 */
[----:B------:R-:W-:-:S02]  /*2d80*/  @!P0 IMAD R35, R32, UR5, R13 ;  /* 0x0000000520238c24 */ /* 0x000fc4000f8e020d */
[----:B--2---:R-:W-:-:S04]  /*2d90*/  @!P0 IMAD.WIDE.U32 R30, R31, 0x4, R26 ;  /* 0x000000041f1e8825 */ /* 0x004fc800078e001a */
[----:B------:R-:W-:Y:S01]  /*2da0*/  @!P0 IMAD.WIDE.U32 R34, R35, 0x4, R26 ;  /* 0x0000000423228825 */ /* 0x000fe200078e001a */
[----:B------:R-:W2:Y:S04]  /*2db0*/  @!P0 LDG.E R33, desc[UR8][R30.64] ;  /* 0x000000081e218981 */ /* 0x000ea8000c1e1900 */
[----:B------:R-:W3:Y:S01]  /*2dc0*/  @!P0 LDG.E R37, desc[UR8][R34.64] ;  /* 0x0000000822258981 */ /* 0x000ee2000c1e1900 */
[----:B------:R-:W-:Y:S02]  /*2dd0*/  UIADD3 UR7, UPT, UPT, UR5, 0x1, URZ ;  /* 0x0000000105077890 */ /* 0x000fe4000fffe0ff */
[-C--:B------:R-:W-:Y:S02]  /*2de0*/  @!P0 IMAD R39, R13, R32.reuse, UR5 ;  /* 0x000000050d278e24 */ /* 0x080fe4000f8e0220 */
[----:B------:R-:W-:-:S02]  /*2df0*/  @!P0 IMAD R45, R17, R32, UR5 ;  /* 0x00000005112d8e24 */ /* 0x000fc4000f8e0220 */
[----:B------:R-:W-:-:S04]  /*2e00*/  ISETP.NE.AND P1, PT, R17, UR7, PT ;  /* 0x0000000711007c0c */ /* 0x000fc8000bf25270 */
[----:B------:R-:W-:-:S13]  /*2e10*/  ISETP.EQ.OR P1, PT, R13, UR7, !P1 ;  /* 0x000000070d007c0c */ /* 0x000fda000cf22670 */
[----:B------:R-:W1:Y:S08]  /*2e20*/  @!P1 LDC R0, c[0x0][0x398] ;  /* 0x0000e600ff009b82 */ /* 0x000e700000000800 */
[----:B------:R-:W4:Y:S01]  /*2e30*/  @!P1 LDC.64 R28, c[0x0][0x380] ;  /* 0x0000e000ff1c9b82 */ /* 0x000f220000000a00 */
[C---:B--2---:R-:W-:Y:S01]  /*2e40*/  @!P0 FMUL R18, R33.reuse, R14 ;  /* 0x0000000e21128220 */ /* 0x044fe20000400000 */
[----:B------:R-:W-:Y:S01]  /*2e50*/  @!P0 FMUL R36, R33, R16 ;  /* 0x0000001021248220 */ /* 0x000fe20000400000 */
[----:B------:R-:W-:-:S04]  /*2e60*/  @!P0 IMAD.WIDE.U32 R32, R39, 0x4, R26 ;  /* 0x0000000427208825 */ /* 0x000fc800078e001a */
[C---:B---3--:R-:W-:Y:S01]  /*2e70*/  @!P0 FFMA R43, R37.reuse, R16, -R18 ;  /* 0x00000010252b8223 */ /* 0x048fe20000000812 */
[----:B------:R-:W-:Y:S01]  /*2e80*/  @!P0 FFMA R40, R37, R14, R36 ;  /* 0x0000000e25288223 */ /* 0x000fe20000000024 */
[----:B------:R-:W-:-:S03]  /*2e90*/  @!P0 IMAD.WIDE.U32 R26, R45, 0x4, R26 ;  /* 0x000000042d1a8825 */ /* 0x000fc600078e001a */
[----:B------:R-:W-:Y:S01]  /*2ea0*/  @!P0 STG.E desc[UR8][R34.64], R43 ;  /* 0x0000002b22008986 */ /* 0x000fe2000c101908 */
[C---:B-1----:R-:W-:Y:S02]  /*2eb0*/  @!P1 IMAD R45, R0.reuse, UR7, R17 ;  /* 0x00000007002d9c24 */ /* 0x042fe4000f8e0211 */
[----:B------:R-:W-:Y:S01]  /*2ec0*/  @!P1 IMAD R39, R0, UR7, R13 ;  /* 0x0000000700279c24 */ /* 0x000fe2000f8e020d */
[----:B------:R-:W-:Y:S01]  /*2ed0*/  @!P0 STG.E desc[UR8][R32.64], R43 ;  /* 0x0000002b20008986 */ /* 0x000fe2000c101908 */
[----:B----4-:R-:W-:-:S03]  /*2ee0*/  @!P1 IMAD.WIDE.U32 R36, R45, 0x4, R28 ;  /* 0x000000042d249825 */ /* 0x010fc600078e001c */
[----:B------:R1:W-:Y:S01]  /*2ef0*/  @!P0 STG.E desc[UR8][R30.64], R40 ;  /* 0x000000281e008986 */ /* 0x0003e2000c101908 */
[----:B------:R-:W-:-:S03]  /*2f00*/  @!P1 IMAD.WIDE.U32 R38, R39, 0x4, R28 ;  /* 0x0000000427269825 */ /* 0x000fc600078e001c */
[----:B------:R2:W-:Y:S04]  /*2f10*/  @!P0 STG.E desc[UR8][R26.64], R40 ;  /* 0x000000281a008986 */ /* 0x0005e8000c101908 */
[----:B------:R-:W3:Y:S04]  /*2f20*/  @!P1 LDG.E R42, desc[UR8][R36.64] ;  /* 0x00000008242a9981 */ /* 0x000ee8000c1e1900 */
[----:B------:R-:W4:Y:S01]  /*2f30*/  @!P1 LDG.E R45, desc[UR8][R38.64] ;  /* 0x00000008262d9981 */ /* 0x000f22000c1e1900 */
[----:B------:R-:W-:Y:S01]  /*2f40*/  UIADD3 UR10, UPT, UPT, UR5, 0x2, URZ ;  /* 0x00000002050a7890 */ /* 0x000fe2000fffe0ff */
[----:B-1----:R-:W-:-:S02]  /*2f50*/  @!P1 IMAD R31, R13, R0, UR7 ;  /* 0x000000070d1f9e24 */ /* 0x002fc4000f8e0200 */
[----:B------:R-:W-:Y:S02]  /*2f60*/  @!P1 IMAD R33, R17, R0, UR7 ;  /* 0x0000000711219e24 */ /* 0x000fe4000f8e0200 */
[----:B--2---:R-:W-:Y:S01]  /*2f70*/  @!P1 IMAD.WIDE.U32 R26, R31, 0x4, R28 ;  /* 0x000000041f1a9825 */ /* 0x004fe200078e001c */
[----:B------:R-:W-:-:S03]  /*2f80*/  ISETP.NE.AND P0, PT, R17, UR10, PT ;  /* 0x0000000a11007c0c */ /* 0x000fc6000bf05270 */
[----:B------:R-:W-:Y:S01]  /*2f90*/  @!P1 IMAD.WIDE.U32 R28, R33, 0x4, R28 ;  /* 0x00000004211c9825 */ /* 0x000fe200078e001c */
[----:B------:R-:W-:-:S13]  /*2fa0*/  ISETP.EQ.OR P0, PT, R13, UR10, !P0 ;  /* 0x0000000a0d007c0c */ /* 0x000fda000c702670 */
[----:B------:R-:W1:Y:S08]  /*2fb0*/  @!P0 LDC R18, c[0x0][0x398] ;  /* 0x0000e600ff128b82 */ /* 0x000e700000000800 */
[----:B------:R-:W2:Y:S01]  /*2fc0*/  @!P0 LDC.64 R34, c[0x0][0x380] ;  /* 0x0000e000ff228b82 */ /* 0x000ea20000000a00 */
[C---:B-1----:R-:W-:Y:S02]  /*2fd0*/  @!P0 IMAD R31, R18.reuse, UR10, R17 ;  /* 0x0000000a121f8c24 */ /* 0x042fe4000f8e0211 */
[----:B------:R-:W-:-:S02]  /*2fe0*/  @!P0 IMAD R33, R18, UR10, R13 ;  /* 0x0000000a12218c24 */ /* 0x000fc4000f8e020d */
[----:B--2---:R-:W-:-:S04]  /*2ff0*/  @!P0 IMAD.WIDE.U32 R30, R31, 0x4, R34 ;  /* 0x000000041f1e8825 */ /* 0x004fc800078e0022 */
[C---:B---3--:R-:W-:Y:S01]  /*3000*/  @!P1 FMUL R32, R42.reuse, R14 ;  /* 0x0000000e2a209220 */ /* 0x048fe20000400000 */
[----:B------:R-:W-:-:S03]  /*3010*/  @!P1 FMUL R42, R42, R16 ;  /* 0x000000102a2a9220 */ /* 0x000fc60000400000 */
[C---:B----4-:R-:W-:Y:S01]  /*3020*/  @!P1 FFMA R43, R45.reuse, R16, -R32 ;  /* 0x000000102d2b9223 */ /* 0x050fe20000000820 */
[----:B------:R-:W-:Y:S01]  /*3030*/  @!P1 FFMA R42, R45, R14, R42 ;  /* 0x0000000e2d2a9223 */ /* 0x000fe2000000002a */
[----:B------:R-:W-:-:S03]  /*3040*/  @!P0 IMAD.WIDE.U32 R32, R33, 0x4, R34 ;  /* 0x0000000421208825 */ /* 0x000fc600078e0022 */
[----:B------:R-:W-:Y:S04]  /*3050*/  @!P1 STG.E desc[UR8][R38.64], R43 ;  /* 0x0000002b26009986 */ /* 0x000fe8000c101908 */
[----:B------:R1:W-:Y:S04]  /*3060*/  @!P1 STG.E desc[UR8][R26.64], R43 ;  /* 0x0000002b1a009986 */ /* 0x0003e8000c101908 */
[----:B------:R2:W-:Y:S04]  /*3070*/  @!P1 STG.E desc[UR8][R36.64], R42 ;  /* 0x0000002a24009986 */ /* 0x0005e8000c101908 */
[----:B------:R3:W-:Y:S04]  /*3080*/  @!P1 STG.E desc[UR8][R28.64], R42 ;  /* 0x0000002a1c009986 */ /* 0x0007e8000c101908 */
[----:B------:R-:W4:Y:S04]  /*3090*/  @!P0 LDG.E R40, desc[UR8][R30.64] ;  /* 0x000000081e288981 */ /* 0x000f28000c1e1900 */
[----:B------:R-:W4:Y:S01]  /*30a0*/  @!P0 LDG.E R45, desc[UR8][R32.64] ;  /* 0x00000008202d8981 */ /* 0x000f22000c1e1900 */
[----:B------:R-:W-:Y:S01]  /*30b0*/  UIADD3 UR7, UPT, UPT, UR5, 0x3, URZ ;  /* 0x0000000305077890 */ /* 0x000fe2000fffe0ff */
[----:B-1----:R-:W-:-:S02]  /*30c0*/  @!P0 IMAD R27, R13, R18, UR10 ;  /* 0x0000000a0d1b8e24 */ /* 0x002fc4000f8e0212 */
[----:B--2---:R-:W-:-:S03]  /*30d0*/  @!P0 IMAD R37, R17, R18, UR10 ;  /* 0x0000000a11258e24 */ /* 0x004fc6000f8e0212 */
[----:B------:R-:W-:-:S04]  /*30e0*/  ISETP.NE.AND P1, PT, R17, UR7, PT ;  /* 0x0000000711007c0c */ /* 0x000fc8000bf25270 */
[----:B------:R-:W-:-:S13]  /*30f0*/  ISETP.EQ.OR P1, PT, R13, UR7, !P1 ;  /* 0x000000070d007c0c */ /* 0x000fda000cf22670 */
[----:B------:R-:W3:Y:S08]  /*3100*/  @!P1 LDC R0, c[0x0][0x398] ;  /* 0x0000e600ff009b82 */ /* 0x000ef00000000800 */
[----:B------:R-:W1:Y:S01]  /*3110*/  @!P1 LDC.64 R38, c[0x0][0x380] ;  /* 0x0000e000ff269b82 */ /* 0x000e620000000a00 */
[----:B---3--:R-:W-:-:S04]  /*3120*/  @!P1 IMAD R29, R0, UR7, R17 ;  /* 0x00000007001d9c24 */ /* 0x008fc8000f8e0211 */
[----:B-1----:R-:W-:-:S04]  /*3130*/  @!P1 IMAD.WIDE.U32 R28, R29, 0x4, R38 ;  /* 0x000000041d1c9825 */ /* 0x002fc800078e0026 */
[C---:B----4-:R-:W-:Y:S01]  /*3140*/  @!P0 FMUL R26, R40.reuse, R14 ;  /* 0x0000000e281a8220 */ /* 0x050fe20000400000 */
[----:B------:R-:W-:-:S03]  /*3150*/  @!P0 FMUL R40, R40, R16 ;  /* 0x0000001028288220 */ /* 0x000fc60000400000 */
[----:B------:R-:W-:Y:S01]  /*3160*/  @!P0 FFMA R43, R45, R16, -R26 ;  /* 0x000000102d2b8223 */ /* 0x000fe2000000081a */
[----:B------:R-:W-:-:S04]  /*3170*/  @!P0 IMAD.WIDE.U32 R26, R27, 0x4, R34 ;  /* 0x000000041b1a8825 */ /* 0x000fc800078e0022 */
[----:B------:R-:W-:Y:S01]  /*3180*/  @!P0 FFMA R45, R45, R14, R40 ;  /* 0x0000000e2d2d8223 */ /* 0x000fe20000000028 */
[----:B------:R-:W-:Y:S01]  /*3190*/  @!P0 IMAD.WIDE.U32 R34, R37, 0x4, R34 ;  /* 0x0000000425228825 */ /* 0x000fe200078e0022 */
[----:B------:R-:W-:Y:S03]  /*31a0*/  @!P0 STG.E desc[UR8][R32.64], R43 ;  /* 0x0000002b20008986 */ /* 0x000fe6000c101908 */
[----:B------:R-:W-:Y:S01]  /*31b0*/  @!P1 IMAD R37, R0, UR7, R13 ;  /* 0x0000000700259c24 */ /* 0x000fe2000f8e020d */
[----:B------:R1:W-:Y:S03]  /*31c0*/  @!P0 STG.E desc[UR8][R26.64], R43 ;  /* 0x0000002b1a008986 */ /* 0x0003e6000c101908 */
[----:B------:R-:W-:Y:S01]  /*31d0*/  @!P1 IMAD.WIDE.U32 R36, R37, 0x4, R38 ;  /* 0x0000000425249825 */ /* 0x000fe200078e0026 */
[----:B------:R2:W-:Y:S04]  /*31e0*/  @!P0 STG.E desc[UR8][R30.64], R45 ;  /* 0x0000002d1e008986 */ /* 0x0005e8000c101908 */
[----:B------:R3:W-:Y:S04]  /*31f0*/  @!P0 STG.E desc[UR8][R34.64], R45 ;  /* 0x0000002d22008986 */ /* 0x0007e8000c101908 */
[----:B------:R-:W4:Y:S04]  /*3200*/  @!P1 LDG.E R40, desc[UR8][R28.64] ;  /* 0x000000081c289981 */ /* 0x000f28000c1e1900 */
[----:B------:R-:W2:Y:S01]  /*3210*/  @!P1 LDG.E R18, desc[UR8][R36.64] ;  /* 0x0000000824129981 */ /* 0x000ea2000c1e1900 */
[-C--:B------:R-:W-:Y:S01]  /*3220*/  @!P1 IMAD R44, R13, R0.reuse, UR7 ;  /* 0x000000070d2c9e24 */ /* 0x080fe2000f8e0200 */
[----:B------:R-:W-:Y:S01]  /*3230*/  UIADD3 UR5, UPT, UPT, UR5, 0x4, URZ ;  /* 0x0000000405057890 */ /* 0x000fe2000fffe0ff */
[----:B------:R-:W-:-:S02]  /*3240*/  @!P1 IMAD R0, R17, R0, UR7 ;  /* 0x0000000711009e24 */ /* 0x000fc4000f8e0200 */
[----:B-1----:R-:W-:-:S03]  /*3250*/  @!P1 IMAD.WIDE.U32 R26, R44, 0x4, R38 ;  /* 0x000000042c1a9825 */ /* 0x002fc600078e0026 */
[----:B------:R-:W-:Y:S01]  /*3260*/  ISETP.NE.AND P0, PT, R9, UR5, PT ;  /* 0x0000000509007c0c */ /* 0x000fe2000bf05270 */
[----:B------:R-:W-:-:S04]  /*3270*/  @!P1 IMAD.WIDE.U32 R38, R0, 0x4, R38 ;  /* 0x0000000400269825 */ /* 0x000fc800078e0026 */
[C---:B----4-:R-:W-:Y:S01]  /*3280*/  @!P1 FMUL R42, R40.reuse, R14 ;  /* 0x0000000e282a9220 */ /* 0x050fe20000400000 */
[----:B------:R-:W-:-:S03]  /*3290*/  @!P1 FMUL R40, R40, R16 ;  /* 0x0000001028289220 */ /* 0x000fc60000400000 */
[C---:B--2---:R-:W-:Y:S01]  /*32a0*/  @!P1 FFMA R33, R18.reuse, R16, -R42 ;  /* 0x0000001012219223 */ /* 0x044fe2000000082a */
[----:B------:R-:W-:-:S04]  /*32b0*/  @!P1 FFMA R31, R18, R14, R40 ;  /* 0x0000000e121f9223 */ /* 0x000fc80000000028 */
[----:B------:R3:W-:Y:S04]  /*32c0*/  @!P1 STG.E desc[UR8][R36.64], R33 ;  /* 0x0000002124009986 */ /* 0x0007e8000c101908 */
[----:B------:R3:W-:Y:S04]  /*32d0*/  @!P1 STG.E desc[UR8][R26.64], R33 ;  /* 0x000000211a009986 */ /* 0x0007e8000c101908 */
[----:B------:R3:W-:Y:S04]  /*32e0*/  @!P1 STG.E desc[UR8][R28.64], R31 ;  /* 0x0000001f1c009986 */ /* 0x0007e8000c101908 */
[----:B------:R3:W-:Y:S01]  /*32f0*/  @!P1 STG.E desc[UR8][R38.64], R31 ;  /* 0x0000001f26009986 */ /* 0x0007e2000c101908 */
[----:B------:R-:W-:Y:S05]  /*3300*/  @P0 BRA `(.L_x_914) ;  /* 0xfffffff800880947 */ /* 0x000fea000383ffff */
[----:B------:R-:W-:-:S07]  /*3310*/  MOV R0, R9 ;  /* 0x0000000900007202 */ /* 0x000fce0000000f00 */
.L_x_913:
[----:B------:R-:W-:-:S13]  /*3320*/  ISETP.NE.AND P2, PT, R6, RZ, PT ;  /* 0x000000ff0600720c */ /* 0x000fda0003f45270 */
[----:B------:R-:W-:Y:S05]  /*3330*/  @!P2 BRA `(.L_x_915) ;  /* 0x000000040020a947 */ /* 0x000fea0003800000 */
[----:B------:R-:W-:-:S13]  /*3340*/  ISETP.NE.AND P0, PT, R11, RZ, PT ;  /* 0x000000ff0b00720c */ /* 0x000fda0003f05270 */
[----:B------:R-:W-:Y:S05]  /*3350*/  @!P0 BRA `(.L_x_916) ;  /* 0x0000000000b88947 */ /* 0x000fea0003800000 */
[----:B------:R-:W-:-:S04]  /*3360*/  ISETP.NE.AND P0, PT, R0, R17, PT ;  /* 0x000000110000720c */ /* 0x000fc80003f05270 */
[----:B------:R-:W-:-:S13]  /*3370*/  ISETP.EQ.OR P0, PT, R0, R13, !P0 ;  /* 0x0000000d0000720c */ /* 0x000fda0004702670 */
[----:B---3--:R-:W1:Y:S08]  /*3380*/  @!P0 LDC R45, c[0x0][0x398] ;  /* 0x0000e600ff2d8b82 */ /* 0x008e700000000800 */
[----:B------:R-:W2:Y:S01]  /*3390*/  @!P0 LDC.64 R28, c[0x0][0x380] ;  /* 0x0000e000ff1c8b82 */ /* 0x000ea20000000a00 */
[CC--:B-1----:R-:W-:Y:S02]  /*33a0*/  @!P0 IMAD R33, R0.reuse, R45.reuse, R17 ;  /* 0x0000002d00218224 */ /* 0x0c2fe400078e0211 */
[----:B------:R-:W-:-:S02]  /*33b0*/  @!P0 IMAD R37, R0, R45, R13 ;  /* 0x0000002d00258224 */ /* 0x000fc400078e020d */
[----:B--2---:R-:W-:-:S04]  /*33c0*/  @!P0 IMAD.WIDE.U32 R32, R33, 0x4, R28 ;  /* 0x0000000421208825 */ /* 0x004fc800078e001c */
[----:B------:R-:W-:Y:S01]  /*33d0*/  @!P0 IMAD.WIDE.U32 R36, R37, 0x4, R28 ;  /* 0x0000000425248825 */ /* 0x000fe200078e001c */
[----:B------:R-:W2:Y:S04]  /*33e0*/  @!P0 LDG.E R43, desc[UR8][R32.64] ;  /* 0x00000008202b8981 */ /* 0x000ea8000c1e1900 */
[----:B------:R-:W3:Y:S01]  /*33f0*/  @!P0 LDG.E R35, desc[UR8][R36.64] ;  /* 0x0000000824238981 */ /* 0x000ee2000c1e1900 */
[----:B------:R-:W-:Y:S01]  /*3400*/  IADD3 R18, PT, PT, R0, 0x1, RZ ;  /* 0x0000000100127810 */ /* 0x000fe20007ffe0ff */
[-CC-:B------:R-:W-:Y:S02]  /*3410*/  @!P0 IMAD R31, R13, R45.reuse, R0.reuse ;  /* 0x0000002d0d1f8224 */ /* 0x180fe400078e0200 */
[----:B------:R-:W-:Y:S01]  /*3420*/  @!P0 IMAD R45, R17, R45, R0 ;  /* 0x0000002d112d8224 */ /* 0x000fe200078e0200 */
[----:B------:R-:W-:-:S04]  /*3430*/  ISETP.NE.AND P1, PT, R18, R17, PT ;  /* 0x000000111200720c */ /* 0x000fc80003f25270 */
[----:B------:R-:W-:-:S13]  /*3440*/  ISETP.EQ.OR P1, PT, R18, R13, !P1 ;  /* 0x0000000d1200720c */ /* 0x000fda0004f22670 */
[----:B------:R-:W1:Y:S08]  /*3450*/  @!P1 LDC R38, c[0x0][0x398] ;  /* 0x0000e600ff269b82 */ /* 0x000e700000000800 */
[----:B------:R-:W4:Y:S01]  /*3460*/  @!P1 LDC.64 R26, c[0x0][0x380] ;  /* 0x0000e000ff1a9b82 */ /* 0x000f220000000a00 */
[----:B-1----:R-:W-:Y:S02]  /*3470*/  @!P1 IMAD R40, R18, R38, R17 ;  /* 0x0000002612289224 */ /* 0x002fe400078e0211 */
[C---:B--2---:R-:W-:Y:S01]  /*3480*/  @!P0 FMUL R30, R43.reuse, R14 ;  /* 0x0000000e2b1e8220 */ /* 0x044fe20000400000 */
[----:B------:R-:W-:-:S03]  /*3490*/  @!P0 FMUL R34, R43, R16 ;  /* 0x000000102b228220 */ /* 0x000fc60000400000 */
[----:B---3--:R-:W-:Y:S01]  /*34a0*/  @!P0 FFMA R39, R35, R16, -R30 ;  /* 0x0000001023278223 */ /* 0x008fe2000000081e */
[----:B------:R-:W-:-:S04]  /*34b0*/  @!P0 IMAD.WIDE.U32 R30, R31, 0x4, R28 ;  /* 0x000000041f1e8825 */ /* 0x000fc800078e001c */
[----:B------:R-:W-:Y:S01]  /*34c0*/  @!P0 FFMA R43, R35, R14, R34 ;  /* 0x0000000e232b8223 */ /* 0x000fe20000000022 */
[----:B------:R-:W-:Y:S01]  /*34d0*/  @!P0 IMAD.WIDE.U32 R28, R45, 0x4, R28 ;  /* 0x000000042d1c8825 */ /* 0x000fe200078e001c */
[----:B------:R1:W-:Y:S03]  /*34e0*/  @!P0 STG.E desc[UR8][R36.64], R39 ;  /* 0x0000002724008986 */ /* 0x0003e6000c101908 */
[----:B------:R-:W-:Y:S01]  /*34f0*/  @!P1 IMAD R45, R18, R38, R13 ;  /* 0x00000026122d9224 */ /* 0x000fe200078e020d */
[----:B------:R2:W-:Y:S01]  /*3500*/  @!P0 STG.E desc[UR8][R30.64], R39 ;  /* 0x000000271e008986 */ /* 0x0005e2000c101908 */
[----:B----4-:R-:W-:-:S03]  /*3510*/  @!P1 IMAD.WIDE.U32 R34, R40, 0x4, R26 ;  /* 0x0000000428229825 */ /* 0x010fc600078e001a */
[----:B------:R4:W-:Y:S01]  /*3520*/  @!P0 STG.E desc[UR8][R32.64], R43 ;  /* 0x0000002b20008986 */ /* 0x0009e2000c101908 */
[----:B-1----:R-:W-:-:S03]  /*3530*/  @!P1 IMAD.WIDE.U32 R36, R45, 0x4, R26 ;  /* 0x000000042d249825 */ /* 0x002fc600078e001a */
[----:B------:R4:W-:Y:S04]  /*3540*/  @!P0 STG.E desc[UR8][R28.64], R43 ;  /* 0x0000002b1c008986 */ /* 0x0009e8000c101908 */
[----:B------:R-:W3:Y:S04]  /*3550*/  @!P1 LDG.E R40, desc[UR8][R34.64] ;  /* 0x0000000822289981 */ /* 0x000ee8000c1e1900 */
[----:B------:R-:W4:Y:S01]  /*3560*/  @!P1 LDG.E R45, desc[UR8][R36.64] ;  /* 0x00000008242d9981 */ /* 0x000f22000c1e1900 */
[-CC-:B------:R-:W-:Y:S01]  /*3570*/  @!P1 IMAD R44, R13, R38.reuse, R18.reuse ;  /* 0x000000260d2c9224 */ /* 0x180fe200078e0212 */
[----:B------:R-:W-:Y:S01]  /*3580*/  IADD3 R0, PT, PT, R0, 0x2, RZ ;  /* 0x0000000200007810 */ /* 0x000fe20007ffe0ff */
[----:B------:R-:W-:-:S02]  /*3590*/  @!P1 IMAD R18, R17, R38, R18 ;  /* 0x0000002611129224 */ /* 0x000fc400078e0212 */
[----:B--2---:R-:W-:-:S04]  /*35a0*/  @!P1 IMAD.WIDE.U32 R30, R44, 0x4, R26 ;  /* 0x000000042c1e9825 */ /* 0x004fc800078e001a */
[----:B------:R-:W-:-:S04]  /*35b0*/  @!P1 IMAD.WIDE.U32 R26, R18, 0x4, R26 ;  /* 0x00000004121a9825 */ /* 0x000fc800078e001a */
[C---:B---3--:R-:W-:Y:S01]  /*35c0*/  @!P1 FMUL R42, R40.reuse, R14 ;  /* 0x0000000e282a9220 */ /* 0x048fe20000400000 */
[----:B------:R-:W-:-:S03]  /*35d0*/  @!P1 FMUL R40, R40, R16 ;  /* 0x0000001028289220 */ /* 0x000fc60000400000 */
[C---:B----4-:R-:W-:Y:S01]  /*35e0*/  @!P1 FFMA R39, R45.reuse, R16, -R42 ;  /* 0x000000102d279223 */ /* 0x050fe2000000082a */
[----:B------:R-:W-:-:S04]  /*35f0*/  @!P1 FFMA R45, R45, R14, R40 ;  /* 0x0000000e2d2d9223 */ /* 0x000fc80000000028 */
[----:B------:R1:W-:Y:S04]  /*3600*/  @!P1 STG.E desc[UR8][R36.64], R39 ;  /* 0x0000002724009986 */ /* 0x0003e8000c101908 */
[----:B------:R1:W-:Y:S04]  /*3610*/  @!P1 STG.E desc[UR8][R30.64], R39 ;  /* 0x000000271e009986 */ /* 0x0003e8000c101908 */
[----:B------:R1:W-:Y:S04]  /*3620*/  @!P1 STG.E desc[UR8][R34.64], R45 ;  /* 0x0000002d22009986 */ /* 0x0003e8000c101908 */
[----:B------:R1:W-:Y:S02]  /*3630*/  @!P1 STG.E desc[UR8][R26.64], R45 ;  /* 0x0000002d1a009986 */ /* 0x0003e4000c101908 */
.L_x_916:
[----:B------:R-:W-:-:S04]  /*3640*/  ISETP.NE.AND P0, PT, R0, R17, PT ;  /* 0x000000110000720c */ /* 0x000fc80003f05270 */
[----:B------:R-:W-:-:S04]  /*3650*/  ISETP.EQ.OR P0, PT, R0, R13, !P0 ;  /* 0x0000000d0000720c */ /* 0x000fc80004702670 */
[----:B------:R-:W-:-:S13]  /*3660*/  ISETP.EQ.OR P0, PT, R3, RZ, P0 ;  /* 0x000000ff0300720c */ /* 0x000fda0000702670 */
[----:B------:R-:W-:Y:S05]  /*3670*/  @P0 BRA `(.L_x_915) ;  /* 0x0000000000500947 */ /* 0x000fea0003800000 */
[----:B-1-3--:R-:W1:Y:S01]  /*3680*/  LDC.64 R26, c[0x0][0x380] ;  /* 0x0000e000ff1a7b82 */ /* 0x00ae620000000a00 */
[----:B------:R-:W2:Y:S02]  /*3690*/  LDCU UR5, c[0x0][0x398] ;  /* 0x00007300ff0577ac */ /* 0x000ea40008000800 */
[C---:B--2---:R-:W-:Y:S02]  /*36a0*/  IMAD R29, R0.reuse, UR5, R17 ;  /* 0x00000005001d7c24 */ /* 0x044fe4000f8e0211 */
[----:B------:R-:W-:Y:S02]  /*36b0*/  IMAD R31, R0, UR5, R13 ;  /* 0x00000005001f7c24 */ /* 0x000fe4000f8e020d */
[----:B-1----:R-:W-:-:S04]  /*36c0*/  IMAD.WIDE.U32 R28, R29, 0x4, R26 ;  /* 0x000000041d1c7825 */ /* 0x002fc800078e001a */
[----:B------:R-:W-:Y:S01]  /*36d0*/  IMAD.WIDE.U32 R30, R31, 0x4, R26 ;  /* 0x000000041f1e7825 */ /* 0x000fe200078e001a */
[----:B------:R-:W2:Y:S04]  /*36e0*/  LDG.E R33, desc[UR8][R28.64] ;  /* 0x000000081c217981 */ /* 0x000ea8000c1e1900 */
[----:B------:R-:W3:Y:S01]  /*36f0*/  LDG.E R35, desc[UR8][R30.64] ;  /* 0x000000081e237981 */ /* 0x000ee2000c1e1900 */
[--C-:B------:R-:W-:Y:S02]  /*3700*/  IMAD R43, R13, UR5, R0.reuse ;  /* 0x000000050d2b7c24 */ /* 0x100fe4000f8e0200 */
[----:B------:R-:W-:Y:S02]  /*3710*/  IMAD R45, R17, UR5, R0 ;  /* 0x00000005112d7c24 */ /* 0x000fe4000f8e0200 */
[C---:B--2---:R-:W-:Y:S01]  /*3720*/  FMUL R18, R33.reuse, R14 ;  /* 0x0000000e21127220 */ /* 0x044fe20000400000 */
[----:B------:R-:W-:Y:S01]  /*3730*/  FMUL R39, R33, R16 ;  /* 0x0000001021277220 */ /* 0x000fe20000400000 */
[----:B------:R-:W-:-:S04]  /*3740*/  IMAD.WIDE.U32 R32, R43, 0x4, R26 ;  /* 0x000000042b207825 */ /* 0x000fc800078e001a */
[C---:B---3--:R-:W-:Y:S01]  /*3750*/  FFMA R37, R35.reuse, R16, -R18 ;  /* 0x0000001023257223 */ /* 0x048fe20000000812 */
[----:B------:R-:W-:Y:S01]  /*3760*/  FFMA R39, R35, R14, R39 ;  /* 0x0000000e23277223 */ /* 0x000fe20000000027 */
[----:B------:R-:W-:-:S03]  /*3770*/  IMAD.WIDE.U32 R26, R45, 0x4, R26 ;  /* 0x000000042d1a7825 */ /* 0x000fc600078e001a */
[----:B------:R2:W-:Y:S04]  /*3780*/  STG.E desc[UR8][R30.64], R37 ;  /* 0x000000251e007986 */ /* 0x0005e8000c101908 */
[----:B------:R2:W-:Y:S04]  /*3790*/  STG.E desc[UR8][R32.64], R37 ;  /* 0x0000002520007986 */ /* 0x0005e8000c101908 */
[----:B------:R2:W-:Y:S04]  /*37a0*/  STG.E desc[UR8][R28.64], R39 ;  /* 0x000000271c007986 */ /* 0x0005e8000c101908 */
[----:B------:R2:W-:Y:S02]  /*37b0*/  STG.E desc[UR8][R26.64], R39 ;  /* 0x000000271a007986 */ /* 0x0005e4000c101908 */
.L_x_915:
[----:B------:R-:W4:Y:S01]  /*37c0*/  LDC R0, c[0x0][0x398] ;  /* 0x0000e600ff007b82 */ /* 0x000f220000000800 */
[----:B--23--:R-:W-:Y:S01]  /*37d0*/  FADD R29, R16, R16 ;  /* 0x00000010101d7221 */ /* 0x00cfe20000000000 */
[----:B------:R-:W-:-:S03]  /*37e0*/  ISETP.GE.U32.AND P0, PT, R5, 0x7, PT ;  /* 0x000000070500780c */ /* 0x000fc60003f06070 */
[----:B------:R-:W-:-:S03]  /*37f0*/  FMUL R18, R29, R14 ;  /* 0x0000000e1d127220 */ /* 0x000fc60000400000 */
[----:B-1----:R-:W1:Y:S01]  /*3800*/  LDC.64 R26, c[0x0][0x380] ;  /* 0x0000e000ff1a7b82 */ /* 0x002e620000000a00 */
[----:B------:R-:W-:Y:S01]  /*3810*/  FMUL R29, R19, R18 ;  /* 0x00000012131d7220 */ /* 0x000fe20000400000 */
[----:B------:R-:W-:Y:S01]  /*3820*/  FMUL R18, R16, R16 ;  /* 0x0000001010127220 */ /* 0x000fe20000400000 */
[----:B------:R-:W-:-:S03]  /*3830*/  FMUL R19, R14, R14 ;  /* 0x0000000e0e137220 */ /* 0x000fc60000400000 */
[CCC-:B-----5:R-:W-:Y:S01]  /*3840*/  FFMA R28, R12.reuse, R18.reuse, -R29.reuse ;  /* 0x000000120c1c7223 */ /* 0x1e0fe2000000081d */
[-C--:B------:R-:W-:Y:S01]  /*3850*/  FFMA R29, R12, R19.reuse, R29 ;  /* 0x000000130c1d7223 */ /* 0x080fe2000000001d */
[----:B------:R-:W-:Y:S02]  /*3860*/  IMAD.MOV.U32 R12, RZ, RZ, RZ ;  /* 0x000000ffff0c7224 */ /* 0x000fe400078e00ff */
[C---:B------:R-:W-:Y:S01]  /*3870*/  FFMA R19, R41.reuse, R19, R28 ;  /* 0x0000001329137223 */ /* 0x040fe2000000001c */
[----:B------:R-:W-:-:S04]  /*3880*/  FFMA R29, R41, R18, R29 ;  /* 0x00000012291d7223 */ /* 0x000fc8000000001d */
[----:B------:R2:W-:Y:S01]  /*3890*/  STG.E desc[UR8][R20.64], R19 ;  /* 0x0000001314007986 */ /* 0x0005e2000c101908 */
[----:B----4-:R-:W-:-:S03]  /*38a0*/  IMAD R31, R17, R0, R13 ;  /* 0x00000000111f7224 */ /* 0x010fc600078e020d */
[----:B------:R2:W-:Y:S04]  /*38b0*/  STG.E desc[UR8][R24.64], R29 ;  /* 0x0000001d18007986 */ /* 0x0005e8000c101908 */
[----:B------:R2:W-:Y:S01]  /*38c0*/  STG.E desc[UR8][R22.64], RZ ;  /* 0x000000ff16007986 */ /* 0x0005e2000c101908 */
[----:B-1----:R-:W-:-:S05]  /*38d0*/  IMAD.WIDE.U32 R26, R31, 0x4, R26 ;  /* 0x000000041f1a7825 */ /* 0x002fca00078e001a */
[----:B------:R2:W-:Y:S01]  /*38e0*/  STG.E desc[UR8][R26.64], RZ ;  /* 0x000000ff1a007986 */ /* 0x0005e2000c101908 */
[----:B------:R-:W-:Y:S05]  /*38f0*/  @!P0 BRA `(.L_x_917) ;  /* 0x0000000400988947 */ /* 0x000fea0003800000 */
[----:B------:R-:W-:-:S05]  /*3900*/  UMOV UR5, URZ ;  /* 0x000000ff00057c82 */ /* 0x000fca0008000000 */
.L_x_918:
[----:B-12---:R-:W1:Y:S01]  /*3910*/  LDC.64 R18, c[0x0][0x388] ;  /* 0x0000e200ff127b82 */ /* 0x006e620000000a00 */
[C---:B------:R-:W-:Y:S02]  /*3920*/  IMAD R31, R0.reuse, UR5, R17 ;  /* 0x00000005001f7c24 */ /* 0x040fe4000f8e0211 */
[----:B------:R-:W-:Y:S02]  /*3930*/  IMAD R23, R0, UR5, R13 ;  /* 0x0000000500177c24 */ /* 0x000fe4000f8e020d */
[----:B-1----:R-:W-:-:S04]  /*3940*/  IMAD.WIDE.U32 R26, R31, 0x4, R18 ;  /* 0x000000041f1a7825 */ /* 0x002fc800078e0012 */
[----:B------:R-:W-:Y:S01]  /*3950*/  IMAD.WIDE.U32 R24, R23, 0x4, R18 ;  /* 0x0000000417187825 */ /* 0x000fe200078e0012 */
[----:B------:R-:W2:Y:S04]  /*3960*/  LDG.E R33, desc[UR8][R26.64] ;  /* 0x000000081a217981 */ /* 0x000ea8000c1e1900 */
[----:B------:R-:W3:Y:S01]  /*3970*/  LDG.E R29, desc[UR8][R24.64] ;  /* 0x00000008181d7981 */ /* 0x000ee2000c1e1900 */
[-C--:B------:R-:W-:Y:S02]  /*3980*/  IADD3 R39, PT, PT, R31, R0.reuse, RZ ;  /* 0x000000001f277210 */ /* 0x080fe40007ffe0ff */
[----:B------:R-:W-:-:S03]  /*3990*/  IADD3 R35, PT, PT, R23, R0, RZ ;  /* 0x0000000017237210 */ /* 0x000fc60007ffe0ff */
[----:B------:R-:W-:-:S04]  /*39a0*/  IMAD.WIDE.U32 R22, R39, 0x4, R18 ;  /* 0x0000000427167825 */ /* 0x000fc800078e0012 */
[C---:B--2---:R-:W-:Y:S01]  /*39b0*/  FMUL R12, R33.reuse, R14 ;  /* 0x0000000e210c7220 */ /* 0x044fe20000400000 */
[----:B------:R-:W-:-:S03]  /*39c0*/  FMUL R33, R33, R16 ;  /* 0x0000001021217220 */ /* 0x000fc60000400000 */
[C---:B---3--:R-:W-:Y:S01]  /*39d0*/  FFMA R31, R29.reuse, R16, -R12 ;  /* 0x000000101d1f7223 */ /* 0x048fe2000000080c */
[----:B------:R-:W-:Y:S01]  /*39e0*/  FFMA R33, R29, R14, R33 ;  /* 0x0000000e1d217223 */ /* 0x000fe20000000021 */
[----:B------:R-:W-:-:S03]  /*39f0*/  IMAD.WIDE.U32 R28, R35, 0x4, R18 ;  /* 0x00000004231c7825 */ /* 0x000fc600078e0012 */
[----:B------:R1:W-:Y:S04]  /*3a00*/  STG.E desc[UR8][R24.64], R31 ;  /* 0x0000001f18007986 */ /* 0x0003e8000c101908 */
[----:B------:R2:W-:Y:S04]  /*3a10*/  STG.E desc[UR8][R26.64], R33 ;  /* 0x000000211a007986 */ /* 0x0005e8000c101908 */
[----:B------:R-:W3:Y:S04]  /*3a20*/  LDG.E R41, desc[UR8][R22.64] ;  /* 0x0000000816297981 */ /* 0x000ee8000c1e1900 */
[----:B------:R-:W4:Y:S01]  /*3a30*/  LDG.E R37, desc[UR8][R28.64] ;  /* 0x000000081c257981 */ /* 0x000f22000c1e1900 */
[----:B------:R-:W-:Y:S01]  /*3a40*/  IADD3 R43, PT, PT, R39, R0, RZ ;  /* 0x00000000272b7210 */ /* 0x000fe20007ffe0ff */
[----:B------:R-:W-:-:S04]  /*3a50*/  IMAD.IADD R35, R35, 0x1, R0 ;  /* 0x0000000123237824 */ /* 0x000fc800078e0200 */
[----:B-1----:R-:W-:-:S04]  /*3a60*/  IMAD.WIDE.U32 R24, R43, 0x4, R18 ;  /* 0x000000042b187825 */ /* 0x002fc800078e0012 */
[----:B------:R-:W-:-:S04]  /*3a70*/  IMAD.WIDE.U32 R30, R35, 0x4, R18 ;  /* 0x00000004231e7825 */ /* 0x000fc800078e0012 */
[C---:B---3--:R-:W-:Y:S01]  /*3a80*/  FMUL R12, R41.reuse, R14 ;  /* 0x0000000e290c7220 */ /* 0x048fe20000400000 */
[----:B------:R-:W-:-:S03]  /*3a90*/  FMUL R41, R41, R16 ;  /* 0x0000001029297220 */ /* 0x000fc60000400000 */
[C---:B----4-:R-:W-:Y:S01]  /*3aa0*/  FFMA R39, R37.reuse, R16, -R12 ;  /* 0x0000001025277223 */ /* 0x050fe2000000080c */
[----:B------:R-:W-:-:S04]  /*3ab0*/  FFMA R41, R37, R14, R41 ;  /* 0x0000000e25297223 */ /* 0x000fc80000000029 */
[----:B------:R1:W-:Y:S04]  /*3ac0*/  STG.E desc[UR8][R28.64], R39 ;  /* 0x000000271c007986 */ /* 0x0003e8000c101908 */
[----:B------:R3:W-:Y:S04]  /*3ad0*/  STG.E desc[UR8][R22.64], R41 ;  /* 0x0000002916007986 */ /* 0x0007e8000c101908 */
[----:B--2---:R-:W2:Y:S04]  /*3ae0*/  LDG.E R33, desc[UR8][R24.64] ;  /* 0x0000000818217981 */ /* 0x004ea8000c1e1900 */
[----:B------:R-:W4:Y:S01]  /*3af0*/  LDG.E R27, desc[UR8][R30.64] ;  /* 0x000000081e1b7981 */ /* 0x000f22000c1e1900 */
[----:B------:R-:W-:-:S02]  /*3b00*/  IADD3 R43, PT, PT, R43, R0, RZ ;  /* 0x000000002b2b7210 */ /* 0x000fc40007ffe0ff */
[----:B------:R-:W-:-:S05]  /*3b10*/  IADD3 R35, PT, PT, R35, R0, RZ ;  /* 0x0000000023237210 */ /* 0x000fca0007ffe0ff */
[----:B-1----:R-:W-:-:S04]  /*3b20*/  IMAD.WIDE.U32 R28, R35, 0x4, R18 ;  /* 0x00000004231c7825 */ /* 0x002fc800078e0012 */
[C---:B--2---:R-:W-:Y:S01]  /*3b30*/  FMUL R12, R33.reuse, R14 ;  /* 0x0000000e210c7220 */ /* 0x044fe20000400000 */
[----:B------:R-:W-:-:S03]  /*3b40*/  FMUL R37, R33, R16 ;  /* 0x0000001021257220 */ /* 0x000fc60000400000 */
[C---:B----4-:R-:W-:Y:S01]  /*3b50*/  FFMA R33, R27.reuse, R16, -R12 ;  /* 0x000000101b217223 */ /* 0x050fe2000000080c */
[----:B------:R-:W-:Y:S01]  /*3b60*/  FFMA R37, R27, R14, R37 ;  /* 0x0000000e1b257223 */ /* 0x000fe20000000025 */
[----:B------:R-:W-:-:S03]  /*3b70*/  IMAD.WIDE.U32 R26, R43, 0x4, R18 ;  /* 0x000000042b1a7825 */ /* 0x000fc600078e0012 */
[----:B------:R1:W-:Y:S04]  /*3b80*/  STG.E desc[UR8][R30.64], R33 ;  /* 0x000000211e007986 */ /* 0x0003e8000c101908 */
[----:B------:R2:W-:Y:S04]  /*3b90*/  STG.E desc[UR8][R24.64], R37 ;  /* 0x0000002518007986 */ /* 0x0005e8000c101908 */
[----:B------:R-:W4:Y:S04]  /*3ba0*/  LDG.E R39, desc[UR8][R26.64] ;  /* 0x000000081a277981 */ /* 0x000f28000c1e1900 */
[----:B---3--:R-:W3:Y:S01]  /*3bb0*/  LDG.E R23, desc[UR8][R28.64] ;  /* 0x000000081c177981 */ /* 0x008ee2000c1e1900 */
[----:B------:R-:W-:Y:S01]  /*3bc0*/  IADD3 R43, PT, PT, R43, R0, RZ ;  /* 0x000000002b2b7210 */ /* 0x000fe20007ffe0ff */
[----:B------:R-:W-:-:S04]  /*3bd0*/  IMAD.IADD R35, R35, 0x1, R0 ;  /* 0x0000000123237824 */ /* 0x000fc800078e0200 */
[----:B-1----:R-:W-:-:S04]  /*3be0*/  IMAD.WIDE.U32 R30, R35, 0x4, R18 ;  /* 0x00000004231e7825 */ /* 0x002fc800078e0012 */
[C---:B----4-:R-:W-:Y:S01]  /*3bf0*/  FMUL R12, R39.reuse, R14 ;  /* 0x0000000e270c7220 */ /* 0x050fe20000400000 */
[----:B------:R-:W-:-:S03]  /*3c00*/  FMUL R41, R39, R16 ;  /* 0x0000001027297220 */ /* 0x000fc60000400000 */
[C---:B---3--:R-:W-:Y:S01]  /*3c10*/  FFMA R39, R23.reuse, R16, -R12 ;  /* 0x0000001017277223 */ /* 0x048fe2000000080c */
[----:B------:R-:W-:Y:S01]  /*3c20*/  FFMA R41, R23, R14, R41 ;  /* 0x0000000e17297223 */ /* 0x000fe20000000029 */
[----:B------:R-:W-:-:S03]  /*3c30*/  IMAD.WIDE.U32 R22, R43, 0x4, R18 ;  /* 0x000000042b167825 */ /* 0x000fc600078e0012 */
[----:B------:R1:W-:Y:S04]  /*3c40*/  STG.E desc[UR8][R28.64], R39 ;  /* 0x000000271c007986 */ /* 0x0003e8000c101908 */
[----:B------:R3:W-:Y:S04]  /*3c50*/  STG.E desc[UR8][R26.64], R41 ;  /* 0x000000291a007986 */ /* 0x0007e8000c101908 */
[----:B------:R-:W4:Y:S04]  /*3c60*/  LDG.E R33, desc[UR8][R22.64] ;  /* 0x0000000816217981 */ /* 0x000f28000c1e1900 */
[----:B--2---:R-:W2:Y:S01]  /*3c70*/  LDG.E R25, desc[UR8][R30.64] ;  /* 0x000000081e197981 */ /* 0x004ea2000c1e1900 */
[----:B------:R-:W-:-:S02]  /*3c80*/  IADD3 R43, PT, PT, R43, R0, RZ ;  /* 0x000000002b2b7210 */ /* 0x000fc40007ffe0ff */
[----:B------:R-:W-:-:S05]  /*3c90*/  IADD3 R35, PT, PT, R35, R0, RZ ;  /* 0x0000000023237210 */ /* 0x000fca0007ffe0ff */
[----:B-1----:R-:W-:-:S04]  /*3ca0*/  IMAD.WIDE.U32 R28, R35, 0x4, R18 ;  /* 0x00000004231c7825 */ /* 0x002fc800078e0012 */
[C---:B----4-:R-:W-:Y:S01]  /*3cb0*/  FMUL R12, R33.reuse, R14 ;  /* 0x0000000e210c7220 */ /* 0x050fe20000400000 */
[----:B------:R-:W-:-:S03]  /*3cc0*/  FMUL R37, R33, R16 ;  /* 0x0000001021257220 */ /* 0x000fc60000400000 */
[C---:B--2---:R-:W-:Y:S01]  /*3cd0*/  FFMA R33, R25.reuse, R16, -R12 ;  /* 0x0000001019217223 */ /* 0x044fe2000000080c */
[----:B------:R-:W-:Y:S01]  /*3ce0*/  FFMA R37, R25, R14, R37 ;  /* 0x0000000e19257223 */ /* 0x000fe20000000025 */
[----:B------:R-:W-:-:S03]  /*3cf0*/  IMAD.WIDE.U32 R24, R43, 0x4, R18 ;  /* 0x000000042b187825 */ /* 0x000fc600078e0012 */
[----:B------:R-:W-:Y:S04]  /*3d00*/  STG.E desc[UR8][R30.64], R33 ;  /* 0x000000211e007986 */ /* 0x000fe8000c101908 */
[----:B------:R1:W-:Y:S04]  /*3d10*/  STG.E desc[UR8][R22.64], R37 ;  /* 0x0000002516007986 */ /* 0x0003e8000c101908 */
[----:B------:R-:W2:Y:S04]  /*3d20*/  LDG.E R39, desc[UR8][R24.64] ;  /* 0x0000000818277981 */ /* 0x000ea8000c1e1900 */
[----:B---3--:R-:W3:Y:S01]  /*3d30*/  LDG.E R27, desc[UR8][R28.64] ;  /* 0x000000081c1b7981 */ /* 0x008ee2000c1e1900 */
[----:B------:R-:W-:Y:S01]  /*3d40*/  IADD3 R43, PT, PT, R43, R0, RZ ;  /* 0x000000002b2b7210 */ /* 0x000fe20007ffe0ff */
[----:B------:R-:W-:-:S04]  /*3d50*/  IMAD.IADD R35, R35, 0x1, R0 ;  /* 0x0000000123237824 */ /* 0x000fc800078e0200 */
[----:B-1----:R-:W-:-:S04]  /*3d60*/  IMAD.WIDE.U32 R22, R35, 0x4, R18 ;  /* 0x0000000423167825 */ /* 0x002fc800078e0012 */
        /* <DEDUP_REMOVED lines=9> */
[----:B------:R-:W-:-:S02]  /*3e00*/  IADD3 R43, PT, PT, R43, R0, RZ ;  /* 0x000000002b2b7210 */ /* 0x000fc40007ffe0ff */
[----:B------:R-:W-:-:S03]  /*3e10*/  IADD3 R35, PT, PT, R35, R0, RZ ;  /* 0x0000000023237210 */ /* 0x000fc60007ffe0ff */
        /* <DEDUP_REMOVED lines=8> */
[----:B------:R-:W3:Y:S04]  /*3ea0*/  LDG.E R31, desc[UR8][R28.64] ;  /* 0x000000081c1f7981 */ /* 0x000ee8000c1e1900 */
[----:B--2---:R-:W2:Y:S01]  /*3eb0*/  LDG.E R25, desc[UR8][R18.64] ;  /* 0x0000000812197981 */ /* 0x004ea2000c1e1900 */
[----:B------:R-:W-:-:S06]  /*3ec0*/  UIADD3 UR5, UPT, UPT, UR5, 0x8, URZ ;  /* 0x0000000805057890 */ /* 0x000fcc000fffe0ff */
[----:B------:R-:W-:Y:S01]  /*3ed0*/  ISETP.NE.AND P0, PT, R7, UR5, PT ;  /* 0x0000000507007c0c */ /* 0x000fe2000bf05270 */
[C---:B---3--:R-:W-:Y:S01]  /*3ee0*/  FMUL R12, R31.reuse, R14 ;  /* 0x0000000e1f0c7220 */ /* 0x048fe20000400000 */
[----:B------:R-:W-:-:S03]  /*3ef0*/  FMUL R35, R31, R16 ;  /* 0x000000101f237220 */ /* 0x000fc60000400000 */
[C---:B--2---:R-:W-:Y:S01]  /*3f00*/  FFMA R31, R25.reuse, R16, -R12 ;  /* 0x00000010191f7223 */ /* 0x044fe2000000080c */
[----:B------:R-:W-:-:S04]  /*3f10*/  FFMA R35, R25, R14, R35 ;  /* 0x0000000e19237223 */ /* 0x000fc80000000023 */
[----:B------:R1:W-:Y:S04]  /*3f20*/  STG.E desc[UR8][R18.64], R31 ;  /* 0x0000001f12007986 */ /* 0x0003e8000c101908 */
[----:B------:R1:W-:Y:S01]  /*3f30*/  STG.E desc[UR8][R28.64], R35 ;  /* 0x000000231c007986 */ /* 0x0003e2000c101908 */
[----:B------:R-:W-:Y:S05]  /*3f40*/  @P0 BRA `(.L_x_918) ;  /* 0xfffffff800700947 */ /* 0x000fea000383ffff */
[----:B------:R-:W-:-:S07]  /*3f50*/  MOV R12, R7 ;  /* 0x00000007000c7202 */ /* 0x000fce0000000f00 */
.L_x_917:
[----:B------:R-:W-:-:S13]  /*3f60*/  ISETP.NE.AND P0, PT, R4, RZ, PT ;  /* 0x000000ff0400720c */ /* 0x000fda0003f05270 */
[----:B------:R-:W-:Y:S05]  /*3f70*/  @!P0 BRA `(.L_x_899) ;  /* 0x0000000400808947 */ /* 0x000fea0003800000 */
[----:B------:R-:W-:-:S13]  /*3f80*/  ISETP.GE.U32.AND P0, PT, R8, 0x3, PT ;  /* 0x000000030800780c */ /* 0x000fda0003f06070 */
[----:B------:R-:W-:Y:S05]  /*3f90*/  @!P0 BRA `(.L_x_919) ;  /* 0x0000000000c88947 */ /* 0x000fea0003800000 */
[----:B-12---:R-:W1:Y:S01]  /*3fa0*/  LDC.64 R18, c[0x0][0x388] ;  /* 0x0000e200ff127b82 */ /* 0x006e620000000a00 */
[CC--:B------:R-:W-:Y:S02]  /*3fb0*/  IMAD R31, R12.reuse, R0.reuse, R17 ;  /* 0x000000000c1f7224 */ /* 0x0c0fe400078e0211 */
[----:B------:R-:W-:Y:S02]  /*3fc0*/  IMAD R23, R12, R0, R13 ;  /* 0x000000000c177224 */ /* 0x000fe400078e020d */
[----:B-1----:R-:W-:-:S04]  /*3fd0*/  IMAD.WIDE.U32 R28, R31, 0x4, R18 ;  /* 0x000000041f1c7825 */ /* 0x002fc800078e0012 */
[----:B------:R-:W-:Y:S01]  /*3fe0*/  IMAD.WIDE.U32 R24, R23, 0x4, R18 ;  /* 0x0000000417187825 */ /* 0x000fe200078e0012 */
[----:B------:R-:W2:Y:S04]  /*3ff0*/  LDG.E R33, desc[UR8][R28.64] ;  /* 0x000000081c217981 */ /* 0x000ea8000c1e1900 */
[----:B------:R-:W3:Y:S01]  /*4000*/  LDG.E R27, desc[UR8][R24.64] ;  /* 0x00000008181b7981 */ /* 0x000ee2000c1e1900 */
[----:B------:R-:W-:Y:S01]  /*4010*/  IMAD.IADD R39, R31, 0x1, R0 ;  /* 0x000000011f277824 */ /* 0x000fe200078e0200 */
[----:B------:R-:W-:Y:S01]  /*4020*/  IADD3 R35, PT, PT, R23, R0, RZ ;  /* 0x0000000017237210 */ /* 0x000fe20007ffe0ff */
[C---:B--2---:R-:W-:Y:S01]  /*4030*/  FMUL R22, R33.reuse, R14 ;  /* 0x0000000e21167220 */ /* 0x044fe20000400000 */
[----:B------:R-:W-:-:S03]  /*4040*/  FMUL R33, R33, R16 ;  /* 0x0000001021217220 */ /* 0x000fc60000400000 */
[C---:B---3--:R-:W-:Y:S01]  /*4050*/  FFMA R31, R27.reuse, R16, -R22 ;  /* 0x000000101b1f7223 */ /* 0x048fe20000000816 */
[----:B------:R-:W-:Y:S01]  /*4060*/  FFMA R33, R27, R14, R33 ;  /* 0x0000000e1b217223 */ /* 0x000fe20000000021 */
[----:B------:R-:W-:-:S03]  /*4070*/  IMAD.WIDE.U32 R22, R39, 0x4, R18 ;  /* 0x0000000427167825 */ /* 0x000fc600078e0012 */
[----:B------:R1:W-:Y:S01]  /*4080*/  STG.E desc[UR8][R24.64], R31 ;  /* 0x0000001f18007986 */ /* 0x0003e2000c101908 */
[----:B------:R-:W-:-:S03]  /*4090*/  IMAD.WIDE.U32 R26, R35, 0x4, R18 ;  /* 0x00000004231a7825 */ /* 0x000fc600078e0012 */
[----:B------:R2:W-:Y:S04]  /*40a0*/  STG.E desc[UR8][R28.64], R33 ;  /* 0x000000211c007986 */ /* 0x0005e8000c101908 */
[----:B------:R-:W3:Y:S04]  /*40b0*/  LDG.E R41, desc[UR8][R22.64] ;  /* 0x0000000816297981 */ /* 0x000ee8000c1e1900 */
[----:B------:R-:W4:Y:S01]  /*40c0*/  LDG.E R37, desc[UR8][R26.64] ;  /* 0x000000081a257981 */ /* 0x000f22000c1e1900 */
[-C--:B------:R-:W-:Y:S02]  /*40d0*/  IADD3 R43, PT, PT, R39, R0.reuse, RZ ;  /* 0x00000000272b7210 */ /* 0x080fe40007ffe0ff */
[----:B------:R-:W-:-:S03]  /*40e0*/  IADD3 R35, PT, PT, R35, R0, RZ ;  /* 0x0000000023237210 */ /* 0x000fc60007ffe0ff */
[----:B-1----:R-:W-:-:S04]  /*40f0*/  IMAD.WIDE.U32 R24, R43, 0x4, R18 ;  /* 0x000000042b187825 */ /* 0x002fc800078e0012 */
[----:B--2---:R-:W-:-:S04]  /*4100*/  IMAD.WIDE.U32 R28, R35, 0x4, R18 ;  /* 0x00000004231c7825 */ /* 0x004fc800078e0012 */
[C---:B---3--:R-:W-:Y:S01]  /*4110*/  FMUL R30, R41.reuse, R14 ;  /* 0x0000000e291e7220 */ /* 0x048fe20000400000 */
[----:B------:R-:W-:-:S03]  /*4120*/  FMUL R41, R41, R16 ;  /* 0x0000001029297220 */ /* 0x000fc60000400000 */
[C---:B----4-:R-:W-:Y:S01]  /*4130*/  FFMA R39, R37.reuse, R16, -R30 ;  /* 0x0000001025277223 */ /* 0x050fe2000000081e */
[----:B------:R-:W-:-:S04]  /*4140*/  FFMA R41, R37, R14, R41 ;  /* 0x0000000e25297223 */ /* 0x000fc80000000029 */
[----:B------:R1:W-:Y:S04]  /*4150*/  STG.E desc[UR8][R26.64], R39 ;  /* 0x000000271a007986 */ /* 0x0003e8000c101908 */
[----:B------:R2:W-:Y:S04]  /*4160*/  STG.E desc[UR8][R22.64], R41 ;  /* 0x0000002916007986 */ /* 0x0005e8000c101908 */
[----:B------:R-:W3:Y:S04]  /*4170*/  LDG.E R33, desc[UR8][R24.64] ;  /* 0x0000000818217981 */ /* 0x000ee8000c1e1900 */
[----:B------:R-:W4:Y:S01]  /*4180*/  LDG.E R31, desc[UR8][R28.64] ;  /* 0x000000081c1f7981 */ /* 0x000f22000c1e1900 */
[----:B------:R-:W-:Y:S01]  /*4190*/  IMAD.IADD R43, R43, 0x1, R0 ;  /* 0x000000012b2b7824 */ /* 0x000fe200078e0200 */
        /* <DEDUP_REMOVED lines=9> */
[----:B------:R-:W4:Y:S04]  /*4230*/  LDG.E R31, desc[UR8][R26.64] ;  /* 0x000000081a1f7981 */ /* 0x000f28000c1e1900 */
[----:B--2---:R-:W2:Y:S01]  /*4240*/  LDG.E R23, desc[UR8][R18.64] ;  /* 0x0000000812177981 */ /* 0x004ea2000c1e1900 */
[----:B------:R-:W-:Y:S01]  /*4250*/  IADD3 R12, PT, PT, R12, 0x4, RZ ;  /* 0x000000040c0c7810 */ /* 0x000fe20007ffe0ff */
[C---:B----4-:R-:W-:Y:S01]  /*4260*/  FMUL R22, R31.reuse, R14 ;  /* 0x0000000e1f167220 */ /* 0x050fe20000400000 */
[----:B------:R-:W-:-:S03]  /*4270*/  FMUL R35, R31, R16 ;  /* 0x000000101f237220 */ /* 0x000fc60000400000 */
[C---:B--2---:R-:W-:Y:S01]  /*4280*/  FFMA R31, R23.reuse, R16, -R22 ;  /* 0x00000010171f7223 */ /* 0x044fe20000000816 */
[----:B------:R-:W-:-:S04]  /*4290*/  FFMA R35, R23, R14, R35 ;  /* 0x0000000e17237223 */ /* 0x000fc80000000023 */
[----:B------:R3:W-:Y:S04]  /*42a0*/  STG.E desc[UR8][R18.64], R31 ;  /* 0x0000001f12007986 */ /* 0x0007e8000c101908 */
[----:B------:R3:W-:Y:S02]  /*42b0*/  STG.E desc[UR8][R26.64], R35 ;  /* 0x000000231a007986 */ /* 0x0007e4000c101908 */
.L_x_919:
[----:B------:R-:W-:Y:S05]  /*42c0*/  @!P2 BRA `(.L_x_899) ;  /* 0x0000000000aca947 */ /* 0x000fea0003800000 */
[----:B------:R-:W-:Y:S02]  /*42d0*/  ISETP.NE.AND P0, PT, R11, RZ, PT ;  /* 0x000000ff0b00720c */ /* 0x000fe40003f05270 */
[----:B------:R-:W-:-:S11]  /*42e0*/  ISETP.NE.AND P1, PT, R3, RZ, PT ;  /* 0x000000ff0300720c */ /* 0x000fd60003f25270 */
[----:B------:R-:W-:Y:S05]  /*42f0*/  @!P0 BRA `(.L_x_920) ;  /* 0x0000000000688947 */ /* 0x000fea0003800000 */
[----:B-123--:R-:W1:Y:S01]  /*4300*/  LDC.64 R26, c[0x0][0x388] ;  /* 0x0000e200ff1a7b82 */ /* 0x00ee620000000a00 */
[CC--:B------:R-:W-:Y:S02]  /*4310*/  IMAD R31, R12.reuse, R0.reuse, R17 ;  /* 0x000000000c1f7224 */ /* 0x0c0fe400078e0211 */
[----:B------:R-:W-:Y:S02]  /*4320*/  IMAD R33, R12, R0, R13 ;  /* 0x000000000c217224 */ /* 0x000fe400078e020d */
[----:B-1----:R-:W-:-:S04]  /*4330*/  IMAD.WIDE.U32 R22, R31, 0x4, R26 ;  /* 0x000000041f167825 */ /* 0x002fc800078e001a */
[----:B------:R-:W-:Y:S01]  /*4340*/  IMAD.WIDE.U32 R24, R33, 0x4, R26 ;  /* 0x0000000421187825 */ /* 0x000fe200078e001a */
[----:B------:R-:W2:Y:S04]  /*4350*/  LDG.E R29, desc[UR8][R22.64] ;  /* 0x00000008161d7981 */ /* 0x000ea8000c1e1900 */
[----:B------:R-:W3:Y:S01]  /*4360*/  LDG.E R19, desc[UR8][R24.64] ;  /* 0x0000000818137981 */ /* 0x000ee2000c1e1900 */
[----:B------:R-:W-:Y:S01]  /*4370*/  IADD3 R35, PT, PT, R31, R0, RZ ;  /* 0x000000001f237210 */ /* 0x000fe20007ffe0ff */
[----:B------:R-:W-:Y:S02]  /*4380*/  IMAD.IADD R33, R33, 0x1, R0 ;  /* 0x0000000121217824 */ /* 0x000fe400078e0200 */
        /* <DEDUP_REMOVED lines=12> */
[----:B------:R-:W-:-:S03]  /*4450*/  FMUL R37, R35, R16 ;  /* 0x0000001023257220 */ /* 0x000fc60000400000 */
[C---:B---3--:R-:W-:Y:S01]  /*4460*/  FFMA R35, R33.reuse, R16, -R28 ;  /* 0x0000001021237223 */ /* 0x048fe2000000081c */
[----:B------:R-:W-:-:S04]  /*4470*/  FFMA R37, R33, R14, R37 ;  /* 0x0000000e21257223 */ /* 0x000fc80000000025 */
[----:B------:R4:W-:Y:S04]  /*4480*/  STG.E desc[UR8][R26.64], R35 ;  /* 0x000000231a007986 */ /* 0x0009e8000c101908 */
[----:B------:R4:W-:Y:S02]  /*4490*/  STG.E desc[UR8][R18.64], R37 ;  /* 0x0000002512007986 */ /* 0x0009e4000c101908 */
.L_x_920:
[----:B------:R-:W-:Y:S05]  /*44a0*/  @!P1 BRA `(.L_x_899) ;  /* 0x0000000000349947 */ /* 0x000fea0003800000 */
[----:B-12-4-:R-:W1:Y:S01]  /*44b0*/  LDC.64 R22, c[0x0][0x388] ;  /* 0x0000e200ff167b82 */ /* 0x016e620000000a00 */
[CC--:B---3--:R-:W-:Y:S02]  /*44c0*/  IMAD R19, R12.reuse, R0.reuse, R17 ;  /* 0x000000000c137224 */ /* 0x0c8fe400078e0211 */
[----:B------:R-:W-:Y:S02]  /*44d0*/  IMAD R25, R12, R0, R13 ;  /* 0x000000000c197224 */ /* 0x000fe400078e020d */
[----:B-1----:R-:W-:-:S04]  /*44e0*/  IMAD.WIDE.U32 R18, R19, 0x4, R22 ;  /* 0x0000000413127825 */ /* 0x002fc800078e0016 */
[----:B------:R-:W-:Y:S01]  /*44f0*/  IMAD.WIDE.U32 R22, R25, 0x4, R22 ;  /* 0x0000000419167825 */ /* 0x000fe200078e0016 */
[----:B------:R-:W2:Y:S04]  /*4500*/  LDG.E R27, desc[UR8][R18.64] ;  /* 0x00000008121b7981 */ /* 0x000ea8000c1e1900 */
[----:B------:R-:W3:Y:S01]  /*4510*/  LDG.E R25, desc[UR8][R22.64] ;  /* 0x0000000816197981 */ /* 0x000ee2000c1e1900 */
[C---:B--2---:R-:W-:Y:S01]  /*4520*/  FMUL R12, R27.reuse, R14 ;  /* 0x0000000e1b0c7220 */ /* 0x044fe20000400000 */
[----:B------:R-:W-:-:S03]  /*4530*/  FMUL R29, R27, R16 ;  /* 0x000000101b1d7220 */ /* 0x000fc60000400000 */
[C---:B---3--:R-:W-:Y:S01]  /*4540*/  FFMA R27, R25.reuse, R16, -R12 ;  /* 0x00000010191b7223 */ /* 0x048fe2000000080c */
[----:B------:R-:W-:-:S04]  /*4550*/  FFMA R29, R25, R14, R29 ;  /* 0x0000000e191d7223 */ /* 0x000fc8000000001d */
[----:B------:R1:W-:Y:S04]  /*4560*/  STG.E desc[UR8][R22.64], R27 ;  /* 0x0000001b16007986 */ /* 0x0003e8000c101908 */
[----:B------:R1:W-:Y:S02]  /*4570*/  STG.E desc[UR8][R18.64], R29 ;  /* 0x0000001d12007986 */ /* 0x0003e4000c101908 */
.L_x_899:
[----:B------:R-:W-:-:S04]  /*4580*/  IADD3 R17, PT, PT, R17, 0x1, RZ ;  /* 0x0000000111117810 */ /* 0x000fc80007ffe0ff */
[----:B------:R-:W-:-:S13]  /*4590*/  ISETP.NE.AND P0, PT, R17, R0, PT ;  /* 0x000000001100720c */ /* 0x000fda0003f05270 */
[----:B------:R-:W-:Y:S05]  /*45a0*/  @P0 BRA `(.L_x_921) ;  /* 0xffffffe000040947 */ /* 0x000fea000383ffff */
.L_x_898:
[----:B------:R-:W-:Y:S02]  /*45b0*/  ISETP.NE.AND P0, PT, R15, R0, PT ;  /* 0x000000000f00720c */ /* 0x000fe40003f05270 */
[----:B------:R-:W-:-:S11]  /*45c0*/  MOV R13, R15 ;  /* 0x0000000f000d7202 */ /* 0x000fd60000000f00 */
[----:B------:R-:W-:Y:S05]  /*45d0*/  @P0 BRA `(.L_x_922) ;  /* 0xffffffdc00d80947 */ /* 0x000fea000383ffff */
[----:B------:R-:W-:-:S04]  /*45e0*/  UIADD3 UR4, UPT, UPT, UR4, 0x1, URZ ;  /* 0x0000000104047890 */ /* 0x000fc8000fffe0ff */
[----:B------:R-:W-:-:S09]  /*45f0*/  UISETP.NE.AND UP0, UPT, UR4, 0x1e, UPT ;  /* 0x0000001e0400788c */ /* 0x000fd2000bf05270 */
[----:B------:R-:W-:Y:S05]  /*4600*/  BRA.U UP0, `(.L_x_923) ;  /* 0xffffffd100647547 */ /* 0x000fea000b83ffff */
[----:B------:R-:W-:Y:S05]  /*4610*/  BRA `(.L_x_924) ;  /* 0x0000000000147947 */ /* 0x000fea0003800000 */
.L_x_878:
[----:B------:R-:W-:-:S13]  /*4620*/  FSETP.GT.AND P0, PT, R2, RZ, PT ;  /* 0x000000ff0200720b */ /* 0x000fda0003f04000 */
[----:B------:R-:W-:Y:S05]  /*4630*/  @!P0 BRA `(.L_x_924) ;  /* 0x00000000000c8947 */ /* 0x000fea0003800000 */
.L_x_897:
[----:B------:R-:W1:Y:S01]  /*4640*/  LDC.64 R2, c[0x0][0x3a0] ;  /* 0x0000e800ff027b82 */ /* 0x000e620000000a00 */
[----:B------:R-:W-:-:S05]  /*4650*/  IMAD.MOV.U32 R5, RZ, RZ, 0x1 ;  /* 0x00000001ff057424 */ /* 0x000fca00078e00ff */
[----:B-1----:R1:W-:Y:S02]  /*4660*/  STG.E desc[UR8][R2.64], R5 ;  /* 0x0000000502007986 */ /* 0x0023e4000c101908 */
.L_x_924:
[----:B------:R-:W-:-:S13]  /*4670*/  ISETP.NE.AND P0, PT, R0, RZ, PT ;  /* 0x000000ff0000720c */ /* 0x000fda0003f05270 */
[----:B0-----:R-:W-:Y:S05]  /*4680*/  @!P0 EXIT ;  /* 0x000000000000894d */ /* 0x001fea0003800000 */
[C---:B-1----:R-:W-:Y:S02]  /*4690*/  IADD3 R3, PT, PT, R0.reuse, -0x1, RZ ;  /* 0xffffffff00037810 */ /* 0x042fe40007ffe0ff */
[----:B------:R-:W-:Y:S02]  /*46a0*/  LOP3.LUT R2, R0, 0xf, RZ, 0xc0, !PT ;  /* 0x0000000f00027812 */ /* 0x000fe400078ec0ff */
[----:B------:R-:W-:Y:S01]  /*46b0*/  ISETP.GE.U32.AND P0, PT, R3, 0xf, PT ;  /* 0x0000000f0300780c */ /* 0x000fe20003f06070 */
[----:B------:R-:W-:Y:S01]  /*46c0*/  HFMA2 R3, -RZ, RZ, 0, 0 ;  /* 0x00000000ff037431 */ /* 0x000fe200000001ff */
[----:B------:R-:W-:-:S11]  /*46d0*/  ISETP.NE.AND P1, PT, R2, RZ, PT ;  /* 0x000000ff0200720c */ /* 0x000fd60003f25270 */
[----:B------:R-:W-:Y:S05]  /*46e0*/  @!P0 BRA `(.L_x_925) ;  /* 0x0000000400c08947 */ /* 0x000fea0003800000 */
[----:B------:R-:W0:Y:S01]  /*46f0*/  LDCU.64 UR4, c[0x0][0x390] ;  /* 0x00007200ff0477ac */ /* 0x000e220008000a00 */
[----:B------:R-:W1:Y:S01]  /*4700*/  LDC R32, c[0x0][0x398] ;  /* 0x0000e600ff207b82 */ /* 0x000e620000000800 */
[C---:B------:R-:W-:Y:S01]  /*4710*/  LOP3.LUT R3, R0.reuse, 0xfffffff0, RZ, 0xc0, !PT ;  /* 0xfffffff000037812 */ /* 0x040fe200078ec0ff */
[C---:B------:R-:W-:Y:S01]  /*4720*/  IMAD R7, R0.reuse, 0xf, RZ ;  /* 0x0000000f00077824 */ /* 0x040fe200078e02ff */
[C---:B------:R-:W-:Y:S01]  /*4730*/  LEA R5, R0.reuse, 0x10, 0x4 ;  /* 0x0000001000057811 */ /* 0x040fe200078e20ff */
[C---:B------:R-:W-:Y:S01]  /*4740*/  IMAD R4, R0.reuse, 0xe, RZ ;  /* 0x0000000e00047824 */ /* 0x040fe200078e02ff */
[C---:B---34-:R-:W-:Y:S01]  /*4750*/  SHF.L.U32 R18, R0.reuse, 0x3, RZ ;  /* 0x0000000300127819 */ /* 0x058fe200000006ff */
[C---:B------:R-:W-:Y:S01]  /*4760*/  IMAD R8, R0.reuse, 0xd, RZ ;  /* 0x0000000d00087824 */ /* 0x040fe200078e02ff */
[C---:B------:R-:W-:Y:S01]  /*4770*/  SHF.L.U32 R30, R0.reuse, 0x1, RZ ;  /* 0x00000001001e7819 */ /* 0x040fe200000006ff */
[C---:B------:R-:W-:Y:S01]  /*4780*/  IMAD R10, R0.reuse, 0xc, RZ ;  /* 0x0000000c000a7824 */ /* 0x040fe200078e02ff */
[----:B------:R-:W-:Y:S01]  /*4790*/  MOV R6, 0x7 ;  /* 0x0000000700067802 */ /* 0x000fe20000000f00 */
[C---:B------:R-:W-:Y:S01]  /*47a0*/  IMAD R12, R0.reuse, 0xb, RZ ;  /* 0x0000000b000c7824 */ /* 0x040fe200078e02ff */
[----:B------:R-:W-:Y:S01]  /*47b0*/  IADD3 R9, PT, PT, -R3, RZ, RZ ;  /* 0x000000ff03097210 */ /* 0x000fe20007ffe1ff */
[----:B------:R-:W-:-:S02]  /*47c0*/  IMAD R14, R0, 0xa, RZ ;  /* 0x0000000a000e7824 */ /* 0x000fc400078e02ff */
[C---:B------:R-:W-:Y:S02]  /*47d0*/  IMAD R16, R0.reuse, 0x9, RZ ;  /* 0x0000000900107824 */ /* 0x040fe400078e02ff */
[C---:B--2---:R-:W-:Y:S01]  /*47e0*/  IMAD R20, R0.reuse, 0x7, RZ ;  /* 0x0000000700147824 */ /* 0x044fe200078e02ff */
[----:B0-----:R-:W-:Y:S01]  /*47f0*/  UIADD3 UR4, UP0, UPT, UR4, 0x20, URZ ;  /* 0x0000002004047890 */ /* 0x001fe2000ff1e0ff */
[C---:B------:R-:W-:Y:S02]  /*4800*/  IMAD R22, R0.reuse, 0x6, RZ ;  /* 0x0000000600167824 */ /* 0x040fe400078e02ff */
[C---:B------:R-:W-:Y:S01]  /*4810*/  IMAD R24, R0.reuse, 0x5, RZ ;  /* 0x0000000500187824 */ /* 0x040fe200078e02ff */
[----:B------:R-:W-:Y:S01]  /*4820*/  UIADD3.X UR5, UPT, UPT, URZ, UR5, URZ, UP0, !UPT ;  /* 0x00000005ff057290 */ /* 0x000fe200087fe4ff */
[C---:B------:R-:W-:Y:S02]  /*4830*/  IMAD.SHL.U32 R26, R0.reuse, 0x4, RZ ;  /* 0x00000004001a7824 */ /* 0x040fe400078e00ff */
[----:B------:R-:W-:-:S02]  /*4840*/  IMAD R28, R0, 0x3, RZ ;  /* 0x00000003001c7824 */ /* 0x000fc400078e02ff */
[----:B------:R-:W-:Y:S01]  /*4850*/  IMAD.U32 R13, RZ, RZ, UR4 ;  /* 0x00000004ff0d7e24 */ /* 0x000fe2000f8e00ff */
[----:B------:R-:W-:-:S07]  /*4860*/  MOV R42, UR5 ;  /* 0x00000005002a7c02 */ /* 0x000fce0008000f00 */
.L_x_926:
[----:B--2---:R-:W0:Y:S01]  /*4870*/  LDC.64 R36, c[0x0][0x380] ;  /* 0x0000e000ff247b82 */ /* 0x004e220000000a00 */
[----:B------:R-:W-:-:S05]  /*4880*/  IADD3 R35, PT, PT, R6, -0x7, RZ ;  /* 0xfffffff906237810 */ /* 0x000fca0007ffe0ff */
[----:B0-----:R-:W-:-:S05]  /*4890*/  IMAD.WIDE.U32 R34, R35, 0x4, R36 ;  /* 0x0000000423227825 */ /* 0x001fca00078e0024 */
[----:B------:R0:W2:Y:S01]  /*48a0*/  LDG.E R11, desc[UR8][R34.64] ;  /* 0x00000008220b7981 */ /* 0x0000a2000c1e1900 */
[----:B-1----:R-:W-:-:S05]  /*48b0*/  IADD3 R39, PT, PT, R32, 0x1, RZ ;  /* 0x0000000120277810 */ /* 0x002fca0007ffe0ff */
[----:B------:R-:W-:-:S04]  /*48c0*/  IMAD.WIDE.U32 R38, R39, 0x4, R36 ;  /* 0x0000000427267825 */ /* 0x000fc800078e0024 */
[----:B0-----:R-:W-:Y:S01]  /*48d0*/  IMAD.MOV.U32 R34, RZ, RZ, R13 ;  /* 0x000000ffff227224 */ /* 0x001fe200078e000d */
[----:B------:R-:W-:-:S05]  /*48e0*/  MOV R35, R42 ;  /* 0x0000002a00237202 */ /* 0x000fca0000000f00 */
[----:B--2---:R0:W-:Y:S04]  /*48f0*/  STG.E desc[UR8][R34.64+-0x20], R11 ;  /* 0xffffe00b22007986 */ /* 0x0041e8000c101908 */
[----:B------:R-:W2:Y:S01]  /*4900*/  LDG.E R39, desc[UR8][R38.64] ;  /* 0x0000000826277981 */ /* 0x000ea2000c1e1900 */
[----:B------:R-:W-:-:S05]  /*4910*/  IADD3 R41, PT, PT, R30, 0x2, RZ ;  /* 0x000000021e297810 */ /* 0x000fca0007ffe0ff */
[--C-:B------:R-:W-:Y:S01]  /*4920*/  IMAD.WIDE.U32 R40, R41, 0x4, R36.reuse ;  /* 0x0000000429287825 */ /* 0x100fe200078e0024 */
[----:B------:R-:W-:Y:S01]  /*4930*/  IADD3 R43, PT, PT, R28, 0x3, RZ ;  /* 0x000000031c2b7810 */ /* 0x000fe20007ffe0ff */
[----:B--2---:R1:W-:Y:S04]  /*4940*/  STG.E desc[UR8][R34.64+-0x1c], R39 ;  /* 0xffffe42722007986 */ /* 0x0043e8000c101908 */
[----:B------:R-:W2:Y:S01]  /*4950*/  LDG.E R41, desc[UR8][R40.64] ;  /* 0x0000000828297981 */ /* 0x000ea2000c1e1900 */
[----:B------:R-:W-:-:S04]  /*4960*/  IMAD.WIDE.U32 R42, R43, 0x4, R36 ;  /* 0x000000042b2a7825 */ /* 0x000fc800078e0024 */
[----:B------:R-:W-:Y:S01]  /*4970*/  VIADD R45, R26, 0x4 ;  /* 0x000000041a2d7836 */ /* 0x000fe20000000000 */
[----:B--2---:R2:W-:Y:S04]  /*4980*/  STG.E desc[UR8][R34.64+-0x18], R41 ;  /* 0xffffe82922007986 */ /* 0x0045e8000c101908 */
[----:B------:R-:W3:Y:S01]  /*4990*/  LDG.E R43, desc[UR8][R42.64] ;  /* 0x000000082a2b7981 */ /* 0x000ee2000c1e1900 */
[--C-:B------:R-:W-:Y:S01]  /*49a0*/  IMAD.WIDE.U32 R44, R45, 0x4, R36.reuse ;  /* 0x000000042d2c7825 */ /* 0x100fe200078e0024 */
[----:B0-----:R-:W-:Y:S02]  /*49b0*/  IADD3 R11, PT, PT, R24, 0x5, RZ ;  /* 0x00000005180b7810 */ /* 0x001fe40007ffe0ff */
[----:B---3--:R0:W-:Y:S04]  /*49c0*/  STG.E desc[UR8][R34.64+-0x14], R43 ;  /* 0xffffec2b22007986 */ /* 0x0081e8000c101908 */
[----:B------:R-:W3:Y:S01]  /*49d0*/  LDG.E R45, desc[UR8][R44.64] ;  /* 0x000000082c2d7981 */ /* 0x000ee2000c1e1900 */
[----:B-1----:R-:W-:Y:S01]  /*49e0*/  IMAD.WIDE.U32 R38, R11, 0x4, R36 ;  /* 0x000000040b267825 */ /* 0x002fe200078e0024 */
[----:B------:R-:W-:-:S02]  /*49f0*/  IADD3 R11, PT, PT, R22, 0x6, RZ ;  /* 0x00000006160b7810 */ /* 0x000fc40007ffe0ff */
[----:B---3--:R1:W-:Y:S04]  /*4a00*/  STG.E desc[UR8][R34.64+-0x10], R45 ;  /* 0xfffff02d22007986 */ /* 0x0083e8000c101908 */
[----:B------:R-:W3:Y:S01]  /*4a10*/  LDG.E R39, desc[UR8][R38.64] ;  /* 0x0000000826277981 */ /* 0x000ee2000c1e1900 */
[--C-:B--2---:R-:W-:Y:S01]  /*4a20*/  IMAD.WIDE.U32 R40, R11, 0x4, R36.reuse ;  /* 0x000000040b287825 */ /* 0x104fe200078e0024 */
[----:B------:R-:W-:Y:S02]  /*4a30*/  IADD3 R11, PT, PT, R20, 0x7, RZ ;  /* 0x00000007140b7810 */ /* 0x000fe40007ffe0ff */
[----:B---3--:R2:W-:Y:S04]  /*4a40*/  STG.E desc[UR8][R34.64+-0xc], R39 ;  /* 0xfffff42722007986 */ /* 0x0085e8000c101908 */
[----:B------:R-:W3:Y:S01]  /*4a50*/  LDG.E R41, desc[UR8][R40.64] ;  /* 0x0000000828297981 */ /* 0x000ee2000c1e1900 */
[----:B0-----:R-:W-:-:S04]  /*4a60*/  IMAD.WIDE.U32 R42, R11, 0x4, R36 ;  /* 0x000000040b2a7825 */ /* 0x001fc800078e0024 */
[----:B------:R-:W-:Y:S01]  /*4a70*/  VIADD R11, R18, 0x8 ;  /* 0x00000008120b7836 */ /* 0x000fe20000000000 */
[----:B---3--:R0:W-:Y:S04]  /*4a80*/  STG.E desc[UR8][R34.64+-0x8], R41 ;  /* 0xfffff82922007986 */ /* 0x0081e8000c101908 */
[----:B------:R-:W3:Y:S01]  /*4a90*/  LDG.E R43, desc[UR8][R42.64] ;  /* 0x000000082a2b7981 */ /* 0x000ee2000c1e1900 */
[--C-:B-1----:R-:W-:Y:S01]  /*4aa0*/  IMAD.WIDE.U32 R44, R11, 0x4, R36.reuse ;  /* 0x000000040b2c7825 */ /* 0x102fe200078e0024 */
[----:B------:R-:W-:Y:S02]  /*4ab0*/  IADD3 R11, PT, PT, R16, 0x9, RZ ;  /* 0x00000009100b7810 */ /* 0x000fe40007ffe0ff */
[----:B---3--:R1:W-:Y:S04]  /*4ac0*/  STG.E desc[UR8][R34.64+-0x4], R43 ;  /* 0xfffffc2b22007986 */ /* 0x0083e8000c101908 */
[----:B------:R-:W3:Y:S01]  /*4ad0*/  LDG.E R45, desc[UR8][R44.64] ;  /* 0x000000082c2d7981 */ /* 0x000ee2000c1e1900 */
[----:B--2---:R-:W-:Y:S01]  /*4ae0*/  IMAD.WIDE.U32 R38, R11, 0x4, R36 ;  /* 0x000000040b267825 */ /* 0x004fe200078e0024 */
[----:B------:R-:W-:-:S02]  /*4af0*/  IADD3 R11, PT, PT, R14, 0xa, RZ ;  /* 0x0000000a0e0b7810 */ /* 0x000fc40007ffe0ff */
[----:B---3--:R2:W-:Y:S04]  /*4b00*/  STG.E desc[UR8][R34.64], R45 ;  /* 0x0000002d22007986 */ /* 0x0085e8000c101908 */
[----:B------:R-:W3:Y:S01]  /*4b10*/  LDG.E R39, desc[UR8][R38.64] ;  /* 0x0000000826277981 */ /* 0x000ee2000c1e1900 */
[--C-:B0-----:R-:W-:Y:S01]  /*4b20*/  IMAD.WIDE.U32 R40, R11, 0x4, R36.reuse ;  /* 0x000000040b287825 */ /* 0x101fe200078e0024 */
[----:B------:R-:W-:Y:S02]  /*4b30*/  IADD3 R11, PT, PT, R12, 0xb, RZ ;  /* 0x0000000b0c0b7810 */ /* 0x000fe40007ffe0ff */
[----:B---3--:R0:W-:Y:S04]  /*4b40*/  STG.E desc[UR8][R34.64+0x4], R39 ;  /* 0x0000042722007986 */ /* 0x0081e8000c101908 */
[----:B------:R-:W3:Y:S01]  /*4b50*/  LDG.E R41, desc[UR8][R40.64] ;  /* 0x0000000828297981 */ /* 0x000ee2000c1e1900 */
[----:B-1----:R-:W-:-:S04]  /*4b60*/  IMAD.WIDE.U32 R42, R11, 0x4, R36 ;  /* 0x000000040b2a7825 */ /* 0x002fc800078e0024 */
[----:B------:R-:W-:Y:S01]  /*4b70*/  VIADD R11, R10, 0xc ;  /* 0x0000000c0a0b7836 */ /* 0x000fe20000000000 */
[----:B---3--:R1:W-:Y:S04]  /*4b80*/  STG.E desc[UR8][R34.64+0x8], R41 ;  /* 0x0000082922007986 */ /* 0x0083e8000c101908 */
[----:B------:R-:W3:Y:S01]  /*4b90*/  LDG.E R43, desc[UR8][R42.64] ;  /* 0x000000082a2b7981 */ /* 0x000ee2000c1e1900 */
[--C-:B--2---:R-:W-:Y:S01]  /*4ba0*/  IMAD.WIDE.U32 R44, R11, 0x4, R36.reuse ;  /* 0x000000040b2c7825 */ /* 0x104fe200078e0024 */
[----:B------:R-:W-:Y:S02]  /*4bb0*/  IADD3 R11, PT, PT, R8, 0xd, RZ ;  /* 0x0000000d080b7810 */ /* 0x000fe40007ffe0ff */
[----:B---3--:R2:W-:Y:S04]  /*4bc0*/  STG.E desc[UR8][R34.64+0xc], R43 ;  /* 0x00000c2b22007986 */ /* 0x0085e8000c101908 */
[----:B------:R-:W3:Y:S01]  /*4bd0*/  LDG.E R45, desc[UR8][R44.64] ;  /* 0x000000082c2d7981 */ /* 0x000ee2000c1e1900 */
[----:B0-----:R-:W-:Y:S01]  /*4be0*/  IMAD.WIDE.U32 R38, R11, 0x4, R36 ;  /* 0x000000040b267825 */ /* 0x001fe200078e0024 */
[----:B------:R-:W-:-:S02]  /*4bf0*/  IADD3 R11, PT, PT, R4, 0xe, RZ ;  /* 0x0000000e040b7810 */ /* 0x000fc40007ffe0ff */
[----:B---3--:R2:W-:Y:S04]  /*4c00*/  STG.E desc[UR8][R34.64+0x10], R45 ;  /* 0x0000102d22007986 */ /* 0x0085e8000c101908 */
[----:B------:R-:W3:Y:S01]  /*4c10*/  LDG.E R39, desc[UR8][R38.64] ;  /* 0x0000000826277981 */ /* 0x000ee2000c1e1900 */
[--C-:B-1----:R-:W-:Y:S01]  /*4c20*/  IMAD.WIDE.U32 R40, R11, 0x4, R36.reuse ;  /* 0x000000040b287825 */ /* 0x102fe200078e0024 */
[----:B------:R-:W-:Y:S02]  /*4c30*/  IADD3 R11, PT, PT, R7, 0xf, RZ ;  /* 0x0000000f070b7810 */ /* 0x000fe40007ffe0ff */
[----:B---3--:R2:W-:Y:S04]  /*4c40*/  STG.E desc[UR8][R34.64+0x14], R39 ;  /* 0x0000142722007986 */ /* 0x0085e8000c101908 */
[----:B------:R-:W3:Y:S01]  /*4c50*/  LDG.E R41, desc[UR8][R40.64] ;  /* 0x0000000828297981 */ /* 0x000ee2000c1e1900 */
[----:B------:R-:W-:-:S03]  /*4c60*/  IMAD.WIDE.U32 R36, R11, 0x4, R36 ;  /* 0x000000040b247825 */ /* 0x000fc600078e0024 */
[----:B---3--:R2:W-:Y:S04]  /*4c70*/  STG.E desc[UR8][R34.64+0x18], R41 ;  /* 0x0000182922007986 */ /* 0x0085e8000c101908 */
[----:B------:R-:W3:Y:S01]  /*4c80*/  LDG.E R37, desc[UR8][R36.64] ;  /* 0x0000000824257981 */ /* 0x000ee2000c1e1900 */
[----:B------:R-:W-:Y:S01]  /*4c90*/  IADD3 R13, P0, PT, R34, 0x40, RZ ;  /* 0x00000040220d7810 */ /* 0x000fe20007f1e0ff */
[----:B------:R-:W-:Y:S01]  /*4ca0*/  VIADD R9, R9, 0x10 ;  /* 0x0000001009097836 */ /* 0x000fe20000000000 */
[C---:B------:R-:W-:Y:S01]  /*4cb0*/  IADD3 R7, PT, PT, R5.reuse, R7, RZ ;  /* 0x0000000705077210 */ /* 0x040fe20007ffe0ff */
[C---:B------:R-:W-:Y:S01]  /*4cc0*/  IMAD.IADD R8, R5.reuse, 0x1, R8 ;  /* 0x0000000105087824 */ /* 0x040fe200078e0208 */
[----:B------:R-:W-:Y:S01]  /*4cd0*/  IADD3.X R42, PT, PT, RZ, R35, RZ, P0, !PT ;  /* 0x00000023ff2a7210 */ /* 0x000fe200007fe4ff */
[----:B------:R-:W-:Y:S01]  /*4ce0*/  IMAD.IADD R16, R5, 0x1, R16 ;  /* 0x0000000105107824 */ /* 0x000fe200078e0210 */
[----:B------:R-:W-:Y:S01]  /*4cf0*/  ISETP.NE.AND P0, PT, R9, RZ, PT ;  /* 0x000000ff0900720c */ /* 0x000fe20003f05270 */
[C---:B------:R-:W-:Y:S01]  /*4d00*/  IMAD.IADD R24, R5.reuse, 0x1, R24 ;  /* 0x0000000105187824 */ /* 0x040fe200078e0218 */
[C---:B------:R-:W-:Y:S01]  /*4d10*/  IADD3 R4, PT, PT, R5.reuse, R4, RZ ;  /* 0x0000000405047210 */ /* 0x040fe20007ffe0ff */
[C---:B------:R-:W-:Y:S01]  /*4d20*/  IMAD.IADD R32, R5.reuse, 0x1, R32 ;  /* 0x0000000105207824 */ /* 0x040fe200078e0220 */
[----:B------:R-:W-:-:S02]  /*4d30*/  IADD3 R10, PT, PT, R5, R10, RZ ;  /* 0x0000000a050a7210 */ /* 0x000fc40007ffe0ff */
[C---:B------:R-:W-:Y:S02]  /*4d40*/  IADD3 R12, PT, PT, R5.reuse, R12, RZ ;  /* 0x0000000c050c7210 */ /* 0x040fe40007ffe0ff */
[C---:B------:R-:W-:Y:S02]  /*4d50*/  IADD3 R14, PT, PT, R5.reuse, R14, RZ ;  /* 0x0000000e050e7210 */ /* 0x040fe40007ffe0ff */
[C---:B------:R-:W-:Y:S02]  /*4d60*/  IADD3 R18, PT, PT, R5.reuse, R18, RZ ;  /* 0x0000001205127210 */ /* 0x040fe40007ffe0ff */
[C---:B------:R-:W-:Y:S02]  /*4d70*/  IADD3 R20, PT, PT, R5.reuse, R20, RZ ;  /* 0x0000001405147210 */ /* 0x040fe40007ffe0ff */
[C---:B------:R-:W-:Y:S02]  /*4d80*/  IADD3 R22, PT, PT, R5.reuse, R22, RZ ;  /* 0x0000001605167210 */ /* 0x040fe40007ffe0ff */
[----:B------:R-:W-:-:S02]  /*4d90*/  IADD3 R26, PT, PT, R5, R26, RZ ;  /* 0x0000001a051a7210 */ /* 0x000fc40007ffe0ff */
[C---:B------:R-:W-:Y:S02]  /*4da0*/  IADD3 R28, PT, PT, R5.reuse, R28, RZ ;  /* 0x0000001c051c7210 */ /* 0x040fe40007ffe0ff */
[C---:B------:R-:W-:Y:S02]  /*4db0*/  IADD3 R30, PT, PT, R5.reuse, R30, RZ ;  /* 0x0000001e051e7210 */ /* 0x040fe40007ffe0ff */
[----:B------:R-:W-:Y:S01]  /*4dc0*/  IADD3 R6, PT, PT, R5, R6, RZ ;  /* 0x0000000605067210 */ /* 0x000fe20007ffe0ff */
[----:B---3--:R2:W-:Y:S01]  /*4dd0*/  STG.E desc[UR8][R34.64+0x1c], R37 ;  /* 0x00001c2522007986 */ /* 0x0085e2000c101908 */
[----:B------:R-:W-:Y:S05]  /*4de0*/  @P0 BRA `(.L_x_926) ;  /* 0xfffffff800a00947 */ /* 0x000fea000383ffff */
.L_x_925:
[----:B------:R-:W-:Y:S05]  /*4df0*/  @!P1 EXIT ;  /* 0x000000000000994d */ /* 0x000fea0003800000 */
[----:B------:R-:W-:Y:S02]  /*4e00*/  ISETP.GE.U32.AND P0, PT, R2, 0x8, PT ;  /* 0x000000080200780c */ /* 0x000fe40003f06070 */
[----:B------:R-:W-:-:S04]  /*4e10*/  LOP3.LUT R14, R0, 0x7, RZ, 0xc0, !PT ;  /* 0x00000007000e7812 */ /* 0x000fc800078ec0ff */
[----:B------:R-:W-:-:S07]  /*4e20*/  ISETP.NE.AND P1, PT, R14, RZ, PT ;  /* 0x000000ff0e00720c */ /* 0x000fce0003f25270 */
[----:B------:R-:W-:Y:S06]  /*4e30*/  @!P0 BRA `(.L_x_927) ;  /* 0x0000000000ac8947 */ /* 0x000fec0003800000 */
[----:B------:R-:W0:Y:S01]  /*4e40*/  LDC.64 R4, c[0x0][0x380] ;  /* 0x0000e000ff047b82 */ /* 0x000e220000000a00 */
[----:B------:R-:W-:-:S07]  /*4e50*/  IMAD R9, R3, R0, R3 ;  /* 0x0000000003097224 */ /* 0x000fce00078e0203 */
[----:B------:R-:W1:Y:S01]  /*4e60*/  LDC.64 R6, c[0x0][0x390] ;  /* 0x0000e400ff067b82 */ /* 0x000e620000000a00 */
[----:B0-----:R-:W-:-:S05]  /*4e70*/  IMAD.WIDE.U32 R8, R9, 0x4, R4 ;  /* 0x0000000409087825 */ /* 0x001fca00078e0004 */
[----:B------:R-:W5:Y:S01]  /*4e80*/  LDG.E R15, desc[UR8][R8.64] ;  /* 0x00000008080f7981 */ /* 0x000f62000c1e1900 */
[C---:B------:R-:W-:Y:S02]  /*4e90*/  IMAD R2, R3.reuse, R0, R0 ;  /* 0x0000000003027224 */ /* 0x040fe400078e0200 */
[----:B-1----:R-:W-:-:S03]  /*4ea0*/  IMAD.WIDE.U32 R6, R3, 0x4, R6 ;  /* 0x0000000403067825 */ /* 0x002fc600078e0006 */
[----:B------:R-:W-:-:S05]  /*4eb0*/  IADD3 R11, PT, PT, R3, 0x1, R2 ;  /* 0x00000001030b7810 */ /* 0x000fca0007ffe002 */
[----:B------:R-:W-:Y:S01]  /*4ec0*/  IMAD.WIDE.U32 R10, R11, 0x4, R4 ;  /* 0x000000040b0a7825 */ /* 0x000fe200078e0004 */
[----:B------:R-:W-:Y:S01]  /*4ed0*/  IADD3 R2, PT, PT, R2, R0, RZ ;  /* 0x0000000002027210 */ /* 0x000fe20007ffe0ff */
[----:B-----5:R0:W-:Y:S04]  /*4ee0*/  STG.E desc[UR8][R6.64], R15 ;  /* 0x0000000f06007986 */ /* 0x0201e8000c101908 */
[----:B------:R-:W5:Y:S01]  /*4ef0*/  LDG.E R17, desc[UR8][R10.64] ;  /* 0x000000080a117981 */ /* 0x000f62000c1e1900 */
[----:B------:R-:W-:-:S05]  /*4f00*/  IADD3 R13, PT, PT, R3, 0x2, R2 ;  /* 0x00000002030d7810 */ /* 0x000fca0007ffe002 */
[----:B------:R-:W-:Y:S01]  /*4f10*/  IMAD.WIDE.U32 R12, R13, 0x4, R4 ;  /* 0x000000040d0c7825 */ /* 0x000fe200078e0004 */
[----:B------:R-:W-:Y:S01]  /*4f20*/  IADD3 R2, PT, PT, R2, R0, RZ ;  /* 0x0000000002027210 */ /* 0x000fe20007ffe0ff */
[----:B-----5:R-:W-:Y:S04]  /*4f30*/  STG.E desc[UR8][R6.64+0x4], R17 ;  /* 0x0000041106007986 */ /* 0x020fe8000c101908 */
[----:B--234-:R-:W2:Y:S01]  /*4f40*/  LDG.E R19, desc[UR8][R12.64] ;  /* 0x000000080c137981 */ /* 0x01cea2000c1e1900 */
[----:B------:R-:W-:-:S05]  /*4f50*/  IADD3 R9, PT, PT, R3, 0x3, R2 ;  /* 0x0000000303097810 */ /* 0x000fca0007ffe002 */
[----:B------:R-:W-:-:S04]  /*4f60*/  IMAD.WIDE.U32 R8, R9, 0x4, R4 ;  /* 0x0000000409087825 */ /* 0x000fc800078e0004 */
[----:B------:R-:W-:Y:S01]  /*4f70*/  IMAD.IADD R2, R2, 0x1, R0 ;  /* 0x0000000102027824 */ /* 0x000fe200078e0200 */
[----:B--2---:R-:W-:Y:S04]  /*4f80*/  STG.E desc[UR8][R6.64+0x8], R19 ;  /* 0x0000081306007986 */ /* 0x004fe8000c101908 */
[----:B0-----:R-:W2:Y:S01]  /*4f90*/  LDG.E R15, desc[UR8][R8.64] ;  /* 0x00000008080f7981 */ /* 0x001ea2000c1e1900 */
[----:B------:R-:W-:-:S05]  /*4fa0*/  IADD3 R11, PT, PT, R3, 0x4, R2 ;  /* 0x00000004030b7810 */ /* 0x000fca0007ffe002 */
[----:B------:R-:W-:Y:S01]  /*4fb0*/  IMAD.WIDE.U32 R10, R11, 0x4, R4 ;  /* 0x000000040b0a7825 */ /* 0x000fe200078e0004 */
[----:B------:R-:W-:Y:S01]  /*4fc0*/  IADD3 R2, PT, PT, R2, R0, RZ ;  /* 0x0000000002027210 */ /* 0x000fe20007ffe0ff */
[----:B--2---:R0:W-:Y:S04]  /*4fd0*/  STG.E desc[UR8][R6.64+0xc], R15 ;  /* 0x00000c0f06007986 */ /* 0x0041e8000c101908 */
[----:B------:R-:W2:Y:S01]  /*4fe0*/  LDG.E R11, desc[UR8][R10.64] ;  /* 0x000000080a0b7981 */ /* 0x000ea2000c1e1900 */
[----:B------:R-:W-:-:S05]  /*4ff0*/  IADD3 R13, PT, PT, R3, 0x5, R2 ;  /* 0x00000005030d7810 */ /* 0x000fca0007ffe002 */
[----:B------:R-:W-:Y:S01]  /*5000*/  IMAD.WIDE.U32 R12, R13, 0x4, R4 ;  /* 0x000000040d0c7825 */ /* 0x000fe200078e0004 */
[----:B------:R-:W-:Y:S01]  /*5010*/  IADD3 R2, PT, PT, R2, R0, RZ ;  /* 0x0000000002027210 */ /* 0x000fe20007ffe0ff */
[----:B--2---:R1:W-:Y:S04]  /*5020*/  STG.E desc[UR8][R6.64+0x10], R11 ;  /* 0x0000100b06007986 */ /* 0x0043e8000c101908 */
[----:B------:R-:W2:Y:S01]  /*5030*/  LDG.E R13, desc[UR8][R12.64] ;  /* 0x000000080c0d7981 */ /* 0x000ea2000c1e1900 */
[----:B------:R-:W-:-:S05]  /*5040*/  IADD3 R9, PT, PT, R3, 0x6, R2 ;  /* 0x0000000603097810 */ /* 0x000fca0007ffe002 */
[----:B------:R-:W-:Y:S01]  /*5050*/  IMAD.WIDE.U32 R8, R9, 0x4, R4 ;  /* 0x0000000409087825 */ /* 0x000fe200078e0004 */
[----:B------:R-:W-:Y:S01]  /*5060*/  IADD3 R2, PT, PT, R3, R0, R2 ;  /* 0x0000000003027210 */ /* 0x000fe20007ffe002 */
[----:B--2---:R1:W-:Y:S04]  /*5070*/  STG.E desc[UR8][R6.64+0x14], R13 ;  /* 0x0000140d06007986 */ /* 0x0043e8000c101908 */
[----:B------:R-:W2:Y:S01]  /*5080*/  LDG.E R9, desc[UR8][R8.64] ;  /* 0x0000000808097981 */ /* 0x000ea2000c1e1900 */
[----:B0-----:R-:W-:-:S05]  /*5090*/  IADD3 R15, PT, PT, R2, 0x7, RZ ;  /* 0x00000007020f7810 */ /* 0x001fca0007ffe0ff */
[----:B------:R-:W-:Y:S01]  /*50a0*/  IMAD.WIDE.U32 R4, R15, 0x4, R4 ;  /* 0x000000040f047825 */ /* 0x000fe200078e0004 */
[----:B--2---:R1:W-:Y:S05]  /*50b0*/  STG.E desc[UR8][R6.64+0x18], R9 ;  /* 0x0000180906007986 */ /* 0x0043ea000c101908 */
[----:B------:R-:W2:Y:S01]  /*50c0*/  LDG.E R5, desc[UR8][R4.64] ;  /* 0x0000000804057981 */ /* 0x000ea2000c1e1900 */
[----:B------:R-:W-:-:S03]  /*50d0*/  VIADD R3, R3, 0x8 ;  /* 0x0000000803037836 */ /* 0x000fc60000000000 */
[----:B--2---:R1:W-:Y:S04]  /*50e0*/  STG.E desc[UR8][R6.64+0x1c], R5 ;  /* 0x00001c0506007986 */ /* 0x0043e8000c101908 */
.L_x_927:
[----:B------:R-:W-:Y:S05]  /*50f0*/  @!P1 EXIT ;  /* 0x000000000000994d */ /* 0x000fea0003800000 */
[----:B------:R-:W-:Y:S02]  /*5100*/  ISETP.GE.U32.AND P0, PT, R14, 0x4, PT ;  /* 0x000000040e00780c */ /* 0x000fe40003f06070 */
[----:B------:R-:W-:-:S04]  /*5110*/  LOP3.LUT R16, R0, 0x3, RZ, 0xc0, !PT ;  /* 0x0000000300107812 */ /* 0x000fc800078ec0ff */
[----:B------:R-:W-:-:S07]  /*5120*/  ISETP.NE.AND P1, PT, R16, RZ, PT ;  /* 0x000000ff1000720c */ /* 0x000fce0003f25270 */
[----:B------:R-:W-:Y:S06]  /*5130*/  @!P0 BRA `(.L_x_928) ;  /* 0x00000000005c8947 */ /* 0x000fec0003800000 */
[----:B-1----:R-:W0:Y:S01]  /*5140*/  LDC.64 R4, c[0x0][0x380] ;  /* 0x0000e000ff047b82 */ /* 0x002e220000000a00 */
[----:B------:R-:W-:-:S07]  /*5150*/  IMAD R7, R3, R0, R3 ;  /* 0x0000000003077224 */ /* 0x000fce00078e0203 */
[----:B------:R-:W1:Y:S01]  /*5160*/  LDC.64 R8, c[0x0][0x390] ;  /* 0x0000e400ff087b82 */ /* 0x000e620000000a00 */
[----:B0-----:R-:W-:-:S06]  /*5170*/  IMAD.WIDE.U32 R6, R7, 0x4, R4 ;  /* 0x0000000407067825 */ /* 0x001fcc00078e0004 */
        /* <DEDUP_REMOVED lines=10> */
[----:B------:R-:W-:Y:S01]  /*5220*/  IADD3 R2, PT, PT, R3, R0, R2 ;  /* 0x0000000003027210 */ /* 0x000fe20007ffe002 */
[----:B-----5:R0:W-:Y:S04]  /*5230*/  STG.E desc[UR8][R8.64+0x4], R11 ;  /* 0x0000040b08007986 */ /* 0x0201e8000c101908 */
[----:B------:R-:W5:Y:S01]  /*5240*/  LDG.E R13, desc[UR8][R12.64] ;  /* 0x000000080c0d7981 */ /* 0x000f62000c1e1900 */
[----:B------:R-:W-:-:S05]  /*5250*/  IADD3 R15, PT, PT, R2, 0x3, RZ ;  /* 0x00000003020f7810 */ /* 0x000fca0007ffe0ff */
[----:B------:R-:W-:Y:S01]  /*5260*/  IMAD.WIDE.U32 R4, R15, 0x4, R4 ;  /* 0x000000040f047825 */ /* 0x000fe200078e0004 */
[----:B-----5:R0:W-:Y:S05]  /*5270*/  STG.E desc[UR8][R8.64+0x8], R13 ;  /* 0x0000080d08007986 */ /* 0x0201ea000c101908 */
[----:B------:R-:W5:Y:S01]  /*5280*/  LDG.E R5, desc[UR8][R4.64] ;  /* 0x0000000804057981 */ /* 0x000f62000c1e1900 */
[----:B------:R-:W-:-:S03]  /*5290*/  IADD3 R3, PT, PT, R3, 0x4, RZ ;  /* 0x0000000403037810 */ /* 0x000fc60007ffe0ff */
[----:B-----5:R0:W-:Y:S04]  /*52a0*/  STG.E desc[UR8][R8.64+0xc], R5 ;  /* 0x00000c0508007986 */ /* 0x0201e8000c101908 */
.L_x_928:
[----:B------:R-:W-:Y:S05]  /*52b0*/  @!P1 EXIT ;  /* 0x000000000000994d */ /* 0x000fea0003800000 */
[----:B01----:R-:W0:Y:S08]  /*52c0*/  LDC.64 R4, c[0x0][0x390] ;  /* 0x0000e400ff047b82 */ /* 0x003e300000000a00 */
[----:B------:R-:W1:Y:S01]  /*52d0*/  LDC.64 R6, c[0x0][0x380] ;  /* 0x0000e000ff067b82 */ /* 0x000e620000000a00 */
[----:B0-----:R-:W-:-:S04]  /*52e0*/  IMAD.WIDE.U32 R4, R3, 0x4, R4 ;  /* 0x0000000403047825 */ /* 0x001fc800078e0004 */
[----:B------:R-:W-:Y:S01]  /*52f0*/  IMAD.MOV.U32 R8, RZ, RZ, R4 ;  /* 0x000000ffff087224 */ /* 0x000fe200078e0004 */
[----:B------:R-:W-:Y:S01]  /*5300*/  MOV R11, R5 ;  /* 0x00000005000b7202 */ /* 0x000fe20000000f00 */
[----:B------:R-:W-:Y:S01]  /*5310*/  IMAD R5, R3, R0, R3 ;  /* 0x0000000003057224 */ /* 0x000fe200078e0203 */
[----:B------:R-:W-:-:S07]  /*5320*/  IADD3 R4, PT, PT, -R16, RZ, RZ ;  /* 0x000000ff10047210 */ /* 0x000fce0007ffe1ff */
.L_x_929:
[----:B01----:R-:W-:-:S05]  /*5330*/  IMAD.WIDE.U32 R2, R5, 0x4, R6 ;  /* 0x0000000405027825 */ /* 0x003fca00078e0006 */
[----:B------:R0:W5:Y:S01]  /*5340*/  LDG.E R9, desc[UR8][R2.64] ;  /* 0x0000000802097981 */ /* 0x000162000c1e1900 */
[----:B------:R-:W-:Y:S02]  /*5350*/  IADD3 R4, PT, PT, R4, 0x1, RZ ;  /* 0x0000000104047810 */ /* 0x000fe40007ffe0ff */
[----:B------:R-:W-:Y:S02]  /*5360*/  IADD3.X R5, PT, PT, R5, R0, RZ, PT, !PT ;  /* 0x0000000005057210 */ /* 0x000fe40003ffe4ff */
[----:B------:R-:W-:Y:S02]  /*5370*/  ISETP.NE.AND P0, PT, R4, RZ, PT ;  /* 0x000000ff0400720c */ /* 0x000fe40003f05270 */
[----:B0-----:R-:W-:Y:S01]  /*5380*/  MOV R2, R8 ;  /* 0x0000000800027202 */ /* 0x001fe20000000f00 */
[----:B------:R-:W-:Y:S01]  /*5390*/  IMAD.MOV.U32 R3, RZ, RZ, R11 ;  /* 0x000000ffff037224 */ /* 0x000fe200078e000b */
[----:B------:R-:W-:-:S04]  /*53a0*/  IADD3 R8, P1, PT, R8, 0x4, RZ ;  /* 0x0000000408087810 */ /* 0x000fc80007f3e0ff */
[----:B------:R-:W-:Y:S01]  /*53b0*/  IADD3.X R11, PT, PT, RZ, R11, RZ, P1, !PT ;  /* 0x0000000bff0b7210 */ /* 0x000fe20000ffe4ff */
[----:B-----5:R0:W-:Y:S04]  /*53c0*/  STG.E desc[UR8][R2.64], R9 ;  /* 0x0000000902007986 */ /* 0x0201e8000c101908 */
[----:B------:R-:W-:Y:S05]  /*53d0*/  @P0 BRA `(.L_x_929) ;  /* 0xfffffffc00d40947 */ /* 0x000fea000383ffff */
[----:B------:R-:W-:Y:S05]  /*53e0*/  EXIT ;  /* 0x000000000000794d */ /* 0x000fea0003800000 */
        .weak           $__internal_11_$__cuda_sm20_rcp_rn_f32_slowpath
        .type           $__internal_11_$__cuda_sm20_rcp_rn_f32_slowpath,@function
        .size           $__internal_11_$__cuda_sm20_rcp_rn_f32_slowpath,($__internal_12_$__cuda_sm20_sqrt_rn_f32_slowpath - $__internal_11_$__cuda_sm20_rcp_rn_f32_slowpath)
$__internal_11_$__cuda_sm20_rcp_rn_f32_slowpath:
[----:B------:R-:W-:-:S05]  /*53f0*/  IMAD.SHL.U32 R18, R0, 0x2, RZ ;  /* 0x0000000200127824 */ /* 0x000fca00078e00ff */
[----:B------:R-:W-:-:S04]  /*5400*/  SHF.R.U32.HI R30, RZ, 0x18, R18 ;  /* 0x00000018ff1e7819 */ /* 0x000fc80000011612 */
[----:B------:R-:W-:-:S13]  /*5410*/  ISETP.NE.U32.AND P0, PT, R30, RZ, PT ;  /* 0x000000ff1e00720c */ /* 0x000fda0003f05070 */
[----:B------:R-:W-:Y:S05]  /*5420*/  @P0 BRA `(.L_x_930) ;  /* 0x00000000002c0947 */ /* 0x000fea0003800000 */
[----:B------:R-:W-:-:S04]  /*5430*/  SHF.L.U32 R18, R0, 0x1, RZ ;  /* 0x0000000100127819 */ /* 0x000fc800000006ff */
[----:B------:R-:W-:-:S13]  /*5440*/  ISETP.NE.AND P0, PT, R18, RZ, PT ;  /* 0x000000ff1200720c */ /* 0x000fda0003f05270 */
[----:B------:R2:W3:Y:S01]  /*5450*/  @!P0 MUFU.RCP R18, R0 ;  /* 0x0000000000128308 */ /* 0x0004e20000001000 */
[----:B------:R-:W-:Y:S05]  /*5460*/  @!P0 BRA `(.L_x_931) ;  /* 0x0000000000a48947 */ /* 0x000fea0003800000 */
[----:B------:R-:W-:-:S04]  /*5470*/  FFMA R26, R0, 1.84467440737095516160e+19, RZ ;  /* 0x5f800000001a7823 */ /* 0x000fc800000000ff */
[----:B------:R-:W2:Y:S02]  /*5480*/  MUFU.RCP R27, R26 ;  /* 0x0000001a001b7308 */ /* 0x000ea40000001000 */
[----:B--2---:R-:W-:-:S04]  /*5490*/  FFMA R0, R26, R27, -1 ;  /* 0xbf8000001a007423 */ /* 0x004fc8000000001b */
[----:B------:R-:W-:-:S04]  /*54a0*/  FADD.FTZ R0, -R0, -RZ ;  /* 0x800000ff00007221 */ /* 0x000fc80000010100 */
[----:B------:R-:W-:-:S04]  /*54b0*/  FFMA R0, R27, R0, R27 ;  /* 0x000000001b007223 */ /* 0x000fc8000000001b */
[----:B---3--:R-:W-:Y:S01]  /*54c0*/  FFMA R18, R0, 1.84467440737095516160e+19, RZ ;  /* 0x5f80000000127823 */ /* 0x008fe200000000ff */
[----:B------:R-:W-:Y:S06]  /*54d0*/  BRA `(.L_x_931) ;  /* 0x0000000000887947 */ /* 0x000fec0003800000 */
.L_x_930:
[----:B------:R-:W-:-:S04]  /*54e0*/  IADD3 R32, PT, PT, R30, -0xfd, RZ ;  /* 0xffffff031e207810 */ /* 0x000fc80007ffe0ff */
[----:B------:R-:W-:-:S13]  /*54f0*/  ISETP.GT.U32.AND P0, PT, R32, 0x1, PT ;  /* 0x000000012000780c */ /* 0x000fda0003f04070 */
[----:B------:R-:W-:Y:S05]  /*5500*/  @P0 BRA `(.L_x_932) ;  /* 0x0000000000780947 */ /* 0x000fea0003800000 */
[----:B------:R-:W-:Y:S01]  /*5510*/  LOP3.LUT R18, R0, 0x7fffff, RZ, 0xc0, !PT ;  /* 0x007fffff00127812 */ /* 0x000fe200078ec0ff */
[----:B------:R-:W-:-:S03]  /*5520*/  HFMA2 R29, -RZ, RZ, 0, 1.78813934326171875e-07 ;  /* 0x00000003ff1d7431 */ /* 0x000fc600000001ff */
[----:B------:R-:W-:-:S04]  /*5530*/  LOP3.LUT R18, R18, 0x3f800000, RZ, 0xfc, !PT ;  /* 0x3f80000012127812 */ /* 0x000fc800078efcff */
[----:B------:R-:W0:Y:S01]  /*5540*/  MUFU.RCP R27, R18 ;  /* 0x00000012001b7308 */ /* 0x000e220000001000 */
[----:B------:R-:W-:Y:S01]  /*5550*/  SHF.L.U32 R29, R29, R32, RZ ;  /* 0x000000201d1d7219 */ /* 0x000fe200000006ff */
[----:B0-----:R-:W-:-:S04]  /*5560*/  FFMA R26, R18, R27, -1 ;  /* 0xbf800000121a7423 */ /* 0x001fc8000000001b */
[----:B------:R-:W-:-:S04]  /*5570*/  FADD.FTZ R26, -R26, -RZ ;  /* 0x800000ff1a1a7221 */ /* 0x000fc80000010100 */
[CCC-:B------:R-:W-:Y:S01]  /*5580*/  FFMA.RM R28, R27.reuse, R26.reuse, R27.reuse ;  /* 0x0000001a1b1c7223 */ /* 0x1c0fe2000000401b */
[----:B------:R-:W-:-:S04]  /*5590*/  FFMA.RP R27, R27, R26, R27 ;  /* 0x0000001a1b1b7223 */ /* 0x000fc8000000801b */
[C---:B------:R-:W-:Y:S02]  /*55a0*/  LOP3.LUT R26, R28.reuse, 0x7fffff, RZ, 0xc0, !PT ;  /* 0x007fffff1c1a7812 */ /* 0x040fe400078ec0ff */
[----:B------:R-:W-:Y:S02]  /*55b0*/  FSETP.NEU.FTZ.AND P0, PT, R28, R27, PT ;  /* 0x0000001b1c00720b */ /* 0x000fe40003f1d000 */
[----:B------:R-:W-:Y:S02]  /*55c0*/  LOP3.LUT R26, R26, 0x800000, RZ, 0xfc, !PT ;  /* 0x008000001a1a7812 */ /* 0x000fe400078efcff */
[----:B------:R-:W-:Y:S02]  /*55d0*/  SEL R27, RZ, 0xffffffff, !P0 ;  /* 0xffffffffff1b7807 */ /* 0x000fe40004000000 */
[----:B------:R-:W-:-:S03]  /*55e0*/  LOP3.LUT R29, R29, R26, RZ, 0xc0, !PT ;  /* 0x0000001a1d1d7212 */ /* 0x000fc600078ec0ff */
[----:B------:R-:W-:Y:S01]  /*55f0*/  IMAD.MOV R27, RZ, RZ, -R27 ;  /* 0x000000ffff1b7224 */ /* 0x000fe200078e0a1b */
[----:B------:R-:W-:-:S04]  /*5600*/  SHF.R.U32.HI R29, RZ, R32, R29 ;  /* 0x00000020ff1d7219 */ /* 0x000fc8000001161d */
[----:B------:R-:W-:Y:S02]  /*5610*/  LOP3.LUT P1, RZ, R27, R32, R26, 0xf8, !PT ;  /* 0x000000201bff7212 */ /* 0x000fe4000782f81a */
[C---:B------:R-:W-:Y:S02]  /*5620*/  LOP3.LUT P0, RZ, R29.reuse, 0x1, RZ, 0xc0, !PT ;  /* 0x000000011dff7812 */ /* 0x040fe4000780c0ff */
[----:B------:R-:W-:Y:S02]  /*5630*/  LOP3.LUT P2, RZ, R29, 0x2, RZ, 0xc0, !PT ;  /* 0x000000021dff7812 */ /* 0x000fe4000784c0ff */
[----:B------:R-:W-:Y:S02]  /*5640*/  IADD3 R27, PT, PT, R30, -0xfc, RZ ;  /* 0xffffff041e1b7810 */ /* 0x000fe40007ffe0ff */
[----:B------:R-:W-:Y:S02]  /*5650*/  PLOP3.LUT P0, PT, P0, P1, P2, 0xe0, 0x0 ;  /* 0x000000000000781c */ /* 0x000fe40000703c20 */
[----:B------:R-:W-:-:S02]  /*5660*/  LOP3.LUT P1, RZ, R0, 0x7fffff, RZ, 0xc0, !PT ;  /* 0x007fffff00ff7812 */ /* 0x000fc4000782c0ff */
[----:B------:R-:W-:Y:S02]  /*5670*/  SEL R18, RZ, 0x1, !P0 ;  /* 0x00000001ff127807 */ /* 0x000fe40004000000 */
[----:B------:R-:W-:Y:S02]  /*5680*/  SHF.R.U32.HI R27, RZ, R27, R26 ;  /* 0x0000001bff1b7219 */ /* 0x000fe4000001161a */
[----:B------:R-:W-:-:S04]  /*5690*/  IADD3 R18, PT, PT, -R18, RZ, RZ ;  /* 0x000000ff12127210 */ /* 0x000fc80007ffe1ff */
[----:B------:R-:W-:-:S13]  /*56a0*/  ISETP.GE.AND P0, PT, R18, RZ, PT ;  /* 0x000000ff1200720c */ /* 0x000fda0003f06270 */
[----:B------:R-:W-:-:S05]  /*56b0*/  @!P0 IADD3 R27, PT, PT, R27, 0x1, RZ ;  /* 0x000000011b1b8810 */ /* 0x000fca0007ffe0ff */
[----:B------:R-:W-:-:S05]  /*56c0*/  @!P1 IMAD.SHL.U32 R27, R27, 0x2, RZ ;  /* 0x000000021b1b9824 */ /* 0x000fca00078e00ff */
[----:B------:R-:W-:Y:S01]  /*56d0*/  LOP3.LUT R18, R27, 0x80000000, R0, 0xf8, !PT ;  /* 0x800000001b127812 */ /* 0x000fe200078ef800 */
[----:B------:R-:W-:Y:S06]  /*56e0*/  BRA `(.L_x_931) ;  /* 0x0000000000047947 */ /* 0x000fec0003800000 */
.L_x_932:
[----:B------:R0:W1:Y:S02]  /*56f0*/  MUFU.RCP R18, R0 ;  /* 0x0000000000127308 */ /* 0x0000640000001000 */
.L_x_931:
[----:B------:R-:W-:Y:S02]  /*5700*/  MOV R26, R16 ;  /* 0x00000010001a7202 */ /* 0x000fe40000000f00 */
[----:B------:R-:W-:-:S04]  /*5710*/  MOV R27, 0x0 ;  /* 0x00000000001b7802 */ /* 0x000fc80000000f00 */
[----:B0123--:R-:W-:Y:S05]  /*5720*/  RET.REL.NODEC R26 `(eig_jacobi_symmetric_f32) ;  /* 0xffffffa81a347950 */ /* 0x00ffea0003c3ffff */
        .weak           $__internal_12_$__cuda_sm20_sqrt_rn_f32_slowpath
        .type           $__internal_12_$__cuda_sm20_sqrt_rn_f32_slowpath,@function
        .size           $__internal_12_$__cuda_sm20_sqrt_rn_f32_slowpath,($__internal_13_$__cuda_sm3x_div_rn_noftz_f32_slowpath - $__internal_12_$__cuda_sm20_sqrt_rn_f32_slowpath)
$__internal_12_$__cuda_sm20_sqrt_rn_f32_slowpath:
[----:B------:R-:W-:-:S13]  /*5730*/  LOP3.LUT P0, RZ, R0, 0x7fffffff, RZ, 0xc0, !PT ;  /* 0x7fffffff00ff7812 */ /* 0x000fda000780c0ff */
[----:B------:R-:W-:Y:S01]  /*5740*/  @!P0 MOV R16, R0 ;  /* 0x0000000000108202 */ /* 0x000fe20000000f00 */
[----:B------:R-:W-:Y:S06]  /*5750*/  @!P0 BRA `(.L_x_933) ;  /* 0x0000000000448947 */ /* 0x000fec0003800000 */
[----:B------:R-:W-:-:S13]  /*5760*/  FSETP.GEU.FTZ.AND P0, PT, R0, RZ, PT ;  /* 0x000000ff0000720b */ /* 0x000fda0003f1e000 */
[----:B------:R-:W-:Y:S01]  /*5770*/  @!P0 IMAD.MOV.U32 R16, RZ, RZ, 0x7fffffff ;  /* 0x7fffffffff108424 */ /* 0x000fe200078e00ff */
        /* <DEDUP_REMOVED lines=15> */
.L_x_933:
[----:B------:R-:W-:-:S04]  /*5870*/  HFMA2 R27, -RZ, RZ, 0, 0 ;  /* 0x00000000ff1b7431 */ /* 0x000fc800000001ff */
[----:B------:R-:W-:Y:S05]  /*5880*/  RET.REL.NODEC R26 `(eig_jacobi_symmetric_f32) ;  /* 0xffffffa41adc7950 */ /* 0x000fea0003c3ffff */
        .weak           $__internal_13_$__cuda_sm3x_div_rn_noftz_f32_slowpath
        .type           $__internal_13_$__cuda_sm3x_div_rn_noftz_f32_slowpath,@function
        .size           $__internal_13_$__cuda_sm3x_div_rn_noftz_f32_slowpath,(.L_x_1803 - $__internal_13_$__cuda_sm3x_div_rn_noftz_f32_slowpath)
$__internal_13_$__cuda_sm3x_div_rn_noftz_f32_slowpath:
[----:B------:R-:W-:Y:S02]  /*5890*/  SHF.R.U32.HI R18, RZ, 0x17, R27 ;  /* 0x00000017ff127819 */ /* 0x000fe4000001161b */
[----:B------:R-:W-:Y:S02]  /*58a0*/  SHF.R.U32.HI R16, RZ, 0x17, R0 ;  /* 0x00000017ff107819 */ /* 0x000fe40000011600 */
[----:B------:R-:W-:Y:S02]  /*58b0*/  LOP3.LUT R18, R18, 0xff, RZ, 0xc0, !PT ;  /* 0x000000ff12127812 */ /* 0x000fe400078ec0ff */
[----:B------:R-:W-:Y:S02]  /*58c0*/  LOP3.LUT R30, R16, 0xff, RZ, 0xc0, !PT ;  /* 0x000000ff101e7812 */ /* 0x000fe400078ec0ff */
[----:B------:R-:W-:-:S03]  /*58d0*/  IADD3 R28, PT, PT, R18, -0x1, RZ ;  /* 0xffffffff121c7810 */ /* 0x000fc60007ffe0ff */
[----:B------:R-:W-:Y:S01]  /*58e0*/  VIADD R26, R30, 0xffffffff ;  /* 0xffffffff1e1a7836 */ /* 0x000fe20000000000 */
        /* <DEDUP_REMOVED lines=25> */
[----:B------:R-:W-:-:S04]  /*5a80*/  @!P1 FFMA R27, R27, 1.84467440737095516160e+19, RZ ;  /* 0x5f8000001b1b9823 */ /* 0x000fc800000000ff */
[----:B------:R-:W-:-:S07]  /*5a90*/  @!P1 VIADD R16, R16, 0x40 ;  /* 0x0000004010109836 */ /* 0x000fce0000000000 */
.L_x_934:
        /* <DEDUP_REMOVED lines=16> */
[----:B------:R-:W-:-:S05]  /*5ba0*/  LOP3.LUT R18, R18, 0xff, RZ, 0xc0, !PT ;  /* 0x000000ff12127812 */ /* 0x000fca00078ec0ff */
[----:B------:R-:W-:-:S05]  /*5bb0*/  IMAD.IADD R26, R18, 0x1, R27 ;  /* 0x00000001121a7824 */ /* 0x000fca00078e021b */
        /* <DEDUP_REMOVED lines=11> */
[CCC-:B------:R-:W-:Y:S01]  /*5c70*/  FFMA.RM R27, R33.reuse, R29.reuse, R28.reuse ;  /* 0x0000001d211b7223 */ /* 0x1c0fe2000000401c */
[C---:B------:R-:W-:Y:S02]  /*5c80*/  ISETP.NE.AND P2, PT, R26.reuse, RZ, PT ;  /* 0x000000ff1a00720c */ /* 0x040fe40003f45270 */
[----:B------:R-:W-:Y:S02]  /*5c90*/  ISETP.NE.AND P1, PT, R26, RZ, PT ;  /* 0x000000ff1a00720c */ /* 0x000fe40003f25270 */
[----:B------:R-:W-:Y:S01]  /*5ca0*/  LOP3.LUT R18, R16, 0x7fffff, RZ, 0xc0, !PT ;  /* 0x007fffff10127812 */ /* 0x000fe200078ec0ff */
[----:B------:R-:W-:Y:S01]  /*5cb0*/  FFMA.RP R16, R33, R29, R28 ;  /* 0x0000001d21107223 */ /* 0x000fe2000000801c */
[----:B------:R-:W-:Y:S02]  /*5cc0*/  IADD3 R29, PT, PT, R26, 0x20, RZ ;  /* 0x000000201a1d7810 */ /* 0x000fe40007ffe0ff */
[----:B------:R-:W-:-:S02]  /*5cd0*/  LOP3.LUT R18, R18, 0x800000, RZ, 0xfc, !PT ;  /* 0x0080000012127812 */ /* 0x000fc400078efcff */
        /* <DEDUP_REMOVED lines=10> */
[----:B------:R-:W-:-:S05]  /*5d80*/  LOP3.LUT R16, R16, R27, RZ, 0xc0, !PT ;  /* 0x0000001b10107212 */ /* 0x000fca00078ec0ff */
[----:B------:R-:W-:-:S05]  /*5d90*/  IMAD.IADD R29, R29, 0x1, R16 ;  /* 0x000000011d1d7824 */ /* 0x000fca00078e0210 */
[----:B------:R-:W-:Y:S01]  /*5da0*/  LOP3.LUT R0, R29, R0, RZ, 0xfc, !PT ;  /* 0x000000001d007212 */ /* 0x000fe200078efcff */
[----:B------:R-:W-:Y:S06]  /*5db0*/  BRA `(.L_x_941) ;  /* 0x0000000000347947 */ /* 0x000fec0003800000 */
.L_x_940:
[----:B------:R-:W-:-:S04]  /*5dc0*/  LOP3.LUT R0, R0, 0x80000000, RZ, 0xc0, !PT ;  /* 0x8000000000007812 */ /* 0x000fc800078ec0ff */
[----:B------:R-:W-:Y:S01]  /*5dd0*/  LOP3.LUT R0, R0, 0x7f800000, RZ, 0xfc, !PT ;  /* 0x7f80000000007812 */ /* 0x000fe200078efcff */
[----:B------:R-:W-:Y:S06]  /*5de0*/  BRA `(.L_x_941) ;  /* 0x0000000000287947 */ /* 0x000fec0003800000 */
.L_x_939:
[----:B------:R-:W-:Y:S01]  /*5df0*/  LEA R0, R27, R0, 0x17 ;  /* 0x000000001b007211 */ /* 0x000fe200078eb8ff */
[----:B------:R-:W-:Y:S06]  /*5e00*/  BRA `(.L_x_941) ;  /* 0x0000000000207947 */ /* 0x000fec0003800000 */
.L_x_938:
[----:B------:R-:W-:-:S04]  /*5e10*/  LOP3.LUT R0, R27, 0x80000000, R0, 0x48, !PT ;  /* 0x800000001b007812 */ /* 0x000fc800078e4800 */
[----:B------:R-:W-:Y:S01]  /*5e20*/  LOP3.LUT R0, R0, 0x7f800000, RZ, 0xfc, !PT ;  /* 0x7f80000000007812 */ /* 0x000fe200078efcff */
[----:B------:R-:W-:Y:S06]  /*5e30*/  BRA `(.L_x_941) ;  /* 0x0000000000147947 */ /* 0x000fec0003800000 */
.L_x_937:
[----:B------:R-:W-:Y:S01]  /*5e40*/  LOP3.LUT R0, R27, 0x80000000, R0, 0x48, !PT ;  /* 0x800000001b007812 */ /* 0x000fe200078e4800 */
[----:B------:R-:W-:Y:S06]  /*5e50*/  BRA `(.L_x_941) ;  /* 0x00000000000c7947 */ /* 0x000fec0003800000 */
.L_x_936:
[----:B------:R-:W0:Y:S01]  /*5e60*/  MUFU.RSQ R0, -QNAN ;  /* 0xffc0000000007908 */ /* 0x000e220000001400 */
[----:B------:R-:W-:Y:S05]  /*5e70*/  BRA `(.L_x_941) ;  /* 0x0000000000047947 */ /* 0x000fea0003800000 */
.L_x_935:
[----:B------:R-:W-:-:S07]  /*5e80*/  FADD.FTZ R0, R0, R27 ;  /* 0x0000001b00007221 */ /* 0x000fce0000010000 */
.L_x_941:
[----:B------:R-:W-:Y:S01]  /*5e90*/  HFMA2 R27, -RZ, RZ, 0, 0 ;  /* 0x00000000ff1b7431 */ /* 0x000fe200000001ff */
[----:B------:R-:W-:-:S04]  /*5ea0*/  MOV R26, R14 ;  /* 0x0000000e001a7202 */ /* 0x000fc80000000f00 */
[----:B0-----:R-:W-:Y:S05]  /*5eb0*/  RET.REL.NODEC R26 `(eig_jacobi_symmetric_f32) ;  /* 0xffffffa01a507950 */ /* 0x001fea0003c3ffff */
.L_x_942:
        /* <DEDUP_REMOVED lines=12> */
.L_x_1803:


//--------------------- .text.transpose_f64       --------------------------
	.section	.text.transpose_f64,"ax",@progbits
	.align	128
        .global         transpose_f64
        .type           transpose_f64,@function
        .size           transpose_f64,(.L_x_1830 - transpose_f64)
        .other          transpose_f64,@"STO_CUDA_ENTRY STV_DEFAULT"
transpose_f64:
.text.transpose_f64:
[----:B------:R-:W-:Y:S01]  /*0000*/  LDC R1, c[0x0][0x37c] ;  /* 0x0000df00ff017b82 */ /* 0x000fe20000000800 */
[----:B------:R-:W0:Y:S01]  /*0010*/  S2R R0, SR_TID.Y ;  /* 0x0000000000007919 */ /* 0x000e220000002200 */
[----:B------:R-:W1:Y:S01]  /*0020*/  LDCU.64 UR8, c[0x0][0x390] ;  /* 0x00007200ff0877ac */ /* 0x000e620008000a00 */
[----:B------:R-:W0:Y:S01]  /*0030*/  S2R R3, SR_CTAID.Y ;  /* 0x0000000000037919 */ /* 0x000e220000002600 */
[----:B------:R-:W2:Y:S01]  /*0040*/  LDCU.64 UR6, c[0x0][0x358] ;  /* 0x00006b00ff0677ac */ /* 0x000ea20008000a00 */
[----:B------:R-:W3:Y:S01]  /*0050*/  S2R R9, SR_CTAID.X ;  /* 0x0000000000097919 */ /* 0x000ee20000002500 */
[----:B------:R-:W3:Y:S01]  /*0060*/  S2R R2, SR_TID.X ;  /* 0x0000000000027919 */ /* 0x000ee20000002100 */
[----:B0-----:R-:W-:-:S04]  /*0070*/  IMAD R15, R3, 0x20, R0 ;  /* 0x00000020030f7824 */ /* 0x001fc800078e0200 */
[C---:B------:R-:W-:Y:S01]  /*0080*/  VIADD R19, R15.reuse, 0x10 ;  /* 0x000000100f137836 */ /* 0x040fe20000000000 */
[C---:B------:R-:W-:Y:S02]  /*0090*/  IADD3 R17, PT, PT, R15.reuse, 0x8, RZ ;  /* 0x000000080f117810 */ /* 0x040fe40007ffe0ff */
[----:B------:R-:W-:Y:S01]  /*00a0*/  IADD3 R21, PT, PT, R15, 0x18, RZ ;  /* 0x000000180f157810 */ /* 0x000fe20007ffe0ff */
[----:B---3--:R-:W-:Y:S01]  /*00b0*/  IMAD R8, R9, 0x20, R2 ;  /* 0x0000002009087824 */ /* 0x008fe200078e0202 */
[----:B-1----:R-:W-:Y:S02]  /*00c0*/  ISETP.GE.U32.AND P3, PT, R17, UR8, PT ;  /* 0x0000000811007c0c */ /* 0x002fe4000bf66070 */
[----:B------:R-:W-:Y:S02]  /*00d0*/  ISETP.GE.U32.AND P2, PT, R19, UR8, PT ;  /* 0x0000000813007c0c */ /* 0x000fe4000bf46070 */
[----:B------:R-:W-:Y:S02]  /*00e0*/  ISETP.GE.U32.AND P1, PT, R21, UR8, PT ;  /* 0x0000000815007c0c */ /* 0x000fe4000bf26070 */
[----:B------:R-:W-:-:S02]  /*00f0*/  ISETP.GE.U32.AND P0, PT, R15, UR8, PT ;  /* 0x000000080f007c0c */ /* 0x000fc4000bf06070 */
[C---:B------:R-:W-:Y:S02]  /*0100*/  ISETP.GE.U32.OR P3, PT, R8.reuse, UR9, P3 ;  /* 0x0000000908007c0c */ /* 0x040fe40009f66470 */
[C---:B------:R-:W-:Y:S02]  /*0110*/  ISETP.GE.U32.OR P2, PT, R8.reuse, UR9, P2 ;  /* 0x0000000908007c0c */ /* 0x040fe40009746470 */
[C---:B------:R-:W-:Y:S02]  /*0120*/  ISETP.GE.U32.OR P1, PT, R8.reuse, UR9, P1 ;  /* 0x0000000908007c0c */ /* 0x040fe40008f26470 */
[----:B------:R-:W-:-:S07]  /*0130*/  ISETP.GE.U32.OR P0, PT, R8, UR9, P0 ;  /* 0x0000000908007c0c */ /* 0x000fce0008706470 */
[----:B------:R-:W0:Y:S01]  /*0140*/  @!P3 LDC.64 R10, c[0x0][0x380] ;  /* 0x0000e000ff0abb82 */ /* 0x000e220000000a00 */
[--C-:B------:R-:W-:Y:S02]  /*0150*/  @!P3 IMAD R17, R17, UR9, R8.reuse ;  /* 0x000000091111bc24 */ /* 0x100fe4000f8e0208 */
[--C-:B------:R-:W-:Y:S02]  /*0160*/  @!P2 IMAD R19, R19, UR9, R8.reuse ;  /* 0x000000091313ac24 */ /* 0x100fe4000f8e0208 */
[--C-:B------:R-:W-:Y:S02]  /*0170*/  @!P1 IMAD R23, R21, UR9, R8.reuse ;  /* 0x0000000915179c24 */ /* 0x100fe4000f8e0208 */
[----:B------:R-:W-:Y:S01]  /*0180*/  @!P0 IMAD R15, R15, UR9, R8 ;  /* 0x000000090f0f8c24 */ /* 0x000fe2000f8e0208 */
[----:B------:R-:W1:Y:S08]  /*0190*/  @!P2 LDC.64 R6, c[0x0][0x380] ;  /* 0x0000e000ff06ab82 */ /* 0x000e700000000a00 */
[----:B------:R-:W3:Y:S08]  /*01a0*/  @!P1 LDC.64 R4, c[0x0][0x380] ;  /* 0x0000e000ff049b82 */ /* 0x000ef00000000a00 */
[----:B------:R-:W4:Y:S01]  /*01b0*/  @!P0 LDC.64 R12, c[0x0][0x380] ;  /* 0x0000e000ff0c8b82 */ /* 0x000f220000000a00 */
[----:B0-----:R-:W-:-:S04]  /*01c0*/  @!P3 IMAD.WIDE.U32 R10, R17, 0x8, R10 ;  /* 0x00000008110ab825 */ /* 0x001fc800078e000a */
[----:B-1----:R-:W-:Y:S02]  /*01d0*/  @!P2 IMAD.WIDE.U32 R16, R19, 0x8, R6 ;  /* 0x000000081310a825 */ /* 0x002fe400078e0006 */
[----:B--2---:R0:W2:Y:S04]  /*01e0*/  @!P3 LDG.E.64.CONSTANT R6, desc[UR6][R10.64] ;  /* 0x000000060a06b981 */ /* 0x0040a8000c1e9b00 */
[----:B------:R-:W5:Y:S01]  /*01f0*/  @!P2 LDG.E.64.CONSTANT R16, desc[UR6][R16.64] ;  /* 0x000000061010a981 */ /* 0x000f62000c1e9b00 */
[----:B---3--:R-:W-:-:S06]  /*0200*/  @!P1 IMAD.WIDE.U32 R22, R23, 0x8, R4 ;  /* 0x0000000817169825 */ /* 0x008fcc00078e0004 */
[----:B------:R-:W3:Y:S01]  /*0210*/  @!P1 LDG.E.64.CONSTANT R22, desc[UR6][R22.64] ;  /* 0x0000000616169981 */ /* 0x000ee2000c1e9b00 */
[----:B----4-:R-:W-:-:S05]  /*0220*/  @!P0 IMAD.WIDE.U32 R12, R15, 0x8, R12 ;  /* 0x000000080f0c8825 */ /* 0x010fca00078e000c */
[----:B------:R-:W4:Y:S01]  /*0230*/  @!P0 LDG.E.64.CONSTANT R4, desc[UR6][R12.64] ;  /* 0x000000060c048981 */ /* 0x000f22000c1e9b00 */
[----:B------:R-:W1:Y:S01]  /*0240*/  S2UR UR5, SR_CgaCtaId ;  /* 0x00000000000579c3 */ /* 0x000e620000008800 */
[----:B------:R-:W-:Y:S01]  /*0250*/  UMOV UR4, 0x400 ;  /* 0x0000040000047882 */ /* 0x000fe20000000000 */
[----:B------:R-:W-:Y:S01]  /*0260*/  IMAD R14, R9, 0x20, R0 ;  /* 0x00000020090e7824 */ /* 0x000fe200078e0200 */
[----:B-1----:R-:W-:-:S06]  /*0270*/  ULEA UR4, UR5, UR4, 0x18 ;  /* 0x0000000405047291 */ /* 0x002fcc000f8ec0ff */
[----:B------:R-:W-:-:S05]  /*0280*/  LEA R9, R2, UR4, 0x3 ;  /* 0x0000000402097c11 */ /* 0x000fca000f8e18ff */
[----:B------:R-:W-:Y:S02]  /*0290*/  IMAD R15, R0, 0x108, R9 ;  /* 0x00000108000f7824 */ /* 0x000fe400078e0209 */
[C---:B------:R-:W-:Y:S01]  /*02a0*/  VIADD R18, R14.reuse, 0x8 ;  /* 0x000000080e127836 */ /* 0x040fe20000000000 */
[C---:B------:R-:W-:Y:S02]  /*02b0*/  IADD3 R20, PT, PT, R14.reuse, 0x10, RZ ;  /* 0x000000100e147810 */ /* 0x040fe40007ffe0ff */
[----:B------:R-:W-:Y:S02]  /*02c0*/  LEA R3, R3, R2, 0x5 ;  /* 0x0000000203037211 */ /* 0x000fe400078e28ff */
[----:B------:R-:W-:Y:S02]  /*02d0*/  ISETP.GE.U32.AND P5, PT, R14, UR9, PT ;  /* 0x000000090e007c0c */ /* 0x000fe4000bfa6070 */
[----:B------:R-:W-:Y:S02]  /*02e0*/  ISETP.GE.U32.AND P6, PT, R18, UR9, PT ;  /* 0x0000000912007c0c */ /* 0x000fe4000bfc6070 */
[----:B------:R-:W-:-:S02]  /*02f0*/  ISETP.GE.U32.AND P4, PT, R20, UR9, PT ;  /* 0x0000000914007c0c */ /* 0x000fc4000bf86070 */
[C---:B------:R-:W-:Y:S02]  /*0300*/  ISETP.GE.U32.OR P5, PT, R3.reuse, UR8, P5 ;  /* 0x0000000803007c0c */ /* 0x040fe4000afa6470 */
[C---:B------:R-:W-:Y:S01]  /*0310*/  ISETP.GE.U32.OR P6, PT, R3.reuse, UR8, P6 ;  /* 0x0000000803007c0c */ /* 0x040fe2000b7c6470 */
[----:B0-----:R-:W-:Y:S01]  /*0320*/  IMAD R11, R2, 0x100, R9 ;  /* 0x00000100020b7824 */ /* 0x001fe200078e0209 */
[----:B------:R-:W-:-:S04]  /*0330*/  ISETP.GE.U32.OR P4, PT, R3, UR8, P4 ;  /* 0x0000000803007c0c */ /* 0x000fc8000a786470 */
[----:B------:R-:W-:-:S05]  /*0340*/  LEA R0, R0, R11, 0x3 ;  /* 0x0000000b00007211 */ /* 0x000fca00078e18ff */
[----:B------:R-:W0:Y:S08]  /*0350*/  @!P5 LDC.64 R28, c[0x0][0x388] ;  /* 0x0000e200ff1cdb82 */ /* 0x000e300000000a00 */
[----:B------:R-:W1:Y:S08]  /*0360*/  @!P6 LDC.64 R26, c[0x0][0x388] ;  /* 0x0000e200ff1aeb82 */ /* 0x000e700000000a00 */
[----:B------:R-:W1:Y:S01]  /*0370*/  @!P4 LDC.64 R24, c[0x0][0x388] ;  /* 0x0000e200ff18cb82 */ /* 0x000e620000000a00 */
[----:B------:R-:W-:Y:S01]  /*0380*/  IADD3 R2, PT, PT, R14, 0x18, RZ ;  /* 0x000000180e027810 */ /* 0x000fe20007ffe0ff */
[----:B--2---:R-:W-:Y:S04]  /*0390*/  @!P3 STS.64 [R15+0x840], R6 ;  /* 0x000840060f00b388 */ /* 0x004fe80000000a00 */
[----:B-----5:R-:W-:Y:S04]  /*03a0*/  @!P2 STS.64 [R15+0x1080], R16 ;  /* 0x001080100f00a388 */ /* 0x020fe80000000a00 */
[----:B---3--:R-:W-:Y:S04]  /*03b0*/  @!P1 STS.64 [R15+0x18c0], R22 ;  /* 0x0018c0160f009388 */ /* 0x008fe80000000a00 */
[----:B----4-:R2:W-:Y:S01]  /*03c0*/  @!P0 STS.64 [R15], R4 ;  /* 0x000000040f008388 */ /* 0x0105e20000000a00 */
[----:B------:R-:W-:Y:S06]  /*03d0*/  BAR.SYNC.DEFER_BLOCKING 0x0 ;  /* 0x0000000000007b1d */ /* 0x000fec0000010000 */
[----:B------:R-:W3:Y:S04]  /*03e0*/  @!P5 LDS.64 R12, [R0] ;  /* 0x00000000000cd984 */ /* 0x000ee80000000a00 */
[----:B------:R-:W4:Y:S04]  /*03f0*/  @!P6 LDS.64 R10, [R0+0x40] ;  /* 0x00004000000ae984 */ /* 0x000f280000000a00 */
[----:B------:R-:W5:Y:S01]  /*0400*/  @!P4 LDS.64 R8, [R0+0x80] ;  /* 0x000080000008c984 */ /* 0x000f620000000a00 */
[----:B------:R-:W-:Y:S01]  /*0410*/  ISETP.GE.U32.AND P0, PT, R2, UR9, PT ;  /* 0x0000000902007c0c */ /* 0x000fe2000bf06070 */
[----:B--2---:R-:W-:-:S03]  /*0420*/  @!P5 IMAD R5, R14, UR8, R3 ;  /* 0x000000080e05dc24 */ /* 0x004fc6000f8e0203 */
[----:B------:R-:W-:Y:S01]  /*0430*/  ISETP.GE.U32.OR P0, PT, R3, UR8, P0 ;  /* 0x0000000803007c0c */ /* 0x000fe20008706470 */
[--C-:B------:R-:W-:Y:S02]  /*0440*/  @!P6 IMAD R7, R18, UR8, R3.reuse ;  /* 0x000000081207ec24 */ /* 0x100fe4000f8e0203 */
[----:B------:R-:W-:Y:S02]  /*0450*/  @!P4 IMAD R15, R20, UR8, R3 ;  /* 0x00000008140fcc24 */ /* 0x000fe4000f8e0203 */
[----:B0-----:R-:W-:-:S04]  /*0460*/  @!P5 IMAD.WIDE.U32 R28, R5, 0x8, R28 ;  /* 0x00000008051cd825 */ /* 0x001fc800078e001c */
[----:B-1----:R-:W-:-:S04]  /*0470*/  @!P6 IMAD.WIDE.U32 R26, R7, 0x8, R26 ;  /* 0x00000008071ae825 */ /* 0x002fc800078e001a */
[----:B------:R-:W-:Y:S01]  /*0480*/  @!P4 IMAD.WIDE.U32 R24, R15, 0x8, R24 ;  /* 0x000000080f18c825 */ /* 0x000fe200078e0018 */
[----:B---3--:R0:W-:Y:S04]  /*0490*/  @!P5 STG.E.64 desc[UR6][R28.64], R12 ;  /* 0x0000000c1c00d986 */ /* 0x0081e8000c101b06 */
[----:B----4-:R0:W-:Y:S04]  /*04a0*/  @!P6 STG.E.64 desc[UR6][R26.64], R10 ;  /* 0x0000000a1a00e986 */ /* 0x0101e8000c101b06 */
[----:B-----5:R0:W-:Y:S01]  /*04b0*/  @!P4 STG.E.64 desc[UR6][R24.64], R8 ;  /* 0x000000081800c986 */ /* 0x0201e2000c101b06 */
[----:B------:R-:W-:Y:S05]  /*04c0*/  @P0 EXIT ;  /* 0x000000000000094d */ /* 0x000fea0003800000 */
[----:B------:R-:W1:Y:S01]  /*04d0*/  LDS.64 R4, [R0+0xc0] ;  /* 0x0000c00000047984 */ /* 0x000e620000000a00 */
[----:B------:R-:W2:Y:S01]  /*04e0*/  LDC.64 R6, c[0x0][0x388] ;  /* 0x0000e200ff067b82 */ /* 0x000ea20000000a00 */
[----:B------:R-:W-:-:S04]  /*04f0*/  IMAD R3, R2, UR8, R3 ;  /* 0x0000000802037c24 */ /* 0x000fc8000f8e0203 */
[----:B--2---:R-:W-:-:S05]  /*0500*/  IMAD.WIDE.U32 R2, R3, 0x8, R6 ;  /* 0x0000000803027825 */ /* 0x004fca00078e0006 */
[----:B-1----:R-:W-:Y:S01]  /*0510*/  STG.E.64 desc[UR6][R2.64], R4 ;  /* 0x0000000402007986 */ /* 0x002fe2000c101b06 */
[----:B------:R-:W-:Y:S05]  /*0520*/  EXIT ;  /* 0x000000000000794d */ /* 0x000fea0003800000 */
.L_x_943:
        /* <DEDUP_REMOVED lines=13> */
.L_x_1830:


//--------------------- .text.transpose_f32       --------------------------
	.section	.text.transpose_f32,"ax",@progbits
	.align	128
        .global         transpose_f32
        .type           transpose_f32,@function
        .size           transpose_f32,(.L_x_1831 - transpose_f32)
        .other          transpose_f32,@"STO_CUDA_ENTRY STV_DEFAULT"
transpose_f32:
.text.transpose_f32:
        /* <DEDUP_REMOVED lines=28> */
[----:B0-----:R-:W-:-:S06]  /*01c0*/  @!P0 IMAD.WIDE.U32 R10, R15, 0x4, R10 ;  /* 0x000000040f0a8825 */ /* 0x001fcc00078e000a */
[----:B--2---:R0:W2:Y:S01]  /*01d0*/  @!P0 LDG.E.CONSTANT R10, desc[UR6][R10.64] ;  /* 0x000000060a0a8981 */ /* 0x0040a2000c1e9900 */
[----:B-1----:R-:W-:-:S05]  /*01e0*/  @!P3 IMAD.WIDE.U32 R8, R17, 0x4, R8 ;  /* 0x000000041108b825 */ /* 0x002fca00078e0008 */
[----:B------:R-:W5:Y:S01]  /*01f0*/  @!P3 LDG.E.CONSTANT R12, desc[UR6][R8.64] ;  /* 0x00000006080cb981 */ /* 0x000f62000c1e9900 */
[----:B---3--:R-:W-:-:S05]  /*0200*/  @!P2 IMAD.WIDE.U32 R4, R19, 0x4, R4 ;  /* 0x000000041304a825 */ /* 0x008fca00078e0004 */
[----:B------:R-:W3:Y:S01]  /*0210*/  @!P2 LDG.E.CONSTANT R14, desc[UR6][R4.64] ;  /* 0x00000006040ea981 */ /* 0x000ee2000c1e9900 */
[----:B----4-:R-:W-:-:S05]  /*0220*/  @!P1 IMAD.WIDE.U32 R2, R21, 0x4, R2 ;  /* 0x0000000415029825 */ /* 0x010fca00078e0002 */
[----:B------:R1:W4:Y:S01]  /*0230*/  @!P1 LDG.E.CONSTANT R16, desc[UR6][R2.64] ;  /* 0x0000000602109981 */ /* 0x000322000c1e9900 */
[----:B------:R-:W0:Y:S01]  /*0240*/  S2UR UR5, SR_CgaCtaId ;  /* 0x00000000000579c3 */ /* 0x000e220000008800 */
[----:B------:R-:W-:Y:S01]  /*0250*/  UMOV UR4, 0x400 ;  /* 0x0000040000047882 */ /* 0x000fe20000000000 */
[----:B------:R-:W-:Y:S01]  /*0260*/  IMAD R18, R13, 0x20, R0 ;  /* 0x000000200d127824 */ /* 0x000fe200078e0200 */
[----:B0-----:R-:W-:-:S06]  /*0270*/  ULEA UR4, UR5, UR4, 0x18 ;  /* 0x0000000405047291 */ /* 0x001fcc000f8ec0ff */
[----:B------:R-:W-:-:S05]  /*0280*/  LEA R11, R6, UR4, 0x2 ;  /* 0x00000004060b7c11 */ /* 0x000fca000f8e10ff */
[--C-:B-1----:R-:W-:Y:S02]  /*0290*/  IMAD R3, R6, 0x80, R11.reuse ;  /* 0x0000008006037824 */ /* 0x102fe400078e020b */
[----:B------:R-:W-:Y:S02]  /*02a0*/  IMAD R11, R0, 0x84, R11 ;  /* 0x00000084000b7824 */ /* 0x000fe400078e020b */
[C---:B------:R-:W-:Y:S01]  /*02b0*/  VIADD R20, R18.reuse, 0x8 ;  /* 0x0000000812147836 */ /* 0x040fe20000000000 */
[C---:B------:R-:W-:Y:S02]  /*02c0*/  IADD3 R22, PT, PT, R18.reuse, 0x10, RZ ;  /* 0x0000001012167810 */ /* 0x040fe40007ffe0ff */
[----:B------:R-:W-:Y:S02]  /*02d0*/  LEA R7, R7, R6, 0x5 ;  /* 0x0000000607077211 */ /* 0x000fe400078e28ff */
[----:B------:R-:W-:Y:S02]  /*02e0*/  ISETP.GE.U32.AND P5, PT, R18, UR9, PT ;  /* 0x0000000912007c0c */ /* 0x000fe4000bfa6070 */
[----:B------:R-:W-:-:S02]  /*02f0*/  ISETP.GE.U32.AND P6, PT, R20, UR9, PT ;  /* 0x0000000914007c0c */ /* 0x000fc4000bfc6070 */
[----:B------:R-:W-:Y:S02]  /*0300*/  ISETP.GE.U32.AND P4, PT, R22, UR9, PT ;  /* 0x0000000916007c0c */ /* 0x000fe4000bf86070 */
[C---:B------:R-:W-:Y:S02]  /*0310*/  ISETP.GE.U32.OR P5, PT, R7.reuse, UR8, P5 ;  /* 0x0000000807007c0c */ /* 0x040fe4000afa6470 */
[C---:B------:R-:W-:Y:S02]  /*0320*/  ISETP.GE.U32.OR P6, PT, R7.reuse, UR8, P6 ;  /* 0x0000000807007c0c */ /* 0x040fe4000b7c6470 */
[----:B------:R-:W-:Y:S02]  /*0330*/  ISETP.GE.U32.OR P4, PT, R7, UR8, P4 ;  /* 0x0000000807007c0c */ /* 0x000fe4000a786470 */
[----:B------:R-:W-:-:S07]  /*0340*/  LEA R0, R0, R3, 0x2 ;  /* 0x0000000300007211 */ /* 0x000fce00078e10ff */
[----:B------:R-:W0:Y:S08]  /*0350*/  @!P5 LDC.64 R8, c[0x0][0x388] ;  /* 0x0000e200ff08db82 */ /* 0x000e300000000a00 */
[----:B------:R-:W1:Y:S08]  /*0360*/  @!P6 LDC.64 R4, c[0x0][0x388] ;  /* 0x0000e200ff04eb82 */ /* 0x000e700000000a00 */
[----:B------:R-:W1:Y:S01]  /*0370*/  @!P4 LDC.64 R2, c[0x0][0x388] ;  /* 0x0000e200ff02cb82 */ /* 0x000e620000000a00 */
[C---:B------:R-:W-:Y:S01]  /*0380*/  IADD3 R6, PT, PT, R18.reuse, 0x18, RZ ;  /* 0x0000001812067810 */ /* 0x040fe20007ffe0ff */
[----:B------:R-:W-:-:S02]  /*0390*/  @!P5 IMAD R15, R18, UR8, R7 ;  /* 0x00000008120fdc24 */ /* 0x000fc4000f8e0207 */
[----:B------:R-:W-:Y:S02]  /*03a0*/  @!P4 IMAD R21, R22, UR8, R7 ;  /* 0x000000081615cc24 */ /* 0x000fe4000f8e0207 */
[----:B0-----:R-:W-:-:S04]  /*03b0*/  @!P5 IMAD.WIDE.U32 R8, R15, 0x4, R8 ;  /* 0x000000040f08d825 */ /* 0x001fc800078e0008 */
[----:B-1----:R-:W-:Y:S01]  /*03c0*/  @!P4 IMAD.WIDE.U32 R2, R21, 0x4, R2 ;  /* 0x000000041502c825 */ /* 0x002fe200078e0002 */
[----:B--2---:R-:W-:Y:S04]  /*03d0*/  @!P0 STS [R11], R10 ;  /* 0x0000000a0b008388 */ /* 0x004fe80000000800 */
[----:B-----5:R-:W-:Y:S04]  /*03e0*/  @!P3 STS [R11+0x420], R12 ;  /* 0x0004200c0b00b388 */ /* 0x020fe80000000800 */
[----:B---3--:R-:W-:Y:S04]  /*03f0*/  @!P2 STS [R11+0x840], R14 ;  /* 0x0008400e0b00a388 */ /* 0x008fe80000000800 */
[----:B----4-:R0:W-:Y:S01]  /*0400*/  @!P1 STS [R11+0xc60], R16 ;  /* 0x000c60100b009388 */ /* 0x0101e20000000800 */
[----:B------:R-:W-:Y:S06]  /*0410*/  BAR.SYNC.DEFER_BLOCKING 0x0 ;  /* 0x0000000000007b1d */ /* 0x000fec0000010000 */
[----:B------:R-:W1:Y:S04]  /*0420*/  @!P5 LDS R13, [R0] ;  /* 0x00000000000dd984 */ /* 0x000e680000000800 */
[----:B------:R-:W2:Y:S04]  /*0430*/  @!P6 LDS R17, [R0+0x20] ;  /* 0x000020000011e984 */ /* 0x000ea80000000800 */
[----:B------:R-:W3:Y:S01]  /*0440*/  @!P4 LDS R19, [R0+0x40] ;  /* 0x000040000013c984 */ /* 0x000ee20000000800 */
[----:B------:R-:W-:Y:S01]  /*0450*/  ISETP.GE.U32.AND P0, PT, R6, UR9, PT ;  /* 0x0000000906007c0c */ /* 0x000fe2000bf06070 */
[----:B0-----:R-:W-:-:S03]  /*0460*/  @!P6 IMAD R11, R20, UR8, R7 ;  /* 0x00000008140bec24 */ /* 0x001fc6000f8e0207 */
[----:B------:R-:W-:Y:S01]  /*0470*/  ISETP.GE.U32.OR P0, PT, R7, UR8, P0 ;  /* 0x0000000807007c0c */ /* 0x000fe20008706470 */
[----:B------:R-:W-:Y:S01]  /*0480*/  @!P6 IMAD.WIDE.U32 R4, R11, 0x4, R4 ;  /* 0x000000040b04e825 */ /* 0x000fe200078e0004 */
[----:B-1----:R0:W-:Y:S04]  /*0490*/  @!P5 STG.E desc[UR6][R8.64], R13 ;  /* 0x0000000d0800d986 */ /* 0x0021e8000c101906 */
[----:B--2---:R0:W-:Y:S04]  /*04a0*/  @!P6 STG.E desc[UR6][R4.64], R17 ;  /* 0x000000110400e986 */ /* 0x0041e8000c101906 */
[----:B---3--:R0:W-:Y:S03]  /*04b0*/  @!P4 STG.E desc[UR6][R2.64], R19 ;  /* 0x000000130200c986 */ /* 0x0081e6000c101906 */
[----:B------:R-:W-:Y:S05]  /*04c0*/  @P0 EXIT ;  /* 0x000000000000094d */ /* 0x000fea0003800000 */
[----:B0-----:R-:W0:Y:S01]  /*04d0*/  LDS R5, [R0+0x60] ;  /* 0x0000600000057984 */ /* 0x001e220000000800 */
[----:B------:R-:W1:Y:S01]  /*04e0*/  LDC.64 R2, c[0x0][0x388] ;  /* 0x0000e200ff027b82 */ /* 0x000e620000000a00 */
[----:B------:R-:W-:-:S04]  /*04f0*/  IMAD R7, R6, UR8, R7 ;  /* 0x0000000806077c24 */ /* 0x000fc8000f8e0207 */
[----:B-1----:R-:W-:-:S05]  /*0500*/  IMAD.WIDE.U32 R2, R7, 0x4, R2 ;  /* 0x0000000407027825 */ /* 0x002fca00078e0002 */
[----:B0-----:R-:W-:Y:S01]  /*0510*/  STG.E desc[UR6][R2.64], R5 ;  /* 0x0000000502007986 */ /* 0x001fe2000c101906 */
[----:B------:R-:W-:Y:S05]  /*0520*/  EXIT ;  /* 0x000000000000794d */ /* 0x000fea0003800000 */
.L_x_944:
        /* <DEDUP_REMOVED lines=13> */
.L_x_1831:


//--------------------- .text.svd_jacobi_f64      --------------------------
	.section	.text.svd_jacobi_f64,"ax",@progbits
	.align	128
        .global         svd_jacobi_f64
        .type           svd_jacobi_f64,@function
        .size           svd_jacobi_f64,(.L_x_1806 - svd_jacobi_f64)
        .other          svd_jacobi_f64,@"STO_CUDA_ENTRY STV_DEFAULT"
svd_jacobi_f64:
.text.svd_jacobi_f64:
[----:B------:R-:W-:Y:S01]  /*0000*/  LDC R1, c[0x0][0x37c] ;  /* 0x0000df00ff017b82 */ /* 0x000fe20000000800 */
[----:B------:R-:W0:Y:S07]  /*0010*/  S2R R0, SR_TID.X ;  /* 0x0000000000007919 */ /* 0x000e2e0000002100 */
[----:B------:R-:W0:Y:S02]  /*0020*/  S2UR UR4, SR_CTAID.X ;  /* 0x00000000000479c3 */ /* 0x000e240000002500 */
[----:B0-----:R-:W-:-:S13]  /*0030*/  LOP3.LUT P0, RZ, R0, UR4, RZ, 0xfc, !PT ;  /* 0x0000000400ff7c12 */ /* 0x001fda000f80fcff */
[----:B------:R-:W-:Y:S05]  /*0040*/  @P0 EXIT ;  /* 0x000000000000094d */ /* 0x000fea0003800000 */
[----:B------:R-:W0:Y:S01]  /*0050*/  LDCU UR6, c[0x0][0x39c] ;  /* 0x00007380ff0677ac */ /* 0x000e220008000800 */
[----:B------:R-:W1:Y:S01]  /*0060*/  LDCU.64 UR10, c[0x0][0x358] ;  /* 0x00006b00ff0a77ac */ /* 0x000e620008000a00 */
[----:B0-----:R-:W0:Y:S01]  /*0070*/  I2F.F64.U32 R4, UR6 ;  /* 0x0000000600047d12 */ /* 0x001e220008201800 */
[----:B------:R-:W-:Y:S01]  /*0080*/  UISETP.NE.AND UP0, UPT, UR6, URZ, UPT ;  /* 0x000000ff0600728c */ /* 0x000fe2000bf05270 */
[----:B0-----:R-:W-:-:S08]  /*0090*/  DMUL R4, R4, 2.2204460492503130808e-16 ;  /* 0x3cb0000004047828 */ /* 0x001fd00000000000 */
[----:B-1----:R-:W-:Y:S05]  /*00a0*/  BRA.U UP0, `(.L_x_945) ;  /* 0x00000001000c7547 */ /* 0x002fea000b800000 */
[----:B------:R-:W-:-:S14]  /*00b0*/  DSETP.GT.AND P0, PT, R4, RZ, PT ;  /* 0x000000ff0400722a */ /* 0x000fdc0003f04000 */
[----:B------:R-:W-:Y:S05]  /*00c0*/  @P0 BRA `(.L_x_946) ;  /* 0x0000004800180947 */ /* 0x000fea0003800000 */
[----:B------:R-:W-:Y:S05]  /*00d0*/  BRA `(.L_x_947) ;  /* 0x0000004800207947 */ /* 0x000fea0003800000 */
.L_x_945:
[----:B------:R-:W-:Y:S02]  /*00e0*/  ULOP3.LUT UR12, UR6, 0x7, URZ, 0xc0, !UPT ;  /* 0x00000007060c7892 */ /* 0x000fe4000f8ec0ff */
[----:B------:R-:W-:Y:S02]  /*00f0*/  ULOP3.LUT UR14, UR6, 0x3, URZ, 0xc0, !UPT ;  /* 0x00000003060e7892 */ /* 0x000fe4000f8ec0ff */
[----:B------:R-:W-:Y:S02]  /*0100*/  ULOP3.LUT UR15, UR6, 0xfffffff8, URZ, 0xc0, !UPT ;  /* 0xfffffff8060f7892 */ /* 0x000fe4000f8ec0ff */
[----:B------:R-:W-:Y:S02]  /*0110*/  ULOP3.LUT UR6, UR6, 0x1, URZ, 0xc0, !UPT ;  /* 0x0000000106067892 */ /* 0x000fe4000f8ec0ff */
[----:B------:R-:W-:Y:S01]  /*0120*/  UIADD3 UR13, UPT, UPT, UR12, -0x1, URZ ;  /* 0xffffffff0c0d7890 */ /* 0x000fe2000fffe0ff */
[----:B------:R-:W-:-:S11]  /*0130*/  UMOV UR4, URZ ;  /* 0x000000ff00047c82 */ /* 0x000fd60008000000 */
.L_x_953:
[----:B0-----:R-:W0:Y:S01]  /*0140*/  LDC R0, c[0x0][0x39c] ;  /* 0x0000e700ff007b82 */ /* 0x001e220000000800 */
[----:B---3--:R-:W-:Y:S02]  /*0150*/  MOV R3, RZ ;  /* 0x000000ff00037202 */ /* 0x008fe40000000f00 */
[----:B0-----:R-:W-:-:S13]  /*0160*/  ISETP.GE.U32.AND P0, PT, R0, 0x8, PT ;  /* 0x000000080000780c */ /* 0x001fda0003f06070 */
[----:B-12---:R-:W-:Y:S05]  /*0170*/  @!P0 BRA `(.L_x_948) ;  /* 0x0000000000e88947 */ /* 0x006fea0003800000 */
[----:B------:R-:W0:Y:S01]  /*0180*/  LDC.64 R2, c[0x0][0x388] ;  /* 0x0000e200ff027b82 */ /* 0x000e220000000a00 */
[----:B------:R-:W-:-:S07]  /*0190*/  IMAD.MOV.U32 R7, RZ, RZ, RZ ;  /* 0x000000ffff077224 */ /* 0x000fce00078e00ff */
.L_x_949:
[C---:B------:R-:W-:Y:S01]  /*01a0*/  IADD3 R6, PT, PT, R7.reuse, 0x1, RZ ;  /* 0x0000000107067810 */ /* 0x040fe20007ffe0ff */
[C---:B-1----:R-:W-:Y:S01]  /*01b0*/  VIADD R8, R7.reuse, 0x2 ;  /* 0x0000000207087836 */ /* 0x042fe20000000000 */
[C---:B------:R-:W-:Y:S01]  /*01c0*/  IADD3 R9, PT, PT, R7.reuse, 0x3, RZ ;  /* 0x0000000307097810 */ /* 0x040fe20007ffe0ff */
[----:B------:R-:W-:Y:S01]  /*01d0*/  IMAD R25, R0, UR4, R7 ;  /* 0x0000000400197c24 */ /* 0x000fe2000f8e0207 */
[----:B------:R-:W-:Y:S01]  /*01e0*/  ISETP.NE.AND P5, PT, R6, UR4, PT ;  /* 0x0000000406007c0c */ /* 0x000fe2000bfa5270 */
[----:B------:R-:W-:Y:S01]  /*01f0*/  VIADD R6, R7, 0x4 ;  /* 0x0000000407067836 */ /* 0x000fe20000000000 */
[----:B------:R-:W-:Y:S01]  /*0200*/  ISETP.NE.AND P4, PT, R8, UR4, PT ;  /* 0x0000000408007c0c */ /* 0x000fe2000bf85270 */
[----:B------:R-:W-:Y:S01]  /*0210*/  VIADD R11, R25, 0x1 ;  /* 0x00000001190b7836 */ /* 0x000fe20000000000 */
[C---:B------:R-:W-:Y:S01]  /*0220*/  IADD3 R8, PT, PT, R7.reuse, 0x5, RZ ;  /* 0x0000000507087810 */ /* 0x040fe20007ffe0ff */
[----:B------:R-:W-:Y:S01]  /*0230*/  HFMA2 R16, -RZ, RZ, 0, 0 ;  /* 0x00000000ff107431 */ /* 0x000fe200000001ff */
[----:B------:R-:W-:Y:S01]  /*0240*/  ISETP.NE.AND P6, PT, R7, UR4, PT ;  /* 0x0000000407007c0c */ /* 0x000fe2000bfc5270 */
[----:B0-----:R-:W-:Y:S01]  /*0250*/  IMAD.WIDE.U32 R10, R11, 0x8, R2 ;  /* 0x000000080b0a7825 */ /* 0x001fe200078e0002 */
[----:B------:R-:W-:-:S03]  /*0260*/  ISETP.NE.AND P2, PT, R6, UR4, PT ;  /* 0x0000000406007c0c */ /* 0x000fc6000bf45270 */
[----:B------:R-:W-:Y:S01]  /*0270*/  HFMA2 R22, -RZ, RZ, 0, 0 ;  /* 0x00000000ff167431 */ /* 0x000fe200000001ff */
[----:B------:R-:W-:Y:S01]  /*0280*/  ISETP.NE.AND P3, PT, R9, UR4, PT ;  /* 0x0000000409007c0c */ /* 0x000fe2000bf65270 */
[----:B------:R-:W-:Y:S01]  /*0290*/  VIADD R6, R7, 0x6 ;  /* 0x0000000607067836 */ /* 0x000fe20000000000 */
[----:B------:R-:W-:Y:S01]  /*02a0*/  ISETP.NE.AND P1, PT, R8, UR4, PT ;  /* 0x0000000408007c0c */ /* 0x000fe2000bf25270 */
[C-C-:B------:R-:W-:Y:S01]  /*02b0*/  IMAD.WIDE.U32 R8, R25.reuse, 0x8, R2.reuse ;  /* 0x0000000819087825 */ /* 0x140fe200078e0002 */
[----:B------:R-:W-:Y:S02]  /*02c0*/  FSEL R17, RZ, 1.875, P6 ;  /* 0x3ff00000ff117808 */ /* 0x000fe40003000000 */
[----:B------:R-:W-:Y:S01]  /*02d0*/  FSEL R19, RZ, 1.875, P5 ;  /* 0x3ff00000ff137808 */ /* 0x000fe20002800000 */
[C---:B------:R-:W-:Y:S01]  /*02e0*/  VIADD R13, R25.reuse, 0x2 ;  /* 0x00000002190d7836 */ /* 0x040fe20000000000 */
[----:B------:R-:W-:Y:S01]  /*02f0*/  MOV R18, RZ ;  /* 0x000000ff00127202 */ /* 0x000fe20000000f00 */
[C---:B------:R-:W-:Y:S01]  /*0300*/  VIADD R15, R25.reuse, 0x3 ;  /* 0x00000003190f7836 */ /* 0x040fe20000000000 */
[----:B------:R-:W-:Y:S01]  /*0310*/  IADD3 R27, PT, PT, R25, 0x4, RZ ;  /* 0x00000004191b7810 */ /* 0x000fe20007ffe0ff */
[----:B------:R0:W-:Y:S01]  /*0320*/  STG.E.64 desc[UR10][R8.64], R16 ;  /* 0x0000001008007986 */ /* 0x0001e2000c101b0a */
[----:B------:R-:W-:Y:S01]  /*0330*/  ISETP.NE.AND P0, PT, R6, UR4, PT ;  /* 0x0000000406007c0c */ /* 0x000fe2000bf05270 */
[--C-:B------:R-:W-:Y:S01]  /*0340*/  IMAD.WIDE.U32 R12, R13, 0x8, R2.reuse ;  /* 0x000000080d0c7825 */ /* 0x100fe200078e0002 */
[----:B------:R-:W-:Y:S01]  /*0350*/  IADD3 R6, PT, PT, R7, 0x7, RZ ;  /* 0x0000000707067810 */ /* 0x000fe20007ffe0ff */
[----:B------:R1:W-:Y:S01]  /*0360*/  STG.E.64 desc[UR10][R10.64], R18 ;  /* 0x000000120a007986 */ /* 0x0003e2000c101b0a */
[----:B------:R-:W-:Y:S01]  /*0370*/  FSEL R21, RZ, 1.875, P4 ;  /* 0x3ff00000ff157808 */ /* 0x000fe20002000000 */
[----:B------:R-:W-:Y:S01]  /*0380*/  IMAD.MOV.U32 R20, RZ, RZ, RZ ;  /* 0x000000ffff147224 */ /* 0x000fe200078e00ff */
[----:B------:R-:W-:Y:S01]  /*0390*/  FSEL R23, RZ, 1.875, P3 ;  /* 0x3ff00000ff177808 */ /* 0x000fe20001800000 */
[----:B------:R-:W-:Y:S01]  /*03a0*/  IMAD.WIDE.U32 R14, R15, 0x8, R2 ;  /* 0x000000080f0e7825 */ /* 0x000fe200078e0002 */
[----:B------:R-:W-:-:S02]  /*03b0*/  ISETP.NE.AND P6, PT, R6, UR4, PT ;  /* 0x0000000406007c0c */ /* 0x000fc4000bfc5270 */
[----:B------:R2:W-:Y:S01]  /*03c0*/  STG.E.64 desc[UR10][R12.64], R20 ;  /* 0x000000140c007986 */ /* 0x0005e2000c101b0a */
[----:B------:R-:W-:Y:S01]  /*03d0*/  VIADD R29, R25, 0x7 ;  /* 0x00000007191d7836 */ /* 0x000fe20000000000 */
[----:B------:R-:W-:Y:S01]  /*03e0*/  MOV R24, RZ ;  /* 0x000000ff00187202 */ /* 0x000fe20000000f00 */
[--C-:B0-----:R-:W-:Y:S01]  /*03f0*/  IMAD.WIDE.U32 R8, R27, 0x8, R2.reuse ;  /* 0x000000081b087825 */ /* 0x101fe200078e0002 */
[C---:B------:R-:W-:Y:S01]  /*0400*/  IADD3 R27, PT, PT, R25.reuse, 0x6, RZ ;  /* 0x00000006191b7810 */ /* 0x040fe20007ffe0ff */
[----:B------:R0:W-:Y:S01]  /*0410*/  STG.E.64 desc[UR10][R14.64], R22 ;  /* 0x000000160e007986 */ /* 0x0001e2000c101b0a */
[----:B------:R-:W-:Y:S01]  /*0420*/  FSEL R17, RZ, 1.875, P2 ;  /* 0x3ff00000ff117808 */ /* 0x000fe20001000000 */
[----:B-1----:R-:W-:Y:S01]  /*0430*/  VIADD R11, R25, 0x5 ;  /* 0x00000005190b7836 */ /* 0x002fe20000000000 */
[----:B------:R-:W-:Y:S01]  /*0440*/  FSEL R19, RZ, 1.875, P1 ;  /* 0x3ff00000ff137808 */ /* 0x000fe20000800000 */
[----:B------:R-:W-:Y:S01]  /*0450*/  VIADD R7, R7, 0x8 ;  /* 0x0000000807077836 */ /* 0x000fe20000000000 */
[----:B------:R-:W-:Y:S01]  /*0460*/  FSEL R25, RZ, 1.875, P6 ;  /* 0x3ff00000ff197808 */ /* 0x000fe20003000000 */
[----:B------:R-:W-:Y:S01]  /*0470*/  IMAD.WIDE.U32 R10, R11, 0x8, R2 ;  /* 0x000000080b0a7825 */ /* 0x000fe200078e0002 */
[----:B------:R1:W-:Y:S01]  /*0480*/  STG.E.64 desc[UR10][R8.64], R16 ;  /* 0x0000001008007986 */ /* 0x0003e2000c101b0a */
[----:B--2---:R-:W-:-:S02]  /*0490*/  FSEL R21, RZ, 1.875, P0 ;  /* 0x3ff00000ff157808 */ /* 0x004fc40000000000 */
[--C-:B------:R-:W-:Y:S01]  /*04a0*/  IMAD.WIDE.U32 R12, R27, 0x8, R2.reuse ;  /* 0x000000081b0c7825 */ /* 0x100fe200078e0002 */
[----:B------:R1:W-:Y:S01]  /*04b0*/  STG.E.64 desc[UR10][R10.64], R18 ;  /* 0x000000120a007986 */ /* 0x0003e2000c101b0a */
[----:B------:R-:W-:Y:S02]  /*04c0*/  ISETP.NE.AND P0, PT, R7, UR15, PT ;  /* 0x0000000f07007c0c */ /* 0x000fe4000bf05270 */
[----:B0-----:R-:W-:Y:S01]  /*04d0*/  IMAD.WIDE.U32 R14, R29, 0x8, R2 ;  /* 0x000000081d0e7825 */ /* 0x001fe200078e0002 */
[----:B------:R1:W-:Y:S04]  /*04e0*/  STG.E.64 desc[UR10][R12.64], R20 ;  /* 0x000000140c007986 */ /* 0x0003e8000c101b0a */
[----:B------:R1:W-:Y:S06]  /*04f0*/  STG.E.64 desc[UR10][R14.64], R24 ;  /* 0x000000180e007986 */ /* 0x0003ec000c101b0a */
[----:B------:R-:W-:Y:S05]  /*0500*/  @P0 BRA `(.L_x_949) ;  /* 0xfffffffc00240947 */ /* 0x000fea000383ffff */
[----:B------:R-:W-:-:S07]  /*0510*/  MOV R3, UR15 ;  /* 0x0000000f00037c02 */ /* 0x000fce0008000f00 */
.L_x_948:
[----:B------:R-:W-:-:S09]  /*0520*/  UISETP.NE.AND UP0, UPT, UR12, URZ, UPT ;  /* 0x000000ff0c00728c */ /* 0x000fd2000bf05270 */
[----:B------:R-:W-:Y:S05]  /*0530*/  BRA.U !UP0, `(.L_x_950) ;  /* 0x0000000108ec7547 */ /* 0x000fea000b800000 */
[----:B------:R-:W-:Y:S02]  /*0540*/  UISETP.GE.U32.AND UP0, UPT, UR13, 0x3, UPT ;  /* 0x000000030d00788c */ /* 0x000fe4000bf06070 */
[----:B------:R-:W-:-:S07]  /*0550*/  UISETP.NE.AND UP1, UPT, UR14, URZ, UPT ;  /* 0x000000ff0e00728c */ /* 0x000fce000bf25270 */
[----:B------:R-:W-:Y:S05]  /*0560*/  BRA.U !UP0, `(.L_x_951) ;  /* 0x0000000108747547 */ /* 0x000fea000b800000 */
[----:B-1----:R-:W0:Y:S01]  /*0570*/  LDC.64 R12, c[0x0][0x388] ;  /* 0x0000e200ff0c7b82 */ /* 0x002e220000000a00 */
[----:B------:R-:W-:Y:S01]  /*0580*/  IMAD R7, R0, UR4, R3 ;  /* 0x0000000400077c24 */ /* 0x000fe2000f8e0203 */
[C---:B------:R-:W-:Y:S01]  /*0590*/  IADD3 R6, PT, PT, R3.reuse, 0x2, RZ ;  /* 0x0000000203067810 */ /* 0x040fe20007ffe0ff */
[C---:B------:R-:W-:Y:S01]  /*05a0*/  VIADD R2, R3.reuse, 0x1 ;  /* 0x0000000103027836 */ /* 0x040fe20000000000 */
[C---:B------:R-:W-:Y:S01]  /*05b0*/  ISETP.NE.AND P0, PT, R3.reuse, UR4, PT ;  /* 0x0000000403007c0c */ /* 0x040fe2000bf05270 */
[----:B------:R-:W-:Y:S01]  /*05c0*/  VIADD R8, R3, 0x3 ;  /* 0x0000000303087836 */ /* 0x000fe20000000000 */
[C---:B------:R-:W-:Y:S01]  /*05d0*/  IADD3 R9, PT, PT, R7.reuse, 0x1, RZ ;  /* 0x0000000107097810 */ /* 0x040fe20007ffe0ff */
[C---:B------:R-:W-:Y:S01]  /*05e0*/  VIADD R11, R7.reuse, 0x2 ;  /* 0x00000002070b7836 */ /* 0x040fe20000000000 */
[----:B------:R-:W-:Y:S01]  /*05f0*/  IADD3 R17, PT, PT, R7, 0x3, RZ ;  /* 0x0000000307117810 */ /* 0x000fe20007ffe0ff */
[----:B------:R-:W-:Y:S01]  /*0600*/  HFMA2 R16, -RZ, RZ, 0, 0 ;  /* 0x00000000ff107431 */ /* 0x000fe200000001ff */
[----:B------:R-:W-:Y:S01]  /*0610*/  ISETP.NE.AND P1, PT, R2, UR4, PT ;  /* 0x0000000402007c0c */ /* 0x000fe2000bf25270 */
[----:B------:R-:W-:Y:S01]  /*0620*/  IMAD.MOV.U32 R14, RZ, RZ, RZ ;  /* 0x000000ffff0e7224 */ /* 0x000fe200078e00ff */
[----:B------:R-:W-:Y:S01]  /*0630*/  ISETP.NE.AND P2, PT, R6, UR4, PT ;  /* 0x0000000406007c0c */ /* 0x000fe2000bf45270 */
[----:B------:R-:W-:Y:S01]  /*0640*/  IMAD.MOV.U32 R18, RZ, RZ, RZ ;  /* 0x000000ffff127224 */ /* 0x000fe200078e00ff */
[----:B------:R-:W-:Y:S01]  /*0650*/  ISETP.NE.AND P3, PT, R8, UR4, PT ;  /* 0x0000000408007c0c */ /* 0x000fe2000bf65270 */
[----:B------:R-:W-:Y:S01]  /*0660*/  VIADD R3, R3, 0x4 ;  /* 0x0000000403037836 */ /* 0x000fe20000000000 */
[----:B------:R-:W-:-:S02]  /*0670*/  FSEL R15, RZ, 1.875, P0 ;  /* 0x3ff00000ff0f7808 */ /* 0x000fc40000000000 */
[----:B------:R-:W-:Y:S02]  /*0680*/  FSEL R19, RZ, 1.875, P2 ;  /* 0x3ff00000ff137808 */ /* 0x000fe40001000000 */
[----:B------:R-:W-:Y:S02]  /*0690*/  FSEL R21, RZ, 1.875, P3 ;  /* 0x3ff00000ff157808 */ /* 0x000fe40001800000 */
[----:B------:R-:W-:Y:S01]  /*06a0*/  MOV R20, RZ ;  /* 0x000000ff00147202 */ /* 0x000fe20000000f00 */
[----:B0-----:R-:W-:-:S04]  /*06b0*/  IMAD.WIDE.U32 R6, R7, 0x8, R12 ;  /* 0x0000000807067825 */ /* 0x001fc800078e000c */
[--C-:B------:R-:W-:Y:S01]  /*06c0*/  IMAD.WIDE.U32 R8, R9, 0x8, R12.reuse ;  /* 0x0000000809087825 */ /* 0x100fe200078e000c */
[----:B------:R0:W-:Y:S03]  /*06d0*/  STG.E.64 desc[UR10][R6.64], R14 ;  /* 0x0000000e06007986 */ /* 0x0001e6000c101b0a */
[----:B------:R-:W-:-:S04]  /*06e0*/  IMAD.WIDE.U32 R10, R11, 0x8, R12 ;  /* 0x000000080b0a7825 */ /* 0x000fc800078e000c */
[----:B------:R-:W-:Y:S01]  /*06f0*/  IMAD.WIDE.U32 R12, R17, 0x8, R12 ;  /* 0x00000008110c7825 */ /* 0x000fe200078e000c */
[----:B------:R-:W-:-:S05]  /*0700*/  FSEL R17, RZ, 1.875, P1 ;  /* 0x3ff00000ff117808 */ /* 0x000fca0000800000 */
[----:B------:R0:W-:Y:S04]  /*0710*/  STG.E.64 desc[UR10][R8.64], R16 ;  /* 0x0000001008007986 */ /* 0x0001e8000c101b0a */
[----:B------:R0:W-:Y:S04]  /*0720*/  STG.E.64 desc[UR10][R10.64], R18 ;  /* 0x000000120a007986 */ /* 0x0001e8000c101b0a */
[----:B------:R0:W-:Y:S02]  /*0730*/  STG.E.64 desc[UR10][R12.64], R20 ;  /* 0x000000140c007986 */ /* 0x0001e4000c101b0a */
.L_x_951:
[----:B------:R-:W-:Y:S05]  /*0740*/  BRA.U !UP1, `(.L_x_950) ;  /* 0x0000000109687547 */ /* 0x000fea000b800000 */
[----:B------:R-:W-:Y:S02]  /*0750*/  UISETP.NE.AND UP0, UPT, UR14, 0x1, UPT ;  /* 0x000000010e00788c */ /* 0x000fe4000bf05270 */
[----:B------:R-:W-:-:S07]  /*0760*/  UISETP.NE.AND UP1, UPT, UR6, URZ, UPT ;  /* 0x000000ff0600728c */ /* 0x000fce000bf25270 */
[----:B------:R-:W-:Y:S05]  /*0770*/  BRA.U !UP0, `(.L_x_952) ;  /* 0x00000001083c7547 */ /* 0x000fea000b800000 */
[----:B0-----:R-:W0:Y:S01]  /*0780*/  LDC.64 R6, c[0x0][0x388] ;  /* 0x0000e200ff067b82 */ /* 0x001e220000000a00 */
[----:B-1----:R-:W-:Y:S01]  /*0790*/  IMAD R9, R0, UR4, R3 ;  /* 0x0000000400097c24 */ /* 0x002fe2000f8e0203 */
[C---:B------:R-:W-:Y:S01]  /*07a0*/  IADD3 R2, PT, PT, R3.reuse, 0x1, RZ ;  /* 0x0000000103027810 */ /* 0x040fe20007ffe0ff */
[----:B------:R-:W-:Y:S01]  /*07b0*/  HFMA2 R10, -RZ, RZ, 0, 0 ;  /* 0x00000000ff0a7431 */ /* 0x000fe200000001ff */
[----:B------:R-:W-:Y:S01]  /*07c0*/  ISETP.NE.AND P0, PT, R3, UR4, PT ;  /* 0x0000000403007c0c */ /* 0x000fe2000bf05270 */
[----:B------:R-:W-:Y:S01]  /*07d0*/  VIADD R15, R9, 0x1 ;  /* 0x00000001090f7836 */ /* 0x000fe20000000000 */
[----:B------:R-:W-:Y:S01]  /*07e0*/  ISETP.NE.AND P1, PT, R2, UR4, PT ;  /* 0x0000000402007c0c */ /* 0x000fe2000bf25270 */
[----:B------:R-:W-:Y:S01]  /*07f0*/  IMAD.MOV.U32 R12, RZ, RZ, RZ ;  /* 0x000000ffff0c7224 */ /* 0x000fe200078e00ff */
[----:B------:R-:W-:Y:S02]  /*0800*/  FSEL R11, RZ, 1.875, P0 ;  /* 0x3ff00000ff0b7808 */ /* 0x000fe40000000000 */
[----:B------:R-:W-:-:S02]  /*0810*/  FSEL R13, RZ, 1.875, P1 ;  /* 0x3ff00000ff0d7808 */ /* 0x000fc40000800000 */
[----:B------:R-:W-:Y:S01]  /*0820*/  IADD3 R3, PT, PT, R3, 0x2, RZ ;  /* 0x0000000203037810 */ /* 0x000fe20007ffe0ff */
[----:B0-----:R-:W-:-:S04]  /*0830*/  IMAD.WIDE.U32 R8, R9, 0x8, R6 ;  /* 0x0000000809087825 */ /* 0x001fc800078e0006 */
[----:B------:R-:W-:Y:S01]  /*0840*/  IMAD.WIDE.U32 R6, R15, 0x8, R6 ;  /* 0x000000080f067825 */ /* 0x000fe200078e0006 */
[----:B------:R2:W-:Y:S04]  /*0850*/  STG.E.64 desc[UR10][R8.64], R10 ;  /* 0x0000000a08007986 */ /* 0x0005e8000c101b0a */
[----:B------:R2:W-:Y:S02]  /*0860*/  STG.E.64 desc[UR10][R6.64], R12 ;  /* 0x0000000c06007986 */ /* 0x0005e4000c101b0a */
.L_x_952:
[----:B------:R-:W-:Y:S05]  /*0870*/  BRA.U !UP1, `(.L_x_950) ;  /* 0x00000001091c7547 */ /* 0x000fea000b800000 */
[----:B012---:R-:W0:Y:S01]  /*0880*/  LDC.64 R8, c[0x0][0x388] ;  /* 0x0000e200ff087b82 */ /* 0x007e220000000a00 */
[----:B------:R-:W-:Y:S01]  /*0890*/  ISETP.NE.AND P0, PT, R3, UR4, PT ;  /* 0x0000000403007c0c */ /* 0x000fe2000bf05270 */
[----:B------:R-:W-:Y:S02]  /*08a0*/  IMAD R3, R0, UR4, R3 ;  /* 0x0000000400037c24 */ /* 0x000fe4000f8e0203 */
[----:B------:R-:W-:Y:S01]  /*08b0*/  IMAD.MOV.U32 R6, RZ, RZ, RZ ;  /* 0x000000ffff067224 */ /* 0x000fe200078e00ff */
[----:B------:R-:W-:Y:S01]  /*08c0*/  FSEL R7, RZ, 1.875, P0 ;  /* 0x3ff00000ff077808 */ /* 0x000fe20000000000 */
[----:B0-----:R-:W-:-:S05]  /*08d0*/  IMAD.WIDE.U32 R2, R3, 0x8, R8 ;  /* 0x0000000803027825 */ /* 0x001fca00078e0008 */
[----:B------:R3:W-:Y:S03]  /*08e0*/  STG.E.64 desc[UR10][R2.64], R6 ;  /* 0x0000000602007986 */ /* 0x0007e6000c101b0a */
.L_x_950:
[----:B------:R-:W-:-:S06]  /*08f0*/  UIADD3 UR4, UPT, UPT, UR4, 0x1, URZ ;  /* 0x0000000104047890 */ /* 0x000fcc000fffe0ff */
[----:B------:R-:W-:-:S13]  /*0900*/  ISETP.NE.AND P0, PT, R0, UR4, PT ;  /* 0x0000000400007c0c */ /* 0x000fda000bf05270 */
[----:B------:R-:W-:Y:S05]  /*0910*/  @P0 BRA `(.L_x_953) ;  /* 0xfffffff800080947 */ /* 0x000fea000383ffff */
[----:B------:R-:W4:Y:S02]  /*0920*/  LDCU UR7, c[0x0][0x398] ;  /* 0x00007300ff0777ac */ /* 0x000f240008000800 */
[----:B----4-:R-:W-:-:S09]  /*0930*/  UISETP.NE.AND UP0, UPT, UR7, URZ, UPT ;  /* 0x000000ff0700728c */ /* 0x010fd2000bf05270 */
[----:B------:R-:W-:Y:S05]  /*0940*/  BRA.U UP0, `(.L_x_954) ;  /* 0x0000000d00187547 */ /* 0x000fea000b800000 */
[----:B---3--:R-:W-:Y:S01]  /*0950*/  DMUL R2, RZ, R4 ;  /* 0x00000004ff027228 */ /* 0x008fe20000000000 */
[----:B------:R-:W-:-:S07]  /*0960*/  UMOV UR4, URZ ;  /* 0x000000ff00047c82 */ /* 0x000fce0008000000 */
[----:B------:R-:W-:-:S14]  /*0970*/  DSETP.GT.AND P0, PT, R2, RZ, PT ;  /* 0x000000ff0200722a */ /* 0x000fdc0003f04000 */
.L_x_963:
[----:B0-234-:R-:W-:-:S05]  /*0980*/  UMOV UR5, URZ ;  /* 0x000000ff00057c82 */ /* 0x01dfca0008000000 */
.L_x_962:
[----:B---3--:R-:W3:Y:S01]  /*0990*/  LDCU UR9, c[0x0][0x39c] ;  /* 0x00007380ff0977ac */ /* 0x008ee20008000800 */
[----:B------:R-:W-:-:S04]  /*09a0*/  UIADD3 UR8, UPT, UPT, UR5, 0x1, URZ ;  /* 0x0000000105087890 */ /* 0x000fc8000fffe0ff */
[----:B---3--:R-:W-:-:S09]  /*09b0*/  UISETP.GE.U32.AND UP0, UPT, UR8, UR9, UPT ;  /* 0x000000090800728c */ /* 0x008fd2000bf06070 */
[----:B0-2-4-:R-:W-:Y:S05]  /*09c0*/  BRA.U UP0, `(.L_x_955) ;  /* 0x0000000900d47547 */ /* 0x015fea000b800000 */
[----:B------:R-:W-:-:S05]  /*09d0*/  UMOV UR7, UR8 ;  /* 0x0000000800077c82 */ /* 0x000fca0008000000 */
.L_x_961:
[----:B0-234-:R-:W-:Y:S05]  /*09e0*/  @P0 BRA `(.L_x_956) ;  /* 0x0000000800bc0947 */ /* 0x01dfea0003800000 */
[----:B------:R-:W3:Y:S01]  /*09f0*/  LDC R0, c[0x0][0x39c] ;  /* 0x0000e700ff007b82 */ /* 0x000ee20000000800 */
[----:B0-2---:R-:W-:Y:S01]  /*0a00*/  HFMA2 R7, -RZ, RZ, 0, 0 ;  /* 0x00000000ff077431 */ /* 0x005fe200000001ff */
[----:B---3--:R-:W-:-:S13]  /*0a10*/  ISETP.GE.U32.AND P1, PT, R0, 0x8, PT ;  /* 0x000000080000780c */ /* 0x008fda0003f26070 */
[----:B------:R-:W-:Y:S05]  /*0a20*/  @!P1 BRA `(.L_x_957) ;  /* 0x0000000400589947 */ /* 0x000fea0003800000 */
[----:B------:R-:W0:Y:S01]  /*0a30*/  LDC.64 R2, c[0x0][0x388] ;  /* 0x0000e200ff027b82 */ /* 0x000e220000000a00 */
[----:B------:R-:W-:-:S07]  /*0a40*/  IMAD.MOV.U32 R7, RZ, RZ, RZ ;  /* 0x000000ffff077224 */ /* 0x000fce00078e00ff */
.L_x_958:
[CC--:B-1--4-:R-:W-:Y:S02]  /*0a50*/  IMAD R13, R7.reuse, R0.reuse, UR5 ;  /* 0x00000005070d7e24 */ /* 0x0d2fe4000f8e0200 */
[----:B------:R-:W-:Y:S02]  /*0a60*/  IMAD R15, R7, R0, UR7 ;  /* 0x00000007070f7e24 */ /* 0x000fe4000f8e0200 */
[----:B0-----:R-:W-:-:S04]  /*0a70*/  IMAD.WIDE.U32 R16, R13, 0x8, R2 ;  /* 0x000000080d107825 */ /* 0x001fc800078e0002 */
[----:B------:R-:W-:Y:S01]  /*0a80*/  IMAD.WIDE.U32 R18, R15, 0x8, R2 ;  /* 0x000000080f127825 */ /* 0x000fe200078e0002 */
[----:B------:R-:W2:Y:S04]  /*0a90*/  LDG.E.64 R8, desc[UR10][R16.64] ;  /* 0x0000000a10087981 */ /* 0x000ea8000c1e1b00 */
[----:B------:R-:W2:Y:S01]  /*0aa0*/  LDG.E.64 R10, desc[UR10][R18.64] ;  /* 0x0000000a120a7981 */ /* 0x000ea2000c1e1b00 */
[----:B------:R-:W-:Y:S01]  /*0ab0*/  IADD3 R25, PT, PT, R13, R0, RZ ;  /* 0x000000000d197210 */ /* 0x000fe20007ffe0ff */
[----:B------:R-:W-:Y:S01]  /*0ac0*/  IMAD.IADD R27, R15, 0x1, R0 ;  /* 0x000000010f1b7824 */ /* 0x000fe200078e0200 */
[----:B--2---:R-:W-:Y:S02]  /*0ad0*/  DFMA R20, -RZ, R10, R8 ;  /* 0x0000000aff14722b */ /* 0x004fe40000000108 */
[----:B------:R-:W-:Y:S01]  /*0ae0*/  DFMA R22, RZ, R8, R10 ;  /* 0x00000008ff16722b */ /* 0x000fe2000000000a */
[----:B------:R-:W-:-:S04]  /*0af0*/  IMAD.WIDE.U32 R8, R25, 0x8, R2 ;  /* 0x0000000819087825 */ /* 0x000fc800078e0002 */
[----:B------:R0:W-:Y:S01]  /*0b00*/  STG.E.64 desc[UR10][R16.64], R20 ;  /* 0x0000001410007986 */ /* 0x0001e2000c101b0a */
[----:B------:R-:W-:-:S03]  /*0b10*/  IMAD.WIDE.U32 R10, R27, 0x8, R2 ;  /* 0x000000081b0a7825 */ /* 0x000fc600078e0002 */
[----:B------:R1:W-:Y:S04]  /*0b20*/  STG.E.64 desc[UR10][R18.64], R22 ;  /* 0x0000001612007986 */ /* 0x0003e8000c101b0a */
[----:B------:R-:W2:Y:S04]  /*0b30*/  LDG.E.64 R12, desc[UR10][R8.64] ;  /* 0x0000000a080c7981 */ /* 0x000ea8000c1e1b00 */
[----:B------:R-:W2:Y:S01]  /*0b40*/  LDG.E.64 R14, desc[UR10][R10.64] ;  /* 0x0000000a0a0e7981 */ /* 0x000ea2000c1e1b00 */
[----:B------:R-:W-:Y:S01]  /*0b50*/  IADD3 R29, PT, PT, R25, R0, RZ ;  /* 0x00000000191d7210 */ /* 0x000fe20007ffe0ff */
[----:B------:R-:W-:Y:S01]  /*0b60*/  IMAD.IADD R31, R27, 0x1, R0 ;  /* 0x000000011b1f7824 */ /* 0x000fe200078e0200 */
[----:B--2---:R-:W-:-:S02]  /*0b70*/  DFMA R24, -RZ, R14, R12 ;  /* 0x0000000eff18722b */ /* 0x004fc4000000010c */
[----:B------:R-:W-:Y:S01]  /*0b80*/  DFMA R26, RZ, R12, R14 ;  /* 0x0000000cff1a722b */ /* 0x000fe2000000000e */
[----:B------:R-:W-:-:S04]  /*0b90*/  IMAD.WIDE.U32 R12, R29, 0x8, R2 ;  /* 0x000000081d0c7825 */ /* 0x000fc800078e0002 */
[----:B------:R2:W-:Y:S01]  /*0ba0*/  STG.E.64 desc[UR10][R8.64], R24 ;  /* 0x0000001808007986 */ /* 0x0005e2000c101b0a */
[----:B------:R-:W-:-:S03]  /*0bb0*/  IMAD.WIDE.U32 R14, R31, 0x8, R2 ;  /* 0x000000081f0e7825 */ /* 0x000fc600078e0002 */
[----:B------:R3:W-:Y:S04]  /*0bc0*/  STG.E.64 desc[UR10][R10.64], R26 ;  /* 0x0000001a0a007986 */ /* 0x0007e8000c101b0a */
[----:B0-----:R-:W4:Y:S04]  /*0bd0*/  LDG.E.64 R16, desc[UR10][R12.64] ;  /* 0x0000000a0c107981 */ /* 0x001f28000c1e1b00 */
[----:B-1----:R-:W4:Y:S01]  /*0be0*/  LDG.E.64 R18, desc[UR10][R14.64] ;  /* 0x0000000a0e127981 */ /* 0x002f22000c1e1b00 */
[----:B------:R-:W-:Y:S01]  /*0bf0*/  IADD3 R29, PT, PT, R29, R0, RZ ;  /* 0x000000001d1d7210 */ /* 0x000fe20007ffe0ff */
[----:B------:R-:W-:Y:S01]  /*0c00*/  IMAD.IADD R31, R31, 0x1, R0 ;  /* 0x000000011f1f7824 */ /* 0x000fe200078e0200 */
[----:B----4-:R-:W-:-:S02]  /*0c10*/  DFMA R20, -RZ, R18, R16 ;  /* 0x00000012ff14722b */ /* 0x010fc40000000110 */
[----:B------:R-:W-:Y:S01]  /*0c20*/  DFMA R22, RZ, R16, R18 ;  /* 0x00000010ff16722b */ /* 0x000fe20000000012 */
[----:B------:R-:W-:-:S04]  /*0c30*/  IMAD.WIDE.U32 R16, R29, 0x8, R2 ;  /* 0x000000081d107825 */ /* 0x000fc800078e0002 */
[----:B------:R0:W-:Y:S01]  /*0c40*/  STG.E.64 desc[UR10][R12.64], R20 ;  /* 0x000000140c007986 */ /* 0x0001e2000c101b0a */
[----:B------:R-:W-:-:S03]  /*0c50*/  IMAD.WIDE.U32 R18, R31, 0x8, R2 ;  /* 0x000000081f127825 */ /* 0x000fc600078e0002 */
[----:B------:R1:W-:Y:S04]  /*0c60*/  STG.E.64 desc[UR10][R14.64], R22 ;  /* 0x000000160e007986 */ /* 0x0003e8000c101b0a */
[----:B--2---:R-:W2:Y:S04]  /*0c70*/  LDG.E.64 R8, desc[UR10][R16.64] ;  /* 0x0000000a10087981 */ /* 0x004ea8000c1e1b00 */
[----:B---3--:R-:W2:Y:S01]  /*0c80*/  LDG.E.64 R10, desc[UR10][R18.64] ;  /* 0x0000000a120a7981 */ /* 0x008ea2000c1e1b00 */
        /* <DEDUP_REMOVED lines=31> */
[----:B------:R-:W-:-:S04]  /*0e80*/  IMAD.IADD R23, R31, 0x1, R0 ;  /* 0x000000011f177824 */ /* 0x000fc800078e0200 */
[--C-:B------:R-:W-:Y:S01]  /*0e90*/  IMAD.WIDE.U32 R22, R23, 0x8, R2.reuse ;  /* 0x0000000817167825 */ /* 0x100fe200078e0002 */
[----:B----4-:R-:W-:Y:S02]  /*0ea0*/  DFMA R20, -RZ, R10, R8 ;  /* 0x0000000aff14722b */ /* 0x010fe40000000108 */
[----:B------:R-:W-:Y:S01]  /*0eb0*/  DFMA R8, RZ, R8, R10 ;  /* 0x00000008ff08722b */ /* 0x000fe2000000000a */
[----:B------:R-:W-:-:S04]  /*0ec0*/  IMAD.WIDE.U32 R10, R29, 0x8, R2 ;  /* 0x000000081d0a7825 */ /* 0x000fc800078e0002 */
[----:B------:R4:W-:Y:S04]  /*0ed0*/  STG.E.64 desc[UR10][R16.64], R20 ;  /* 0x0000001410007986 */ /* 0x0009e8000c101b0a */
[----:B------:R4:W-:Y:S04]  /*0ee0*/  STG.E.64 desc[UR10][R18.64], R8 ;  /* 0x0000000812007986 */ /* 0x0009e8000c101b0a */
[----:B--2---:R-:W2:Y:S04]  /*0ef0*/  LDG.E.64 R12, desc[UR10][R10.64] ;  /* 0x0000000a0a0c7981 */ /* 0x004ea8000c1e1b00 */
[----:B---3--:R-:W2:Y:S01]  /*0f00*/  LDG.E.64 R14, desc[UR10][R22.64] ;  /* 0x0000000a160e7981 */ /* 0x008ea2000c1e1b00 */
[----:B------:R-:W-:-:S04]  /*0f10*/  IADD3 R7, PT, PT, R7, 0x8, RZ ;  /* 0x0000000807077810 */ /* 0x000fc80007ffe0ff */
[----:B------:R-:W-:Y:S01]  /*0f20*/  ISETP.NE.AND P1, PT, R7, UR15, PT ;  /* 0x0000000f07007c0c */ /* 0x000fe2000bf25270 */
[----:B--2---:R-:W-:Y:S02]  /*0f30*/  DFMA R24, -RZ, R14, R12 ;  /* 0x0000000eff18722b */ /* 0x004fe4000000010c */
[----:B------:R-:W-:-:S05]  /*0f40*/  DFMA R12, RZ, R12, R14 ;  /* 0x0000000cff0c722b */ /* 0x000fca000000000e */
[----:B------:R4:W-:Y:S04]  /*0f50*/  STG.E.64 desc[UR10][R10.64], R24 ;  /* 0x000000180a007986 */ /* 0x0009e8000c101b0a */
[----:B------:R4:W-:Y:S01]  /*0f60*/  STG.E.64 desc[UR10][R22.64], R12 ;  /* 0x0000000c16007986 */ /* 0x0009e2000c101b0a */
[----:B------:R-:W-:Y:S05]  /*0f70*/  @P1 BRA `(.L_x_958) ;  /* 0xfffffff800b41947 */ /* 0x000fea000383ffff */
[----:B------:R-:W-:-:S07]  /*0f80*/  IMAD.U32 R7, RZ, RZ, UR15 ;  /* 0x0000000fff077e24 */ /* 0x000fce000f8e00ff */
.L_x_957:
[----:B------:R-:W-:-:S09]  /*0f90*/  UISETP.NE.AND UP0, UPT, UR12, URZ, UPT ;  /* 0x000000ff0c00728c */ /* 0x000fd2000bf05270 */
[----:B------:R-:W-:Y:S05]  /*0fa0*/  BRA.U !UP0, `(.L_x_956) ;  /* 0x00000005084c7547 */ /* 0x000fea000b800000 */
[----:B------:R-:W-:Y:S02]  /*0fb0*/  UISETP.GE.U32.AND UP0, UPT, UR13, 0x3, UPT ;  /* 0x000000030d00788c */ /* 0x000fe4000bf06070 */
[----:B------:R-:W-:-:S07]  /*0fc0*/  UISETP.NE.AND UP1, UPT, UR14, URZ, UPT ;  /* 0x000000ff0e00728c */ /* 0x000fce000bf25270 */
[----:B------:R-:W-:Y:S05]  /*0fd0*/  BRA.U !UP0, `(.L_x_959) ;  /* 0x0000000108a87547 */ /* 0x000fea000b800000 */
[----:B------:R-:W0:Y:S01]  /*0fe0*/  LDC.64 R2, c[0x0][0x388] ;  /* 0x0000e200ff027b82 */ /* 0x000e220000000a00 */
        /* <DEDUP_REMOVED lines=34> */
[----:B------:R-:W3:Y:S04]  /*1210*/  LDG.E.64 R2, desc[UR10][R18.64] ;  /* 0x0000000a12027981 */ /* 0x000ee8000c1e1b00 */
[----:B--2---:R-:W3:Y:S01]  /*1220*/  LDG.E.64 R8, desc[UR10][R22.64] ;  /* 0x0000000a16087981 */ /* 0x004ee2000c1e1b00 */
[----:B------:R-:W-:Y:S01]  /*1230*/  IADD3 R7, PT, PT, R7, 0x4, RZ ;  /* 0x0000000407077810 */ /* 0x000fe20007ffe0ff */
[----:B---3--:R-:W-:-:S02]  /*1240*/  DFMA R10, -RZ, R8, R2 ;  /* 0x00000008ff0a722b */ /* 0x008fc40000000102 */
[----:B------:R-:W-:-:S05]  /*1250*/  DFMA R2, RZ, R2, R8 ;  /* 0x00000002ff02722b */ /* 0x000fca0000000008 */
[----:B------:R0:W-:Y:S04]  /*1260*/  STG.E.64 desc[UR10][R18.64], R10 ;  /* 0x0000000a12007986 */ /* 0x0001e8000c101b0a */
[----:B------:R0:W-:Y:S02]  /*1270*/  STG.E.64 desc[UR10][R22.64], R2 ;  /* 0x0000000216007986 */ /* 0x0001e4000c101b0a */
.L_x_959:
[----:B------:R-:W-:Y:S05]  /*1280*/  BRA.U !UP1, `(.L_x_956) ;  /* 0x0000000109947547 */ /* 0x000fea000b800000 */
[----:B------:R-:W-:Y:S02]  /*1290*/  UISETP.NE.AND UP0, UPT, UR14, 0x1, UPT ;  /* 0x000000010e00788c */ /* 0x000fe4000bf05270 */
[----:B------:R-:W-:-:S07]  /*12a0*/  UISETP.NE.AND UP1, UPT, UR6, URZ, UPT ;  /* 0x000000ff0600728c */ /* 0x000fce000bf25270 */
[----:B------:R-:W-:Y:S05]  /*12b0*/  BRA.U !UP0, `(.L_x_960) ;  /* 0x0000000108587547 */ /* 0x000fea000b800000 */
[----:B01--4-:R-:W0:Y:S01]  /*12c0*/  LDC.64 R12, c[0x0][0x388] ;  /* 0x0000e200ff0c7b82 */ /* 0x013e220000000a00 */
[CC--:B------:R-:W-:Y:S02]  /*12d0*/  IMAD R11, R7.reuse, R0.reuse, UR5 ;  /* 0x00000005070b7e24 */ /* 0x0c0fe4000f8e0200 */
[----:B------:R-:W-:Y:S02]  /*12e0*/  IMAD R15, R7, R0, UR7 ;  /* 0x00000007070f7e24 */ /* 0x000fe4000f8e0200 */
[----:B0-----:R-:W-:-:S04]  /*12f0*/  IMAD.WIDE.U32 R16, R11, 0x8, R12 ;  /* 0x000000080b107825 */ /* 0x001fc800078e000c */
[----:B------:R-:W-:Y:S01]  /*1300*/  IMAD.WIDE.U32 R18, R15, 0x8, R12 ;  /* 0x000000080f127825 */ /* 0x000fe200078e000c */
[----:B------:R-:W2:Y:S04]  /*1310*/  LDG.E.64 R2, desc[UR10][R16.64] ;  /* 0x0000000a10027981 */ /* 0x000ea8000c1e1b00 */
[----:B------:R-:W2:Y:S01]  /*1320*/  LDG.E.64 R8, desc[UR10][R18.64] ;  /* 0x0000000a12087981 */ /* 0x000ea2000c1e1b00 */
[----:B------:R-:W-:Y:S01]  /*1330*/  IMAD.IADD R21, R11, 0x1, R0 ;  /* 0x000000010b157824 */ /* 0x000fe200078e0200 */
[----:B------:R-:W-:-:S03]  /*1340*/  IADD3 R23, PT, PT, R15, R0, RZ ;  /* 0x000000000f177210 */ /* 0x000fc60007ffe0ff */
[----:B------:R-:W-:-:S04]  /*1350*/  IMAD.WIDE.U32 R20, R21, 0x8, R12 ;  /* 0x0000000815147825 */ /* 0x000fc800078e000c */
[----:B------:R-:W-:Y:S01]  /*1360*/  IMAD.WIDE.U32 R22, R23, 0x8, R12 ;  /* 0x0000000817167825 */ /* 0x000fe200078e000c */
[----:B--2---:R-:W-:Y:S02]  /*1370*/  DFMA R10, -RZ, R8, R2 ;  /* 0x00000008ff0a722b */ /* 0x004fe40000000102 */
[----:B------:R-:W-:-:S05]  /*1380*/  DFMA R2, RZ, R2, R8 ;  /* 0x00000002ff02722b */ /* 0x000fca0000000008 */
[----:B------:R2:W-:Y:S04]  /*1390*/  STG.E.64 desc[UR10][R16.64], R10 ;  /* 0x0000000a10007986 */ /* 0x0005e8000c101b0a */
[----:B------:R2:W-:Y:S04]  /*13a0*/  STG.E.64 desc[UR10][R18.64], R2 ;  /* 0x0000000212007986 */ /* 0x0005e8000c101b0a */
[----:B------:R-:W3:Y:S04]  /*13b0*/  LDG.E.64 R8, desc[UR10][R20.64] ;  /* 0x0000000a14087981 */ /* 0x000ee8000c1e1b00 */
[----:B------:R-:W3:Y:S01]  /*13c0*/  LDG.E.64 R12, desc[UR10][R22.64] ;  /* 0x0000000a160c7981 */ /* 0x000ee2000c1e1b00 */
[----:B------:R-:W-:Y:S01]  /*13d0*/  VIADD R7, R7, 0x2 ;  /* 0x0000000207077836 */ /* 0x000fe20000000000 */
[----:B---3--:R-:W-:-:S02]  /*13e0*/  DFMA R14, -RZ, R12, R8 ;  /* 0x0000000cff0e722b */ /* 0x008fc40000000108 */
[----:B------:R-:W-:-:S05]  /*13f0*/  DFMA R8, RZ, R8, R12 ;  /* 0x00000008ff08722b */ /* 0x000fca000000000c */
[----:B------:R2:W-:Y:S04]  /*1400*/  STG.E.64 desc[UR10][R20.64], R14 ;  /* 0x0000000e14007986 */ /* 0x0005e8000c101b0a */
[----:B------:R2:W-:Y:S02]  /*1410*/  STG.E.64 desc[UR10][R22.64], R8 ;  /* 0x0000000816007986 */ /* 0x0005e4000c101b0a */
.L_x_960:
[----:B------:R-:W-:Y:S05]  /*1420*/  BRA.U !UP1, `(.L_x_956) ;  /* 0x00000001092c7547 */ /* 0x000fea000b800000 */
[----:B-12-4-:R-:W1:Y:S01]  /*1430*/  LDC.64 R8, c[0x0][0x388] ;  /* 0x0000e200ff087b82 */ /* 0x016e620000000a00 */
[CC--:B0-----:R-:W-:Y:S02]  /*1440*/  IMAD R3, R7.reuse, R0.reuse, UR5 ;  /* 0x0000000507037e24 */ /* 0x0c1fe4000f8e0200 */
[----:B------:R-:W-:Y:S02]  /*1450*/  IMAD R7, R7, R0, UR7 ;  /* 0x0000000707077e24 */ /* 0x000fe4000f8e0200 */
[----:B-1----:R-:W-:-:S04]  /*1460*/  IMAD.WIDE.U32 R2, R3, 0x8, R8 ;  /* 0x0000000803027825 */ /* 0x002fc800078e0008 */
[----:B------:R-:W-:Y:S02]  /*1470*/  IMAD.WIDE.U32 R8, R7, 0x8, R8 ;  /* 0x0000000807087825 */ /* 0x000fe400078e0008 */
[----:B------:R-:W2:Y:S04]  /*1480*/  LDG.E.64 R6, desc[UR10][R2.64] ;  /* 0x0000000a02067981 */ /* 0x000ea8000c1e1b00 */
[----:B------:R-:W2:Y:S02]  /*1490*/  LDG.E.64 R10, desc[UR10][R8.64] ;  /* 0x0000000a080a7981 */ /* 0x000ea4000c1e1b00 */
[----:B--2---:R-:W-:Y:S02]  /*14a0*/  DFMA R12, -RZ, R10, R6 ;  /* 0x0000000aff0c722b */ /* 0x004fe40000000106 */
[----:B------:R-:W-:-:S05]  /*14b0*/  DFMA R6, RZ, R6, R10 ;  /* 0x00000006ff06722b */ /* 0x000fca000000000a */
[----:B------:R3:W-:Y:S04]  /*14c0*/  STG.E.64 desc[UR10][R2.64], R12 ;  /* 0x0000000c02007986 */ /* 0x0007e8000c101b0a */
[----:B------:R3:W-:Y:S02]  /*14d0*/  STG.E.64 desc[UR10][R8.64], R6 ;  /* 0x0000000608007986 */ /* 0x0007e4000c101b0a */
.L_x_956:
[----:B------:R-:W5:Y:S01]  /*14e0*/  LDCU UR9, c[0x0][0x39c] ;  /* 0x00007380ff0977ac */ /* 0x000f620008000800 */
[----:B------:R-:W-:-:S04]  /*14f0*/  UIADD3 UR7, UPT, UPT, UR7, 0x1, URZ ;  /* 0x0000000107077890 */ /* 0x000fc8000fffe0ff */
[----:B-----5:R-:W-:-:S09]  /*1500*/  UISETP.NE.AND UP0, UPT, UR7, UR9, UPT ;  /* 0x000000090700728c */ /* 0x020fd2000bf05270 */
[----:B------:R-:W-:Y:S05]  /*1510*/  BRA.U UP0, `(.L_x_961) ;  /* 0xfffffff500307547 */ /* 0x000fea000b83ffff */
.L_x_955:
[----:B------:R-:W-:Y:S02]  /*1520*/  UISETP.NE.AND UP0, UPT, UR8, UR9, UPT ;  /* 0x000000090800728c */ /* 0x000fe4000bf05270 */
[----:B------:R-:W-:-:S07]  /*1530*/  UMOV UR5, UR8 ;  /* 0x0000000800057c82 */ /* 0x000fce0008000000 */
[----:B------:R-:W-:Y:S05]  /*1540*/  BRA.U UP0, `(.L_x_962) ;  /* 0xfffffff500107547 */ /* 0x000fea000b83ffff */
[----:B------:R-:W-:-:S14]  /*1550*/  DSETP.GT.AND P1, PT, R4, RZ, PT ;  /* 0x000000ff0400722a */ /* 0x000fdc0003f24000 */
[----:B------:R-:W-:Y:S05]  /*1560*/  @P1 BRA `(.L_x_946) ;  /* 0x0000003000f01947 */ /* 0x000fea0003800000 */
[----:B------:R-:W-:-:S04]  /*1570*/  UIADD3 UR4, UPT, UPT, UR4, 0x1, URZ ;  /* 0x0000000104047890 */ /* 0x000fc8000fffe0ff */
[----:B------:R-:W-:-:S09]  /*1580*/  UISETP.NE.AND UP0, UPT, UR4, 0x1e, UPT ;  /* 0x0000001e0400788c */ /* 0x000fd2000bf05270 */
[----:B------:R-:W-:Y:S05]  /*1590*/  BRA.U !UP0, `(.L_x_947) ;  /* 0x0000003108f07547 */ /* 0x000fea000b800000 */
[----:B------:R-:W-:Y:S05]  /*15a0*/  BRA `(.L_x_963) ;  /* 0xfffffff000f47947 */ /* 0x000fea000383ffff */
.L_x_954:
[----:B------:R-:W-:Y:S02]  /*15b0*/  ULOP3.LUT UR16, UR7, 0x7, URZ, 0xc0, !UPT ;  /* 0x0000000707107892 */ /* 0x000fe4000f8ec0ff */
[----:B------:R-:W-:Y:S02]  /*15c0*/  ULOP3.LUT UR18, UR7, 0x3, URZ, 0xc0, !UPT ;  /* 0x0000000307127892 */ /* 0x000fe4000f8ec0ff */
[----:B------:R-:W-:Y:S02]  /*15d0*/  ULOP3.LUT UR20, UR7, 0xfffffff8, URZ, 0xc0, !UPT ;  /* 0xfffffff807147892 */ /* 0x000fe4000f8ec0ff */
[----:B------:R-:W-:Y:S02]  /*15e0*/  ULOP3.LUT UR7, UR7, 0x1, URZ, 0xc0, !UPT ;  /* 0x0000000107077892 */ /* 0x000fe4000f8ec0ff */
[----:B------:R-:W-:Y:S02]  /*15f0*/  UIADD3 UR17, UPT, UPT, UR16, -0x1, URZ ;  /* 0xffffffff10117890 */ /* 0x000fe4000fffe0ff */
[----:B------:R-:W-:Y:S01]  /*1600*/  UIADD3 UR19, UPT, UPT, UR18, -0x1, URZ ;  /* 0xffffffff12137890 */ /* 0x000fe2000fffe0ff */
[----:B------:R-:W-:-:S11]  /*1610*/  UMOV UR4, URZ ;  /* 0x000000ff00047c82 */ /* 0x000fd60008000000 */
.L_x_993:
[----:B---3--:R-:W-:Y:S01]  /*1620*/  CS2R R2, SRZ ;  /* 0x0000000000027805 */ /* 0x008fe2000001ff00 */
[----:B------:R-:W-:-:S06]  /*1630*/  UMOV UR5, URZ ;  /* 0x000000ff00057c82 */ /* 0x000fcc0008000000 */
.L_x_991:
[----:B------:R-:W3:Y:S01]  /*1640*/  LDCU UR21, c[0x0][0x39c] ;  /* 0x00007380ff1577ac */ /* 0x000ee20008000800 */
[----:B------:R-:W-:-:S04]  /*1650*/  UIADD3 UR9, UPT, UPT, UR5, 0x1, URZ ;  /* 0x0000000105097890 */ /* 0x000fc8000fffe0ff */
[----:B---3--:R-:W-:-:S09]  /*1660*/  UISETP.GE.U32.AND UP0, UPT, UR9, UR21, UPT ;  /* 0x000000150900728c */ /* 0x008fd2000bf06070 */
[----:B012---:R-:W-:Y:S05]  /*1670*/  BRA.U UP0, `(.L_x_964) ;  /* 0x0000003100247547 */ /* 0x007fea000b800000 */
[----:B------:R-:W-:-:S05]  /*1680*/  UMOV UR8, UR9 ;  /* 0x0000000900087c82 */ /* 0x000fca0008000000 */
.L_x_990:
[----:B------:R-:W3:Y:S01]  /*1690*/  LDCU UR21, c[0x0][0x398] ;  /* 0x00007300ff1577ac */ /* 0x000ee20008000800 */
[----:B------:R-:W-:Y:S01]  /*16a0*/  HFMA2 R0, -RZ, RZ, 0, 0 ;  /* 0x00000000ff007431 */ /* 0x000fe200000001ff */
[----:B0-2---:R-:W-:Y:S02]  /*16b0*/  CS2R R6, SRZ ;  /* 0x0000000000067805 */ /* 0x005fe4000001ff00 */
[----:B-1----:R-:W-:Y:S02]  /*16c0*/  CS2R R8, SRZ ;  /* 0x0000000000087805 */ /* 0x002fe4000001ff00 */
[----:B------:R-:W-:Y:S01]  /*16d0*/  CS2R R18, SRZ ;  /* 0x0000000000127805 */ /* 0x000fe2000001ff00 */
[----:B---3--:R-:W-:-:S09]  /*16e0*/  UISETP.GE.U32.AND UP0, UPT, UR21, 0x8, UPT ;  /* 0x000000081500788c */ /* 0x008fd2000bf06070 */
[----:B------:R-:W-:Y:S05]  /*16f0*/  BRA.U !UP0, `(.L_x_965) ;  /* 0x0000000508407547 */ /* 0x000fea000b800000 */
[----:B------:R-:W0:Y:S01]  /*1700*/  LDC R13, c[0x0][0x39c] ;  /* 0x0000e700ff0d7b82 */ /* 0x000e220000000800 */
[----:B------:R-:W-:Y:S01]  /*1710*/  IMAD.MOV.U32 R0, RZ, RZ, RZ ;  /* 0x000000ffff007224 */ /* 0x000fe200078e00ff */
[----:B------:R-:W-:-:S06]  /*1720*/  CS2R R6, SRZ ;  /* 0x0000000000067805 */ /* 0x000fcc000001ff00 */
[----:B------:R-:W1:Y:S02]  /*1730*/  LDC.64 R10, c[0x0][0x380] ;  /* 0x0000e000ff0a7b82 */ /* 0x000e640000000a00 */
.L_x_966:
[CC--:B0-----:R-:W-:Y:S02]  /*1740*/  IMAD R12, R0.reuse, R13.reuse, UR5 ;  /* 0x00000005000c7e24 */ /* 0x0c1fe4000f8e020d */
[-C--:B------:R-:W-:Y:S02]  /*1750*/  IMAD R14, R0, R13.reuse, UR8 ;  /* 0x00000008000e7e24 */ /* 0x080fe4000f8e020d */
[C---:B-1----:R-:W-:Y:S01]  /*1760*/  IMAD.WIDE.U32 R16, R12.reuse, 0x8, R10 ;  /* 0x000000080c107825 */ /* 0x042fe200078e000a */
[----:B------:R-:W-:-:S03]  /*1770*/  IADD3 R12, PT, PT, R12, R13, RZ ;  /* 0x0000000d0c0c7210 */ /* 0x000fc60007ffe0ff */
[C---:B------:R-:W-:Y:S02]  /*1780*/  IMAD.WIDE.U32 R20, R14.reuse, 0x8, R10 ;  /* 0x000000080e147825 */ /* 0x040fe400078e000a */
[----:B------:R-:W2:Y:S02]  /*1790*/  LDG.E.64 R16, desc[UR10][R16.64] ;  /* 0x0000000a10107981 */ /* 0x000ea4000c1e1b00 */
[----:B------:R-:W-:Y:S02]  /*17a0*/  IMAD.IADD R22, R14, 0x1, R13 ;  /* 0x000000010e167824 */ /* 0x000fe400078e020d */
[C-C-:B------:R-:W-:Y:S01]  /*17b0*/  IMAD.WIDE.U32 R14, R12.reuse, 0x8, R10.reuse ;  /* 0x000000080c0e7825 */ /* 0x140fe200078e000a */
[----:B------:R-:W3:Y:S01]  /*17c0*/  LDG.E.64 R20, desc[UR10][R20.64] ;  /* 0x0000000a14147981 */ /* 0x000ee2000c1e1b00 */
[----:B------:R-:W-:Y:S02]  /*17d0*/  IADD3 R12, PT, PT, R12, R13, RZ ;  /* 0x0000000d0c0c7210 */ /* 0x000fe40007ffe0ff */
[----:B------:R-:W-:-:S02]  /*17e0*/  IMAD.WIDE.U32 R28, R22, 0x8, R10 ;  /* 0x00000008161c7825 */ /* 0x000fc400078e000a */
[----:B------:R-:W4:Y:S02]  /*17f0*/  LDG.E.64 R14, desc[UR10][R14.64] ;  /* 0x0000000a0e0e7981 */ /* 0x000f24000c1e1b00 */
[----:B------:R-:W-:Y:S02]  /*1800*/  IMAD.IADD R26, R22, 0x1, R13 ;  /* 0x00000001161a7824 */ /* 0x000fe400078e020d */
[----:B------:R-:W5:Y:S01]  /*1810*/  LDG.E.64 R28, desc[UR10][R28.64] ;  /* 0x0000000a1c1c7981 */ /* 0x000f62000c1e1b00 */
[----:B------:R-:W-:-:S04]  /*1820*/  IMAD.WIDE.U32 R24, R12, 0x8, R10 ;  /* 0x000000080c187825 */ /* 0x000fc800078e000a */
[----:B------:R-:W-:Y:S02]  /*1830*/  IMAD.WIDE.U32 R22, R26, 0x8, R10 ;  /* 0x000000081a167825 */ /* 0x000fe400078e000a */
[----:B------:R-:W5:Y:S04]  /*1840*/  LDG.E.64 R24, desc[UR10][R24.64] ;  /* 0x0000000a18187981 */ /* 0x000f68000c1e1b00 */
[----:B------:R-:W5:Y:S01]  /*1850*/  LDG.E.64 R22, desc[UR10][R22.64] ;  /* 0x0000000a16167981 */ /* 0x000f62000c1e1b00 */
[----:B------:R-:W-:Y:S01]  /*1860*/  IADD3 R12, PT, PT, R12, R13, RZ ;  /* 0x0000000d0c0c7210 */ /* 0x000fe20007ffe0ff */
[----:B------:R-:W-:Y:S01]  /*1870*/  IMAD.IADD R26, R26, 0x1, R13 ;  /* 0x000000011a1a7824 */ /* 0x000fe200078e020d */
[C---:B--2---:R-:W-:Y:S02]  /*1880*/  DFMA R8, R16.reuse, R16, R8 ;  /* 0x000000101008722b */ /* 0x044fe40000000008 */
[----:B---3--:R-:W-:-:S02]  /*1890*/  DFMA R6, R16, R20, R6 ;  /* 0x000000141006722b */ /* 0x008fc40000000006 */
[----:B------:R-:W-:Y:S01]  /*18a0*/  DFMA R20, R20, R20, R18 ;  /* 0x000000141414722b */ /* 0x000fe20000000012 */
[----:B------:R-:W-:-:S03]  /*18b0*/  IMAD.WIDE.U32 R16, R12, 0x8, R10 ;  /* 0x000000080c107825 */ /* 0x000fc600078e000a */
[C---:B----4-:R-:W-:Y:S01]  /*18c0*/  DFMA R18, R14.reuse, R14, R8 ;  /* 0x0000000e0e12722b */ /* 0x050fe20000000008 */
[----:B------:R-:W-:Y:S01]  /*18d0*/  IMAD.WIDE.U32 R8, R26, 0x8, R10 ;  /* 0x000000081a087825 */ /* 0x000fe200078e000a */
[-C--:B------:R-:W-:Y:S01]  /*18e0*/  IADD3 R12, PT, PT, R12, R13.reuse, RZ ;  /* 0x0000000d0c0c7210 */ /* 0x080fe20007ffe0ff */
[-C--:B-----5:R-:W-:Y:S01]  /*18f0*/  DFMA R6, R14, R28.reuse, R6 ;  /* 0x0000001c0e06722b */ /* 0x0a0fe20000000006 */
[----:B------:R-:W2:Y:S01]  /*1900*/  LDG.E.64 R16, desc[UR10][R16.64] ;  /* 0x0000000a10107981 */ /* 0x000ea2000c1e1b00 */
[----:B------:R-:W-:Y:S01]  /*1910*/  IMAD.IADD R26, R26, 0x1, R13 ;  /* 0x000000011a1a7824 */ /* 0x000fe200078e020d */
[----:B------:R-:W-:Y:S02]  /*1920*/  DFMA R28, R28, R28, R20 ;  /* 0x0000001c1c1c722b */ /* 0x000fe40000000014 */
[----:B------:R-:W3:Y:S01]  /*1930*/  LDG.E.64 R8, desc[UR10][R8.64] ;  /* 0x0000000a08087981 */ /* 0x000ee2000c1e1b00 */
[C---:B------:R-:W-:Y:S01]  /*1940*/  IMAD.WIDE.U32 R20, R12.reuse, 0x8, R10 ;  /* 0x000000080c147825 */ /* 0x040fe200078e000a */
[----:B------:R-:W-:-:S03]  /*1950*/  IADD3 R30, PT, PT, R12, R13, RZ ;  /* 0x0000000d0c1e7210 */ /* 0x000fc60007ffe0ff */
[C---:B------:R-:W-:Y:S01]  /*1960*/  IMAD.WIDE.U32 R36, R26.reuse, 0x8, R10 ;  /* 0x000000081a247825 */ /* 0x040fe200078e000a */
[C---:B------:R-:W-:Y:S01]  /*1970*/  DFMA R14, R24.reuse, R24, R18 ;  /* 0x00000018180e722b */ /* 0x040fe20000000012 */
[----:B------:R-:W4:Y:S02]  /*1980*/  LDG.E.64 R20, desc[UR10][R20.64] ;  /* 0x0000000a14147981 */ /* 0x000f24000c1e1b00 */
[----:B------:R-:W-:Y:S01]  /*1990*/  IMAD.IADD R12, R26, 0x1, R13 ;  /* 0x000000011a0c7824 */ /* 0x000fe200078e020d */
[----:B------:R-:W-:Y:S01]  /*19a0*/  DFMA R6, R24, R22, R6 ;  /* 0x000000161806722b */ /* 0x000fe20000000006 */
[----:B------:R-:W5:Y:S01]  /*19b0*/  LDG.E.64 R18, desc[UR10][R36.64] ;  /* 0x0000000a24127981 */ /* 0x000f62000c1e1b00 */
[C---:B------:R-:W-:Y:S01]  /*19c0*/  IMAD.WIDE.U32 R24, R30.reuse, 0x8, R10 ;  /* 0x000000081e187825 */ /* 0x040fe200078e000a */
[----:B------:R-:W-:-:S03]  /*19d0*/  IADD3 R30, PT, PT, R30, R13, RZ ;  /* 0x0000000d1e1e7210 */ /* 0x000fc60007ffe0ff */
[C---:B------:R-:W-:Y:S02]  /*19e0*/  IMAD.WIDE.U32 R26, R12.reuse, 0x8, R10 ;  /* 0x000000080c1a7825 */ /* 0x040fe400078e000a */
[----:B------:R-:W5:Y:S02]  /*19f0*/  LDG.E.64 R24, desc[UR10][R24.64] ;  /* 0x0000000a18187981 */ /* 0x000f64000c1e1b00 */
[----:B------:R-:W-:Y:S02]  /*1a00*/  IMAD.IADD R12, R12, 0x1, R13 ;  /* 0x000000010c0c7824 */ /* 0x000fe400078e020d */
[----:B------:R-:W5:Y:S01]  /*1a10*/  LDG.E.64 R26, desc[UR10][R26.64] ;  /* 0x0000000a1a1a7981 */ /* 0x000f62000c1e1b00 */
[----:B------:R-:W-:Y:S01]  /*1a20*/  IMAD.WIDE.U32 R32, R30, 0x8, R10 ;  /* 0x000000081e207825 */ /* 0x000fe200078e000a */
[----:B------:R-:W-:-:S03]  /*1a30*/  DFMA R22, R22, R22, R28 ;  /* 0x000000161616722b */ /* 0x000fc6000000001c */
[----:B------:R-:W-:Y:S01]  /*1a40*/  IMAD.WIDE.U32 R34, R12, 0x8, R10 ;  /* 0x000000080c227825 */ /* 0x000fe200078e000a */
[----:B------:R-:W-:Y:S01]  /*1a50*/  IADD3 R31, PT, PT, R30, R13, RZ ;  /* 0x0000000d1e1f7210 */ /* 0x000fe20007ffe0ff */
[----:B------:R-:W5:Y:S02]  /*1a60*/  LDG.E.64 R32, desc[UR10][R32.64] ;  /* 0x0000000a20207981 */ /* 0x000f64000c1e1b00 */
[----:B------:R-:W-:Y:S02]  /*1a70*/  IMAD.IADD R29, R12, 0x1, R13 ;  /* 0x000000010c1d7824 */ /* 0x000fe400078e020d */
[----:B------:R-:W5:Y:S01]  /*1a80*/  LDG.E.64 R34, desc[UR10][R34.64] ;  /* 0x0000000a22227981 */ /* 0x000f62000c1e1b00 */
[----:B------:R-:W-:-:S04]  /*1a90*/  IMAD.WIDE.U32 R30, R31, 0x8, R10 ;  /* 0x000000081f1e7825 */ /* 0x000fc800078e000a */
[----:B------:R-:W-:Y:S02]  /*1aa0*/  IMAD.WIDE.U32 R28, R29, 0x8, R10 ;  /* 0x000000081d1c7825 */ /* 0x000fe400078e000a */
[----:B------:R-:W5:Y:S04]  /*1ab0*/  LDG.E.64 R30, desc[UR10][R30.64] ;  /* 0x0000000a1e1e7981 */ /* 0x000f68000c1e1b00 */
[----:B------:R-:W5:Y:S01]  /*1ac0*/  LDG.E.64 R28, desc[UR10][R28.64] ;  /* 0x0000000a1c1c7981 */ /* 0x000f62000c1e1b00 */
[----:B------:R-:W-:-:S04]  /*1ad0*/  IADD3 R0, PT, PT, R0, 0x8, RZ ;  /* 0x0000000800007810 */ /* 0x000fc80007ffe0ff */
[----:B------:R-:W-:Y:S01]  /*1ae0*/  ISETP.NE.AND P0, PT, R0, UR20, PT ;  /* 0x0000001400007c0c */ /* 0x000fe2000bf05270 */
[C---:B--2---:R-:W-:Y:S02]  /*1af0*/  DFMA R14, R16.reuse, R16, R14 ;  /* 0x00000010100e722b */ /* 0x044fe4000000000e */
[-C--:B---3--:R-:W-:Y:S02]  /*1b00*/  DFMA R6, R16, R8.reuse, R6 ;  /* 0x000000081006722b */ /* 0x088fe40000000006 */
[----:B------:R-:W-:-:S04]  /*1b10*/  DFMA R22, R8, R8, R22 ;  /* 0x000000080816722b */ /* 0x000fc80000000016 */
[C---:B----4-:R-:W-:Y:S02]  /*1b20*/  DFMA R14, R20.reuse, R20, R14 ;  /* 0x00000014140e722b */ /* 0x050fe4000000000e */
[-C--:B-----5:R-:W-:Y:S02]  /*1b30*/  DFMA R6, R20, R18.reuse, R6 ;  /* 0x000000121406722b */ /* 0x0a0fe40000000006 */
[----:B------:R-:W-:-:S04]  /*1b40*/  DFMA R22, R18, R18, R22 ;  /* 0x000000121216722b */ /* 0x000fc80000000016 */
[C---:B------:R-:W-:Y:S02]  /*1b50*/  DFMA R14, R24.reuse, R24, R14 ;  /* 0x00000018180e722b */ /* 0x040fe4000000000e */
[-C--:B------:R-:W-:Y:S02]  /*1b60*/  DFMA R6, R24, R26.reuse, R6 ;  /* 0x0000001a1806722b */ /* 0x080fe40000000006 */
[----:B------:R-:W-:-:S04]  /*1b70*/  DFMA R22, R26, R26, R22 ;  /* 0x0000001a1a16722b */ /* 0x000fc80000000016 */
[C---:B------:R-:W-:Y:S02]  /*1b80*/  DFMA R14, R32.reuse, R32, R14 ;  /* 0x00000020200e722b */ /* 0x040fe4000000000e */
[-C--:B------:R-:W-:Y:S02]  /*1b90*/  DFMA R6, R32, R34.reuse, R6 ;  /* 0x000000222006722b */ /* 0x080fe40000000006 */
[----:B------:R-:W-:-:S04]  /*1ba0*/  DFMA R22, R34, R34, R22 ;  /* 0x000000222216722b */ /* 0x000fc80000000016 */
[C---:B------:R-:W-:Y:S02]  /*1bb0*/  DFMA R8, R30.reuse, R30, R14 ;  /* 0x0000001e1e08722b */ /* 0x040fe4000000000e */
[-C--:B------:R-:W-:Y:S02]  /*1bc0*/  DFMA R6, R30, R28.reuse, R6 ;  /* 0x0000001c1e06722b */ /* 0x080fe40000000006 */
[----:B------:R-:W-:Y:S01]  /*1bd0*/  DFMA R18, R28, R28, R22 ;  /* 0x0000001c1c12722b */ /* 0x000fe20000000016 */
[----:B------:R-:W-:Y:S10]  /*1be0*/  @P0 BRA `(.L_x_966) ;  /* 0xfffffff800d40947 */ /* 0x000ff4000383ffff */
[----:B------:R-:W-:-:S07]  /*1bf0*/  IMAD.U32 R0, RZ, RZ, UR20 ;  /* 0x00000014ff007e24 */ /* 0x000fce000f8e00ff */
.L_x_965:
[----:B------:R-:W-:-:S09]  /*1c00*/  UISETP.NE.AND UP0, UPT, UR16, URZ, UPT ;  /* 0x000000ff1000728c */ /* 0x000fd2000bf05270 */
[----:B------:R-:W-:Y:S05]  /*1c10*/  BRA.U !UP0, `(.L_x_967) ;  /* 0x00000005083c7547 */ /* 0x000fea000b800000 */
[----:B------:R-:W-:Y:S02]  /*1c20*/  UISETP.GE.U32.AND UP1, UPT, UR17, 0x3, UPT ;  /* 0x000000031100788c */ /* 0x000fe4000bf26070 */
[----:B------:R-:W-:-:S07]  /*1c30*/  UISETP.NE.AND UP2, UPT, UR18, URZ, UPT ;  /* 0x000000ff1200728c */ /* 0x000fce000bf45270 */
[----:B------:R-:W-:Y:S05]  /*1c40*/  BRA.U !UP1, `(.L_x_968) ;  /* 0x00000001099c7547 */ /* 0x000fea000b800000 */
[----:B------:R-:W0:Y:S08]  /*1c50*/  LDC R17, c[0x0][0x39c] ;  /* 0x0000e700ff117b82 */ /* 0x000e300000000800 */
[----:B------:R-:W1:Y:S01]  /*1c60*/  LDC.64 R22, c[0x0][0x380] ;  /* 0x0000e000ff167b82 */ /* 0x000e620000000a00 */
[CC--:B0-----:R-:W-:Y:S02]  /*1c70*/  IMAD R12, R0.reuse, R17.reuse, UR5 ;  /* 0x00000005000c7e24 */ /* 0x0c1fe4000f8e0211 */
[----:B------:R-:W-:-:S03]  /*1c80*/  IMAD R13, R0, R17, UR8 ;  /* 0x00000008000d7e24 */ /* 0x000fc6000f8e0211 */
[C---:B------:R-:W-:Y:S01]  /*1c90*/  IADD3 R16, PT, PT, R12.reuse, R17, RZ ;  /* 0x000000110c107210 */ /* 0x040fe20007ffe0ff */
[----:B------:R-:W-:Y:S02]  /*1ca0*/  IMAD.IADD R24, R13, 0x1, R17 ;  /* 0x000000010d187824 */ /* 0x000fe400078e0211 */
[----:B-1----:R-:W-:-:S04]  /*1cb0*/  IMAD.WIDE.U32 R10, R12, 0x8, R22 ;  /* 0x000000080c0a7825 */ /* 0x002fc800078e0016 */
[--C-:B------:R-:W-:Y:S02]  /*1cc0*/  IMAD.WIDE.U32 R20, R13, 0x8, R22.reuse ;  /* 0x000000080d147825 */ /* 0x100fe400078e0016 */
[----:B------:R-:W2:Y:S02]  /*1cd0*/  LDG.E.64 R10, desc[UR10][R10.64] ;  /* 0x0000000a0a0a7981 */ /* 0x000ea4000c1e1b00 */
[C-C-:B------:R-:W-:Y:S02]  /*1ce0*/  IMAD.WIDE.U32 R14, R16.reuse, 0x8, R22.reuse ;  /* 0x00000008100e7825 */ /* 0x140fe400078e0016 */
[----:B------:R-:W3:Y:S01]  /*1cf0*/  LDG.E.64 R20, desc[UR10][R20.64] ;  /* 0x0000000a14147981 */ /* 0x000ee2000c1e1b00 */
[----:B------:R-:W-:Y:S01]  /*1d00*/  IADD3 R16, PT, PT, R16, R17, RZ ;  /* 0x0000001110107210 */ /* 0x000fe20007ffe0ff */
[C---:B------:R-:W-:Y:S02]  /*1d10*/  IMAD.WIDE.U32 R12, R24.reuse, 0x8, R22 ;  /* 0x00000008180c7825 */ /* 0x040fe400078e0016 */
[----:B------:R-:W4:Y:S02]  /*1d20*/  LDG.E.64 R14, desc[UR10][R14.64] ;  /* 0x0000000a0e0e7981 */ /* 0x000f24000c1e1b00 */
[----:B------:R-:W-:-:S02]  /*1d30*/  IMAD.IADD R26, R24, 0x1, R17 ;  /* 0x00000001181a7824 */ /* 0x000fc400078e0211 */
[----:B------:R-:W5:Y:S01]  /*1d40*/  LDG.E.64 R12, desc[UR10][R12.64] ;  /* 0x0000000a0c0c7981 */ /* 0x000f62000c1e1b00 */
[C---:B------:R-:W-:Y:S01]  /*1d50*/  IMAD.WIDE.U32 R28, R16.reuse, 0x8, R22 ;  /* 0x00000008101c7825 */ /* 0x040fe200078e0016 */
[----:B------:R-:W-:-:S03]  /*1d60*/  IADD3 R27, PT, PT, R16, R17, RZ ;  /* 0x00000011101b7210 */ /* 0x000fc60007ffe0ff */
[----:B------:R-:W-:-:S04]  /*1d70*/  IMAD.WIDE.U32 R24, R26, 0x8, R22 ;  /* 0x000000081a187825 */ /* 0x000fc800078e0016 */
[----:B------:R-:W-:Y:S02]  /*1d80*/  IMAD.IADD R31, R26, 0x1, R17 ;  /* 0x000000011a1f7824 */ /* 0x000fe400078e0211 */
[----:B------:R-:W5:Y:S01]  /*1d90*/  LDG.E.64 R16, desc[UR10][R28.64] ;  /* 0x0000000a1c107981 */ /* 0x000f62000c1e1b00 */
[----:B------:R-:W-:-:S03]  /*1da0*/  IMAD.WIDE.U32 R26, R27, 0x8, R22 ;  /* 0x000000081b1a7825 */ /* 0x000fc600078e0016 */
[----:B------:R-:W5:Y:S01]  /*1db0*/  LDG.E.64 R24, desc[UR10][R24.64] ;  /* 0x0000000a18187981 */ /* 0x000f62000c1e1b00 */
[----:B------:R-:W-:-:S03]  /*1dc0*/  IMAD.WIDE.U32 R22, R31, 0x8, R22 ;  /* 0x000000081f167825 */ /* 0x000fc600078e0016 */
[----:B------:R-:W5:Y:S04]  /*1dd0*/  LDG.E.64 R26, desc[UR10][R26.64] ;  /* 0x0000000a1a1a7981 */ /* 0x000f68000c1e1b00 */
[----:B------:R-:W5:Y:S01]  /*1de0*/  LDG.E.64 R22, desc[UR10][R22.64] ;  /* 0x0000000a16167981 */ /* 0x000f62000c1e1b00 */
[----:B------:R-:W-:Y:S01]  /*1df0*/  IADD3 R0, PT, PT, R0, 0x4, RZ ;  /* 0x0000000400007810 */ /* 0x000fe20007ffe0ff */
        /* <DEDUP_REMOVED lines=11> */
[----:B------:R-:W-:-:S11]  /*1eb0*/  DFMA R18, R22, R22, R18 ;  /* 0x000000161612722b */ /* 0x000fd60000000012 */
.L_x_968:
[----:B------:R-:W-:Y:S05]  /*1ec0*/  BRA.U !UP2, `(.L_x_967) ;  /* 0x000000010a907547 */ /* 0x000fea000b800000 */
[----:B------:R-:W-:Y:S02]  /*1ed0*/  UISETP.NE.AND UP1, UPT, UR19, URZ, UPT ;  /* 0x000000ff1300728c */ /* 0x000fe4000bf25270 */
[----:B------:R-:W-:-:S07]  /*1ee0*/  UISETP.NE.AND UP2, UPT, UR7, URZ, UPT ;  /* 0x000000ff0700728c */ /* 0x000fce000bf45270 */
[----:B------:R-:W-:Y:S05]  /*1ef0*/  BRA.U !UP1, `(.L_x_969) ;  /* 0x0000000109547547 */ /* 0x000fea000b800000 */
[----:B------:R-:W0:Y:S08]  /*1f00*/  LDC R17, c[0x0][0x39c] ;  /* 0x0000e700ff117b82 */ /* 0x000e300000000800 */
[----:B------:R-:W1:Y:S01]  /*1f10*/  LDC.64 R10, c[0x0][0x380] ;  /* 0x0000e000ff0a7b82 */ /* 0x000e620000000a00 */
[CC--:B0-----:R-:W-:Y:S02]  /*1f20*/  IMAD R16, R0.reuse, R17.reuse, UR5 ;  /* 0x0000000500107e24 */ /* 0x0c1fe4000f8e0211 */
[----:B------:R-:W-:-:S02]  /*1f30*/  IMAD R20, R0, R17, UR8 ;  /* 0x0000000800147e24 */ /* 0x000fc4000f8e0211 */
[----:B------:R-:W-:-:S03]  /*1f40*/  IMAD.IADD R21, R16, 0x1, R17 ;  /* 0x0000000110157824 */ /* 0x000fc600078e0211 */
[----:B------:R-:W-:Y:S01]  /*1f50*/  IADD3 R23, PT, PT, R20, R17, RZ ;  /* 0x0000001114177210 */ /* 0x000fe20007ffe0ff */
[----:B-1----:R-:W-:-:S04]  /*1f60*/  IMAD.WIDE.U32 R12, R16, 0x8, R10 ;  /* 0x00000008100c7825 */ /* 0x002fc800078e000a */
[--C-:B------:R-:W-:Y:S02]  /*1f70*/  IMAD.WIDE.U32 R14, R20, 0x8, R10.reuse ;  /* 0x00000008140e7825 */ /* 0x100fe400078e000a */
[----:B------:R-:W2:Y:S02]  /*1f80*/  LDG.E.64 R12, desc[UR10][R12.64] ;  /* 0x0000000a0c0c7981 */ /* 0x000ea4000c1e1b00 */
[--C-:B------:R-:W-:Y:S02]  /*1f90*/  IMAD.WIDE.U32 R16, R21, 0x8, R10.reuse ;  /* 0x0000000815107825 */ /* 0x100fe400078e000a */
[----:B------:R-:W3:Y:S02]  /*1fa0*/  LDG.E.64 R14, desc[UR10][R14.64] ;  /* 0x0000000a0e0e7981 */ /* 0x000ee4000c1e1b00 */
[----:B------:R-:W-:Y:S02]  /*1fb0*/  IMAD.WIDE.U32 R10, R23, 0x8, R10 ;  /* 0x00000008170a7825 */ /* 0x000fe400078e000a */
[----:B------:R-:W4:Y:S04]  /*1fc0*/  LDG.E.64 R16, desc[UR10][R16.64] ;  /* 0x0000000a10107981 */ /* 0x000f28000c1e1b00 */
[----:B------:R-:W5:Y:S01]  /*1fd0*/  LDG.E.64 R10, desc[UR10][R10.64] ;  /* 0x0000000a0a0a7981 */ /* 0x000f62000c1e1b00 */
[----:B------:R-:W-:Y:S01]  /*1fe0*/  VIADD R0, R0, 0x2 ;  /* 0x0000000200007836 */ /* 0x000fe20000000000 */
[----:B--2---:R-:W-:-:S02]  /*1ff0*/  DFMA R8, R12, R12, R8 ;  /* 0x0000000c0c08722b */ /* 0x004fc40000000008 */
[-C--:B---3--:R-:W-:Y:S02]  /*2000*/  DFMA R6, R12, R14.reuse, R6 ;  /* 0x0000000e0c06722b */ /* 0x088fe40000000006 */
[----:B------:R-:W-:-:S04]  /*2010*/  DFMA R18, R14, R14, R18 ;  /* 0x0000000e0e12722b */ /* 0x000fc80000000012 */
[C---:B----4-:R-:W-:Y:S02]  /*2020*/  DFMA R8, R16.reuse, R16, R8 ;  /* 0x000000101008722b */ /* 0x050fe40000000008 */
[-C--:B-----5:R-:W-:Y:S02]  /*2030*/  DFMA R6, R16, R10.reuse, R6 ;  /* 0x0000000a1006722b */ /* 0x0a0fe40000000006 */
[----:B------:R-:W-:-:S11]  /*2040*/  DFMA R18, R10, R10, R18 ;  /* 0x0000000a0a12722b */ /* 0x000fd60000000012 */
.L_x_969:
[----:B------:R-:W-:Y:S05]  /*2050*/  BRA.U !UP2, `(.L_x_967) ;  /* 0x000000010a2c7547 */ /* 0x000fea000b800000 */
[----:B------:R-:W0:Y:S08]  /*2060*/  LDC R15, c[0x0][0x39c] ;  /* 0x0000e700ff0f7b82 */ /* 0x000e300000000800 */
[----:B------:R-:W1:Y:S01]  /*2070*/  LDC.64 R12, c[0x0][0x380] ;  /* 0x0000e000ff0c7b82 */ /* 0x000e620000000a00 */
[CC--:B0-----:R-:W-:Y:S02]  /*2080*/  IMAD R11, R0.reuse, R15.reuse, UR5 ;  /* 0x00000005000b7e24 */ /* 0x0c1fe4000f8e020f */
[----:B------:R-:W-:-:S02]  /*2090*/  IMAD R15, R0, R15, UR8 ;  /* 0x00000008000f7e24 */ /* 0x000fc4000f8e020f */
[----:B-1----:R-:W-:-:S04]  /*20a0*/  IMAD.WIDE.U32 R10, R11, 0x8, R12 ;  /* 0x000000080b0a7825 */ /* 0x002fc800078e000c */
[----:B------:R-:W-:Y:S02]  /*20b0*/  IMAD.WIDE.U32 R12, R15, 0x8, R12 ;  /* 0x000000080f0c7825 */ /* 0x000fe400078e000c */
[----:B------:R-:W2:Y:S04]  /*20c0*/  LDG.E.64 R10, desc[UR10][R10.64] ;  /* 0x0000000a0a0a7981 */ /* 0x000ea8000c1e1b00 */
[----:B------:R-:W3:Y:S01]  /*20d0*/  LDG.E.64 R12, desc[UR10][R12.64] ;  /* 0x0000000a0c0c7981 */ /* 0x000ee2000c1e1b00 */
[C---:B--2---:R-:W-:Y:S02]  /*20e0*/  DFMA R8, R10.reuse, R10, R8 ;  /* 0x0000000a0a08722b */ /* 0x044fe40000000008 */
[-C--:B---3--:R-:W-:Y:S02]  /*20f0*/  DFMA R6, R10, R12.reuse, R6 ;  /* 0x0000000c0a06722b */ /* 0x088fe40000000006 */
[----:B------:R-:W-:-:S11]  /*2100*/  DFMA R18, R12, R12, R18 ;  /* 0x0000000c0c12722b */ /* 0x000fd60000000012 */
.L_x_967:
[----:B------:R-:W-:Y:S01]  /*2110*/  DMUL R14, R18, R8 ;  /* 0x00000008120e7228 */ /* 0x000fe20000000000 */
[----:B------:R-:W-:Y:S01]  /*2120*/  IMAD.MOV.U32 R16, RZ, RZ, 0x0 ;  /* 0x00000000ff107424 */ /* 0x000fe200078e00ff */
[----:B------:R-:W-:Y:S01]  /*2130*/  MOV R17, 0x3fd80000 ;  /* 0x3fd8000000117802 */ /* 0x000fe20000000f00 */
[----:B------:R-:W-:-:S03]  /*2140*/  DFMA R2, R6, R6, R2 ;  /* 0x000000060602722b */ /* 0x000fc60000000002 */
        /* <DEDUP_REMOVED lines=19> */
[----:B------:R-:W-:Y:S01]  /*2280*/  MOV R17, R23 ;  /* 0x0000001700117202 */ /* 0x000fe20000000f00 */
[----:B------:R-:W-:Y:S01]  /*2290*/  IMAD.MOV.U32 R21, RZ, RZ, R13 ;  /* 0x000000ffff157224 */ /* 0x000fe200078e000d */
[----:B------:R-:W-:-:S07]  /*22a0*/  MOV R0, 0x22c0 ;  /* 0x000022c000007802 */ /* 0x000fce0000000f00 */
[----:B------:R-:W-:Y:S05]  /*22b0*/  CALL.REL.NOINC `($__internal_16_$__cuda_sm20_dsqrt_rn_f64_mediumpath_v1) ;  /* 0x0000007800347944 */ /* 0x000fea0003c00000 */
.L_x_970:
[----:B------:R-:W-:-:S08]  /*22c0*/  DMUL R16, R4, R16 ;  /* 0x0000001004107228 */ /* 0x000fd00000000000 */
[----:B------:R-:W-:-:S14]  /*22d0*/  DSETP.GEU.AND P0, PT, |R6|, R16, PT ;  /* 0x000000100600722a */ /* 0x000fdc0003f0e200 */
[----:B------:R-:W-:Y:S05]  /*22e0*/  @!P0 BRA `(.L_x_971) ;  /* 0x0000002000f88947 */ /* 0x000fea0003800000 */
[----:B------:R-:W-:Y:S01]  /*22f0*/  DADD R14, R6, R6 ;  /* 0x00000000060e7229 */ /* 0x000fe20000000006 */
[----:B------:R-:W-:Y:S01]  /*2300*/  UMOV UR22, 0xc2f8f359 ;  /* 0xc2f8f35900167882 */ /* 0x000fe20000000000 */
[----:B------:R-:W-:Y:S01]  /*2310*/  UMOV UR23, 0x1a56e1f ;  /* 0x01a56e1f00177882 */ /* 0x000fe20000000000 */
[----:B------:R-:W-:Y:S01]  /*2320*/  DADD R18, R18, -R8 ;  /* 0x0000000012127229 */ /* 0x000fe20000000808 */
[----:B------:R-:W-:Y:S02]  /*2330*/  CS2R R6, SRZ ;  /* 0x0000000000067805 */ /* 0x000fe4000001ff00 */
[----:B------:R-:W-:Y:S01]  /*2340*/  MOV R8, 0x0 ;  /* 0x0000000000087802 */ /* 0x000fe20000000f00 */
[----:B------:R-:W-:Y:S01]  /*2350*/  IMAD.MOV.U32 R9, RZ, RZ, 0x3ff00000 ;  /* 0x3ff00000ff097424 */ /* 0x000fe200078e00ff */
[----:B------:R-:W-:-:S14]  /*2360*/  DSETP.GEU.AND P0, PT, |R14|, UR22, PT ;  /* 0x000000160e007e2a */ /* 0x000fdc000bf0e200 */
[----:B------:R-:W-:Y:S05]  /*2370*/  @!P0 BRA `(.L_x_972) ;  /* 0x0000000800608947 */ /* 0x000fea0003800000 */
[----:B------:R-:W0:Y:S01]  /*2380*/  MUFU.RCP64H R7, R15 ;  /* 0x0000000f00077308 */ /* 0x000e220000001800 */
[----:B------:R-:W-:Y:S02]  /*2390*/  MOV R6, 0x1 ;  /* 0x0000000100067802 */ /* 0x000fe40000000f00 */
[----:B------:R-:W-:-:S04]  /*23a0*/  FSETP.GEU.AND P1, PT, |R19|, 6.5827683646048100446e-37, PT ;  /* 0x036000001300780b */ /* 0x000fc80003f2e200 */
        /* <DEDUP_REMOVED lines=11> */
[----:B------:R-:W-:Y:S01]  /*2460*/  IMAD.MOV.U32 R13, RZ, RZ, R18 ;  /* 0x000000ffff0d7224 */ /* 0x000fe200078e0012 */
[----:B------:R-:W-:Y:S02]  /*2470*/  MOV R12, R19 ;  /* 0x00000013000c7202 */ /* 0x000fe40000000f00 */
[----:B------:R-:W-:-:S07]  /*2480*/  MOV R0, 0x24a0 ;  /* 0x000024a000007802 */ /* 0x000fce0000000f00 */
[----:B------:R-:W-:Y:S05]  /*2490*/  CALL.REL.NOINC `($__internal_15_$__cuda_sm20_div_rn_f64_full) ;  /* 0x0000007000307944 */ /* 0x000fea0003c00000 */
[----:B------:R-:W-:Y:S01]  /*24a0*/  IMAD.MOV.U32 R6, RZ, RZ, R11 ;  /* 0x000000ffff067224 */ /* 0x000fe200078e000b */
[----:B------:R-:W-:-:S07]  /*24b0*/  MOV R7, R12 ;  /* 0x0000000c00077202 */ /* 0x000fce0000000f00 */
.L_x_973:
        /* <DEDUP_REMOVED lines=25> */
[----:B------:R-:W-:Y:S05]  /*2650*/  CALL.REL.NOINC `($__internal_16_$__cuda_sm20_dsqrt_rn_f64_mediumpath_v1) ;  /* 0x00000074004c7944 */ /* 0x000fea0003c00000 */
[----:B------:R-:W-:Y:S01]  /*2660*/  IMAD.MOV.U32 R8, RZ, RZ, R16 ;  /* 0x000000ffff087224 */ /* 0x000fe200078e0010 */
[----:B------:R-:W-:-:S07]  /*2670*/  MOV R9, R17 ;  /* 0x0000001100097202 */ /* 0x000fce0000000f00 */
.L_x_975:
[----:B------:R-:W-:-:S06]  /*2680*/  DADD R12, R8, R6 ;  /* 0x00000000080c7229 */ /* 0x000fcc0000000006 */
        /* <DEDUP_REMOVED lines=12> */
[----:B------:R-:W-:Y:S05]  /*2750*/  CALL.REL.NOINC `($__internal_14_$__cuda_sm20_dblrcp_rn_slowpath_v3) ;  /* 0x0000006800d47944 */ /* 0x000fea0003c00000 */
[----:B------:R-:W-:Y:S01]  /*2760*/  IMAD.MOV.U32 R6, RZ, RZ, R12 ;  /* 0x000000ffff067224 */ /* 0x000fe200078e000c */
[----:B------:R-:W-:Y:S01]  /*2770*/  MOV R7, R13 ;  /* 0x0000000d00077202 */ /* 0x000fe20000000f00 */
[----:B------:R-:W-:Y:S06]  /*2780*/  BRA `(.L_x_976) ;  /* 0x0000000000ac7947 */ /* 0x000fec0003800000 */
.L_x_974:
        /* <DEDUP_REMOVED lines=26> */
.L_x_977:
        /* <DEDUP_REMOVED lines=15> */
[----:B------:R-:W-:-:S07]  /*2a20*/  MOV R7, R13 ;  /* 0x0000000d00077202 */ /* 0x000fce0000000f00 */
.L_x_978:
[----:B------:R-:W-:-:S11]  /*2a30*/  DADD R6, -RZ, -R6 ;  /* 0x00000000ff067229 */ /* 0x000fd60000000906 */
.L_x_976:
        /* <DEDUP_REMOVED lines=26> */
.L_x_979:
[----:B------:R-:W0:Y:S01]  /*2be0*/  MUFU.RCP64H R11, R9 ;  /* 0x00000009000b7308 */ /* 0x000e220000001800 */
[----:B------:R-:W-:-:S05]  /*2bf0*/  VIADD R10, R9, 0x300402 ;  /* 0x00300402090a7836 */ /* 0x000fca0000000000 */
[----:B------:R-:W-:Y:S01]  /*2c00*/  FSETP.GEU.AND P0, PT, |R10|, 5.8789094863358348022e-39, PT ;  /* 0x004004020a00780b */ /* 0x000fe20003f0e200 */
[----:B0-----:R-:W-:-:S08]  /*2c10*/  DFMA R12, R10, -R8, 1 ;  /* 0x3ff000000a0c742b */ /* 0x001fd00000000808 */
[----:B------:R-:W-:-:S08]  /*2c20*/  DFMA R12, R12, R12, R12 ;  /* 0x0000000c0c0c722b */ /* 0x000fd0000000000c */
[----:B------:R-:W-:-:S08]  /*2c30*/  DFMA R12, R10, R12, R10 ;  /* 0x0000000c0a0c722b */ /* 0x000fd0000000000a */
[----:B------:R-:W-:-:S08]  /*2c40*/  DFMA R14, R12, -R8, 1 ;  /* 0x3ff000000c0e742b */ /* 0x000fd00000000808 */
[----:B------:R-:W-:Y:S01]  /*2c50*/  DFMA R12, R12, R14, R12 ;  /* 0x0000000e0c0c722b */ /* 0x000fe2000000000c */
[----:B------:R-:W-:Y:S10]  /*2c60*/  @P0 BRA `(.L_x_980) ;  /* 0x0000000000180947 */ /* 0x000ff40003800000 */
[----:B------:R-:W-:Y:S01]  /*2c70*/  LOP3.LUT R0, R9, 0x7fffffff, RZ, 0xc0, !PT ;  /* 0x7fffffff09007812 */ /* 0x000fe200078ec0ff */
[----:B------:R-:W-:Y:S01]  /*2c80*/  IMAD.MOV.U32 R13, RZ, RZ, R9 ;  /* 0x000000ffff0d7224 */ /* 0x000fe200078e0009 */
[----:B------:R-:W-:Y:S02]  /*2c90*/  MOV R12, R8 ;  /* 0x00000008000c7202 */ /* 0x000fe40000000f00 */
[----:B------:R-:W-:Y:S02]  /*2ca0*/  IADD3 R17, PT, PT, R0, -0x100000, RZ ;  /* 0xfff0000000117810 */ /* 0x000fe40007ffe0ff */
[----:B------:R-:W-:-:S07]  /*2cb0*/  MOV R0, 0x2cd0 ;  /* 0x00002cd000007802 */ /* 0x000fce0000000f00 */
[----:B------:R-:W-:Y:S05]  /*2cc0*/  CALL.REL.NOINC `($__internal_14_$__cuda_sm20_dblrcp_rn_slowpath_v3) ;  /* 0x0000006400787944 */ /* 0x000fea0003c00000 */
.L_x_980:
[----:B------:R-:W-:Y:S01]  /*2cd0*/  DMUL R6, R12, R6 ;  /* 0x000000060c067228 */ /* 0x000fe20000000000 */
[----:B------:R-:W-:Y:S01]  /*2ce0*/  IMAD.MOV.U32 R8, RZ, RZ, R12 ;  /* 0x000000ffff087224 */ /* 0x000fe200078e000c */
[----:B------:R-:W-:-:S09]  /*2cf0*/  MOV R9, R13 ;  /* 0x0000000d00097202 */ /* 0x000fd20000000f00 */
.L_x_972:
[----:B------:R-:W0:Y:S01]  /*2d00*/  LDCU UR21, c[0x0][0x398] ;  /* 0x00007300ff1577ac */ /* 0x000e220008000800 */
[----:B------:R-:W-:Y:S01]  /*2d10*/  IMAD.MOV.U32 R0, RZ, RZ, RZ ;  /* 0x000000ffff007224 */ /* 0x000fe200078e00ff */
[----:B0-----:R-:W-:-:S09]  /*2d20*/  UISETP.GE.U32.AND UP1, UPT, UR21, 0x8, UPT ;  /* 0x000000081500788c */ /* 0x001fd2000bf26070 */
[----:B------:R-:W-:Y:S05]  /*2d30*/  BRA.U !UP1, `(.L_x_981) ;  /* 0x00000005099c7547 */ /* 0x000fea000b800000 */
[----:B------:R-:W-:-:S07]  /*2d40*/  MOV R0, RZ ;  /* 0x000000ff00007202 */ /* 0x000fce0000000f00 */
.L_x_982:
[----:B------:R-:W0:Y:S08]  /*2d50*/  LDC R13, c[0x0][0x39c] ;  /* 0x0000e700ff0d7b82 */ /* 0x000e300000000800 */
[----:B-1----:R-:W1:Y:S01]  /*2d60*/  LDC.64 R10, c[0x0][0x380] ;  /* 0x0000e000ff0a7b82 */ /* 0x002e620000000a00 */
[CC--:B0-----:R-:W-:Y:S02]  /*2d70*/  IMAD R12, R0.reuse, R13.reuse, UR8 ;  /* 0x00000008000c7e24 */ /* 0x0c1fe4000f8e020d */
[----:B------:R-:W-:-:S02]  /*2d80*/  IMAD R26, R0, R13, UR5 ;  /* 0x00000005001a7e24 */ /* 0x000fc4000f8e020d */
[----:B-1----:R-:W-:-:S05]  /*2d90*/  IMAD.WIDE.U32 R18, R12, 0x8, R10 ;  /* 0x000000080c127825 */ /* 0x002fca00078e000a */
        /* <DEDUP_REMOVED lines=73> */
[----:B-1----:R-:W2:Y:S04]  /*3230*/  LDG.E.64 R24, desc[UR10][R18.64] ;  /* 0x0000000a12187981 */ /* 0x002ea8000c1e1b00 */
[----:B------:R-:W3:Y:S01]  /*3240*/  LDG.E.64 R14, desc[UR10][R22.64] ;  /* 0x0000000a160e7981 */ /* 0x000ee2000c1e1b00 */
[----:B------:R-:W-:Y:S01]  /*3250*/  IMAD.IADD R33, R12, 0x1, R13 ;  /* 0x000000010c217824 */ /* 0x000fe200078e020d */
[----:B------:R-:W-:Y:S01]  /*3260*/  IADD3 R13, PT, PT, R32, R13, RZ ;  /* 0x0000000d200d7210 */ /* 0x000fe20007ffe0ff */
[----:B--2---:R-:W-:-:S02]  /*3270*/  DMUL R26, R24, R6 ;  /* 0x00000006181a7228 */ /* 0x004fc40000000000 */
[----:B------:R-:W-:-:S06]  /*3280*/  DMUL R24, R24, R8 ;  /* 0x0000000818187228 */ /* 0x000fcc0000000000 */
[C---:B---3--:R-:W-:Y:S02]  /*3290*/  DFMA R26, R14.reuse, R8, -R26 ;  /* 0x000000080e1a722b */ /* 0x048fe4000000081a */
[----:B------:R-:W-:Y:S01]  /*32a0*/  DFMA R24, R14, R6, R24 ;  /* 0x000000060e18722b */ /* 0x000fe20000000018 */
[----:B------:R-:W-:-:S04]  /*32b0*/  IMAD.WIDE.U32 R14, R33, 0x8, R10 ;  /* 0x00000008210e7825 */ /* 0x000fc800078e000a */
[----:B------:R1:W-:Y:S04]  /*32c0*/  STG.E.64 desc[UR10][R22.64], R26 ;  /* 0x0000001a16007986 */ /* 0x0003e8000c101b0a */
[----:B------:R1:W-:Y:S01]  /*32d0*/  STG.E.64 desc[UR10][R18.64], R24 ;  /* 0x0000001812007986 */ /* 0x0003e2000c101b0a */
[----:B------:R-:W-:-:S03]  /*32e0*/  IMAD.WIDE.U32 R10, R13, 0x8, R10 ;  /* 0x000000080d0a7825 */ /* 0x000fc600078e000a */
[----:B0-----:R-:W2:Y:S04]  /*32f0*/  LDG.E.64 R16, desc[UR10][R14.64] ;  /* 0x0000000a0e107981 */ /* 0x001ea8000c1e1b00 */
[----:B------:R-:W3:Y:S01]  /*3300*/  LDG.E.64 R12, desc[UR10][R10.64] ;  /* 0x0000000a0a0c7981 */ /* 0x000ee2000c1e1b00 */
[----:B------:R-:W-:-:S05]  /*3310*/  VIADD R0, R0, 0x8 ;  /* 0x0000000800007836 */ /* 0x000fca0000000000 */
        /* <DEDUP_REMOVED lines=8> */
[----:B------:R-:W-:-:S07]  /*33a0*/  MOV R0, UR20 ;  /* 0x0000001400007c02 */ /* 0x000fce0008000f00 */
.L_x_981:
[----:B------:R-:W-:Y:S05]  /*33b0*/  BRA.U !UP0, `(.L_x_983) ;  /* 0x0000000508907547 */ /* 0x000fea000b800000 */
[----:B------:R-:W-:Y:S02]  /*33c0*/  UISETP.GE.U32.AND UP0, UPT, UR17, 0x3, UPT ;  /* 0x000000031100788c */ /* 0x000fe4000bf06070 */
[----:B------:R-:W-:-:S07]  /*33d0*/  UISETP.NE.AND UP1, UPT, UR18, URZ, UPT ;  /* 0x000000ff1200728c */ /* 0x000fce000bf25270 */
[----:B------:R-:W-:Y:S05]  /*33e0*/  BRA.U !UP0, `(.L_x_984) ;  /* 0x0000000108cc7547 */ /* 0x000fea000b800000 */
        /* <DEDUP_REMOVED lines=51> */
.L_x_984:
[----:B------:R-:W-:Y:S05]  /*3720*/  BRA.U !UP1, `(.L_x_983) ;  /* 0x0000000109b47547 */ /* 0x000fea000b800000 */
[----:B------:R-:W-:Y:S02]  /*3730*/  UISETP.NE.AND UP0, UPT, UR19, URZ, UPT ;  /* 0x000000ff1300728c */ /* 0x000fe4000bf05270 */
[----:B------:R-:W-:-:S07]  /*3740*/  UISETP.NE.AND UP1, UPT, UR7, URZ, UPT ;  /* 0x000000ff0700728c */ /* 0x000fce000bf25270 */
[----:B------:R-:W-:Y:S05]  /*3750*/  BRA.U !UP0, `(.L_x_985) ;  /* 0x00000001086c7547 */ /* 0x000fea000b800000 */
[----:B-12---:R-:W0:Y:S08]  /*3760*/  LDC R23, c[0x0][0x39c] ;  /* 0x0000e700ff177b82 */ /* 0x006e300000000800 */
[----:B------:R-:W1:Y:S01]  /*3770*/  LDC.64 R12, c[0x0][0x380] ;  /* 0x0000e000ff0c7b82 */ /* 0x000e620000000a00 */
[CC--:B0-----:R-:W-:Y:S02]  /*3780*/  IMAD R24, R0.reuse, R23.reuse, UR8 ;  /* 0x0000000800187e24 */ /* 0x0c1fe4000f8e0217 */
[----:B------:R-:W-:-:S02]  /*3790*/  IMAD R22, R0, R23, UR5 ;  /* 0x0000000500167e24 */ /* 0x000fc4000f8e0217 */
[----:B-1----:R-:W-:-:S05]  /*37a0*/  IMAD.WIDE.U32 R14, R24, 0x8, R12 ;  /* 0x00000008180e7825 */ /* 0x002fca00078e000c */
        /* <DEDUP_REMOVED lines=22> */
.L_x_985:
[----:B------:R-:W-:Y:S05]  /*3910*/  BRA.U !UP1, `(.L_x_983) ;  /* 0x0000000109387547 */ /* 0x000fea000b800000 */
[----:B------:R-:W3:Y:S08]  /*3920*/  LDC R13, c[0x0][0x39c] ;  /* 0x0000e700ff0d7b82 */ /* 0x000ef00000000800 */
[----:B012---:R-:W0:Y:S01]  /*3930*/  LDC.64 R10, c[0x0][0x380] ;  /* 0x0000e000ff0a7b82 */ /* 0x007e220000000a00 */
[CC--:B---3--:R-:W-:Y:S02]  /*3940*/  IMAD R15, R0.reuse, R13.reuse, UR8 ;  /* 0x00000008000f7e24 */ /* 0x0c8fe4000f8e020d */
[----:B------:R-:W-:-:S02]  /*3950*/  IMAD R13, R0, R13, UR5 ;  /* 0x00000005000d7e24 */ /* 0x000fc4000f8e020d */
        /* <DEDUP_REMOVED lines=10> */
.L_x_983:
[----:B------:R-:W4:Y:S01]  /*3a00*/  LDC R0, c[0x0][0x39c] ;  /* 0x0000e700ff007b82 */ /* 0x000f220000000800 */
[----:B0123--:R-:W-:Y:S01]  /*3a10*/  IMAD.MOV.U32 R11, RZ, RZ, RZ ;  /* 0x000000ffff0b7224 */ /* 0x00ffe200078e00ff */
[----:B----4-:R-:W-:-:S13]  /*3a20*/  ISETP.GE.U32.AND P0, PT, R0, 0x8, PT ;  /* 0x000000080000780c */ /* 0x010fda0003f06070 */
[----:B------:R-:W-:Y:S05]  /*3a30*/  @!P0 BRA `(.L_x_986) ;  /* 0x0000000400988947 */ /* 0x000fea0003800000 */
[----:B------:R-:W-:-:S07]  /*3a40*/  MOV R13, RZ ;  /* 0x000000ff000d7202 */ /* 0x000fce0000000f00 */
.L_x_987:
[----:B-1----:R-:W0:Y:S01]  /*3a50*/  LDC.64 R10, c[0x0][0x388] ;  /* 0x0000e200ff0a7b82 */ /* 0x002e220000000a00 */
[CC--:B------:R-:W-:Y:S02]  /*3a60*/  IMAD R27, R13.reuse, R0.reuse, UR8 ;  /* 0x000000080d1b7e24 */ /* 0x0c0fe4000f8e0200 */
[----:B------:R-:W-:Y:S02]  /*3a70*/  IMAD R31, R13, R0, UR5 ;  /* 0x000000050d1f7e24 */ /* 0x000fe4000f8e0200 */
[----:B0-----:R-:W-:-:S05]  /*3a80*/  IMAD.WIDE.U32 R20, R27, 0x8, R10 ;  /* 0x000000081b147825 */ /* 0x001fca00078e000a */
[----:B------:R-:W2:Y:S01]  /*3a90*/  LDG.E.64 R16, desc[UR10][R20.64] ;  /* 0x0000000a14107981 */ /* 0x000ea2000c1e1b00 */
[----:B------:R-:W-:-:S05]  /*3aa0*/  IMAD.WIDE.U32 R22, R31, 0x8, R10 ;  /* 0x000000081f167825 */ /* 0x000fca00078e000a */
[----:B------:R-:W3:Y:S01]  /*3ab0*/  LDG.E.64 R14, desc[UR10][R22.64] ;  /* 0x0000000a160e7981 */ /* 0x000ee2000c1e1b00 */
[----:B------:R-:W-:Y:S01]  /*3ac0*/  IADD3 R37, PT, PT, R31, R0, RZ ;  /* 0x000000001f257210 */ /* 0x000fe20007ffe0ff */
[C---:B--2---:R-:W-:Y:S02]  /*3ad0*/  DMUL R18, R16.reuse, R6 ;  /* 0x0000000610127228 */ /* 0x044fe40000000000 */
[----:B------:R-:W-:Y:S01]  /*3ae0*/  DMUL R24, R16, R8 ;  /* 0x0000000810187228 */ /* 0x000fe20000000000 */
[----:B------:R-:W-:-:S05]  /*3af0*/  IMAD.IADD R17, R27, 0x1, R0 ;  /* 0x000000011b117824 */ /* 0x000fca00078e0200 */
        /* <DEDUP_REMOVED lines=9> */
[----:B0-----:R-:W-:Y:S01]  /*3b90*/  IMAD.WIDE.U32 R22, R37, 0x8, R10 ;  /* 0x0000000825167825 */ /* 0x001fe200078e000a */
[C---:B--2---:R-:W-:Y:S02]  /*3ba0*/  DMUL R32, R18.reuse, R6 ;  /* 0x0000000612207228 */ /* 0x044fe40000000000 */
[----:B------:R-:W-:Y:S01]  /*3bb0*/  DMUL R34, R18, R8 ;  /* 0x0000000812227228 */ /* 0x000fe20000000000 */
[----:B------:R-:W-:-:S05]  /*3bc0*/  IMAD.IADD R19, R17, 0x1, R0 ;  /* 0x0000000111137824 */ /* 0x000fca00078e0200 */
[C---:B---3--:R-:W-:Y:S01]  /*3bd0*/  DFMA R32, R30.reuse, R8, -R32 ;  /* 0x000000081e20722b */ /* 0x048fe20000000820 */
[----:B------:R-:W-:Y:S01]  /*3be0*/  IMAD.WIDE.U32 R16, R19, 0x8, R10 ;  /* 0x0000000813107825 */ /* 0x000fe200078e000a */
[----:B------:R-:W-:-:S05]  /*3bf0*/  DFMA R34, R30, R6, R34 ;  /* 0x000000061e22722b */ /* 0x000fca0000000022 */
[----:B------:R0:W-:Y:S04]  /*3c00*/  STG.E.64 desc[UR10][R24.64], R32 ;  /* 0x0000002018007986 */ /* 0x0001e8000c101b0a */
[----:B------:R2:W-:Y:S04]  /*3c10*/  STG.E.64 desc[UR10][R14.64], R34 ;  /* 0x000000220e007986 */ /* 0x0005e8000c101b0a */
[----:B-1----:R-:W3:Y:S04]  /*3c20*/  LDG.E.64 R20, desc[UR10][R16.64] ;  /* 0x0000000a10147981 */ /* 0x002ee8000c1e1b00 */
[----:B------:R-:W4:Y:S01]  /*3c30*/  LDG.E.64 R26, desc[UR10][R22.64] ;  /* 0x0000000a161a7981 */ /* 0x000f22000c1e1b00 */
[----:B------:R-:W-:-:S05]  /*3c40*/  IADD3 R37, PT, PT, R37, R0, RZ ;  /* 0x0000000025257210 */ /* 0x000fca0007ffe0ff */
[----:B0-----:R-:W-:Y:S01]  /*3c50*/  IMAD.WIDE.U32 R24, R37, 0x8, R10 ;  /* 0x0000000825187825 */ /* 0x001fe200078e000a */
[C---:B---3--:R-:W-:Y:S02]  /*3c60*/  DMUL R28, R20.reuse, R6 ;  /* 0x00000006141c7228 */ /* 0x048fe40000000000 */
[----:B------:R-:W-:Y:S01]  /*3c70*/  DMUL R30, R20, R8 ;  /* 0x00000008141e7228 */ /* 0x000fe20000000000 */
[----:B------:R-:W-:-:S05]  /*3c80*/  IMAD.IADD R21, R19, 0x1, R0 ;  /* 0x0000000113157824 */ /* 0x000fca00078e0200 */
[C---:B----4-:R-:W-:Y:S01]  /*3c90*/  DFMA R28, R26.reuse, R8, -R28 ;  /* 0x000000081a1c722b */ /* 0x050fe2000000081c */
[----:B------:R-:W-:Y:S01]  /*3ca0*/  IMAD.WIDE.U32 R18, R21, 0x8, R10 ;  /* 0x0000000815127825 */ /* 0x000fe200078e000a */
[----:B------:R-:W-:-:S05]  /*3cb0*/  DFMA R30, R26, R6, R30 ;  /* 0x000000061a1e722b */ /* 0x000fca000000001e */
[----:B------:R0:W-:Y:S04]  /*3cc0*/  STG.E.64 desc[UR10][R22.64], R28 ;  /* 0x0000001c16007986 */ /* 0x0001e8000c101b0a */
[----:B------:R1:W-:Y:S04]  /*3cd0*/  STG.E.64 desc[UR10][R16.64], R30 ;  /* 0x0000001e10007986 */ /* 0x0003e8000c101b0a */
[----:B------:R-:W3:Y:S04]  /*3ce0*/  LDG.E.64 R26, desc[UR10][R18.64] ;  /* 0x0000000a121a7981 */ /* 0x000ee8000c1e1b00 */
[----:B--2---:R-:W2:Y:S01]  /*3cf0*/  LDG.E.64 R14, desc[UR10][R24.64] ;  /* 0x0000000a180e7981 */ /* 0x004ea2000c1e1b00 */
[----:B------:R-:W-:Y:S01]  /*3d00*/  IMAD.IADD R21, R21, 0x1, R0 ;  /* 0x0000000115157824 */ /* 0x000fe200078e0200 */
[----:B------:R-:W-:-:S05]  /*3d10*/  IADD3 R37, PT, PT, R37, R0, RZ ;  /* 0x0000000025257210 */ /* 0x000fca0007ffe0ff */
[----:B0-----:R-:W-:Y:S01]  /*3d20*/  IMAD.WIDE.U32 R22, R37, 0x8, R10 ;  /* 0x0000000825167825 */ /* 0x001fe200078e000a */
[C---:B---3--:R-:W-:Y:S02]  /*3d30*/  DMUL R32, R26.reuse, R6 ;  /* 0x000000061a207228 */ /* 0x048fe40000000000 */
[----:B------:R-:W-:-:S06]  /*3d40*/  DMUL R26, R26, R8 ;  /* 0x000000081a1a7228 */ /* 0x000fcc0000000000 */
[C---:B--2---:R-:W-:Y:S02]  /*3d50*/  DFMA R32, R14.reuse, R8, -R32 ;  /* 0x000000080e20722b */ /* 0x044fe40000000820 */
[----:B------:R-:W-:Y:S01]  /*3d60*/  DFMA R26, R14, R6, R26 ;  /* 0x000000060e1a722b */ /* 0x000fe2000000001a */
[----:B------:R-:W-:-:S04]  /*3d70*/  IMAD.WIDE.U32 R14, R21, 0x8, R10 ;  /* 0x00000008150e7825 */ /* 0x000fc800078e000a */
[----:B------:R0:W-:Y:S04]  /*3d80*/  STG.E.64 desc[UR10][R24.64], R32 ;  /* 0x0000002018007986 */ /* 0x0001e8000c101b0a */
[----:B------:R2:W-:Y:S04]  /*3d90*/  STG.E.64 desc[UR10][R18.64], R26 ;  /* 0x0000001a12007986 */ /* 0x0005e8000c101b0a */
[----:B------:R-:W3:Y:S04]  /*3da0*/  LDG.E.64 R28, desc[UR10][R14.64] ;  /* 0x0000000a0e1c7981 */ /* 0x000ee8000c1e1b00 */
[----:B-1----:R-:W4:Y:S01]  /*3db0*/  LDG.E.64 R16, desc[UR10][R22.64] ;  /* 0x0000000a16107981 */ /* 0x002f22000c1e1b00 */
        /* <DEDUP_REMOVED lines=35> */
[----:B0-----:R-:W3:Y:S01]  /*3ff0*/  LDG.E.64 R16, desc[UR10][R10.64] ;  /* 0x0000000a0a107981 */ /* 0x001ee2000c1e1b00 */
        /* <DEDUP_REMOVED lines=9> */
[----:B-1----:R-:W-:-:S07]  /*4090*/  MOV R11, UR15 ;  /* 0x0000000f000b7c02 */ /* 0x002fce0008000f00 */
.L_x_986:
[----:B------:R-:W-:-:S09]  /*40a0*/  UISETP.NE.AND UP0, UPT, UR12, URZ, UPT ;  /* 0x000000ff0c00728c */ /* 0x000fd2000bf05270 */
[----:B------:R-:W-:Y:S05]  /*40b0*/  BRA.U !UP0, `(.L_x_971) ;  /* 0x0000000508847547 */ /* 0x000fea000b800000 */
[----:B------:R-:W-:Y:S02]  /*40c0*/  UISETP.GE.U32.AND UP0, UPT, UR13, 0x3, UPT ;  /* 0x000000030d00788c */ /* 0x000fe4000bf06070 */
[----:B------:R-:W-:-:S07]  /*40d0*/  UISETP.NE.AND UP1, UPT, UR14, URZ, UPT ;  /* 0x000000ff0e00728c */ /* 0x000fce000bf25270 */
[----:B------:R-:W-:Y:S05]  /*40e0*/  BRA.U !UP0, `(.L_x_988) ;  /* 0x0000000108c87547 */ /* 0x000fea000b800000 */
[----:B------:R-:W0:Y:S01]  /*40f0*/  LDC.64 R12, c[0x0][0x388] ;  /* 0x0000e200ff0c7b82 */ /* 0x000e220000000a00 */
        /* <DEDUP_REMOVED lines=13> */
[----:B------:R-:W-:Y:S04]  /*41d0*/  STG.E.64 desc[UR10][R22.64], R26 ;  /* 0x0000001a16007986 */ /* 0x000fe8000c101b0a */
        /* <DEDUP_REMOVED lines=12> */
[----:B------:R-:W-:Y:S04]  /*42a0*/  STG.E.64 desc[UR10][R24.64], R32 ;  /* 0x0000002018007986 */ /* 0x000fe8000c101b0a */
[----:B------:R0:W-:Y:S04]  /*42b0*/  STG.E.64 desc[UR10][R14.64], R34 ;  /* 0x000000220e007986 */ /* 0x0001e8000c101b0a */
[----:B------:R-:W2:Y:S04]  /*42c0*/  LDG.E.64 R26, desc[UR10][R16.64] ;  /* 0x0000000a101a7981 */ /* 0x000ea8000c1e1b00 */
[----:B------:R-:W3:Y:S01]  /*42d0*/  LDG.E.64 R22, desc[UR10][R20.64] ;  /* 0x0000000a14167981 */ /* 0x000ee2000c1e1b00 */
[----:B------:R-:W-:Y:S01]  /*42e0*/  IMAD.IADD R19, R19, 0x1, R0 ;  /* 0x0000000113137824 */ /* 0x000fe200078e0200 */
[----:B------:R-:W-:-:S03]  /*42f0*/  IADD3 R37, PT, PT, R37, R0, RZ ;  /* 0x0000000025257210 */ /* 0x000fc60007ffe0ff */
        /* <DEDUP_REMOVED lines=9> */
[----:B0-----:R-:W3:Y:S01]  /*4390*/  LDG.E.64 R14, desc[UR10][R12.64] ;  /* 0x0000000a0c0e7981 */ /* 0x001ee2000c1e1b00 */
[----:B------:R-:W-:Y:S01]  /*43a0*/  VIADD R11, R11, 0x4 ;  /* 0x000000040b0b7836 */ /* 0x000fe20000000000 */
[----:B--2---:R-:W-:-:S02]  /*43b0*/  DMUL R24, R22, R6 ;  /* 0x0000000616187228 */ /* 0x004fc40000000000 */
[----:B------:R-:W-:-:S06]  /*43c0*/  DMUL R22, R22, R8 ;  /* 0x0000000816167228 */ /* 0x000fcc0000000000 */
[C---:B---3--:R-:W-:Y:S02]  /*43d0*/  DFMA R24, R14.reuse, R8, -R24 ;  /* 0x000000080e18722b */ /* 0x048fe40000000818 */
[----:B------:R-:W-:-:S05]  /*43e0*/  DFMA R22, R14, R6, R22 ;  /* 0x000000060e16722b */ /* 0x000fca0000000016 */
[----:B------:R1:W-:Y:S04]  /*43f0*/  STG.E.64 desc[UR10][R12.64], R24 ;  /* 0x000000180c007986 */ /* 0x0003e8000c101b0a */
[----:B------:R1:W-:Y:S02]  /*4400*/  STG.E.64 desc[UR10][R18.64], R22 ;  /* 0x0000001612007986 */ /* 0x0003e4000c101b0a */
.L_x_988:
[----:B------:R-:W-:Y:S05]  /*4410*/  BRA.U !UP1, `(.L_x_971) ;  /* 0x0000000109ac7547 */ /* 0x000fea000b800000 */
[----:B------:R-:W-:Y:S02]  /*4420*/  UISETP.NE.AND UP0, UPT, UR14, 0x1, UPT ;  /* 0x000000010e00788c */ /* 0x000fe4000bf05270 */
[----:B------:R-:W-:-:S07]  /*4430*/  UISETP.NE.AND UP1, UPT, UR6, URZ, UPT ;  /* 0x000000ff0600728c */ /* 0x000fce000bf25270 */
[----:B------:R-:W-:Y:S05]  /*4440*/  BRA.U !UP0, `(.L_x_989) ;  /* 0x0000000108687547 */ /* 0x000fea000b800000 */
[----:B------:R-:W0:Y:S01]  /*4450*/  LDC.64 R14, c[0x0][0x388] ;  /* 0x0000e200ff0e7b82 */ /* 0x000e220000000a00 */
[CC--:B-1----:R-:W-:Y:S02]  /*4460*/  IMAD R27, R11.reuse, R0.reuse, UR8 ;  /* 0x000000080b1b7e24 */ /* 0x0c2fe4000f8e0200 */
[----:B------:R-:W-:Y:S02]  /*4470*/  IMAD R25, R11, R0, UR5 ;  /* 0x000000050b197e24 */ /* 0x000fe4000f8e0200 */
        /* <DEDUP_REMOVED lines=23> */
.L_x_989:
[----:B------:R-:W-:Y:S05]  /*45f0*/  BRA.U !UP1, `(.L_x_971) ;  /* 0x0000000109347547 */ /* 0x000fea000b800000 */
[----:B01----:R-:W0:Y:S01]  /*4600*/  LDC.64 R12, c[0x0][0x388] ;  /* 0x0000e200ff0c7b82 */ /* 0x003e220000000a00 */
[CC--:B------:R-:W-:Y:S02]  /*4610*/  IMAD R15, R11.reuse, R0.reuse, UR8 ;  /* 0x000000080b0f7e24 */ /* 0x0c0fe4000f8e0200 */
[----:B------:R-:W-:Y:S02]  /*4620*/  IMAD R11, R11, R0, UR5 ;  /* 0x000000050b0b7e24 */ /* 0x000fe4000f8e0200 */
        /* <DEDUP_REMOVED lines=10> */
.L_x_971:
[----:B------:R-:W3:Y:S01]  /*46d0*/  LDCU UR21, c[0x0][0x39c] ;  /* 0x00007380ff1577ac */ /* 0x000ee20008000800 */
[----:B------:R-:W-:-:S04]  /*46e0*/  UIADD3 UR8, UPT, UPT, UR8, 0x1, URZ ;  /* 0x0000000108087890 */ /* 0x000fc8000fffe0ff */
[----:B---3--:R-:W-:-:S09]  /*46f0*/  UISETP.NE.AND UP0, UPT, UR8, UR21, UPT ;  /* 0x000000150800728c */ /* 0x008fd2000bf05270 */
[----:B------:R-:W-:Y:S05]  /*4700*/  BRA.U UP0, `(.L_x_990) ;  /* 0xffffffcd00e07547 */ /* 0x000fea000b83ffff */
.L_x_964:
[----:B------:R-:W-:Y:S02]  /*4710*/  UISETP.NE.AND UP0, UPT, UR9, UR21, UPT ;  /* 0x000000150900728c */ /* 0x000fe4000bf05270 */
[----:B------:R-:W-:-:S07]  /*4720*/  UMOV UR5, UR9 ;  /* 0x0000000900057c82 */ /* 0x000fce0008000000 */
[----:B------:R-:W-:Y:S05]  /*4730*/  BRA.U UP0, `(.L_x_991) ;  /* 0xffffffcd00c07547 */ /* 0x000fea000b83ffff */
[----:B012---:R-:W0:Y:S01]  /*4740*/  MUFU.RSQ64H R11, R3 ;  /* 0x00000003000b7308 */ /* 0x007e220000001c00 */
        /* <DEDUP_REMOVED lines=15> */
[----:B------:R-:W-:Y:S01]  /*4840*/  IMAD.MOV.U32 R17, RZ, RZ, R21 ;  /* 0x000000ffff117224 */ /* 0x000fe200078e0015 */
[----:B------:R-:W-:Y:S01]  /*4850*/  MOV R14, R2 ;  /* 0x00000002000e7202 */ /* 0x000fe20000000f00 */
[----:B------:R-:W-:Y:S01]  /*4860*/  IMAD.MOV.U32 R11, RZ, RZ, R3 ;  /* 0x000000ffff0b7224 */ /* 0x000fe200078e0003 */
[----:B------:R-:W-:Y:S02]  /*4870*/  MOV R15, R13 ;  /* 0x0000000d000f7202 */ /* 0x000fe40000000f00 */
[----:B------:R-:W-:Y:S02]  /*4880*/  MOV R21, R9 ;  /* 0x0000000900157202 */ /* 0x000fe40000000f00 */
[----:B------:R-:W-:-:S07]  /*4890*/  MOV R0, 0x48b0 ;  /* 0x000048b000007802 */ /* 0x000fce0000000f00 */
[----:B------:R-:W-:Y:S05]  /*48a0*/  CALL.REL.NOINC `($__internal_16_$__cuda_sm20_dsqrt_rn_f64_mediumpath_v1) ;  /* 0x0000005000b87944 */ /* 0x000fea0003c00000 */
[----:B------:R-:W-:Y:S01]  /*48b0*/  IMAD.MOV.U32 R6, RZ, RZ, R16 ;  /* 0x000000ffff067224 */ /* 0x000fe200078e0010 */
[----:B------:R-:W-:-:S07]  /*48c0*/  MOV R7, R17 ;  /* 0x0000001100077202 */ /* 0x000fce0000000f00 */
.L_x_992:
[----:B------:R-:W-:-:S14]  /*48d0*/  DSETP.GEU.AND P0, PT, R6, R4, PT ;  /* 0x000000040600722a */ /* 0x000fdc0003f0e000 */
[----:B------:R-:W-:Y:S05]  /*48e0*/  @!P0 BRA `(.L_x_946) ;  /* 0x0000000000108947 */ /* 0x000fea0003800000 */
[----:B------:R-:W-:-:S04]  /*48f0*/  UIADD3 UR4, UPT, UPT, UR4, 0x1, URZ ;  /* 0x0000000104047890 */ /* 0x000fc8000fffe0ff */
[----:B------:R-:W-:-:S09]  /*4900*/  UISETP.NE.AND UP0, UPT, UR4, 0x1e, UPT ;  /* 0x0000001e0400788c */ /* 0x000fd2000bf05270 */
[----:B------:R-:W-:Y:S05]  /*4910*/  BRA.U !UP0, `(.L_x_947) ;  /* 0x0000000108107547 */ /* 0x000fea000b800000 */
[----:B------:R-:W-:Y:S05]  /*4920*/  BRA `(.L_x_993) ;  /* 0xffffffcc003c7947 */ /* 0x000fea000383ffff */
.L_x_946:
[----:B0-23--:R-:W0:Y:S01]  /*4930*/  LDC.64 R2, c[0x0][0x3a0] ;  /* 0x0000e800ff027b82 */ /* 0x00de220000000a00 */
[----:B------:R-:W-:-:S05]  /*4940*/  IMAD.MOV.U32 R5, RZ, RZ, 0x1 ;  /* 0x00000001ff057424 */ /* 0x000fca00078e00ff */
[----:B0-----:R0:W-:Y:S02]  /*4950*/  STG.E desc[UR10][R2.64], R5 ;  /* 0x0000000502007986 */ /* 0x0011e4000c10190a */
.L_x_947:
[----:B------:R-:W5:Y:S02]  /*4960*/  LDCU UR5, c[0x0][0x39c] ;  /* 0x00007380ff0577ac */ /* 0x000f640008000800 */
[----:B-----5:R-:W-:-:S13]  /*4970*/  ISETP.NE.AND P0, PT, RZ, UR5, PT ;  /* 0x00000005ff007c0c */ /* 0x020fda000bf05270 */
[----:B------:R-:W-:Y:S05]  /*4980*/  @!P0 EXIT ;  /* 0x000000000000894d */ /* 0x000fea0003800000 */
[----:B0-----:R-:W0:Y:S02]  /*4990*/  LDC R5, c[0x0][0x398] ;  /* 0x0000e600ff057b82 */ /* 0x001e240000000800 */
[----:B0-----:R-:W-:-:S13]  /*49a0*/  ISETP.NE.AND P0, PT, R5, RZ, PT ;  /* 0x000000ff0500720c */ /* 0x001fda0003f05270 */
[----:B------:R-:W-:Y:S05]  /*49b0*/  @P0 BRA `(.L_x_994) ;  /* 0x0000000400540947 */ /* 0x000fea0003800000 */
[----:B------:R-:W-:Y:S02]  /*49c0*/  UISETP.GE.U32.AND UP0, UPT, UR5, 0x4, UPT ;  /* 0x000000040500788c */ /* 0x000fe4000bf06070 */
[----:B------:R-:W-:Y:S01]  /*49d0*/  ULOP3.LUT UR8, UR5, 0x3, URZ, 0xc0, !UPT ;  /* 0x0000000305087892 */ /* 0x000fe2000f8ec0ff */
[----:B------:R-:W-:-:S06]  /*49e0*/  UMOV UR4, URZ ;  /* 0x000000ff00047c82 */ /* 0x000fcc0008000000 */
[----:B------:R-:W-:Y:S05]  /*49f0*/  BRA.U !UP0, `(.L_x_995) ;  /* 0x00000005080c7547 */ /* 0x000fea000b800000 */
[----:B------:R-:W0:Y:S01]  /*4a00*/  LDCU.64 UR6, c[0x0][0x390] ;  /* 0x00007200ff0677ac */ /* 0x000e220008000a00 */
[----:B------:R-:W-:-:S04]  /*4a10*/  ULOP3.LUT UR4, UR5, 0xfffffffc, URZ, 0xc0, !UPT ;  /* 0xfffffffc05047892 */ /* 0x000fc8000f8ec0ff */
[----:B------:R-:W-:Y:S02]  /*4a20*/  UIADD3 UR5, UPT, UPT, -UR4, URZ, URZ ;  /* 0x000000ff04057290 */ /* 0x000fe4000fffe1ff */
[----:B0-----:R-:W-:-:S04]  /*4a30*/  UIADD3 UR6, UP0, UPT, UR6, 0x10, URZ ;  /* 0x0000001006067890 */ /* 0x001fc8000ff1e0ff */
[----:B------:R-:W-:Y:S02]  /*4a40*/  UIADD3.X UR7, UPT, UPT, URZ, UR7, URZ, UP0, !UPT ;  /* 0x00000007ff077290 */ /* 0x000fe400087fe4ff */
[----:B------:R-:W-:Y:S01]  /*4a50*/  UISETP.GE.AND UP0, UPT, UR5, URZ, UPT ;  /* 0x000000ff0500728c */ /* 0x000fe2000bf06270 */
[----:B--23--:R-:W-:-:S03]  /*4a60*/  MOV R2, UR6 ;  /* 0x0000000600027c02 */ /* 0x00cfc60008000f00 */
[----:B------:R-:W-:-:S05]  /*4a70*/  IMAD.U32 R3, RZ, RZ, UR7 ;  /* 0x00000007ff037e24 */ /* 0x000fca000f8e00ff */
[----:B------:R-:W-:Y:S05]  /*4a80*/  BRA.U UP0, `(.L_x_996) ;  /* 0x0000000100bc7547 */ /* 0x000fea000b800000 */
[----:B------:R-:W-:Y:S02]  /*4a90*/  UIADD3 UR6, UPT, UPT, -UR5, URZ, URZ ;  /* 0x000000ff05067290 */ /* 0x000fe4000fffe1ff */
[----:B------:R-:W-:Y:S02]  /*4aa0*/  UPLOP3.LUT UP0, UPT, UPT, UPT, UPT, 0x80, 0x8 ;  /* 0x000000000008789c */ /* 0x000fe40003f0f070 */
[----:B------:R-:W-:-:S09]  /*4ab0*/  UISETP.GT.AND UP1, UPT, UR6, 0xc, UPT ;  /* 0x0000000c0600788c */ /* 0x000fd2000bf24270 */
[----:B------:R-:W-:Y:S05]  /*4ac0*/  BRA.U !UP1, `(.L_x_997) ;  /* 0x0000000109607547 */ /* 0x000fea000b800000 */
[----:B------:R-:W-:-:S11]  /*4ad0*/  UPLOP3.LUT UP0, UPT, UPT, UPT, UPT, 0x40, 0x4 ;  /* 0x000000000004789c */ /* 0x000fd60003f0e870 */
.L_x_998:
[----:B------:R-:W-:Y:S01]  /*4ae0*/  UIADD3 UR5, UPT, UPT, UR5, 0x10, URZ ;  /* 0x0000001005057890 */ /* 0x000fe2000fffe0ff */
[----:B------:R-:W-:Y:S01]  /*4af0*/  IADD3 R0, P0, PT, R2, 0x80, RZ ;  /* 0x0000008002007810 */ /* 0x000fe20007f1e0ff */
[----:B------:R-:W-:Y:S02]  /*4b00*/  STG.E.64 desc[UR10][R2.64+-0x10], RZ ;  /* 0xfffff0ff02007986 */ /* 0x000fe4000c101b0a */
[----:B------:R-:W-:Y:S01]  /*4b10*/  UISETP.GE.AND UP1, UPT, UR5, -0xc, UPT ;  /* 0xfffffff40500788c */ /* 0x000fe2000bf26270 */
[----:B------:R-:W-:Y:S01]  /*4b20*/  IADD3.X R5, PT, PT, RZ, R3, RZ, P0, !PT ;  /* 0x00000003ff057210 */ /* 0x000fe200007fe4ff */
[----:B------:R-:W-:Y:S04]  /*4b30*/  STG.E.64 desc[UR10][R2.64+-0x8], RZ ;  /* 0xfffff8ff02007986 */ /* 0x000fe8000c101b0a */
        /* <DEDUP_REMOVED lines=13> */
[----:B------:R0:W-:Y:S02]  /*4c10*/  STG.E.64 desc[UR10][R2.64+0x68], RZ ;  /* 0x000068ff02007986 */ /* 0x0001e4000c101b0a */
[----:B0-----:R-:W-:Y:S01]  /*4c20*/  IMAD.MOV.U32 R2, RZ, RZ, R0 ;  /* 0x000000ffff027224 */ /* 0x001fe200078e0000 */
[----:B------:R-:W-:Y:S01]  /*4c30*/  MOV R3, R5 ;  /* 0x0000000500037202 */ /* 0x000fe20000000f00 */
[----:B------:R-:W-:Y:S06]  /*4c40*/  BRA.U !UP1, `(.L_x_998) ;  /* 0xfffffffd09a47547 */ /* 0x000fec000b83ffff */
.L_x_997:
[----:B------:R-:W-:-:S04]  /*4c50*/  UIADD3 UR6, UPT, UPT, -UR5, URZ, URZ ;  /* 0x000000ff05067290 */ /* 0x000fc8000fffe1ff */
[----:B------:R-:W-:-:S09]  /*4c60*/  UISETP.GT.AND UP1, UPT, UR6, 0x4, UPT ;  /* 0x000000040600788c */ /* 0x000fd2000bf24270 */
[----:B------:R-:W-:Y:S05]  /*4c70*/  BRA.U !UP1, `(.L_x_999) ;  /* 0x0000000109387547 */ /* 0x000fea000b800000 */
[----:B------:R-:W-:Y:S01]  /*4c80*/  IADD3 R0, P0, PT, R2, 0x40, RZ ;  /* 0x0000004002007810 */ /* 0x000fe20007f1e0ff */
[----:B------:R-:W-:Y:S01]  /*4c90*/  STG.E.64 desc[UR10][R2.64+-0x10], RZ ;  /* 0xfffff0ff02007986 */ /* 0x000fe2000c101b0a */
[----:B------:R-:W-:Y:S02]  /*4ca0*/  UIADD3 UR5, UPT, UPT, UR5, 0x8, URZ ;  /* 0x0000000805057890 */ /* 0x000fe4000fffe0ff */
[----:B------:R-:W-:Y:S01]  /*4cb0*/  UPLOP3.LUT UP0, UPT, UPT, UPT, UPT, 0x40, 0x4 ;  /* 0x000000000004789c */ /* 0x000fe20003f0e870 */
[----:B------:R-:W-:Y:S01]  /*4cc0*/  IMAD.X R5, RZ, RZ, R3, P0 ;  /* 0x000000ffff057224 */ /* 0x000fe200000e0603 */
[----:B------:R-:W-:Y:S04]  /*4cd0*/  STG.E.64 desc[UR10][R2.64+-0x8], RZ ;  /* 0xfffff8ff02007986 */ /* 0x000fe8000c101b0a */
[----:B------:R-:W-:Y:S04]  /*4ce0*/  STG.E.64 desc[UR10][R2.64], RZ ;  /* 0x000000ff02007986 */ /* 0x000fe8000c101b0a */
[----:B------:R-:W-:Y:S04]  /*4cf0*/  STG.E.64 desc[UR10][R2.64+0x8], RZ ;  /* 0x000008ff02007986 */ /* 0x000fe8000c101b0a */
[----:B------:R-:W-:Y:S04]  /*4d00*/  STG.E.64 desc[UR10][R2.64+0x10], RZ ;  /* 0x000010ff02007986 */ /* 0x000fe8000c101b0a */
[----:B------:R-:W-:Y:S04]  /*4d10*/  STG.E.64 desc[UR10][R2.64+0x18], RZ ;  /* 0x000018ff02007986 */ /* 0x000fe8000c101b0a */
[----:B------:R-:W-:Y:S04]  /*4d20*/  STG.E.64 desc[UR10][R2.64+0x20], RZ ;  /* 0x000020ff02007986 */ /* 0x000fe8000c101b0a */
[----:B------:R0:W-:Y:S02]  /*4d30*/  STG.E.64 desc[UR10][R2.64+0x28], RZ ;  /* 0x000028ff02007986 */ /* 0x0001e4000c101b0a */
[----:B0-----:R-:W-:Y:S01]  /*4d40*/  MOV R2, R0 ;  /* 0x0000000000027202 */ /* 0x001fe20000000f00 */
[----:B------:R-:W-:-:S07]  /*4d50*/  IMAD.MOV.U32 R3, RZ, RZ, R5 ;  /* 0x000000ffff037224 */ /* 0x000fce00078e0005 */
.L_x_999:
[----:B------:R-:W-:-:S09]  /*4d60*/  UISETP.NE.OR UP0, UPT, UR5, URZ, UP0 ;  /* 0x000000ff0500728c */ /* 0x000fd20008705670 */
[----:B------:R-:W-:Y:S05]  /*4d70*/  BRA.U !UP0, `(.L_x_995) ;  /* 0x00000001082c7547 */ /* 0x000fea000b800000 */
.L_x_996:
[----:B------:R-:W-:Y:S01]  /*4d80*/  UIADD3 UR5, UPT, UPT, UR5, 0x4, URZ ;  /* 0x0000000405057890 */ /* 0x000fe2000fffe0ff */
[----:B------:R-:W-:Y:S01]  /*4d90*/  IADD3 R0, P0, PT, R2, 0x20, RZ ;  /* 0x0000002002007810 */ /* 0x000fe20007f1e0ff */
[----:B------:R-:W-:Y:S02]  /*4da0*/  STG.E.64 desc[UR10][R2.64+-0x10], RZ ;  /* 0xfffff0ff02007986 */ /* 0x000fe4000c101b0a */
[----:B------:R-:W-:Y:S01]  /*4db0*/  UISETP.NE.AND UP0, UPT, UR5, URZ, UPT ;  /* 0x000000ff0500728c */ /* 0x000fe2000bf05270 */
[----:B------:R-:W-:Y:S01]  /*4dc0*/  IADD3.X R5, PT, PT, RZ, R3, RZ, P0, !PT ;  /* 0x00000003ff057210 */ /* 0x000fe200007fe4ff */
[----:B------:R-:W-:Y:S04]  /*4dd0*/  STG.E.64 desc[UR10][R2.64+-0x8], RZ ;  /* 0xfffff8ff02007986 */ /* 0x000fe8000c101b0a */
[----:B------:R-:W-:Y:S04]  /*4de0*/  STG.E.64 desc[UR10][R2.64], RZ ;  /* 0x000000ff02007986 */ /* 0x000fe8000c101b0a */
[----:B------:R0:W-:Y:S02]  /*4df0*/  STG.E.64 desc[UR10][R2.64+0x8], RZ ;  /* 0x000008ff02007986 */ /* 0x0001e4000c101b0a */
[----:B0-----:R-:W-:Y:S01]  /*4e00*/  IMAD.MOV.U32 R2, RZ, RZ, R0 ;  /* 0x000000ffff027224 */ /* 0x001fe200078e0000 */
[----:B------:R-:W-:Y:S01]  /*4e10*/  MOV R3, R5 ;  /* 0x0000000500037202 */ /* 0x000fe20000000f00 */
[----:B------:R-:W-:Y:S06]  /*4e20*/  BRA.U UP0, `(.L_x_996) ;  /* 0xfffffffd00d47547 */ /* 0x000fec000b83ffff */
.L_x_995:
[----:B------:R-:W-:-:S13]  /*4e30*/  ISETP.NE.AND P0, PT, RZ, UR8, PT ;  /* 0x00000008ff007c0c */ /* 0x000fda000bf05270 */
[----:B------:R-:W-:Y:S05]  /*4e40*/  @!P0 EXIT ;  /* 0x000000000000894d */ /* 0x000fea0003800000 */
[----:B------:R-:W0:Y:S02]  /*4e50*/  LDCU.64 UR6, c[0x0][0x390] ;  /* 0x00007200ff0677ac */ /* 0x000e240008000a00 */
[----:B0-----:R-:W-:Y:S02]  /*4e60*/  UIMAD.WIDE.U32 UR4, UR4, 0x8, UR6 ;  /* 0x00000008040478a5 */ /* 0x001fe4000f8e0006 */
[----:B------:R-:W-:-:S12]  /*4e70*/  UIADD3 UR6, UPT, UPT, -UR8, URZ, URZ ;  /* 0x000000ff08067290 */ /* 0x000fd8000fffe1ff */
.L_x_1000:
[----:B------:R-:W-:Y:S01]  /*4e80*/  UIADD3 UR6, UPT, UPT, UR6, 0x1, URZ ;  /* 0x0000000106067890 */ /* 0x000fe2000fffe0ff */
[----:B--23--:R-:W-:Y:S01]  /*4e90*/  IMAD.U32 R2, RZ, RZ, UR4 ;  /* 0x00000004ff027e24 */ /* 0x00cfe2000f8e00ff */
[----:B------:R-:W-:Y:S01]  /*4ea0*/  MOV R3, UR5 ;  /* 0x0000000500037c02 */ /* 0x000fe20008000f00 */
[----:B------:R-:W-:-:S03]  /*4eb0*/  UIADD3 UR4, UP0, UPT, UR4, 0x8, URZ ;  /* 0x0000000804047890 */ /* 0x000fc6000ff1e0ff */
[----:B------:R-:W-:Y:S01]  /*4ec0*/  ISETP.NE.AND P0, PT, RZ, UR6, PT ;  /* 0x00000006ff007c0c */ /* 0x000fe2000bf05270 */
[----:B------:R0:W-:Y:S01]  /*4ed0*/  STG.E.64 desc[UR10][R2.64], RZ ;  /* 0x000000ff02007986 */ /* 0x0001e2000c101b0a */
[----:B------:R-:W-:-:S11]  /*4ee0*/  UIADD3.X UR5, UPT, UPT, URZ, UR5, URZ, UP0, !UPT ;  /* 0x00000005ff057290 */ /* 0x000fd600087fe4ff */
[----:B0-----:R-:W-:Y:S05]  /*4ef0*/  @!P0 EXIT ;  /* 0x000000000000894d */ /* 0x001fea0003800000 */
[----:B------:R-:W-:Y:S05]  /*4f00*/  BRA `(.L_x_1000) ;  /* 0xfffffffc00dc7947 */ /* 0x000fea000383ffff */
.L_x_994:
[C---:B--23--:R-:W-:Y:S01]  /*4f10*/  LOP3.LUT R3, R5.reuse, 0xfffffff0, RZ, 0xc0, !PT ;  /* 0xfffffff005037812 */ /* 0x04cfe200078ec0ff */
[----:B------:R-:W-:Y:S01]  /*4f20*/  IMAD.MOV.U32 R6, RZ, RZ, RZ ;  /* 0x000000ffff067224 */ /* 0x000fe200078e00ff */
[C---:B------:R-:W-:Y:S02]  /*4f30*/  LOP3.LUT R2, R5.reuse, 0xf, RZ, 0xc0, !PT ;  /* 0x0000000f05027812 */ /* 0x040fe400078ec0ff */
[C---:B------:R-:W-:Y:S02]  /*4f40*/  LOP3.LUT R4, R5.reuse, 0x7, RZ, 0xc0, !PT ;  /* 0x0000000705047812 */ /* 0x040fe400078ec0ff */
[----:B------:R-:W-:Y:S02]  /*4f50*/  LOP3.LUT R5, R5, 0x3, RZ, 0xc0, !PT ;  /* 0x0000000305057812 */ /* 0x000fe400078ec0ff */
[----:B------:R-:W-:-:S07]  /*4f60*/  IADD3 R7, PT, PT, -R3, RZ, RZ ;  /* 0x000000ff03077210 */ /* 0x000fce0007ffe1ff */
.L_x_1043:
[----:B0-----:R-:W0:Y:S01]  /*4f70*/  LDCU UR4, c[0x0][0x398] ;  /* 0x00007300ff0477ac */ /* 0x001e220008000800 */
[----:B------:R-:W-:Y:S01]  /*4f80*/  IMAD.MOV.U32 R29, RZ, RZ, RZ ;  /* 0x000000ffff1d7224 */ /* 0x000fe200078e00ff */
[----:B-1----:R-:W-:Y:S01]  /*4f90*/  CS2R R14, SRZ ;  /* 0x00000000000e7805 */ /* 0x002fe2000001ff00 */
[----:B0-----:R-:W-:-:S09]  /*4fa0*/  UISETP.GE.U32.AND UP0, UPT, UR4, 0x10, UPT ;  /* 0x000000100400788c */ /* 0x001fd2000bf06070 */
[----:B--23--:R-:W-:Y:S05]  /*4fb0*/  BRA.U !UP0, `(.L_x_1001) ;  /* 0x0000000508607547 */ /* 0x00cfea000b800000 */
[----:B----4-:R-:W0:Y:S01]  /*4fc0*/  LDC R8, c[0x0][0x39c] ;  /* 0x0000e700ff087b82 */ /* 0x010e220000000800 */
[----:B------:R-:W-:Y:S01]  /*4fd0*/  MOV R10, R6 ;  /* 0x00000006000a7202 */ /* 0x000fe20000000f00 */
[----:B------:R-:W-:Y:S01]  /*4fe0*/  IMAD.MOV.U32 R9, RZ, RZ, R7 ;  /* 0x000000ffff097224 */ /* 0x000fe200078e0007 */
[----:B------:R-:W-:Y:S02]  /*4ff0*/  CS2R R14, SRZ ;  /* 0x00000000000e7805 */ /* 0x000fe4000001ff00 */
[----:B0-----:R-:W-:Y:S01]  /*5000*/  IADD3 R0, PT, PT, R6, R8, RZ ;  /* 0x0000000806007210 */ /* 0x001fe20007ffe0ff */
[C-C-:B------:R-:W-:Y:S01]  /*5010*/  IMAD R11, R8.reuse, 0x2, R6.reuse ;  /* 0x00000002080b7824 */ /* 0x140fe200078e0206 */
[C---:B------:R-:W-:Y:S01]  /*5020*/  LEA R13, R8.reuse, R6, 0x2 ;  /* 0x00000006080d7211 */ /* 0x040fe200078e10ff */
[C-C-:B------:R-:W-:Y:S02]  /*5030*/  IMAD R12, R8.reuse, 0x3, R6.reuse ;  /* 0x00000003080c7824 */ /* 0x140fe400078e0206 */
[----:B------:R-:W-:-:S02]  /*5040*/  IMAD R24, R8, 0x5, R6 ;  /* 0x0000000508187824 */ /* 0x000fc400078e0206 */
[C-C-:B------:R-:W-:Y:S02]  /*5050*/  IMAD R25, R8.reuse, 0x6, R6.reuse ;  /* 0x0000000608197824 */ /* 0x140fe400078e0206 */
[C-C-:B------:R-:W-:Y:S02]  /*5060*/  IMAD R26, R8.reuse, 0x7, R6.reuse ;  /* 0x00000007081a7824 */ /* 0x140fe400078e0206 */
[C-C-:B------:R-:W-:Y:S02]  /*5070*/  IMAD R27, R8.reuse, 0x8, R6.reuse ;  /* 0x00000008081b7824 */ /* 0x140fe400078e0206 */
[C-C-:B------:R-:W-:Y:S02]  /*5080*/  IMAD R28, R8.reuse, 0x9, R6.reuse ;  /* 0x00000009081c7824 */ /* 0x140fe400078e0206 */
[C-C-:B------:R-:W-:Y:S02]  /*5090*/  IMAD R29, R8.reuse, 0xa, R6.reuse ;  /* 0x0000000a081d7824 */ /* 0x140fe400078e0206 */
[----:B------:R-:W-:-:S02]  /*50a0*/  IMAD R30, R8, 0xb, R6 ;  /* 0x0000000b081e7824 */ /* 0x000fc400078e0206 */
[C-C-:B------:R-:W-:Y:S02]  /*50b0*/  IMAD R31, R8.reuse, 0xc, R6.reuse ;  /* 0x0000000c081f7824 */ /* 0x140fe400078e0206 */
[C-C-:B------:R-:W-:Y:S02]  /*50c0*/  IMAD R32, R8.reuse, 0xd, R6.reuse ;  /* 0x0000000d08207824 */ /* 0x140fe400078e0206 */
[C-C-:B------:R-:W-:Y:S02]  /*50d0*/  IMAD R33, R8.reuse, 0xe, R6.reuse ;  /* 0x0000000e08217824 */ /* 0x140fe400078e0206 */
[----:B------:R-:W-:-:S07]  /*50e0*/  IMAD R34, R8, 0xf, R6 ;  /* 0x0000000f08227824 */ /* 0x000fce00078e0206 */
.L_x_1002:
[----:B------:R-:W0:Y:S02]  /*50f0*/  LDC.64 R22, c[0x0][0x380] ;  /* 0x0000e000ff167b82 */ /* 0x000e240000000a00 */
[----:B0-----:R-:W-:-:S04]  /*5100*/  IMAD.WIDE.U32 R20, R10, 0x8, R22 ;  /* 0x000000080a147825 */ /* 0x001fc800078e0016 */
[--C-:B------:R-:W-:Y:S02]  /*5110*/  IMAD.WIDE.U32 R16, R0, 0x8, R22.reuse ;  /* 0x0000000800107825 */ /* 0x100fe400078e0016 */
[----:B------:R-:W2:Y:S02]  /*5120*/  LDG.E.64 R20, desc[UR10][R20.64] ;  /* 0x0000000a14147981 */ /* 0x000ea4000c1e1b00 */
[----:B------:R-:W-:Y:S02]  /*5130*/  IMAD.WIDE.U32 R18, R11, 0x8, R22 ;  /* 0x000000080b127825 */ /* 0x000fe400078e0016 */
[----:B------:R-:W3:Y:S04]  /*5140*/  LDG.E.64 R16, desc[UR10][R16.64] ;  /* 0x0000000a10107981 */ /* 0x000ee8000c1e1b00 */
[----:B------:R-:W4:Y:S01]  /*5150*/  LDG.E.64 R18, desc[UR10][R18.64] ;  /* 0x0000000a12127981 */ /* 0x000f22000c1e1b00 */
[----:B--2---:R-:W-:-:S08]  /*5160*/  DFMA R14, R20, R20, R14 ;  /* 0x00000014140e722b */ /* 0x004fd0000000000e */
[----:B---3--:R-:W-:Y:S01]  /*5170*/  DFMA R14, R16, R16, R14 ;  /* 0x00000010100e722b */ /* 0x008fe2000000000e */
[----:B------:R-:W-:-:S06]  /*5180*/  IMAD.WIDE.U32 R16, R12, 0x8, R22 ;  /* 0x000000080c107825 */ /* 0x000fcc00078e0016 */
[----:B------:R-:W2:Y:S01]  /*5190*/  LDG.E.64 R16, desc[UR10][R16.64] ;  /* 0x0000000a10107981 */ /* 0x000ea2000c1e1b00 */
[----:B----4-:R-:W-:Y:S01]  /*51a0*/  DFMA R18, R18, R18, R14 ;  /* 0x000000121212722b */ /* 0x010fe2000000000e */
[----:B------:R-:W-:-:S04]  /*51b0*/  IMAD.WIDE.U32 R14, R13, 0x8, R22 ;  /* 0x000000080d0e7825 */ /* 0x000fc800078e0016 */
[--C-:B------:R-:W-:Y:S02]  /*51c0*/  IMAD.WIDE.U32 R20, R24, 0x8, R22.reuse ;  /* 0x0000000818147825 */ /* 0x100fe400078e0016 */
[----:B------:R-:W3:Y:S04]  /*51d0*/  LDG.E.64 R14, desc[UR10][R14.64] ;  /* 0x0000000a0e0e7981 */ /* 0x000ee8000c1e1b00 */
[----:B------:R-:W4:Y:S01]  /*51e0*/  LDG.E.64 R20, desc[UR10][R20.64] ;  /* 0x0000000a14147981 */ /* 0x000f22000c1e1b00 */
[----:B--2---:R-:W-:Y:S01]  /*51f0*/  DFMA R18, R16, R16, R18 ;  /* 0x000000101012722b */ /* 0x004fe20000000012 */
[----:B------:R-:W-:-:S06]  /*5200*/  IMAD.WIDE.U32 R16, R25, 0x8, R22 ;  /* 0x0000000819107825 */ /* 0x000fcc00078e0016 */
[----:B------:R-:W2:Y:S01]  /*5210*/  LDG.E.64 R16, desc[UR10][R16.64] ;  /* 0x0000000a10107981 */ /* 0x000ea2000c1e1b00 */
[----:B---3--:R-:W-:-:S08]  /*5220*/  DFMA R14, R14, R14, R18 ;  /* 0x0000000e0e0e722b */ /* 0x008fd00000000012 */
        /* <DEDUP_REMOVED lines=10> */
[----:B------:R-:W-:-:S06]  /*52d0*/  IMAD.WIDE.U32 R14, R29, 0x8, R22 ;  /* 0x000000081d0e7825 */ /* 0x000fcc00078e0016 */
[----:B------:R-:W3:Y:S01]  /*52e0*/  LDG.E.64 R14, desc[UR10][R14.64] ;  /* 0x0000000a0e0e7981 */ /* 0x000ee2000c1e1b00 */
[----:B------:R-:W-:-:S06]  /*52f0*/  IMAD.WIDE.U32 R20, R30, 0x8, R22 ;  /* 0x000000081e147825 */ /* 0x000fcc00078e0016 */
[----:B------:R-:W4:Y:S01]  /*5300*/  LDG.E.64 R20, desc[UR10][R20.64] ;  /* 0x0000000a14147981 */ /* 0x000f22000c1e1b00 */
[----:B--2---:R-:W-:Y:S01]  /*5310*/  DFMA R18, R16, R16, R18 ;  /* 0x000000101012722b */ /* 0x004fe20000000012 */
[----:B------:R-:W-:-:S06]  /*5320*/  IMAD.WIDE.U32 R16, R32, 0x8, R22 ;  /* 0x0000000820107825 */ /* 0x000fcc00078e0016 */
[----:B------:R-:W2:Y:S01]  /*5330*/  LDG.E.64 R16, desc[UR10][R16.64] ;  /* 0x0000000a10107981 */ /* 0x000ea2000c1e1b00 */
[----:B---3--:R-:W-:Y:S01]  /*5340*/  DFMA R14, R14, R14, R18 ;  /* 0x0000000e0e0e722b */ /* 0x008fe20000000012 */
[----:B------:R-:W-:-:S06]  /*5350*/  IMAD.WIDE.U32 R18, R31, 0x8, R22 ;  /* 0x000000081f127825 */ /* 0x000fcc00078e0016 */
[----:B------:R-:W3:Y:S01]  /*5360*/  LDG.E.64 R18, desc[UR10][R18.64] ;  /* 0x0000000a12127981 */ /* 0x000ee2000c1e1b00 */
[----:B----4-:R-:W-:Y:S01]  /*5370*/  DFMA R20, R20, R20, R14 ;  /* 0x000000141414722b */ /* 0x010fe2000000000e */
[----:B------:R-:W-:-:S04]  /*5380*/  IMAD.WIDE.U32 R14, R33, 0x8, R22 ;  /* 0x00000008210e7825 */ /* 0x000fc800078e0016 */
[----:B------:R-:W-:Y:S02]  /*5390*/  IMAD.WIDE.U32 R22, R34, 0x8, R22 ;  /* 0x0000000822167825 */ /* 0x000fe400078e0016 */
[----:B------:R-:W4:Y:S04]  /*53a0*/  LDG.E.64 R14, desc[UR10][R14.64] ;  /* 0x0000000a0e0e7981 */ /* 0x000f28000c1e1b00 */
[----:B------:R-:W5:Y:S01]  /*53b0*/  LDG.E.64 R22, desc[UR10][R22.64] ;  /* 0x0000000a16167981 */ /* 0x000f62000c1e1b00 */
[----:B------:R-:W-:-:S04]  /*53c0*/  IADD3 R9, PT, PT, R9, 0x10, RZ ;  /* 0x0000001009097810 */ /* 0x000fc80007ffe0ff */
[----:B------:R-:W-:Y:S01]  /*53d0*/  ISETP.NE.AND P0, PT, R9, RZ, PT ;  /* 0x000000ff0900720c */ /* 0x000fe20003f05270 */
[C---:B------:R-:W-:Y:S01]  /*53e0*/  IMAD R10, R8.reuse, 0x10, R10 ;  /* 0x00000010080a7824 */ /* 0x040fe200078e020a */
[C---:B------:R-:W-:Y:S01]  /*53f0*/  LEA R0, R8.reuse, R0, 0x4 ;  /* 0x0000000008007211 */ /* 0x040fe200078e20ff */
        /* <DEDUP_REMOVED lines=13> */
[----:B------:R-:W-:Y:S01]  /*54d0*/  LEA R34, R8, R34, 0x4 ;  /* 0x0000002208227211 */ /* 0x000fe200078e20ff */
[----:B---3--:R-:W-:-:S08]  /*54e0*/  DFMA R20, R18, R18, R20 ;  /* 0x000000121214722b */ /* 0x008fd00000000014 */
[----:B--2---:R-:W-:-:S08]  /*54f0*/  DFMA R20, R16, R16, R20 ;  /* 0x000000101014722b */ /* 0x004fd00000000014 */
[----:B----4-:R-:W-:-:S08]  /*5500*/  DFMA R14, R14, R14, R20 ;  /* 0x0000000e0e0e722b */ /* 0x010fd00000000014 */
[----:B-----5:R-:W-:Y:S01]  /*5510*/  DFMA R14, R22, R22, R14 ;  /* 0x00000016160e722b */ /* 0x020fe2000000000e */
[----:B------:R-:W-:Y:S10]  /*5520*/  @P0 BRA `(.L_x_1002) ;  /* 0xfffffff800f00947 */ /* 0x000ff4000383ffff */
[----:B------:R-:W-:-:S07]  /*5530*/  IMAD.MOV.U32 R29, RZ, RZ, R3 ;  /* 0x000000ffff1d7224 */ /* 0x000fce00078e0003 */
.L_x_1001:
[C---:B------:R-:W-:Y:S01]  /*5540*/  ISETP.NE.AND P0, PT, R2.reuse, RZ, PT ;  /* 0x000000ff0200720c */ /* 0x040fe20003f05270 */
[----:B----4-:R-:W-:Y:S01]  /*5550*/  VIADD R9, R2, 0xffffffff ;  /* 0xffffffff02097836 */ /* 0x010fe20000000000 */
[----:B------:R-:W-:-:S11]  /*5560*/  IADD3 R8, PT, PT, R4, -0x1, RZ ;  /* 0xffffffff04087810 */ /* 0x000fd60007ffe0ff */
[----:B------:R-:W-:Y:S05]  /*5570*/  @!P0 BRA `(.L_x_1003) ;  /* 0x00000004003c8947 */ /* 0x000fea0003800000 */
[----:B------:R-:W-:Y:S02]  /*5580*/  ISETP.GE.U32.AND P0, PT, R9, 0x7, PT ;  /* 0x000000070900780c */ /* 0x000fe40003f06070 */
[----:B------:R-:W-:-:S11]  /*5590*/  ISETP.NE.AND P1, PT, R4, RZ, PT ;  /* 0x000000ff0400720c */ /* 0x000fd60003f25270 */
[----:B------:R-:W-:Y:S05]  /*55a0*/  @!P0 BRA `(.L_x_1004) ;  /* 0x00000000008c8947 */ /* 0x000fea0003800000 */
[----:B------:R-:W0:Y:S08]  /*55b0*/  LDC R0, c[0x0][0x39c] ;  /* 0x0000e700ff007b82 */ /* 0x000e300000000800 */
[----:B------:R-:W1:Y:S01]  /*55c0*/  LDC.64 R10, c[0x0][0x380] ;  /* 0x0000e000ff0a7b82 */ /* 0x000e620000000a00 */
[----:B0-----:R-:W-:-:S05]  /*55d0*/  IMAD R17, R29, R0, R6 ;  /* 0x000000001d117224 */ /* 0x001fca00078e0206 */
[C---:B------:R-:W-:Y:S01]  /*55e0*/  IADD3 R19, PT, PT, R17.reuse, R0, RZ ;  /* 0x0000000011137210 */ /* 0x040fe20007ffe0ff */
[----:B-1----:R-:W-:-:S04]  /*55f0*/  IMAD.WIDE.U32 R12, R17, 0x8, R10 ;  /* 0x00000008110c7825 */ /* 0x002fc800078e000a */
[C---:B------:R-:W-:Y:S02]  /*5600*/  IMAD.WIDE.U32 R16, R19.reuse, 0x8, R10 ;  /* 0x0000000813107825 */ /* 0x040fe400078e000a */
[----:B------:R-:W2:Y:S02]  /*5610*/  LDG.E.64 R12, desc[UR10][R12.64] ;  /* 0x0000000a0c0c7981 */ /* 0x000ea4000c1e1b00 */
        /* <DEDUP_REMOVED lines=28> */
.L_x_1004:
        /* <DEDUP_REMOVED lines=23> */
.L_x_1005:
[----:B------:R-:W-:Y:S05]  /*5950*/  @!P1 BRA `(.L_x_1003) ;  /* 0x0000000000449947 */ /* 0x000fea0003800000 */
[----:B------:R-:W0:Y:S08]  /*5960*/  LDC R0, c[0x0][0x39c] ;  /* 0x0000e700ff007b82 */ /* 0x000e300000000800 */
[----:B------:R-:W1:Y:S01]  /*5970*/  LDC.64 R10, c[0x0][0x380] ;  /* 0x0000e000ff0a7b82 */ /* 0x000e620000000a00 */
[----:B0-----:R-:W-:-:S04]  /*5980*/  IMAD R17, R29, R0, R6 ;  /* 0x000000001d117224 */ /* 0x001fc800078e0206 */
[----:B-1----:R-:W-:-:S06]  /*5990*/  IMAD.WIDE.U32 R12, R17, 0x8, R10 ;  /* 0x00000008110c7825 */ /* 0x002fcc00078e000a */
        /* <DEDUP_REMOVED lines=13> */
.L_x_1003:
        /* <DEDUP_REMOVED lines=26> */
.L_x_1006:
[----:B------:R-:W0:Y:S01]  /*5c10*/  LDC.64 R10, c[0x0][0x390] ;  /* 0x0000e400ff0a7b82 */ /* 0x000e220000000a00 */
[----:B------:R-:W-:Y:S01]  /*5c20*/  DSETP.GT.AND P0, PT, R20, 2.2204460492503130808e-16, PT ;  /* 0x3cb000001400742a */ /* 0x000fe20003f04000 */
[----:B0-----:R-:W-:-:S05]  /*5c30*/  IMAD.WIDE.U32 R10, R6, 0x8, R10 ;  /* 0x00000008060a7825 */ /* 0x001fca00078e000a */
[----:B------:R0:W-:Y:S08]  /*5c40*/  STG.E.64 desc[UR10][R10.64], R20 ;  /* 0x000000140a007986 */ /* 0x0001f0000c101b0a */
[----:B------:R-:W-:Y:S05]  /*5c50*/  @!P0 BRA `(.L_x_1007) ;  /* 0x0000003400808947 */ /* 0x000fea0003800000 */
[----:B------:R-:W1:Y:S01]  /*5c60*/  LDCU UR4, c[0x0][0x398] ;  /* 0x00007300ff0477ac */ /* 0x000e620008000800 */
[----:B0-----:R-:W-:Y:S01]  /*5c70*/  IMAD.MOV.U32 R10, RZ, RZ, RZ ;  /* 0x000000ffff0a7224 */ /* 0x001fe200078e00ff */
[----:B-1----:R-:W-:-:S09]  /*5c80*/  UISETP.GE.U32.AND UP0, UPT, UR4, 0x10, UPT ;  /* 0x000000100400788c */ /* 0x002fd2000bf06070 */
[----:B------:R-:W-:Y:S05]  /*5c90*/  BRA.U !UP0, `(.L_x_1008) ;  /* 0x0000001908a07547 */ /* 0x000fea000b800000 */
[----:B------:R-:W0:Y:S01]  /*5ca0*/  LDC R10, c[0x0][0x39c] ;  /* 0x0000e700ff0a7b82 */ /* 0x000e220000000800 */
[----:B------:R-:W1:Y:S01]  /*5cb0*/  LDCU UR5, c[0x0][0x39c] ;  /* 0x00007380ff0577ac */ /* 0x000e620008000800 */
[----:B------:R-:W-:-:S06]  /*5cc0*/  UMOV UR4, URZ ;  /* 0x000000ff00047c82 */ /* 0x000fcc0008000000 */
[----:B------:R-:W2:Y:S02]  /*5cd0*/  LDC.64 R18, c[0x0][0x380] ;  /* 0x0000e000ff127b82 */ /* 0x000ea40000000a00 */
.L_x_1025:
[----:B0--3--:R-:W-:-:S04]  /*5ce0*/  IMAD R30, R10, UR4, R6 ;  /* 0x000000040a1e7c24 */ /* 0x009fc8000f8e0206 */
[----:B--2---:R-:W-:-:S05]  /*5cf0*/  IMAD.WIDE.U32 R36, R30, 0x8, R18 ;  /* 0x000000081e247825 */ /* 0x004fca00078e0012 */
[----:B------:R-:W2:Y:S01]  /*5d00*/  LDG.E.64 R14, desc[UR10][R36.64] ;  /* 0x0000000a240e7981 */ /* 0x000ea2000c1e1b00 */
[----:B------:R-:W0:Y:S01]  /*5d10*/  MUFU.RCP64H R13, R21 ;  /* 0x00000015000d7308 */ /* 0x000e220000001800 */
[----:B------:R-:W-:Y:S01]  /*5d20*/  HFMA2 R12, -RZ, RZ, 0, 5.9604644775390625e-08 ;  /* 0x00000001ff0c7431 */ /* 0x000fe200000001ff */
[----:B------:R-:W-:-:S06]  /*5d30*/  UIADD3 UR4, UPT, UPT, UR4, 0x10, URZ ;  /* 0x0000001004047890 */ /* 0x000fcc000fffe0ff */
[----:B------:R-:W-:Y:S01]  /*5d40*/  ISETP.NE.AND P1, PT, R3, UR4, PT ;  /* 0x0000000403007c0c */ /* 0x000fe2000bf25270 */
        /* <DEDUP_REMOVED lines=17> */
[----:B-1----:R-:W-:Y:S05]  /*5e60*/  CALL.REL.NOINC `($__internal_15_$__cuda_sm20_div_rn_f64_full) ;  /* 0x0000003400bc7944 */ /* 0x002fea0003c00000 */
[----:B------:R-:W-:Y:S01]  /*5e70*/  IMAD.MOV.U32 R13, RZ, RZ, R12 ;  /* 0x000000ffff0d7224 */ /* 0x000fe200078e000c */
[----:B------:R-:W-:-:S07]  /*5e80*/  MOV R12, R11 ;  /* 0x0000000b000c7202 */ /* 0x000fce0000000f00 */
.L_x_1009:
[----:B-1----:R-:W-:Y:S01]  /*5e90*/  VIADD R30, R30, UR5 ;  /* 0x000000051e1e7c36 */ /* 0x002fe20008000000 */
[----:B------:R0:W-:Y:S03]  /*5ea0*/  STG.E.64 desc[UR10][R36.64], R12 ;  /* 0x0000000c24007986 */ /* 0x0001e6000c101b0a */
[----:B------:R-:W-:-:S05]  /*5eb0*/  IMAD.WIDE.U32 R34, R30, 0x8, R18 ;  /* 0x000000081e227825 */ /* 0x000fca00078e0012 */
[----:B------:R-:W2:Y:S01]  /*5ec0*/  LDG.E.64 R14, desc[UR10][R34.64] ;  /* 0x0000000a220e7981 */ /* 0x000ea2000c1e1b00 */
        /* <DEDUP_REMOVED lines=19> */
[----:B------:R-:W-:Y:S05]  /*6000*/  CALL.REL.NOINC `($__internal_15_$__cuda_sm20_div_rn_f64_full) ;  /* 0x0000003400547944 */ /* 0x000fea0003c00000 */
[----:B------:R-:W-:Y:S01]  /*6010*/  IMAD.MOV.U32 R13, RZ, RZ, R12 ;  /* 0x000000ffff0d7224 */ /* 0x000fe200078e000c */
[----:B------:R-:W-:-:S07]  /*6020*/  MOV R12, R11 ;  /* 0x0000000b000c7202 */ /* 0x000fce0000000f00 */
.L_x_1010:
[----:B------:R-:W-:Y:S01]  /*6030*/  VIADD R30, R30, UR5 ;  /* 0x000000051e1e7c36 */ /* 0x000fe20008000000 */
        /* <DEDUP_REMOVED lines=25> */
.L_x_1011:
        /* <DEDUP_REMOVED lines=26> */
.L_x_1012:
        /* <DEDUP_REMOVED lines=26> */
.L_x_1013:
        /* <DEDUP_REMOVED lines=26> */
.L_x_1014:
        /* <DEDUP_REMOVED lines=26> */
.L_x_1015:
        /* <DEDUP_REMOVED lines=26> */
.L_x_1016:
        /* <DEDUP_REMOVED lines=26> */
.L_x_1017:
        /* <DEDUP_REMOVED lines=26> */
.L_x_1018:
        /* <DEDUP_REMOVED lines=26> */
.L_x_1019:
        /* <DEDUP_REMOVED lines=26> */
.L_x_1020:
        /* <DEDUP_REMOVED lines=26> */
.L_x_1021:
        /* <DEDUP_REMOVED lines=26> */
.L_x_1022:
        /* <DEDUP_REMOVED lines=26> */
.L_x_1023:
        /* <DEDUP_REMOVED lines=26> */
.L_x_1024:
[----:B------:R3:W-:Y:S01]  /*76f0*/  STG.E.64 desc[UR10][R30.64], R12 ;  /* 0x0000000c1e007986 */ /* 0x0007e2000c101b0a */
[----:B------:R-:W-:Y:S05]  /*7700*/  @P1 BRA `(.L_x_1025) ;  /* 0xffffffe400741947 */ /* 0x000fea000383ffff */
[----:B------:R-:W-:-:S07]  /*7710*/  IMAD.MOV.U32 R10, RZ, RZ, R3 ;  /* 0x000000ffff0a7224 */ /* 0x000fce00078e0003 */
.L_x_1008:
[----:B------:R-:W-:-:S13]  /*7720*/  ISETP.NE.AND P0, PT, R2, RZ, PT ;  /* 0x000000ff0200720c */ /* 0x000fda0003f05270 */
[----:B------:R-:W-:Y:S05]  /*7730*/  @!P0 BRA `(.L_x_1007) ;  /* 0x0000001800c88947 */ /* 0x000fea0003800000 */
[----:B------:R-:W-:-:S13]  /*7740*/  ISETP.GE.U32.AND P0, PT, R9, 0x7, PT ;  /* 0x000000070900780c */ /* 0x000fda0003f06070 */
[----:B------:R-:W-:Y:S05]  /*7750*/  @!P0 BRA `(.L_x_1026) ;  /* 0x0000000c00848947 */ /* 0x000fea0003800000 */
[----:B---3--:R-:W0:Y:S01]  /*7760*/  LDC.64 R30, c[0x0][0x380] ;  /* 0x0000e000ff1e7b82 */ /* 0x008e220000000a00 */
[----:B------:R-:W1:Y:S02]  /*7770*/  LDCU UR4, c[0x0][0x39c] ;  /* 0x00007380ff0477ac */ /* 0x000e640008000800 */
[----:B-1----:R-:W-:-:S04]  /*7780*/  IMAD R9, R10, UR4, R6 ;  /* 0x000000040a097c24 */ /* 0x002fc8000f8e0206 */
[----:B0-----:R-:W-:-:S05]  /*7790*/  IMAD.WIDE.U32 R30, R9, 0x8, R30 ;  /* 0x00000008091e7825 */ /* 0x001fca00078e001e */
[----:B------:R-:W2:Y:S01]  /*77a0*/  LDG.E.64 R14, desc[UR10][R30.64] ;  /* 0x0000000a1e0e7981 */ /* 0x000ea2000c1e1b00 */
        /* <DEDUP_REMOVED lines=22> */
.L_x_1027:
[----:B------:R-:W0:Y:S01]  /*7910*/  LDC.64 R18, c[0x0][0x380] ;  /* 0x0000e000ff127b82 */ /* 0x000e220000000a00 */
[----:B------:R-:W1:Y:S01]  /*7920*/  LDCU UR4, c[0x0][0x39c] ;  /* 0x00007380ff0477ac */ /* 0x000e620008000800 */
[----:B------:R2:W-:Y:S01]  /*7930*/  STG.E.64 desc[UR10][R30.64], R12 ;  /* 0x0000000c1e007986 */ /* 0x0005e2000c101b0a */
[----:B-1----:R-:W-:-:S04]  /*7940*/  VIADD R9, R9, UR4 ;  /* 0x0000000409097c36 */ /* 0x002fc80008000000 */
[----:B0-----:R-:W-:-:S05]  /*7950*/  IMAD.WIDE.U32 R18, R9, 0x8, R18 ;  /* 0x0000000809127825 */ /* 0x001fca00078e0012 */
[----:B------:R-:W3:Y:S01]  /*7960*/  LDG.E.64 R14, desc[UR10][R18.64] ;  /* 0x0000000a120e7981 */ /* 0x000ee2000c1e1b00 */
        /* <DEDUP_REMOVED lines=10> */
[----:B--2---:R-:W-:-:S10]  /*7a10*/  DFMA R12, R24, R22, R16 ;  /* 0x00000016180c722b */ /* 0x004fd40000000010 */
        /* <DEDUP_REMOVED lines=11> */
.L_x_1028:
        /* <DEDUP_REMOVED lines=28> */
.L_x_1029:
        /* <DEDUP_REMOVED lines=28> */
.L_x_1030:
        /* <DEDUP_REMOVED lines=28> */
.L_x_1031:
        /* <DEDUP_REMOVED lines=28> */
.L_x_1032:
        /* <DEDUP_REMOVED lines=28> */
.L_x_1033:
        /* <DEDUP_REMOVED lines=28> */
.L_x_1034:
[----:B------:R0:W-:Y:S01]  /*8550*/  STG.E.64 desc[UR10][R18.64], R12 ;  /* 0x0000000c12007986 */ /* 0x0001e2000c101b0a */
[----:B------:R-:W-:-:S07]  /*8560*/  VIADD R10, R10, 0x8 ;  /* 0x000000080a0a7836 */ /* 0x000fce0000000000 */
.L_x_1026:
[----:B------:R-:W-:-:S13]  /*8570*/  ISETP.NE.AND P0, PT, R4, RZ, PT ;  /* 0x000000ff0400720c */ /* 0x000fda0003f05270 */
[----:B------:R-:W-:Y:S05]  /*8580*/  @!P0 BRA `(.L_x_1007) ;  /* 0x0000000c00348947 */ /* 0x000fea0003800000 */
[----:B------:R-:W-:-:S13]  /*8590*/  ISETP.GE.U32.AND P0, PT, R8, 0x3, PT ;  /* 0x000000030800780c */ /* 0x000fda0003f06070 */
[----:B------:R-:W-:Y:S05]  /*85a0*/  @!P0 BRA `(.L_x_1035) ;  /* 0x0000000400c48947 */ /* 0x000fea0003800000 */
[----:B---3--:R-:W1:Y:S01]  /*85b0*/  LDC.64 R30, c[0x0][0x380] ;  /* 0x0000e000ff1e7b82 */ /* 0x008e620000000a00 */
[----:B------:R-:W2:Y:S02]  /*85c0*/  LDCU UR4, c[0x0][0x39c] ;  /* 0x00007380ff0477ac */ /* 0x000ea40008000800 */
[----:B--2---:R-:W-:-:S04]  /*85d0*/  IMAD R8, R10, UR4, R6 ;  /* 0x000000040a087c24 */ /* 0x004fc8000f8e0206 */
[----:B-1----:R-:W-:-:S05]  /*85e0*/  IMAD.WIDE.U32 R30, R8, 0x8, R30 ;  /* 0x00000008081e7825 */ /* 0x002fca00078e001e */
[----:B------:R-:W2:Y:S01]  /*85f0*/  LDG.E.64 R14, desc[UR10][R30.64] ;  /* 0x0000000a1e0e7981 */ /* 0x000ea2000c1e1b00 */
        /* <DEDUP_REMOVED lines=20> */
[----:B------:R-:W-:Y:S02]  /*8740*/  MOV R13, R12 ;  /* 0x0000000c000d7202 */ /* 0x000fe40000000f00 */
[----:B------:R-:W-:-:S07]  /*8750*/  MOV R12, R11 ;  /* 0x0000000b000c7202 */ /* 0x000fce0000000f00 */
.L_x_1036:
        /* <DEDUP_REMOVED lines=25> */
[----:B------:R-:W-:Y:S05]  /*88f0*/  CALL.REL.NOINC `($__internal_15_$__cuda_sm20_div_rn_f64_full) ;  /* 0x0000000c00187944 */ /* 0x000fea0003c00000 */
[----:B------:R-:W-:Y:S01]  /*8900*/  IMAD.MOV.U32 R13, RZ, RZ, R12 ;  /* 0x000000ffff0d7224 */ /* 0x000fe200078e000c */
[----:B------:R-:W-:-:S07]  /*8910*/  MOV R12, R11 ;  /* 0x0000000b000c7202 */ /* 0x000fce0000000f00 */
.L_x_1037:
[----:B------:R-:W0:Y:S01]  /*8920*/  LDC.64 R30, c[0x0][0x380] ;  /* 0x0000e000ff1e7b82 */ /* 0x000e220000000a00 */
[----:B------:R-:W1:Y:S01]  /*8930*/  LDCU UR4, c[0x0][0x39c] ;  /* 0x00007380ff0477ac */ /* 0x000e620008000800 */
[----:B------:R2:W-:Y:S01]  /*8940*/  STG.E.64 desc[UR10][R18.64], R12 ;  /* 0x0000000c12007986 */ /* 0x0005e2000c101b0a */
[----:B-1----:R-:W-:-:S05]  /*8950*/  IADD3 R8, PT, PT, R8, UR4, RZ ;  /* 0x0000000408087c10 */ /* 0x002fca000fffe0ff */
[----:B0-----:R-:W-:-:S05]  /*8960*/  IMAD.WIDE.U32 R30, R8, 0x8, R30 ;  /* 0x00000008081e7825 */ /* 0x001fca00078e001e */
[----:B------:R-:W3:Y:S01]  /*8970*/  LDG.E.64 R14, desc[UR10][R30.64] ;  /* 0x0000000a1e0e7981 */ /* 0x000ee2000c1e1b00 */
[----:B------:R-:W0:Y:S01]  /*8980*/  MUFU.RCP64H R17, R21 ;  /* 0x0000001500117308 */ /* 0x000e220000001800 */
[----:B------:R-:W-:-:S06]  /*8990*/  IMAD.MOV.U32 R16, RZ, RZ, 0x1 ;  /* 0x00000001ff107424 */ /* 0x000fcc00078e00ff */
        /* <DEDUP_REMOVED lines=18> */
[----:B------:R-:W-:Y:S01]  /*8ac0*/  MOV R13, R12 ;  /* 0x0000000c000d7202 */ /* 0x000fe20000000f00 */
[----:B------:R-:W-:-:S07]  /*8ad0*/  IMAD.MOV.U32 R12, RZ, RZ, R11 ;  /* 0x000000ffff0c7224 */ /* 0x000fce00078e000b */
.L_x_1038:
[----:B------:R-:W0:Y:S01]  /*8ae0*/  LDC.64 R14, c[0x0][0x380] ;  /* 0x0000e000ff0e7b82 */ /* 0x000e220000000a00 */
[----:B------:R-:W1:Y:S01]  /*8af0*/  LDCU UR4, c[0x0][0x39c] ;  /* 0x00007380ff0477ac */ /* 0x000e620008000800 */
[----:B------:R2:W-:Y:S01]  /*8b00*/  STG.E.64 desc[UR10][R30.64], R12 ;  /* 0x0000000c1e007986 */ /* 0x0005e2000c101b0a */
[----:B-1----:R-:W-:-:S05]  /*8b10*/  IADD3 R9, PT, PT, R8, UR4, RZ ;  /* 0x0000000408097c10 */ /* 0x002fca000fffe0ff */
        /* <DEDUP_REMOVED lines=24> */
.L_x_1039:
[----:B------:R1:W-:Y:S01]  /*8ca0*/  STG.E.64 desc[UR10][R8.64], R12 ;  /* 0x0000000c08007986 */ /* 0x0003e2000c101b0a */
[----:B------:R-:W-:-:S07]  /*8cb0*/  VIADD R10, R10, 0x4 ;  /* 0x000000040a0a7836 */ /* 0x000fce0000000000 */
.L_x_1035:
[----:B------:R-:W-:-:S13]  /*8cc0*/  ISETP.NE.AND P0, PT, R5, RZ, PT ;  /* 0x000000ff0500720c */ /* 0x000fda0003f05270 */
[----:B------:R-:W-:Y:S05]  /*8cd0*/  @!P0 BRA `(.L_x_1007) ;  /* 0x0000000400608947 */ /* 0x000fea0003800000 */
[----:B0-----:R-:W0:Y:S01]  /*8ce0*/  LDC.64 R18, c[0x0][0x380] ;  /* 0x0000e000ff127b82 */ /* 0x001e220000000a00 */
[----:B------:R-:W1:Y:S02]  /*8cf0*/  LDCU UR4, c[0x0][0x39c] ;  /* 0x00007380ff0477ac */ /* 0x000e640008000800 */
[----:B-1----:R-:W-:-:S04]  /*8d00*/  IMAD R8, R10, UR4, R6 ;  /* 0x000000040a087c24 */ /* 0x002fc8000f8e0206 */
[----:B0-----:R-:W-:-:S05]  /*8d10*/  IMAD.WIDE.U32 R18, R8, 0x8, R18 ;  /* 0x0000000808127825 */ /* 0x001fca00078e0012 */
[----:B------:R-:W2:Y:S01]  /*8d20*/  LDG.E.64 R10, desc[UR10][R18.64] ;  /* 0x0000000a120a7981 */ /* 0x000ea2000c1e1b00 */
[----:B---3--:R-:W0:Y:S01]  /*8d30*/  MUFU.RCP64H R13, R21 ;  /* 0x00000015000d7308 */ /* 0x008e220000001800 */
        /* <DEDUP_REMOVED lines=22> */
.L_x_1040:
[----:B------:R2:W-:Y:S01]  /*8ea0*/  STG.E.64 desc[UR10][R18.64], R12 ;  /* 0x0000000c12007986 */ /* 0x0005e2000c101b0a */
[----:B------:R-:W-:Y:S05]  /*8eb0*/  @!P1 BRA `(.L_x_1007) ;  /* 0x0000000000e89947 */ /* 0x000fea0003800000 */
[----:B--2---:R-:W0:Y:S01]  /*8ec0*/  LDC.64 R18, c[0x0][0x380] ;  /* 0x0000e000ff127b82 */ /* 0x004e220000000a00 */
[----:B------:R-:W1:Y:S02]  /*8ed0*/  LDCU UR4, c[0x0][0x39c] ;  /* 0x00007380ff0477ac */ /* 0x000e640008000800 */
[----:B-1----:R-:W-:-:S05]  /*8ee0*/  IADD3 R8, PT, PT, R8, UR4, RZ ;  /* 0x0000000408087c10 */ /* 0x002fca000fffe0ff */
[----:B0-----:R-:W-:-:S05]  /*8ef0*/  IMAD.WIDE.U32 R18, R8, 0x8, R18 ;  /* 0x0000000808127825 */ /* 0x001fca00078e0012 */
[----:B------:R-:W2:Y:S01]  /*8f00*/  LDG.E.64 R10, desc[UR10][R18.64] ;  /* 0x0000000a120a7981 */ /* 0x000ea2000c1e1b00 */
[----:B------:R-:W0:Y:S01]  /*8f10*/  MUFU.RCP64H R13, R21 ;  /* 0x00000015000d7308 */ /* 0x000e220000001800 */
[----:B------:R-:W-:Y:S01]  /*8f20*/  IMAD.MOV.U32 R12, RZ, RZ, 0x1 ;  /* 0x00000001ff0c7424 */ /* 0x000fe200078e00ff */
        /* <DEDUP_REMOVED lines=21> */
.L_x_1041:
[----:B------:R4:W-:Y:S01]  /*9080*/  STG.E.64 desc[UR10][R18.64], R12 ;  /* 0x0000000c12007986 */ /* 0x0009e2000c101b0a */
[----:B------:R-:W-:Y:S05]  /*9090*/  @!P1 BRA `(.L_x_1007) ;  /* 0x0000000000709947 */ /* 0x000fea0003800000 */
[----:B------:R-:W0:Y:S01]  /*90a0*/  LDC.64 R10, c[0x0][0x380] ;  /* 0x0000e000ff0a7b82 */ /* 0x000e220000000a00 */
[----:B------:R-:W1:Y:S02]  /*90b0*/  LDCU UR4, c[0x0][0x39c] ;  /* 0x00007380ff0477ac */ /* 0x000e640008000800 */
[----:B-1----:R-:W-:-:S05]  /*90c0*/  IADD3 R9, PT, PT, R8, UR4, RZ ;  /* 0x0000000408097c10 */ /* 0x002fca000fffe0ff */
[----:B0-----:R-:W-:-:S05]  /*90d0*/  IMAD.WIDE.U32 R8, R9, 0x8, R10 ;  /* 0x0000000809087825 */ /* 0x001fca00078e000a */
[----:B------:R-:W2:Y:S01]  /*90e0*/  LDG.E.64 R10, desc[UR10][R8.64] ;  /* 0x0000000a080a7981 */ /* 0x000ea2000c1e1b00 */
[----:B----4-:R-:W0:Y:S01]  /*90f0*/  MUFU.RCP64H R13, R21 ;  /* 0x00000015000d7308 */ /* 0x010e220000001800 */
        /* <DEDUP_REMOVED lines=21> */
.L_x_1042:
[----:B------:R0:W-:Y:S02]  /*9250*/  STG.E.64 desc[UR10][R8.64], R12 ;  /* 0x0000000c08007986 */ /* 0x0001e4000c101b0a */
.L_x_1007:
[----:B------:R-:W5:Y:S01]  /*9260*/  LDCU UR4, c[0x0][0x39c] ;  /* 0x00007380ff0477ac */ /* 0x000f620008000800 */
[----:B------:R-:W-:-:S05]  /*9270*/  VIADD R6, R6, 0x1 ;  /* 0x0000000106067836 */ /* 0x000fca0000000000 */
[----:B-----5:R-:W-:-:S13]  /*9280*/  ISETP.NE.AND P0, PT, R6, UR4, PT ;  /* 0x0000000406007c0c */ /* 0x020fda000bf05270 */
[----:B------:R-:W-:Y:S05]  /*9290*/  @P0 BRA `(.L_x_1043) ;  /* 0xffffffbc00340947 */ /* 0x000fea000383ffff */
[----:B------:R-:W-:Y:S05]  /*92a0*/  EXIT ;  /* 0x000000000000794d */ /* 0x000fea0003800000 */
        .weak           $__internal_14_$__cuda_sm20_dblrcp_rn_slowpath_v3
        .type           $__internal_14_$__cuda_sm20_dblrcp_rn_slowpath_v3,@function
        .size           $__internal_14_$__cuda_sm20_dblrcp_rn_slowpath_v3,($__internal_15_$__cuda_sm20_div_rn_f64_full - $__internal_14_$__cuda_sm20_dblrcp_rn_slowpath_v3)
$__internal_14_$__cuda_sm20_dblrcp_rn_slowpath_v3:
[----:B------:R-:W-:Y:S02]  /*92b0*/  MOV R14, R12 ;  /* 0x0000000c000e7202 */ /* 0x000fe40000000f00 */
        /* <DEDUP_REMOVED lines=11> */
[----:B------:R-:W-:Y:S01]  /*9370*/  IADD3 R9, PT, PT, R15, -0x3fe00000, RZ ;  /* 0xc02000000f097810 */ /* 0x000fe20007ffe0ff */
[----:B------:R-:W-:Y:S01]  /*9380*/  IMAD.MOV.U32 R8, RZ, RZ, R14 ;  /* 0x000000ffff087224 */ /* 0x000fe200078e000e */
[----:B------:R-:W-:Y:S02]  /*9390*/  MOV R10, R17 ;  /* 0x00000011000a7202 */ /* 0x000fe40000000f00 */
[----:B------:R-:W0:Y:S04]  /*93a0*/  MUFU.RCP64H R11, R9 ;  /* 0x00000009000b7308 */ /* 0x000e280000001800 */
        /* <DEDUP_REMOVED lines=10> */
.L_x_1046:
[----:B------:R-:W-:Y:S01]  /*9450*/  DMUL R10, R14, 8.11296384146066816958e+31 ;  /* 0x469000000e0a7828 */ /* 0x000fe20000000000 */
[----:B------:R-:W-:-:S05]  /*9460*/  MOV R8, R17 ;  /* 0x0000001100087202 */ /* 0x000fca0000000f00 */
        /* <DEDUP_REMOVED lines=8> */
.L_x_1044:
[----:B------:R-:W-:Y:S01]  /*94f0*/  LOP3.LUT R9, R15, 0x80000, RZ, 0xfc, !PT ;  /* 0x000800000f097812 */ /* 0x000fe200078efcff */
[----:B------:R-:W-:-:S07]  /*9500*/  IMAD.MOV.U32 R8, RZ, RZ, R14 ;  /* 0x000000ffff087224 */ /* 0x000fce00078e000e */
.L_x_1045:
[----:B------:R-:W-:Y:S01]  /*9510*/  MOV R12, R8 ;  /* 0x00000008000c7202 */ /* 0x000fe20000000f00 */
[----:B------:R-:W-:Y:S01]  /*9520*/  IMAD.MOV.U32 R8, RZ, RZ, R0 ;  /* 0x000000ffff087224 */ /* 0x000fe200078e0000 */
[----:B------:R-:W-:Y:S02]  /*9530*/  MOV R13, R9 ;  /* 0x00000009000d7202 */ /* 0x000fe40000000f00 */
[----:B------:R-:W-:-:S04]  /*9540*/  MOV R9, 0x0 ;  /* 0x0000000000097802 */ /* 0x000fc80000000f00 */
[----:B------:R-:W-:Y:S05]  /*9550*/  RET.REL.NODEC R8 `(svd_jacobi_f64) ;  /* 0xffffff6808a87950 */ /* 0x000fea0003c3ffff */
        .weak           $__internal_15_$__cuda_sm20_div_rn_f64_full
        .type           $__internal_15_$__cuda_sm20_div_rn_f64_full,@function
        .size           $__internal_15_$__cuda_sm20_div_rn_f64_full,($__internal_16_$__cuda_sm20_dsqrt_rn_f64_mediumpath_v1 - $__internal_15_$__cuda_sm20_div_rn_f64_full)
$__internal_15_$__cuda_sm20_div_rn_f64_full:
[C---:B------:R-:W-:Y:S01]  /*9560*/  FSETP.GEU.AND P0, PT, |R15|.reuse, 1.469367938527859385e-39, PT ;  /* 0x001000000f00780b */ /* 0x040fe20003f0e200 */
[----:B------:R-:W-:Y:S01]  /*9570*/  IMAD.MOV.U32 R22, RZ, RZ, 0x1 ;  /* 0x00000001ff167424 */ /* 0x000fe200078e00ff */
[----:B------:R-:W-:Y:S02]  /*9580*/  LOP3.LUT R16, R15, 0x800fffff, RZ, 0xc0, !PT ;  /* 0x800fffff0f107812 */ /* 0x000fe400078ec0ff */
[----:B------:R-:W-:Y:S02]  /*9590*/  LOP3.LUT R13, R13, R12, RZ, 0x3c, !PT ;  /* 0x0000000c0d0d7212 */ /* 0x000fe400078e3cff */
[----:B------:R-:W-:Y:S02]  /*95a0*/  LOP3.LUT R17, R16, 0x3ff00000, RZ, 0xfc, !PT ;  /* 0x3ff0000010117812 */ /* 0x000fe400078efcff */
[----:B------:R-:W-:Y:S02]  /*95b0*/  MOV R16, R14 ;  /* 0x0000000e00107202 */ /* 0x000fe40000000f00 */
[----:B------:R-:W-:-:S02]  /*95c0*/  LOP3.LUT R12, R13, R12, RZ, 0x3c, !PT ;  /* 0x0000000c0d0c7212 */ /* 0x000fc400078e3cff */
[----:B------:R-:W-:Y:S01]  /*95d0*/  LOP3.LUT R28, R15, 0x7ff00000, RZ, 0xc0, !PT ;  /* 0x7ff000000f1c7812 */ /* 0x000fe200078ec0ff */
[----:B------:R-:W-:Y:S01]  /*95e0*/  @!P0 DMUL R16, R14, 8.98846567431157953865e+307 ;  /* 0x7fe000000e108828 */ /* 0x000fe20000000000 */
[----:B------:R-:W-:Y:S02]  /*95f0*/  LOP3.LUT R13, R13, R12, RZ, 0x3c, !PT ;  /* 0x0000000c0d0d7212 */ /* 0x000fe400078e3cff */
[----:B------:R-:W-:Y:S02]  /*9600*/  MOV R26, 0x1ca00000 ;  /* 0x1ca00000001a7802 */ /* 0x000fe40000000f00 */
[----:B------:R-:W-:Y:S01]  /*9610*/  LOP3.LUT R11, R13, 0x7ff00000, RZ, 0xc0, !PT ;  /* 0x7ff000000d0b7812 */ /* 0x000fe200078ec0ff */
[----:B------:R-:W0:Y:S03]  /*9620*/  MUFU.RCP64H R23, R17 ;  /* 0x0000001100177308 */ /* 0x000e260000001800 */
[----:B------:R-:W-:-:S02]  /*9630*/  ISETP.GE.U32.AND P2, PT, R11, R28, PT ;  /* 0x0000001c0b00720c */ /* 0x000fc40003f46070 */
[----:B------:R-:W-:Y:S01]  /*9640*/  MOV R27, R11 ;  /* 0x0000000b001b7202 */ /* 0x000fe20000000f00 */
[----:B0-----:R-:W-:-:S08]  /*9650*/  DFMA R32, R22, -R16, 1 ;  /* 0x3ff000001620742b */ /* 0x001fd00000000810 */
[----:B------:R-:W-:-:S08]  /*9660*/  DFMA R32, R32, R32, R32 ;  /* 0x000000202020722b */ /* 0x000fd00000000020 */
[----:B------:R-:W-:Y:S01]  /*9670*/  DFMA R32, R22, R32, R22 ;  /* 0x000000201620722b */ /* 0x000fe20000000016 */
[----:B------:R-:W-:Y:S02]  /*9680*/  SEL R22, R26, 0x63400000, !P2 ;  /* 0x634000001a167807 */ /* 0x000fe40005000000 */
[----:B------:R-:W-:Y:S02]  /*9690*/  FSETP.GEU.AND P2, PT, |R13|, 1.469367938527859385e-39, PT ;  /* 0x001000000d00780b */ /* 0x000fe40003f4e200 */
[----:B------:R-:W-:Y:S01]  /*96a0*/  LOP3.LUT R23, R22, 0x800fffff, R13, 0xf8, !PT ;  /* 0x800fffff16177812 */ /* 0x000fe200078ef80d */
[----:B------:R-:W-:Y:S02]  /*96b0*/  IMAD.MOV.U32 R22, RZ, RZ, R12 ;  /* 0x000000ffff167224 */ /* 0x000fe400078e000c */
[----:B------:R-:W-:-:S08]  /*96c0*/  DFMA R24, R32, -R16, 1 ;  /* 0x3ff000002018742b */ /* 0x000fd00000000810 */
[----:B------:R-:W-:Y:S01]  /*96d0*/  DFMA R32, R32, R24, R32 ;  /* 0x000000182020722b */ /* 0x000fe20000000020 */
[----:B------:R-:W-:Y:S10]  /*96e0*/  @P2 BRA `(.L_x_1047) ;  /* 0x0000000000202947 */ /* 0x000ff40003800000 */
[----:B------:R-:W-:-:S04]  /*96f0*/  LOP3.LUT R24, R15, 0x7ff00000, RZ, 0xc0, !PT ;  /* 0x7ff000000f187812 */ /* 0x000fc800078ec0ff */
[----:B------:R-:W-:-:S04]  /*9700*/  ISETP.GE.U32.AND P2, PT, R11, R24, PT ;  /* 0x000000180b00720c */ /* 0x000fc80003f46070 */
[----:B------:R-:W-:-:S04]  /*9710*/  SEL R24, R26, 0x63400000, !P2 ;  /* 0x634000001a187807 */ /* 0x000fc80005000000 */
[----:B------:R-:W-:-:S04]  /*9720*/  LOP3.LUT R24, R24, 0x80000000, R13, 0xf8, !PT ;  /* 0x8000000018187812 */ /* 0x000fc800078ef80d */
[----:B------:R-:W-:Y:S02]  /*9730*/  LOP3.LUT R25, R24, 0x100000, RZ, 0xfc, !PT ;  /* 0x0010000018197812 */ /* 0x000fe400078efcff */
[----:B------:R-:W-:-:S06]  /*9740*/  MOV R24, RZ ;  /* 0x000000ff00187202 */ /* 0x000fcc0000000f00 */
[----:B------:R-:W-:-:S10]  /*9750*/  DFMA R22, R22, 2, -R24 ;  /* 0x400000001616782b */ /* 0x000fd40000000818 */
[----:B------:R-:W-:-:S07]  /*9760*/  LOP3.LUT R27, R23, 0x7ff00000, RZ, 0xc0, !PT ;  /* 0x7ff00000171b7812 */ /* 0x000fce00078ec0ff */
.L_x_1047:
[----:B------:R-:W-:Y:S01]  /*9770*/  IADD3 R29, PT, PT, R27, -0x1, RZ ;  /* 0xffffffff1b1d7810 */ /* 0x000fe20007ffe0ff */
[----:B------:R-:W-:Y:S01]  /*9780*/  DMUL R38, R32, R22 ;  /* 0x0000001620267228 */ /* 0x000fe20000000000 */
[----:B------:R-:W-:Y:S02]  /*9790*/  @!P0 LOP3.LUT R28, R17, 0x7ff00000, RZ, 0xc0, !PT ;  /* 0x7ff00000111c8812 */ /* 0x000fe400078ec0ff */
[----:B------:R-:W-:-:S03]  /*97a0*/  ISETP.GT.U32.AND P0, PT, R29, 0x7feffffe, PT ;  /* 0x7feffffe1d00780c */ /* 0x000fc60003f04070 */
[----:B------:R-:W-:Y:S02]  /*97b0*/  VIADD R29, R28, 0xffffffff ;  /* 0xffffffff1c1d7836 */ /* 0x000fe40000000000 */
[----:B------:R-:W-:-:S03]  /*97c0*/  DFMA R24, R38, -R16, R22 ;  /* 0x800000102618722b */ /* 0x000fc60000000016 */
[----:B------:R-:W-:-:S05]  /*97d0*/  ISETP.GT.U32.OR P0, PT, R29, 0x7feffffe, P0 ;  /* 0x7feffffe1d00780c */ /* 0x000fca0000704470 */
[----:B------:R-:W-:-:S08]  /*97e0*/  DFMA R24, R32, R24, R38 ;  /* 0x000000182018722b */ /* 0x000fd00000000026 */
[----:B------:R-:W-:Y:S05]  /*97f0*/  @P0 BRA `(.L_x_1048) ;  /* 0x0000000000700947 */ /* 0x000fea0003800000 */
[----:B------:R-:W-:-:S04]  /*9800*/  LOP3.LUT R12, R15, 0x7ff00000, RZ, 0xc0, !PT ;  /* 0x7ff000000f0c7812 */ /* 0x000fc800078ec0ff */
[CC--:B------:R-:W-:Y:S02]  /*9810*/  VIADDMNMX R13, R11.reuse, -R12.reuse, 0xb9600000, !PT ;  /* 0xb96000000b0d7446 */ /* 0x0c0fe4000780090c */
[----:B------:R-:W-:Y:S02]  /*9820*/  ISETP.GE.U32.AND P0, PT, R11, R12, PT ;  /* 0x0000000c0b00720c */ /* 0x000fe40003f06070 */
[----:B------:R-:W-:Y:S02]  /*9830*/  VIMNMX R13, PT, PT, R13, 0x46a00000, PT ;  /* 0x46a000000d0d7848 */ /* 0x000fe40003fe0100 */
[----:B------:R-:W-:-:S04]  /*9840*/  SEL R26, R26, 0x63400000, !P0 ;  /* 0x634000001a1a7807 */ /* 0x000fc80004000000 */
[----:B------:R-:W-:Y:S01]  /*9850*/  IADD3 R13, PT, PT, -R26, R13, RZ ;  /* 0x0000000d1a0d7210 */ /* 0x000fe20007ffe1ff */
[----:B------:R-:W-:-:S03]  /*9860*/  IMAD.MOV.U32 R26, RZ, RZ, RZ ;  /* 0x000000ffff1a7224 */ /* 0x000fc600078e00ff */
[----:B------:R-:W-:-:S06]  /*9870*/  IADD3 R27, PT, PT, R13, 0x7fe00000, RZ ;  /* 0x7fe000000d1b7810 */ /* 0x000fcc0007ffe0ff */
        /* <DEDUP_REMOVED lines=9> */
[C---:B------:R-:W-:Y:S01]  /*9910*/  IADD3 R17, PT, PT, -R13.reuse, RZ, RZ ;  /* 0x000000ff0d117210 */ /* 0x040fe20007ffe1ff */
[----:B------:R-:W-:Y:S01]  /*9920*/  IMAD.MOV.U32 R16, RZ, RZ, RZ ;  /* 0x000000ffff107224 */ /* 0x000fe200078e00ff */
[----:B------:R-:W-:-:S05]  /*9930*/  IADD3 R13, PT, PT, -R13, -0x43300000, RZ ;  /* 0xbcd000000d0d7810 */ /* 0x000fca0007ffe1ff */
[----:B------:R-:W-:Y:S02]  /*9940*/  DFMA R16, R32, -R16, R24 ;  /* 0x800000102010722b */ /* 0x000fe40000000018 */
[----:B------:R-:W-:-:S08]  /*9950*/  DMUL.RP R24, R24, R26 ;  /* 0x0000001a18187228 */ /* 0x000fd00000008000 */
[----:B------:R-:W-:Y:S02]  /*9960*/  FSETP.NEU.AND P0, PT, |R17|, R13, PT ;  /* 0x0000000d1100720b */ /* 0x000fe40003f0d200 */
[----:B------:R-:W-:Y:S02]  /*9970*/  LOP3.LUT R14, R25, R14, RZ, 0x3c, !PT ;  /* 0x0000000e190e7212 */ /* 0x000fe400078e3cff */
[----:B------:R-:W-:Y:S02]  /*9980*/  FSEL R32, R24, R32, !P0 ;  /* 0x0000002018207208 */ /* 0x000fe40004000000 */
[----:B------:R-:W-:-:S04]  /*9990*/  FSEL R14, R14, R33, !P0 ;  /* 0x000000210e0e7208 */ /* 0x000fc80004000000 */
[----:B------:R-:W-:Y:S01]  /*99a0*/  MOV R33, R14 ;  /* 0x0000000e00217202 */ /* 0x000fe20000000f00 */
[----:B------:R-:W-:Y:S06]  /*99b0*/  BRA `(.L_x_1049) ;  /* 0x0000000000607947 */ /* 0x000fec0003800000 */
.L_x_1048:
        /* <DEDUP_REMOVED lines=17> */
.L_x_1051:
[----:B------:R-:W-:-:S04]  /*9ad0*/  LOP3.LUT R32, R15, 0x80000, RZ, 0xfc, !PT ;  /* 0x000800000f207812 */ /* 0x000fc800078efcff */
[----:B------:R-:W-:Y:S01]  /*9ae0*/  MOV R33, R32 ;  /* 0x0000002000217202 */ /* 0x000fe20000000f00 */
[----:B------:R-:W-:Y:S01]  /*9af0*/  IMAD.MOV.U32 R32, RZ, RZ, R14 ;  /* 0x000000ffff207224 */ /* 0x000fe200078e000e */
[----:B------:R-:W-:Y:S06]  /*9b00*/  BRA `(.L_x_1049) ;  /* 0x00000000000c7947 */ /* 0x000fec0003800000 */
.L_x_1050:
[----:B------:R-:W-:-:S04]  /*9b10*/  LOP3.LUT R32, R13, 0x80000, RZ, 0xfc, !PT ;  /* 0x000800000d207812 */ /* 0x000fc800078efcff */
[----:B------:R-:W-:Y:S02]  /*9b20*/  MOV R33, R32 ;  /* 0x0000002000217202 */ /* 0x000fe40000000f00 */
[----:B------:R-:W-:-:S07]  /*9b30*/  MOV R32, R12 ;  /* 0x0000000c00207202 */ /* 0x000fce0000000f00 */
.L_x_1049:
[----:B------:R-:W-:Y:S01]  /*9b40*/  MOV R14, R0 ;  /* 0x00000000000e7202 */ /* 0x000fe20000000f00 */
[----:B------:R-:W-:Y:S01]  /*9b50*/  IMAD.MOV.U32 R15, RZ, RZ, 0x0 ;  /* 0x00000000ff0f7424 */ /* 0x000fe200078e00ff */
[----:B------:R-:W-:Y:S01]  /*9b60*/  MOV R12, R33 ;  /* 0x00000021000c7202 */ /* 0x000fe20000000f00 */
[----:B------:R-:W-:Y:S02]  /*9b70*/  IMAD.MOV.U32 R11, RZ, RZ, R32 ;  /* 0x000000ffff0b7224 */ /* 0x000fe400078e0020 */
[----:B------:R-:W-:Y:S05]  /*9b80*/  RET.REL.NODEC R14 `(svd_jacobi_f64) ;  /* 0xffffff640e1c7950 */ /* 0x000fea0003c3ffff */
        .weak           $__internal_16_$__cuda_sm20_dsqrt_rn_f64_mediumpath_v1
        .type           $__internal_16_$__cuda_sm20_dsqrt_rn_f64_mediumpath_v1,@function
        .size           $__internal_16_$__cuda_sm20_dsqrt_rn_f64_mediumpath_v1,(.L_x_1806 - $__internal_16_$__cuda_sm20_dsqrt_rn_f64_mediumpath_v1)
$__internal_16_$__cuda_sm20_dsqrt_rn_f64_mediumpath_v1:
[----:B------:R-:W-:Y:S02]  /*9b90*/  ISETP.GE.U32.AND P0, PT, R10, -0x3400000, PT ;  /* 0xfcc000000a00780c */ /* 0x000fe40003f06070 */
[----:B------:R-:W-:Y:S01]  /*9ba0*/  MOV R10, R14 ;  /* 0x0000000e000a7202 */ /* 0x000fe20000000f00 */
[----:B------:R-:W-:Y:S01]  /*9bb0*/  IMAD.MOV.U32 R14, RZ, RZ, R16 ;  /* 0x000000ffff0e7224 */ /* 0x000fe200078e0010 */
[----:B------:R-:W-:Y:S02]  /*9bc0*/  MOV R13, R15 ;  /* 0x0000000f000d7202 */ /* 0x000fe40000000f00 */
[----:B------:R-:W-:Y:S02]  /*9bd0*/  MOV R15, R21 ;  /* 0x00000015000f7202 */ /* 0x000fe40000000f00 */
[----:B------:R-:W-:-:S05]  /*9be0*/  MOV R16, R20 ;  /* 0x0000001400107202 */ /* 0x000fca0000000f00 */
        /* <DEDUP_REMOVED lines=9> */
.L_x_1052:
        /* <DEDUP_REMOVED lines=24> */
.L_x_1054:
[----:B------:R-:W-:-:S11]  /*9e00*/  DADD R12, R10, R10 ;  /* 0x000000000a0c7229 */ /* 0x000fd6000000000a */
.L_x_1053:
[----:B------:R-:W-:Y:S01]  /*9e10*/  MOV R10, R0 ;  /* 0x00000000000a7202 */ /* 0x000fe20000000f00 */
[----:B------:R-:W-:Y:S01]  /*9e20*/  IMAD.MOV.U32 R17, RZ, RZ, R13 ;  /* 0x000000ffff117224 */ /* 0x000fe200078e000d */
[----:B------:R-:W-:Y:S02]  /*9e30*/  MOV R11, 0x0 ;  /* 0x00000000000b7802 */ /* 0x000fe40000000f00 */
[----:B------:R-:W-:Y:S02]  /*9e40*/  MOV R16, R12 ;  /* 0x0000000c00107202 */ /* 0x000fe40000000f00 */
[----:B------:R-:W-:Y:S05]  /*9e50*/  RET.REL.NODEC R10 `(svd_jacobi_f64) ;  /* 0xffffff600a687950 */ /* 0x000fea0003c3ffff */
.L_x_1055:
        /* <DEDUP_REMOVED lines=10> */
.L_x_1806:


//--------------------- .text.svd_jacobi_f32      --------------------------
	.section	.text.svd_jacobi_f32,"ax",@progbits
	.align	128
        .global         svd_jacobi_f32
        .type           svd_jacobi_f32,@function
        .size           svd_jacobi_f32,(.L_x_1809 - svd_jacobi_f32)
        .other          svd_jacobi_f32,@"STO_CUDA_ENTRY STV_DEFAULT"
svd_jacobi_f32:
.text.svd_jacobi_f32:
[----:B------:R-:W-:Y:S01]  /*0000*/  LDC R1, c[0x0][0x37c] ;  /* 0x0000df00ff017b82 */ /* 0x000fe20000000800 */
[----:B------:R-:W0:Y:S07]  /*0010*/  S2R R0, SR_TID.X ;  /* 0x0000000000007919 */ /* 0x000e2e0000002100 */
[----:B------:R-:W0:Y:S02]  /*0020*/  S2UR UR4, SR_CTAID.X ;  /* 0x00000000000479c3 */ /* 0x000e240000002500 */
[----:B0-----:R-:W-:-:S13]  /*0030*/  LOP3.LUT P0, RZ, R0, UR4, RZ, 0xfc, !PT ;  /* 0x0000000400ff7c12 */ /* 0x001fda000f80fcff */
[----:B------:R-:W-:Y:S05]  /*0040*/  @P0 EXIT ;  /* 0x000000000000094d */ /* 0x000fea0003800000 */
[----:B------:R-:W0:Y:S01]  /*0050*/  LDCU UR6, c[0x0][0x39c] ;  /* 0x00007380ff0677ac */ /* 0x000e220008000800 */
[----:B------:R-:W1:Y:S01]  /*0060*/  LDCU.64 UR10, c[0x0][0x358] ;  /* 0x00006b00ff0a77ac */ /* 0x000e620008000a00 */
[----:B0-----:R-:W-:Y:S02]  /*0070*/  UISETP.NE.AND UP0, UPT, UR6, URZ, UPT ;  /* 0x000000ff0600728c */ /* 0x001fe4000bf05270 */
[----:B------:R-:W-:-:S05]  /*0080*/  I2FP.F32.U32 R4, UR6 ;  /* 0x0000000600047c45 */ /* 0x000fca0008201000 */
[----:B------:R-:W-:Y:S02]  /*0090*/  FMUL R4, R4, 1.1920928955078125e-07 ;  /* 0x3400000004047820 */ /* 0x000fe40000400000 */
[----:B-1----:R-:W-:Y:S05]  /*00a0*/  BRA.U UP0, `(.L_x_1056) ;  /* 0x00000001000c7547 */ /* 0x002fea000b800000 */
[----:B------:R-:W-:-:S13]  /*00b0*/  FSETP.GT.AND P0, PT, R4, RZ, PT ;  /* 0x000000ff0400720b */ /* 0x000fda0003f04000 */
[----:B------:R-:W-:Y:S05]  /*00c0*/  @P0 BRA `(.L_x_1057) ;  /* 0x0000004000880947 */ /* 0x000fea0003800000 */
[----:B------:R-:W-:Y:S05]  /*00d0*/  BRA `(.L_x_1058) ;  /* 0x0000004000907947 */ /* 0x000fea0003800000 */
.L_x_1056:
[----:B------:R-:W-:Y:S02]  /*00e0*/  ULOP3.LUT UR12, UR6, 0x7, URZ, 0xc0, !UPT ;  /* 0x00000007060c7892 */ /* 0x000fe4000f8ec0ff */
[----:B------:R-:W-:Y:S02]  /*00f0*/  ULOP3.LUT UR14, UR6, 0x3, URZ, 0xc0, !UPT ;  /* 0x00000003060e7892 */ /* 0x000fe4000f8ec0ff */
[----:B------:R-:W-:Y:S02]  /*0100*/  ULOP3.LUT UR15, UR6, 0xfffffff8, URZ, 0xc0, !UPT ;  /* 0xfffffff8060f7892 */ /* 0x000fe4000f8ec0ff */
[----:B------:R-:W-:Y:S02]  /*0110*/  ULOP3.LUT UR6, UR6, 0x1, URZ, 0xc0, !UPT ;  /* 0x0000000106067892 */ /* 0x000fe4000f8ec0ff */
[----:B------:R-:W-:Y:S01]  /*0120*/  UIADD3 UR13, UPT, UPT, UR12, -0x1, URZ ;  /* 0xffffffff0c0d7890 */ /* 0x000fe2000fffe0ff */
[----:B------:R-:W-:-:S11]  /*0130*/  UMOV UR4, URZ ;  /* 0x000000ff00047c82 */ /* 0x000fd60008000000 */
.L_x_1064:
[----:B0-----:R-:W0:Y:S01]  /*0140*/  LDC R0, c[0x0][0x39c] ;  /* 0x0000e700ff007b82 */ /* 0x001e220000000800 */
[----:B--2---:R-:W-:Y:S01]  /*0150*/  HFMA2 R5, -RZ, RZ, 0, 0 ;  /* 0x00000000ff057431 */ /* 0x004fe200000001ff */
[----:B0-----:R-:W-:-:S13]  /*0160*/  ISETP.GE.U32.AND P0, PT, R0, 0x8, PT ;  /* 0x000000080000780c */ /* 0x001fda0003f06070 */
[----:B-1----:R-:W-:Y:S05]  /*0170*/  @!P0 BRA `(.L_x_1059) ;  /* 0x0000000000d48947 */ /* 0x002fea0003800000 */
[----:B------:R-:W0:Y:S01]  /*0180*/  LDC.64 R2, c[0x0][0x388] ;  /* 0x0000e200ff027b82 */ /* 0x000e220000000a00 */
[----:B------:R-:W-:-:S07]  /*0190*/  MOV R5, RZ ;  /* 0x000000ff00057202 */ /* 0x000fce0000000f00 */
.L_x_1060:
[C---:B-1----:R-:W-:Y:S02]  /*01a0*/  IADD3 R7, PT, PT, R5.reuse, 0x2, RZ ;  /* 0x0000000205077810 */ /* 0x042fe40007ffe0ff */
[----:B------:R-:W-:Y:S02]  /*01b0*/  IADD3 R6, PT, PT, R5, 0x1, RZ ;  /* 0x0000000105067810 */ /* 0x000fe40007ffe0ff */
[----:B------:R-:W-:Y:S01]  /*01c0*/  ISETP.NE.AND P5, PT, R7, UR4, PT ;  /* 0x0000000407007c0c */ /* 0x000fe2000bfa5270 */
[----:B------:R-:W-:Y:S01]  /*01d0*/  IMAD R7, R0, UR4, R5 ;  /* 0x0000000400077c24 */ /* 0x000fe2000f8e0205 */
[----:B------:R-:W-:Y:S02]  /*01e0*/  ISETP.NE.AND P4, PT, R6, UR4, PT ;  /* 0x0000000406007c0c */ /* 0x000fe4000bf85270 */
[C---:B------:R-:W-:Y:S02]  /*01f0*/  IADD3 R8, PT, PT, R5.reuse, 0x3, RZ ;  /* 0x0000000305087810 */ /* 0x040fe40007ffe0ff */
[----:B------:R-:W-:-:S02]  /*0200*/  IADD3 R6, PT, PT, R5, 0x4, RZ ;  /* 0x0000000405067810 */ /* 0x000fc40007ffe0ff */
[C---:B------:R-:W-:Y:S02]  /*0210*/  IADD3 R9, PT, PT, R5.reuse, 0x5, RZ ;  /* 0x0000000505097810 */ /* 0x040fe40007ffe0ff */
[----:B------:R-:W-:Y:S02]  /*0220*/  ISETP.NE.AND P3, PT, R5, UR4, PT ;  /* 0x0000000405007c0c */ /* 0x000fe4000bf65270 */
[C---:B------:R-:W-:Y:S02]  /*0230*/  IADD3 R11, PT, PT, R7.reuse, 0x1, RZ ;  /* 0x00000001070b7810 */ /* 0x040fe40007ffe0ff */
[----:B------:R-:W-:Y:S02]  /*0240*/  IADD3 R13, PT, PT, R7, 0x2, RZ ;  /* 0x00000002070d7810 */ /* 0x000fe40007ffe0ff */
[----:B------:R-:W-:Y:S01]  /*0250*/  ISETP.NE.AND P0, PT, R8, UR4, PT ;  /* 0x0000000408007c0c */ /* 0x000fe2000bf05270 */
[----:B0-----:R-:W-:Y:S01]  /*0260*/  IMAD.WIDE.U32 R10, R11, 0x4, R2 ;  /* 0x000000040b0a7825 */ /* 0x001fe200078e0002 */
[----:B------:R-:W-:-:S02]  /*0270*/  ISETP.NE.AND P2, PT, R6, UR4, PT ;  /* 0x0000000406007c0c */ /* 0x000fc4000bf45270 */
[----:B------:R-:W-:Y:S01]  /*0280*/  ISETP.NE.AND P1, PT, R9, UR4, PT ;  /* 0x0000000409007c0c */ /* 0x000fe2000bf25270 */
[--C-:B------:R-:W-:Y:S01]  /*0290*/  IMAD.WIDE.U32 R8, R7, 0x4, R2.reuse ;  /* 0x0000000407087825 */ /* 0x100fe200078e0002 */
[C---:B------:R-:W-:Y:S02]  /*02a0*/  IADD3 R14, PT, PT, R5.reuse, 0x7, RZ ;  /* 0x00000007050e7810 */ /* 0x040fe40007ffe0ff */
[----:B------:R-:W-:Y:S01]  /*02b0*/  IADD3 R6, PT, PT, R5, 0x6, RZ ;  /* 0x0000000605067810 */ /* 0x000fe20007ffe0ff */
[----:B------:R-:W-:Y:S01]  /*02c0*/  IMAD.WIDE.U32 R12, R13, 0x4, R2 ;  /* 0x000000040d0c7825 */ /* 0x000fe200078e0002 */
[----:B------:R-:W-:Y:S02]  /*02d0*/  FSEL R15, RZ, 1, P3 ;  /* 0x3f800000ff0f7808 */ /* 0x000fe40001800000 */
[C---:B------:R-:W-:Y:S02]  /*02e0*/  IADD3 R23, PT, PT, R7.reuse, 0x3, RZ ;  /* 0x0000000307177810 */ /* 0x040fe40007ffe0ff */
[----:B------:R-:W-:Y:S01]  /*02f0*/  FSEL R17, RZ, 1, P4 ;  /* 0x3f800000ff117808 */ /* 0x000fe20002000000 */
[----:B------:R0:W-:Y:S01]  /*0300*/  STG.E desc[UR10][R8.64], R15 ;  /* 0x0000000f08007986 */ /* 0x0001e2000c10190a */
[----:B------:R-:W-:-:S02]  /*0310*/  IADD3 R25, PT, PT, R7, 0x4, RZ ;  /* 0x0000000407197810 */ /* 0x000fc40007ffe0ff */
[----:B------:R-:W-:Y:S01]  /*0320*/  FSEL R19, RZ, 1, P5 ;  /* 0x3f800000ff137808 */ /* 0x000fe20002800000 */
[----:B------:R1:W-:Y:S01]  /*0330*/  STG.E desc[UR10][R10.64], R17 ;  /* 0x000000110a007986 */ /* 0x0003e2000c10190a */
[C---:B------:R-:W-:Y:S02]  /*0340*/  IADD3 R27, PT, PT, R7.reuse, 0x5, RZ ;  /* 0x00000005071b7810 */ /* 0x040fe40007ffe0ff */
[----:B------:R-:W-:Y:S01]  /*0350*/  ISETP.NE.AND P4, PT, R14, UR4, PT ;  /* 0x000000040e007c0c */ /* 0x000fe2000bf85270 */
[----:B------:R2:W-:Y:S01]  /*0360*/  STG.E desc[UR10][R12.64], R19 ;  /* 0x000000130c007986 */ /* 0x0005e2000c10190a */
[----:B------:R-:W-:Y:S02]  /*0370*/  IADD3 R29, PT, PT, R7, 0x6, RZ ;  /* 0x00000006071d7810 */ /* 0x000fe40007ffe0ff */
[----:B------:R-:W-:Y:S01]  /*0380*/  ISETP.NE.AND P3, PT, R6, UR4, PT ;  /* 0x0000000406007c0c */ /* 0x000fe2000bf65270 */
[----:B0-----:R-:W-:Y:S01]  /*0390*/  IMAD.WIDE.U32 R8, R25, 0x4, R2 ;  /* 0x0000000419087825 */ /* 0x001fe200078e0002 */
[----:B------:R-:W-:-:S02]  /*03a0*/  IADD3 R14, PT, PT, R7, 0x7, RZ ;  /* 0x00000007070e7810 */ /* 0x000fc40007ffe0ff */
[----:B------:R-:W-:Y:S01]  /*03b0*/  FSEL R21, RZ, 1, P0 ;  /* 0x3f800000ff157808 */ /* 0x000fe20000000000 */
[--C-:B------:R-:W-:Y:S01]  /*03c0*/  IMAD.WIDE.U32 R6, R23, 0x4, R2.reuse ;  /* 0x0000000417067825 */ /* 0x100fe200078e0002 */
[----:B------:R-:W-:Y:S02]  /*03d0*/  FSEL R23, RZ, 1, P2 ;  /* 0x3f800000ff177808 */ /* 0x000fe40001000000 */
[----:B-1----:R-:W-:Y:S01]  /*03e0*/  FSEL R17, RZ, 1, P1 ;  /* 0x3f800000ff117808 */ /* 0x002fe20000800000 */
[--C-:B------:R-:W-:Y:S01]  /*03f0*/  IMAD.WIDE.U32 R10, R27, 0x4, R2.reuse ;  /* 0x000000041b0a7825 */ /* 0x100fe200078e0002 */
[----:B--2---:R-:W-:Y:S01]  /*0400*/  FSEL R19, RZ, 1, P3 ;  /* 0x3f800000ff137808 */ /* 0x004fe20001800000 */
[----:B------:R1:W-:Y:S01]  /*0410*/  STG.E desc[UR10][R6.64], R21 ;  /* 0x0000001506007986 */ /* 0x0003e2000c10190a */
[----:B------:R-:W-:Y:S01]  /*0420*/  FSEL R25, RZ, 1, P4 ;  /* 0x3f800000ff197808 */ /* 0x000fe20002000000 */
[--C-:B------:R-:W-:Y:S01]  /*0430*/  IMAD.WIDE.U32 R12, R29, 0x4, R2.reuse ;  /* 0x000000041d0c7825 */ /* 0x100fe200078e0002 */
[----:B------:R-:W-:Y:S01]  /*0440*/  IADD3 R5, PT, PT, R5, 0x8, RZ ;  /* 0x0000000805057810 */ /* 0x000fe20007ffe0ff */
[----:B------:R1:W-:Y:S02]  /*0450*/  STG.E desc[UR10][R8.64], R23 ;  /* 0x0000001708007986 */ /* 0x0003e4000c10190a */
[----:B------:R-:W-:Y:S01]  /*0460*/  IMAD.WIDE.U32 R14, R14, 0x4, R2 ;  /* 0x000000040e0e7825 */ /* 0x000fe200078e0002 */
[----:B------:R-:W-:Y:S01]  /*0470*/  ISETP.NE.AND P0, PT, R5, UR15, PT ;  /* 0x0000000f05007c0c */ /* 0x000fe2000bf05270 */
[----:B------:R1:W-:Y:S04]  /*0480*/  STG.E desc[UR10][R10.64], R17 ;  /* 0x000000110a007986 */ /* 0x0003e8000c10190a */
[----:B------:R1:W-:Y:S04]  /*0490*/  STG.E desc[UR10][R12.64], R19 ;  /* 0x000000130c007986 */ /* 0x0003e8000c10190a */
[----:B------:R1:W-:Y:S04]  /*04a0*/  STG.E desc[UR10][R14.64], R25 ;  /* 0x000000190e007986 */ /* 0x0003e8000c10190a */
[----:B------:R-:W-:Y:S05]  /*04b0*/  @P0 BRA `(.L_x_1060) ;  /* 0xfffffffc00380947 */ /* 0x000fea000383ffff */
[----:B------:R-:W-:-:S07]  /*04c0*/  MOV R5, UR15 ;  /* 0x0000000f00057c02 */ /* 0x000fce0008000f00 */
.L_x_1059:
[----:B------:R-:W-:-:S09]  /*04d0*/  UISETP.NE.AND UP0, UPT, UR12, URZ, UPT ;  /* 0x000000ff0c00728c */ /* 0x000fd2000bf05270 */
[----:B------:R-:W-:Y:S05]  /*04e0*/  BRA.U !UP0, `(.L_x_1061) ;  /* 0x0000000108cc7547 */ /* 0x000fea000b800000 */
[----:B------:R-:W-:Y:S02]  /*04f0*/  UISETP.GE.U32.AND UP0, UPT, UR13, 0x3, UPT ;  /* 0x000000030d00788c */ /* 0x000fe4000bf06070 */
[----:B------:R-:W-:-:S07]  /*0500*/  UISETP.NE.AND UP1, UPT, UR14, URZ, UPT ;  /* 0x000000ff0e00728c */ /* 0x000fce000bf25270 */
[----:B------:R-:W-:Y:S05]  /*0510*/  BRA.U !UP0, `(.L_x_1062) ;  /* 0x0000000108647547 */ /* 0x000fea000b800000 */
[----:B-1----:R-:W0:Y:S01]  /*0520*/  LDC.64 R10, c[0x0][0x388] ;  /* 0x0000e200ff0a7b82 */ /* 0x002e220000000a00 */
[----:B------:R-:W-:Y:S01]  /*0530*/  IMAD R3, R0, UR4, R5 ;  /* 0x0000000400037c24 */ /* 0x000fe2000f8e0205 */
[C---:B------:R-:W-:Y:S02]  /*0540*/  IADD3 R7, PT, PT, R5.reuse, 0x3, RZ ;  /* 0x0000000305077810 */ /* 0x040fe40007ffe0ff */
[----:B------:R-:W-:Y:S02]  /*0550*/  IADD3 R2, PT, PT, R5, 0x1, RZ ;  /* 0x0000000105027810 */ /* 0x000fe40007ffe0ff */
[----:B------:R-:W-:Y:S02]  /*0560*/  ISETP.NE.AND P3, PT, R7, UR4, PT ;  /* 0x0000000407007c0c */ /* 0x000fe4000bf65270 */
[----:B------:R-:W-:Y:S02]  /*0570*/  IADD3 R6, PT, PT, R5, 0x2, RZ ;  /* 0x0000000205067810 */ /* 0x000fe40007ffe0ff */
[----:B------:R-:W-:-:S02]  /*0580*/  IADD3 R7, PT, PT, R3, 0x1, RZ ;  /* 0x0000000103077810 */ /* 0x000fc40007ffe0ff */
[C---:B------:R-:W-:Y:S02]  /*0590*/  IADD3 R9, PT, PT, R3.reuse, 0x2, RZ ;  /* 0x0000000203097810 */ /* 0x040fe40007ffe0ff */
[----:B------:R-:W-:Y:S02]  /*05a0*/  IADD3 R13, PT, PT, R3, 0x3, RZ ;  /* 0x00000003030d7810 */ /* 0x000fe40007ffe0ff */
[----:B------:R-:W-:Y:S02]  /*05b0*/  ISETP.NE.AND P0, PT, R5, UR4, PT ;  /* 0x0000000405007c0c */ /* 0x000fe4000bf05270 */
[----:B------:R-:W-:Y:S02]  /*05c0*/  ISETP.NE.AND P1, PT, R2, UR4, PT ;  /* 0x0000000402007c0c */ /* 0x000fe4000bf25270 */
[----:B------:R-:W-:Y:S02]  /*05d0*/  ISETP.NE.AND P2, PT, R6, UR4, PT ;  /* 0x0000000406007c0c */ /* 0x000fe4000bf45270 */
[----:B------:R-:W-:Y:S01]  /*05e0*/  FSEL R15, RZ, 1, P1 ;  /* 0x3f800000ff0f7808 */ /* 0x000fe20000800000 */
[----:B0-----:R-:W-:Y:S01]  /*05f0*/  IMAD.WIDE.U32 R2, R3, 0x4, R10 ;  /* 0x0000000403027825 */ /* 0x001fe200078e000a */
[----:B------:R-:W-:-:S02]  /*0600*/  FSEL R17, RZ, 1, P2 ;  /* 0x3f800000ff117808 */ /* 0x000fc40001000000 */
[----:B------:R-:W-:Y:S01]  /*0610*/  FSEL R19, RZ, 1, P3 ;  /* 0x3f800000ff137808 */ /* 0x000fe20001800000 */
[----:B------:R-:W-:Y:S01]  /*0620*/  IMAD.WIDE.U32 R6, R7, 0x4, R10 ;  /* 0x0000000407067825 */ /* 0x000fe200078e000a */
[----:B------:R-:W-:-:S03]  /*0630*/  IADD3 R5, PT, PT, R5, 0x4, RZ ;  /* 0x0000000405057810 */ /* 0x000fc60007ffe0ff */
[----:B------:R-:W-:-:S04]  /*0640*/  IMAD.WIDE.U32 R8, R9, 0x4, R10 ;  /* 0x0000000409087825 */ /* 0x000fc800078e000a */
[----:B------:R-:W-:Y:S01]  /*0650*/  IMAD.WIDE.U32 R10, R13, 0x4, R10 ;  /* 0x000000040d0a7825 */ /* 0x000fe200078e000a */
[----:B------:R-:W-:-:S05]  /*0660*/  FSEL R13, RZ, 1, P0 ;  /* 0x3f800000ff0d7808 */ /* 0x000fca0000000000 */
[----:B------:R0:W-:Y:S04]  /*0670*/  STG.E desc[UR10][R2.64], R13 ;  /* 0x0000000d02007986 */ /* 0x0001e8000c10190a */
[----:B------:R0:W-:Y:S04]  /*0680*/  STG.E desc[UR10][R6.64], R15 ;  /* 0x0000000f06007986 */ /* 0x0001e8000c10190a */
[----:B------:R0:W-:Y:S04]  /*0690*/  STG.E desc[UR10][R8.64], R17 ;  /* 0x0000001108007986 */ /* 0x0001e8000c10190a */
[----:B------:R0:W-:Y:S02]  /*06a0*/  STG.E desc[UR10][R10.64], R19 ;  /* 0x000000130a007986 */ /* 0x0001e4000c10190a */
.L_x_1062:
[----:B------:R-:W-:Y:S05]  /*06b0*/  BRA.U !UP1, `(.L_x_1061) ;  /* 0x0000000109587547 */ /* 0x000fea000b800000 */
[----:B------:R-:W-:Y:S01]  /*06c0*/  ISETP.NE.AND P0, PT, RZ, UR6, PT ;  /* 0x00000006ff007c0c */ /* 0x000fe2000bf05270 */
[----:B------:R-:W-:-:S12]  /*06d0*/  UISETP.NE.AND UP0, UPT, UR14, 0x1, UPT ;  /* 0x000000010e00788c */ /* 0x000fd8000bf05270 */
[----:B01----:R-:W0:Y:S01]  /*06e0*/  @P0 LDC.64 R8, c[0x0][0x388] ;  /* 0x0000e200ff080b82 */ /* 0x003e220000000a00 */
[----:B------:R-:W-:Y:S05]  /*06f0*/  BRA.U !UP0, `(.L_x_1063) ;  /* 0x0000000108347547 */ /* 0x000fea000b800000 */
[----:B------:R-:W1:Y:S01]  /*0700*/  LDC.64 R2, c[0x0][0x388] ;  /* 0x0000e200ff027b82 */ /* 0x000e620000000a00 */
[----:B------:R-:W-:Y:S01]  /*0710*/  IMAD R7, R0, UR4, R5 ;  /* 0x0000000400077c24 */ /* 0x000fe2000f8e0205 */
[C---:B------:R-:W-:Y:S02]  /*0720*/  IADD3 R6, PT, PT, R5.reuse, 0x1, RZ ;  /* 0x0000000105067810 */ /* 0x040fe40007ffe0ff */
[----:B------:R-:W-:Y:S02]  /*0730*/  ISETP.NE.AND P1, PT, R5, UR4, PT ;  /* 0x0000000405007c0c */ /* 0x000fe4000bf25270 */
[----:B------:R-:W-:Y:S02]  /*0740*/  IADD3 R11, PT, PT, R7, 0x1, RZ ;  /* 0x00000001070b7810 */ /* 0x000fe40007ffe0ff */
[----:B------:R-:W-:Y:S02]  /*0750*/  ISETP.NE.AND P2, PT, R6, UR4, PT ;  /* 0x0000000406007c0c */ /* 0x000fe4000bf45270 */
[----:B------:R-:W-:-:S02]  /*0760*/  IADD3 R5, PT, PT, R5, 0x2, RZ ;  /* 0x0000000205057810 */ /* 0x000fc40007ffe0ff */
[----:B------:R-:W-:Y:S01]  /*0770*/  FSEL R13, RZ, 1, P2 ;  /* 0x3f800000ff0d7808 */ /* 0x000fe20001000000 */
[----:B-1----:R-:W-:-:S04]  /*0780*/  IMAD.WIDE.U32 R6, R7, 0x4, R2 ;  /* 0x0000000407067825 */ /* 0x002fc800078e0002 */
[----:B------:R-:W-:Y:S01]  /*0790*/  IMAD.WIDE.U32 R2, R11, 0x4, R2 ;  /* 0x000000040b027825 */ /* 0x000fe200078e0002 */
[----:B------:R-:W-:-:S05]  /*07a0*/  FSEL R11, RZ, 1, P1 ;  /* 0x3f800000ff0b7808 */ /* 0x000fca0000800000 */
[----:B------:R1:W-:Y:S04]  /*07b0*/  STG.E desc[UR10][R6.64], R11 ;  /* 0x0000000b06007986 */ /* 0x0003e8000c10190a */
[----:B------:R1:W-:Y:S02]  /*07c0*/  STG.E desc[UR10][R2.64], R13 ;  /* 0x0000000d02007986 */ /* 0x0003e4000c10190a */
.L_x_1063:
[----:B-1----:R-:W-:Y:S01]  /*07d0*/  @P0 IMAD R3, R0, UR4, R5 ;  /* 0x0000000400030c24 */ /* 0x002fe2000f8e0205 */
[----:B------:R-:W-:-:S03]  /*07e0*/  @P0 ISETP.NE.AND P1, PT, R5, UR4, PT ;  /* 0x0000000405000c0c */ /* 0x000fc6000bf25270 */
[----:B0-----:R-:W-:Y:S01]  /*07f0*/  @P0 IMAD.WIDE.U32 R2, R3, 0x4, R8 ;  /* 0x0000000403020825 */ /* 0x001fe200078e0008 */
[----:B------:R-:W-:-:S05]  /*0800*/  @P0 FSEL R5, RZ, 1, P1 ;  /* 0x3f800000ff050808 */ /* 0x000fca0000800000 */
[----:B------:R2:W-:Y:S04]  /*0810*/  @P0 STG.E desc[UR10][R2.64], R5 ;  /* 0x0000000502000986 */ /* 0x0005e8000c10190a */
.L_x_1061:
[----:B------:R-:W-:-:S06]  /*0820*/  UIADD3 UR4, UPT, UPT, UR4, 0x1, URZ ;  /* 0x0000000104047890 */ /* 0x000fcc000fffe0ff */
[----:B------:R-:W-:-:S13]  /*0830*/  ISETP.NE.AND P0, PT, R0, UR4, PT ;  /* 0x0000000400007c0c */ /* 0x000fda000bf05270 */
[----:B------:R-:W-:Y:S05]  /*0840*/  @P0 BRA `(.L_x_1064) ;  /* 0xfffffff8003c0947 */ /* 0x000fea000383ffff */
[----:B------:R-:W3:Y:S02]  /*0850*/  LDCU UR7, c[0x0][0x398] ;  /* 0x00007300ff0777ac */ /* 0x000ee40008000800 */
[----:B---3--:R-:W-:-:S09]  /*0860*/  UISETP.NE.AND UP0, UPT, UR7, URZ, UPT ;  /* 0x000000ff0700728c */ /* 0x008fd2000bf05270 */
[----:B------:R-:W-:Y:S05]  /*0870*/  BRA.U UP0, `(.L_x_1065) ;  /* 0x0000000d000c7547 */ /* 0x000fea000b800000 */
[----:B------:R-:W-:-:S05]  /*0880*/  UMOV UR4, URZ ;  /* 0x000000ff00047c82 */ /* 0x000fca0008000000 */
.L_x_1074:
[----:B01-34-:R-:W-:-:S05]  /*0890*/  UMOV UR5, URZ ;  /* 0x000000ff00057c82 */ /* 0x01bfca0008000000 */
.L_x_1073:
[----:B------:R-:W2:Y:S01]  /*08a0*/  LDCU UR8, c[0x0][0x39c] ;  /* 0x00007380ff0877ac */ /* 0x000ea20008000800 */
[----:B------:R-:W-:Y:S01]  /*08b0*/  UIADD3 UR7, UPT, UPT, UR5, 0x1, URZ ;  /* 0x0000000105077890 */ /* 0x000fe2000fffe0ff */
[----:B--2---:R-:W-:-:S05]  /*08c0*/  MOV R5, UR8 ;  /* 0x0000000800057c02 */ /* 0x004fca0008000f00 */
[----:B------:R-:W-:-:S13]  /*08d0*/  ISETP.LE.U32.AND P0, PT, R5, UR7, PT ;  /* 0x0000000705007c0c */ /* 0x000fda000bf03070 */
[----:B01-34-:R-:W-:Y:S05]  /*08e0*/  @P0 BRA `(.L_x_1066) ;  /* 0x0000000800cc0947 */ /* 0x01bfea0003800000 */
[----:B01----:R-:W-:-:S07]  /*08f0*/  MOV R6, UR7 ;  /* 0x0000000700067c02 */ /* 0x003fce0008000f00 */
.L_x_1072:
[----:B0-----:R-:W0:Y:S01]  /*0900*/  LDC R5, c[0x0][0x39c] ;  /* 0x0000e700ff057b82 */ /* 0x001e220000000800 */
[----:B-1----:R-:W-:Y:S01]  /*0910*/  HFMA2 R8, -RZ, RZ, 0, 0 ;  /* 0x00000000ff087431 */ /* 0x002fe200000001ff */
[----:B0-----:R-:W-:-:S13]  /*0920*/  ISETP.GE.U32.AND P0, PT, R5, 0x8, PT ;  /* 0x000000080500780c */ /* 0x001fda0003f06070 */
[----:B---34-:R-:W-:Y:S05]  /*0930*/  @!P0 BRA `(.L_x_1067) ;  /* 0x0000000400588947 */ /* 0x018fea0003800000 */
[----:B------:R-:W0:Y:S01]  /*0940*/  LDC.64 R2, c[0x0][0x388] ;  /* 0x0000e200ff027b82 */ /* 0x000e220000000a00 */
[----:B------:R-:W-:-:S07]  /*0950*/  MOV R8, RZ ;  /* 0x000000ff00087202 */ /* 0x000fce0000000f00 */
.L_x_1068:
[CC--:B---3--:R-:W-:Y:S02]  /*0960*/  IMAD R7, R8.reuse, R5.reuse, UR5 ;  /* 0x0000000508077e24 */ /* 0x0c8fe4000f8e0205 */
[----:B------:R-:W-:Y:S02]  /*0970*/  IMAD R9, R8, R5, R6 ;  /* 0x0000000508097224 */ /* 0x000fe400078e0206 */
[----:B0-----:R-:W-:-:S04]  /*0980*/  IMAD.WIDE.U32 R10, R7, 0x4, R2 ;  /* 0x00000004070a7825 */ /* 0x001fc800078e0002 */
[----:B------:R-:W-:Y:S01]  /*0990*/  IMAD.WIDE.U32 R12, R9, 0x4, R2 ;  /* 0x00000004090c7825 */ /* 0x000fe200078e0002 */
[----:B------:R-:W2:Y:S04]  /*09a0*/  LDG.E R0, desc[UR10][R10.64] ;  /* 0x0000000a0a007981 */ /* 0x000ea8000c1e1900 */
[----:B------:R-:W2:Y:S01]  /*09b0*/  LDG.E R15, desc[UR10][R12.64] ;  /* 0x0000000a0c0f7981 */ /* 0x000ea2000c1e1900 */
[-C--:B------:R-:W-:Y:S02]  /*09c0*/  IADD3 R18, PT, PT, R7, R5.reuse, RZ ;  /* 0x0000000507127210 */ /* 0x080fe40007ffe0ff */
[----:B------:R-:W-:-:S05]  /*09d0*/  IADD3 R19, PT, PT, R9, R5, RZ ;  /* 0x0000000509137210 */ /* 0x000fca0007ffe0ff */
[----:B------:R-:W-:-:S04]  /*09e0*/  IMAD.WIDE.U32 R16, R19, 0x4, R2 ;  /* 0x0000000413107825 */ /* 0x000fc800078e0002 */
[----:B--2---:R-:W-:Y:S01]  /*09f0*/  FFMA R7, -RZ, R15, R0 ;  /* 0x0000000fff077223 */ /* 0x004fe20000000100 */
[----:B------:R-:W-:Y:S01]  /*0a00*/  FFMA R9, RZ, R0, R15 ;  /* 0x00000000ff097223 */ /* 0x000fe2000000000f */
[----:B------:R-:W-:-:S03]  /*0a10*/  IMAD.WIDE.U32 R14, R18, 0x4, R2 ;  /* 0x00000004120e7825 */ /* 0x000fc600078e0002 */
[----:B------:R0:W-:Y:S04]  /*0a20*/  STG.E desc[UR10][R10.64], R7 ;  /* 0x000000070a007986 */ /* 0x0001e8000c10190a */
[----:B------:R1:W-:Y:S04]  /*0a30*/  STG.E desc[UR10][R12.64], R9 ;  /* 0x000000090c007986 */ /* 0x0003e8000c10190a */
[----:B------:R-:W2:Y:S04]  /*0a40*/  LDG.E R0, desc[UR10][R14.64] ;  /* 0x0000000a0e007981 */ /* 0x000ea8000c1e1900 */
[----:B------:R-:W2:Y:S01]  /*0a50*/  LDG.E R21, desc[UR10][R16.64] ;  /* 0x0000000a10157981 */ /* 0x000ea2000c1e1900 */
[----:B------:R-:W-:-:S02]  /*0a60*/  IADD3 R22, PT, PT, R18, R5, RZ ;  /* 0x0000000512167210 */ /* 0x000fc40007ffe0ff */
[----:B------:R-:W-:-:S03]  /*0a70*/  IADD3 R24, PT, PT, R19, R5, RZ ;  /* 0x0000000513187210 */ /* 0x000fc60007ffe0ff */
[----:B------:R-:W-:-:S04]  /*0a80*/  IMAD.WIDE.U32 R18, R22, 0x4, R2 ;  /* 0x0000000416127825 */ /* 0x000fc800078e0002 */
[----:B--2---:R-:W-:Y:S01]  /*0a90*/  FFMA R23, -RZ, R21, R0 ;  /* 0x00000015ff177223 */ /* 0x004fe20000000100 */
[----:B------:R-:W-:Y:S01]  /*0aa0*/  FFMA R25, RZ, R0, R21 ;  /* 0x00000000ff197223 */ /* 0x000fe20000000015 */
[----:B------:R-:W-:-:S03]  /*0ab0*/  IMAD.WIDE.U32 R20, R24, 0x4, R2 ;  /* 0x0000000418147825 */ /* 0x000fc600078e0002 */
[----:B------:R2:W-:Y:S04]  /*0ac0*/  STG.E desc[UR10][R14.64], R23 ;  /* 0x000000170e007986 */ /* 0x0005e8000c10190a */
[----:B------:R3:W-:Y:S04]  /*0ad0*/  STG.E desc[UR10][R16.64], R25 ;  /* 0x0000001910007986 */ /* 0x0007e8000c10190a */
[----:B------:R-:W4:Y:S04]  /*0ae0*/  LDG.E R0, desc[UR10][R18.64] ;  /* 0x0000000a12007981 */ /* 0x000f28000c1e1900 */
[----:B0-----:R-:W4:Y:S01]  /*0af0*/  LDG.E R7, desc[UR10][R20.64] ;  /* 0x0000000a14077981 */ /* 0x001f22000c1e1900 */
[----:B------:R-:W-:-:S02]  /*0b00*/  IADD3 R22, PT, PT, R22, R5, RZ ;  /* 0x0000000516167210 */ /* 0x000fc40007ffe0ff */
[----:B------:R-:W-:-:S03]  /*0b10*/  IADD3 R24, PT, PT, R24, R5, RZ ;  /* 0x0000000518187210 */ /* 0x000fc60007ffe0ff */
[----:B------:R-:W-:-:S04]  /*0b20*/  IMAD.WIDE.U32 R10, R22, 0x4, R2 ;  /* 0x00000004160a7825 */ /* 0x000fc800078e0002 */
[----:B-1----:R-:W-:-:S04]  /*0b30*/  IMAD.WIDE.U32 R12, R24, 0x4, R2 ;  /* 0x00000004180c7825 */ /* 0x002fc800078e0002 */
[----:B----4-:R-:W-:Y:S01]  /*0b40*/  FFMA R9, -RZ, R7, R0 ;  /* 0x00000007ff097223 */ /* 0x010fe20000000100 */
[----:B------:R-:W-:-:S04]  /*0b50*/  FFMA R7, RZ, R0, R7 ;  /* 0x00000000ff077223 */ /* 0x000fc80000000007 */
[----:B------:R-:W-:Y:S04]  /*0b60*/  STG.E desc[UR10][R18.64], R9 ;  /* 0x0000000912007986 */ /* 0x000fe8000c10190a */
[----:B------:R0:W-:Y:S04]  /*0b70*/  STG.E desc[UR10][R20.64], R7 ;  /* 0x0000000714007986 */ /* 0x0001e8000c10190a */
[----:B------:R-:W4:Y:S04]  /*0b80*/  LDG.E R0, desc[UR10][R10.64] ;  /* 0x0000000a0a007981 */ /* 0x000f28000c1e1900 */
[----:B--2---:R-:W4:Y:S01]  /*0b90*/  LDG.E R15, desc[UR10][R12.64] ;  /* 0x0000000a0c0f7981 */ /* 0x004f22000c1e1900 */
[----:B------:R-:W-:-:S02]  /*0ba0*/  IADD3 R22, PT, PT, R22, R5, RZ ;  /* 0x0000000516167210 */ /* 0x000fc40007ffe0ff */
[----:B------:R-:W-:-:S05]  /*0bb0*/  IADD3 R24, PT, PT, R24, R5, RZ ;  /* 0x0000000518187210 */ /* 0x000fca0007ffe0ff */
[----:B---3--:R-:W-:-:S04]  /*0bc0*/  IMAD.WIDE.U32 R16, R24, 0x4, R2 ;  /* 0x0000000418107825 */ /* 0x008fc800078e0002 */
[----:B----4-:R-:W-:Y:S01]  /*0bd0*/  FFMA R23, -RZ, R15, R0 ;  /* 0x0000000fff177223 */ /* 0x010fe20000000100 */
[----:B------:R-:W-:Y:S01]  /*0be0*/  FFMA R25, RZ, R0, R15 ;  /* 0x00000000ff197223 */ /* 0x000fe2000000000f */
[----:B------:R-:W-:-:S03]  /*0bf0*/  IMAD.WIDE.U32 R14, R22, 0x4, R2 ;  /* 0x00000004160e7825 */ /* 0x000fc600078e0002 */
[----:B------:R1:W-:Y:S04]  /*0c00*/  STG.E desc[UR10][R10.64], R23 ;  /* 0x000000170a007986 */ /* 0x0003e8000c10190a */
[----:B------:R2:W-:Y:S04]  /*0c10*/  STG.E desc[UR10][R12.64], R25 ;  /* 0x000000190c007986 */ /* 0x0005e8000c10190a */
[----:B------:R-:W3:Y:S04]  /*0c20*/  LDG.E R0, desc[UR10][R14.64] ;  /* 0x0000000a0e007981 */ /* 0x000ee8000c1e1900 */
[----:B0-----:R-:W3:Y:S01]  /*0c30*/  LDG.E R7, desc[UR10][R16.64] ;  /* 0x0000000a10077981 */ /* 0x001ee2000c1e1900 */
[----:B------:R-:W-:-:S02]  /*0c40*/  IADD3 R22, PT, PT, R22, R5, RZ ;  /* 0x0000000516167210 */ /* 0x000fc40007ffe0ff */
[----:B------:R-:W-:-:S03]  /*0c50*/  IADD3 R24, PT, PT, R24, R5, RZ ;  /* 0x0000000518187210 */ /* 0x000fc60007ffe0ff */
[----:B------:R-:W-:-:S04]  /*0c60*/  IMAD.WIDE.U32 R18, R22, 0x4, R2 ;  /* 0x0000000416127825 */ /* 0x000fc800078e0002 */
[----:B------:R-:W-:-:S04]  /*0c70*/  IMAD.WIDE.U32 R20, R24, 0x4, R2 ;  /* 0x0000000418147825 */ /* 0x000fc800078e0002 */
[----:B---3--:R-:W-:Y:S01]  /*0c80*/  FFMA R9, -RZ, R7, R0 ;  /* 0x00000007ff097223 */ /* 0x008fe20000000100 */
[----:B------:R-:W-:-:S04]  /*0c90*/  FFMA R7, RZ, R0, R7 ;  /* 0x00000000ff077223 */ /* 0x000fc80000000007 */
[----:B------:R-:W-:Y:S04]  /*0ca0*/  STG.E desc[UR10][R14.64], R9 ;  /* 0x000000090e007986 */ /* 0x000fe8000c10190a */
[----:B------:R0:W-:Y:S04]  /*0cb0*/  STG.E desc[UR10][R16.64], R7 ;  /* 0x0000000710007986 */ /* 0x0001e8000c10190a */
[----:B------:R-:W3:Y:S04]  /*0cc0*/  LDG.E R0, desc[UR10][R18.64] ;  /* 0x0000000a12007981 */ /* 0x000ee8000c1e1900 */
[----:B-1----:R-:W3:Y:S01]  /*0cd0*/  LDG.E R11, desc[UR10][R20.64] ;  /* 0x0000000a140b7981 */ /* 0x002ee2000c1e1900 */
[----:B------:R-:W-:-:S02]  /*0ce0*/  IADD3 R22, PT, PT, R22, R5, RZ ;  /* 0x0000000516167210 */ /* 0x000fc40007ffe0ff */
[----:B------:R-:W-:-:S05]  /*0cf0*/  IADD3 R24, PT, PT, R24, R5, RZ ;  /* 0x0000000518187210 */ /* 0x000fca0007ffe0ff */
[----:B--2---:R-:W-:-:S04]  /*0d00*/  IMAD.WIDE.U32 R12, R24, 0x4, R2 ;  /* 0x00000004180c7825 */ /* 0x004fc800078e0002 */
[----:B---3--:R-:W-:Y:S01]  /*0d10*/  FFMA R23, -RZ, R11, R0 ;  /* 0x0000000bff177223 */ /* 0x008fe20000000100 */
        /* <DEDUP_REMOVED lines=12> */
[----:B------:R3:W-:Y:S04]  /*0de0*/  STG.E desc[UR10][R10.64], R9 ;  /* 0x000000090a007986 */ /* 0x0007e8000c10190a */
[----:B------:R3:W-:Y:S04]  /*0df0*/  STG.E desc[UR10][R12.64], R7 ;  /* 0x000000070c007986 */ /* 0x0007e8000c10190a */
[----:B------:R-:W2:Y:S04]  /*0e00*/  LDG.E R0, desc[UR10][R14.64] ;  /* 0x0000000a0e007981 */ /* 0x000ea8000c1e1900 */
[----:B-1----:R-:W2:Y:S01]  /*0e10*/  LDG.E R19, desc[UR10][R16.64] ;  /* 0x0000000a10137981 */ /* 0x002ea2000c1e1900 */
[----:B------:R-:W-:-:S04]  /*0e20*/  IADD3 R8, PT, PT, R8, 0x8, RZ ;  /* 0x0000000808087810 */ /* 0x000fc80007ffe0ff */
[----:B------:R-:W-:Y:S01]  /*0e30*/  ISETP.NE.AND P0, PT, R8, UR15, PT ;  /* 0x0000000f08007c0c */ /* 0x000fe2000bf05270 */
[----:B--2---:R-:W-:Y:S01]  /*0e40*/  FFMA R21, -RZ, R19, R0 ;  /* 0x00000013ff157223 */ /* 0x004fe20000000100 */
[----:B------:R-:W-:-:S04]  /*0e50*/  FFMA R19, RZ, R0, R19 ;  /* 0x00000000ff137223 */ /* 0x000fc80000000013 */
[----:B------:R3:W-:Y:S04]  /*0e60*/  STG.E desc[UR10][R14.64], R21 ;  /* 0x000000150e007986 */ /* 0x0007e8000c10190a */
[----:B------:R3:W-:Y:S03]  /*0e70*/  STG.E desc[UR10][R16.64], R19 ;  /* 0x0000001310007986 */ /* 0x0007e6000c10190a */
[----:B------:R-:W-:Y:S05]  /*0e80*/  @P0 BRA `(.L_x_1068) ;  /* 0xfffffff800b40947 */ /* 0x000fea000383ffff */
[----:B------:R-:W-:-:S07]  /*0e90*/  MOV R8, UR15 ;  /* 0x0000000f00087c02 */ /* 0x000fce0008000f00 */
.L_x_1067:
[----:B------:R-:W-:-:S09]  /*0ea0*/  UISETP.NE.AND UP0, UPT, UR12, URZ, UPT ;  /* 0x000000ff0c00728c */ /* 0x000fd2000bf05270 */
[----:B------:R-:W-:Y:S05]  /*0eb0*/  BRA.U !UP0, `(.L_x_1069) ;  /* 0x00000005084c7547 */ /* 0x000fea000b800000 */
[----:B------:R-:W-:Y:S02]  /*0ec0*/  UISETP.GE.U32.AND UP0, UPT, UR13, 0x3, UPT ;  /* 0x000000030d00788c */ /* 0x000fe4000bf06070 */
[----:B------:R-:W-:-:S07]  /*0ed0*/  UISETP.NE.AND UP1, UPT, UR14, URZ, UPT ;  /* 0x000000ff0e00728c */ /* 0x000fce000bf25270 */
[----:B------:R-:W-:Y:S05]  /*0ee0*/  BRA.U !UP0, `(.L_x_1070) ;  /* 0x0000000108a87547 */ /* 0x000fea000b800000 */
[----:B------:R-:W0:Y:S01]  /*0ef0*/  LDC.64 R2, c[0x0][0x388] ;  /* 0x0000e200ff027b82 */ /* 0x000e220000000a00 */
        /* <DEDUP_REMOVED lines=24> */
[----:B------:R-:W3:Y:S04]  /*1080*/  LDG.E R0, desc[UR10][R18.64] ;  /* 0x0000000a12007981 */ /* 0x000ee8000c1e1900 */
[----:B0-----:R-:W3:Y:S01]  /*1090*/  LDG.E R7, desc[UR10][R20.64] ;  /* 0x0000000a14077981 */ /* 0x001ee2000c1e1900 */
[----:B------:R-:W-:-:S02]  /*10a0*/  IADD3 R11, PT, PT, R22, R5, RZ ;  /* 0x00000005160b7210 */ /* 0x000fc40007ffe0ff */
[----:B-1----:R-:W-:-:S03]  /*10b0*/  IADD3 R13, PT, PT, R24, R5, RZ ;  /* 0x00000005180d7210 */ /* 0x002fc60007ffe0ff */
[----:B------:R-:W-:-:S04]  /*10c0*/  IMAD.WIDE.U32 R10, R11, 0x4, R2 ;  /* 0x000000040b0a7825 */ /* 0x000fc800078e0002 */
[----:B------:R-:W-:-:S04]  /*10d0*/  IMAD.WIDE.U32 R2, R13, 0x4, R2 ;  /* 0x000000040d027825 */ /* 0x000fc800078e0002 */
[----:B---3--:R-:W-:Y:S01]  /*10e0*/  FFMA R9, -RZ, R7, R0 ;  /* 0x00000007ff097223 */ /* 0x008fe20000000100 */
[----:B------:R-:W-:-:S04]  /*10f0*/  FFMA R7, RZ, R0, R7 ;  /* 0x00000000ff077223 */ /* 0x000fc80000000007 */
[----:B------:R4:W-:Y:S04]  /*1100*/  STG.E desc[UR10][R18.64], R9 ;  /* 0x0000000912007986 */ /* 0x0009e8000c10190a */
[----:B------:R4:W-:Y:S04]  /*1110*/  STG.E desc[UR10][R20.64], R7 ;  /* 0x0000000714007986 */ /* 0x0009e8000c10190a */
[----:B------:R-:W2:Y:S04]  /*1120*/  LDG.E R0, desc[UR10][R10.64] ;  /* 0x0000000a0a007981 */ /* 0x000ea8000c1e1900 */
[----:B------:R-:W2:Y:S01]  /*1130*/  LDG.E R13, desc[UR10][R2.64] ;  /* 0x0000000a020d7981 */ /* 0x000ea2000c1e1900 */
[----:B------:R-:W-:Y:S01]  /*1140*/  IADD3 R8, PT, PT, R8, 0x4, RZ ;  /* 0x0000000408087810 */ /* 0x000fe20007ffe0ff */
[----:B--2---:R-:W-:Y:S01]  /*1150*/  FFMA R15, -RZ, R13, R0 ;  /* 0x0000000dff0f7223 */ /* 0x004fe20000000100 */
[----:B------:R-:W-:-:S04]  /*1160*/  FFMA R13, RZ, R0, R13 ;  /* 0x00000000ff0d7223 */ /* 0x000fc8000000000d */
[----:B------:R4:W-:Y:S04]  /*1170*/  STG.E desc[UR10][R10.64], R15 ;  /* 0x0000000f0a007986 */ /* 0x0009e8000c10190a */
[----:B------:R4:W-:Y:S02]  /*1180*/  STG.E desc[UR10][R2.64], R13 ;  /* 0x0000000d02007986 */ /* 0x0009e4000c10190a */
.L_x_1070:
[----:B------:R-:W-:Y:S05]  /*1190*/  BRA.U !UP1, `(.L_x_1069) ;  /* 0x0000000109947547 */ /* 0x000fea000b800000 */
[----:B------:R-:W-:Y:S02]  /*11a0*/  UISETP.NE.AND UP0, UPT, UR14, 0x1, UPT ;  /* 0x000000010e00788c */ /* 0x000fe4000bf05270 */
[----:B------:R-:W-:-:S07]  /*11b0*/  UISETP.NE.AND UP1, UPT, UR6, URZ, UPT ;  /* 0x000000ff0600728c */ /* 0x000fce000bf25270 */
[----:B------:R-:W-:Y:S05]  /*11c0*/  BRA.U !UP0, `(.L_x_1071) ;  /* 0x0000000108587547 */ /* 0x000fea000b800000 */
[----:B---34-:R-:W0:Y:S01]  /*11d0*/  LDC.64 R14, c[0x0][0x388] ;  /* 0x0000e200ff0e7b82 */ /* 0x018e220000000a00 */
[CC--:B------:R-:W-:Y:S02]  /*11e0*/  IMAD R2, R8.reuse, R5.reuse, UR5 ;  /* 0x0000000508027e24 */ /* 0x0c0fe4000f8e0205 */
[----:B------:R-:W-:Y:S02]  /*11f0*/  IMAD R7, R8, R5, R6 ;  /* 0x0000000508077224 */ /* 0x000fe400078e0206 */
[----:B0-----:R-:W-:-:S04]  /*1200*/  IMAD.WIDE.U32 R10, R2, 0x4, R14 ;  /* 0x00000004020a7825 */ /* 0x001fc800078e000e */
[C---:B------:R-:W-:Y:S01]  /*1210*/  IMAD.WIDE.U32 R12, R7.reuse, 0x4, R14 ;  /* 0x00000004070c7825 */ /* 0x040fe200078e000e */
[----:B------:R-:W2:Y:S04]  /*1220*/  LDG.E R0, desc[UR10][R10.64] ;  /* 0x0000000a0a007981 */ /* 0x000ea8000c1e1900 */
[----:B------:R-:W2:Y:S01]  /*1230*/  LDG.E R3, desc[UR10][R12.64] ;  /* 0x0000000a0c037981 */ /* 0x000ea2000c1e1900 */
[-C--:B------:R-:W-:Y:S02]  /*1240*/  IADD3 R17, PT, PT, R2, R5.reuse, RZ ;  /* 0x0000000502117210 */ /* 0x080fe40007ffe0ff */
[----:B------:R-:W-:Y:S01]  /*1250*/  IADD3 R19, PT, PT, R7, R5, RZ ;  /* 0x0000000507137210 */ /* 0x000fe20007ffe0ff */
[----:B--2---:R-:W-:Y:S01]  /*1260*/  FFMA R7, -RZ, R3, R0 ;  /* 0x00000003ff077223 */ /* 0x004fe20000000100 */
[----:B------:R-:W-:Y:S01]  /*1270*/  FFMA R9, RZ, R0, R3 ;  /* 0x00000000ff097223 */ /* 0x000fe20000000003 */
[----:B------:R-:W-:-:S03]  /*1280*/  IMAD.WIDE.U32 R2, R17, 0x4, R14 ;  /* 0x0000000411027825 */ /* 0x000fc600078e000e */
[----:B------:R0:W-:Y:S01]  /*1290*/  STG.E desc[UR10][R10.64], R7 ;  /* 0x000000070a007986 */ /* 0x0001e2000c10190a */
[----:B------:R-:W-:-:S03]  /*12a0*/  IMAD.WIDE.U32 R14, R19, 0x4, R14 ;  /* 0x00000004130e7825 */ /* 0x000fc600078e000e */
        /* <DEDUP_REMOVED lines=8> */
.L_x_1071:
[----:B------:R-:W-:Y:S05]  /*1330*/  BRA.U !UP1, `(.L_x_1069) ;  /* 0x00000001092c7547 */ /* 0x000fea000b800000 */
[----:B0--34-:R-:W0:Y:S01]  /*1340*/  LDC.64 R10, c[0x0][0x388] ;  /* 0x0000e200ff0a7b82 */ /* 0x019e220000000a00 */
[CC--:B------:R-:W-:Y:S02]  /*1350*/  IMAD R3, R8.reuse, R5.reuse, UR5 ;  /* 0x0000000508037e24 */ /* 0x0c0fe4000f8e0205 */
[----:B------:R-:W-:Y:S02]  /*1360*/  IMAD R9, R8, R5, R6 ;  /* 0x0000000508097224 */ /* 0x000fe400078e0206 */
[----:B0-----:R-:W-:-:S04]  /*1370*/  IMAD.WIDE.U32 R2, R3, 0x4, R10 ;  /* 0x0000000403027825 */ /* 0x001fc800078e000a */
[----:B------:R-:W-:Y:S01]  /*1380*/  IMAD.WIDE.U32 R8, R9, 0x4, R10 ;  /* 0x0000000409087825 */ /* 0x000fe200078e000a */
[----:B------:R-:W2:Y:S04]  /*1390*/  LDG.E R0, desc[UR10][R2.64] ;  /* 0x0000000a02007981 */ /* 0x000ea8000c1e1900 */
[----:B------:R-:W2:Y:S02]  /*13a0*/  LDG.E R7, desc[UR10][R8.64] ;  /* 0x0000000a08077981 */ /* 0x000ea4000c1e1900 */
[----:B--2---:R-:W-:Y:S01]  /*13b0*/  FFMA R11, -RZ, R7, R0 ;  /* 0x00000007ff0b7223 */ /* 0x004fe20000000100 */
[----:B------:R-:W-:-:S04]  /*13c0*/  FFMA R7, RZ, R0, R7 ;  /* 0x00000000ff077223 */ /* 0x000fc80000000007 */
[----:B------:R1:W-:Y:S04]  /*13d0*/  STG.E desc[UR10][R2.64], R11 ;  /* 0x0000000b02007986 */ /* 0x0003e8000c10190a */
[----:B------:R1:W-:Y:S02]  /*13e0*/  STG.E desc[UR10][R8.64], R7 ;  /* 0x0000000708007986 */ /* 0x0003e4000c10190a */
.L_x_1069:
[----:B------:R-:W-:-:S04]  /*13f0*/  IADD3 R6, PT, PT, R6, 0x1, RZ ;  /* 0x0000000106067810 */ /* 0x000fc80007ffe0ff */
[----:B------:R-:W-:-:S13]  /*1400*/  ISETP.NE.AND P0, PT, R6, R5, PT ;  /* 0x000000050600720c */ /* 0x000fda0003f05270 */
[----:B------:R-:W-:Y:S05]  /*1410*/  @P0 BRA `(.L_x_1072) ;  /* 0xfffffff400380947 */ /* 0x000fea000383ffff */
.L_x_1066:
[----:B------:R-:W-:Y:S01]  /*1420*/  ISETP.NE.AND P0, PT, R5, UR7, PT ;  /* 0x0000000705007c0c */ /* 0x000fe2000bf05270 */
[----:B------:R-:W-:-:S12]  /*1430*/  UMOV UR5, UR7 ;  /* 0x0000000700057c82 */ /* 0x000fd80008000000 */
[----:B------:R-:W-:Y:S05]  /*1440*/  @P0 BRA `(.L_x_1073) ;  /* 0xfffffff400140947 */ /* 0x000fea000383ffff */
[----:B------:R-:W-:-:S13]  /*1450*/  FSETP.GT.AND P0, PT, R4, RZ, PT ;  /* 0x000000ff0400720b */ /* 0x000fda0003f04000 */
[----:B------:R-:W-:Y:S05]  /*1460*/  @P0 BRA `(.L_x_1057) ;  /* 0x0000002c00a00947 */ /* 0x000fea0003800000 */
[----:B------:R-:W-:-:S04]  /*1470*/  UIADD3 UR4, UPT, UPT, UR4, 0x1, URZ ;  /* 0x0000000104047890 */ /* 0x000fc8000fffe0ff */
[----:B------:R-:W-:-:S09]  /*1480*/  UISETP.NE.AND UP0, UPT, UR4, 0x1e, UPT ;  /* 0x0000001e0400788c */ /* 0x000fd2000bf05270 */
[----:B------:R-:W-:Y:S05]  /*1490*/  BRA.U !UP0, `(.L_x_1058) ;  /* 0x0000002d08a07547 */ /* 0x000fea000b800000 */
[----:B------:R-:W-:Y:S05]  /*14a0*/  BRA `(.L_x_1074) ;  /* 0xfffffff000f87947 */ /* 0x000fea000383ffff */
.L_x_1065:
[----:B------:R-:W-:Y:S02]  /*14b0*/  ULOP3.LUT UR16, UR7, 0x7, URZ, 0xc0, !UPT ;  /* 0x0000000707107892 */ /* 0x000fe4000f8ec0ff */
[----:B------:R-:W-:Y:S02]  /*14c0*/  ULOP3.LUT UR18, UR7, 0x3, URZ, 0xc0, !UPT ;  /* 0x0000000307127892 */ /* 0x000fe4000f8ec0ff */
[----:B------:R-:W-:Y:S02]  /*14d0*/  ULOP3.LUT UR20, UR7, 0xfffffff8, URZ, 0xc0, !UPT ;  /* 0xfffffff807147892 */ /* 0x000fe4000f8ec0ff */
[----:B------:R-:W-:Y:S02]  /*14e0*/  ULOP3.LUT UR7, UR7, 0x1, URZ, 0xc0, !UPT ;  /* 0x0000000107077892 */ /* 0x000fe4000f8ec0ff */
[----:B------:R-:W-:Y:S02]  /*14f0*/  UIADD3 UR17, UPT, UPT, UR16, -0x1, URZ ;  /* 0xffffffff10117890 */ /* 0x000fe4000fffe0ff */
[----:B------:R-:W-:Y:S01]  /*1500*/  UIADD3 UR19, UPT, UPT, UR18, -0x1, URZ ;  /* 0xffffffff12137890 */ /* 0x000fe2000fffe0ff */
[----:B------:R-:W-:-:S11]  /*1510*/  UMOV UR4, URZ ;  /* 0x000000ff00047c82 */ /* 0x000fd60008000000 */
.L_x_1111:
[----:B0-2---:R-:W-:Y:S01]  /*1520*/  HFMA2 R3, -RZ, RZ, 0, 0 ;  /* 0x00000000ff037431 */ /* 0x005fe200000001ff */
[----:B-1-34-:R-:W-:-:S06]  /*1530*/  UMOV UR5, URZ ;  /* 0x000000ff00057c82 */ /* 0x01afcc0008000000 */
.L_x_1108:
[----:B0-----:R-:W0:Y:S01]  /*1540*/  LDCU UR21, c[0x0][0x39c] ;  /* 0x00007380ff1577ac */ /* 0x001e220008000800 */
[----:B------:R-:W-:-:S04]  /*1550*/  UIADD3 UR9, UPT, UPT, UR5, 0x1, URZ ;  /* 0x0000000105097890 */ /* 0x000fc8000fffe0ff */
[----:B0-----:R-:W-:-:S09]  /*1560*/  UISETP.GE.U32.AND UP0, UPT, UR9, UR21, UPT ;  /* 0x000000150900728c */ /* 0x001fd2000bf06070 */
[----:B-1234-:R-:W-:Y:S05]  /*1570*/  BRA.U UP0, `(.L_x_1075) ;  /* 0x0000002d00047547 */ /* 0x01efea000b800000 */
[----:B------:R-:W-:-:S05]  /*1580*/  UMOV UR8, UR9 ;  /* 0x0000000900087c82 */ /* 0x000fca0008000000 */
.L_x_1107:
[----:B0-----:R-:W0:Y:S01]  /*1590*/  LDCU UR21, c[0x0][0x398] ;  /* 0x00007300ff1577ac */ /* 0x001e220008000800 */
[----:B------:R-:W-:Y:S01]  /*15a0*/  HFMA2 R0, -RZ, RZ, 0, 0 ;  /* 0x00000000ff007431 */ /* 0x000fe200000001ff */
[----:B-1-34-:R-:W-:Y:S02]  /*15b0*/  CS2R R6, SRZ ;  /* 0x0000000000067805 */ /* 0x01afe4000001ff00 */
[----:B------:R-:W-:Y:S01]  /*15c0*/  MOV R2, RZ ;  /* 0x000000ff00027202 */ /* 0x000fe20000000f00 */
[----:B0-----:R-:W-:-:S09]  /*15d0*/  UISETP.GE.U32.AND UP0, UPT, UR21, 0x8, UPT ;  /* 0x000000081500788c */ /* 0x001fd2000bf06070 */
[----:B--2---:R-:W-:Y:S05]  /*15e0*/  BRA.U !UP0, `(.L_x_1076) ;  /* 0x0000000508407547 */ /* 0x004fea000b800000 */
[----:B------:R-:W0:Y:S01]  /*15f0*/  LDC R5, c[0x0][0x39c] ;  /* 0x0000e700ff057b82 */ /* 0x000e220000000800 */
[----:B------:R-:W-:Y:S02]  /*1600*/  MOV R6, RZ ;  /* 0x000000ff00067202 */ /* 0x000fe40000000f00 */
[----:B------:R-:W-:-:S05]  /*1610*/  MOV R0, RZ ;  /* 0x000000ff00007202 */ /* 0x000fca0000000f00 */
[----:B------:R-:W1:Y:S02]  /*1620*/  LDC.64 R12, c[0x0][0x380] ;  /* 0x0000e000ff0c7b82 */ /* 0x000e640000000a00 */
.L_x_1077:
[CC--:B0-----:R-:W-:Y:S02]  /*1630*/  IMAD R8, R0.reuse, R5.reuse, UR5 ;  /* 0x0000000500087e24 */ /* 0x0c1fe4000f8e0205 */
[-C--:B------:R-:W-:Y:S02]  /*1640*/  IMAD R20, R0, R5.reuse, UR8 ;  /* 0x0000000800147e24 */ /* 0x080fe4000f8e0205 */
[C-C-:B-1----:R-:W-:Y:S01]  /*1650*/  IMAD.WIDE.U32 R28, R8.reuse, 0x4, R12.reuse ;  /* 0x00000004081c7825 */ /* 0x142fe200078e000c */
[-C--:B------:R-:W-:Y:S02]  /*1660*/  IADD3 R8, PT, PT, R8, R5.reuse, RZ ;  /* 0x0000000508087210 */ /* 0x080fe40007ffe0ff */
[-C--:B------:R-:W-:Y:S02]  /*1670*/  IADD3 R10, PT, PT, R20, R5.reuse, RZ ;  /* 0x00000005140a7210 */ /* 0x080fe40007ffe0ff */
[-C--:B------:R-:W-:Y:S01]  /*1680*/  IADD3 R18, PT, PT, R8, R5.reuse, RZ ;  /* 0x0000000508127210 */ /* 0x080fe20007ffe0ff */
[----:B------:R0:W2:Y:S01]  /*1690*/  LDG.E R28, desc[UR10][R28.64] ;  /* 0x0000000a1c1c7981 */ /* 0x0000a2000c1e1900 */
[----:B------:R-:W-:Y:S01]  /*16a0*/  IADD3 R19, PT, PT, R10, R5, RZ ;  /* 0x000000050a137210 */ /* 0x000fe20007ffe0ff */
[----:B------:R-:W-:-:S04]  /*16b0*/  IMAD.WIDE.U32 R20, R20, 0x4, R12 ;  /* 0x0000000414147825 */ /* 0x000fc800078e000c */
[--C-:B------:R-:W-:Y:S01]  /*16c0*/  IMAD.WIDE.U32 R16, R8, 0x4, R12.reuse ;  /* 0x0000000408107825 */ /* 0x100fe200078e000c */
[----:B------:R-:W3:Y:S03]  /*16d0*/  LDG.E R27, desc[UR10][R20.64] ;  /* 0x0000000a141b7981 */ /* 0x000ee6000c1e1900 */
[C-C-:B------:R-:W-:Y:S01]  /*16e0*/  IMAD.WIDE.U32 R14, R18.reuse, 0x4, R12.reuse ;  /* 0x00000004120e7825 */ /* 0x140fe200078e000c */
[-C--:B------:R-:W-:Y:S01]  /*16f0*/  IADD3 R18, PT, PT, R18, R5.reuse, RZ ;  /* 0x0000000512127210 */ /* 0x080fe20007ffe0ff */
[----:B------:R1:W4:Y:S01]  /*1700*/  LDG.E R26, desc[UR10][R16.64] ;  /* 0x0000000a101a7981 */ /* 0x000322000c1e1900 */
[C---:B0-----:R-:W-:Y:S01]  /*1710*/  IADD3 R29, PT, PT, R19.reuse, R5, RZ ;  /* 0x00000005131d7210 */ /* 0x041fe20007ffe0ff */
[--C-:B------:R-:W-:Y:S02]  /*1720*/  IMAD.WIDE.U32 R10, R10, 0x4, R12.reuse ;  /* 0x000000040a0a7825 */ /* 0x100fe400078e000c */
[----:B------:R0:W5:Y:S02]  /*1730*/  LDG.E R24, desc[UR10][R14.64] ;  /* 0x0000000a0e187981 */ /* 0x000164000c1e1900 */
[----:B------:R-:W-:-:S02]  /*1740*/  IMAD.WIDE.U32 R8, R19, 0x4, R12 ;  /* 0x0000000413087825 */ /* 0x000fc400078e000c */
[----:B------:R0:W5:Y:S01]  /*1750*/  LDG.E R25, desc[UR10][R10.64] ;  /* 0x0000000a0a197981 */ /* 0x000162000c1e1900 */
[-C--:B-1----:R-:W-:Y:S01]  /*1760*/  IADD3 R16, PT, PT, R29, R5.reuse, RZ ;  /* 0x000000051d107210 */ /* 0x082fe20007ffe0ff */
[C---:B------:R-:W-:Y:S02]  /*1770*/  IMAD.WIDE.U32 R22, R18.reuse, 0x4, R12 ;  /* 0x0000000412167825 */ /* 0x040fe400078e000c */
[----:B------:R1:W5:Y:S01]  /*1780*/  LDG.E R19, desc[UR10][R8.64] ;  /* 0x0000000a08137981 */ /* 0x000362000c1e1900 */
[----:B0-----:R-:W-:-:S03]  /*1790*/  IADD3 R14, PT, PT, R18, R5, RZ ;  /* 0x00000005120e7210 */ /* 0x001fc60007ffe0ff */
[----:B------:R0:W5:Y:S01]  /*17a0*/  LDG.E R18, desc[UR10][R22.64] ;  /* 0x0000000a16127981 */ /* 0x000162000c1e1900 */
[----:B------:R-:W-:Y:S01]  /*17b0*/  IMAD.WIDE.U32 R10, R29, 0x4, R12 ;  /* 0x000000041d0a7825 */ /* 0x000fe200078e000c */
[----:B------:R-:W-:-:S03]  /*17c0*/  IADD3 R21, PT, PT, R14, R5, RZ ;  /* 0x000000050e157210 */ /* 0x000fc60007ffe0ff */
[--C-:B------:R-:W-:Y:S02]  /*17d0*/  IMAD.WIDE.U32 R14, R14, 0x4, R12.reuse ;  /* 0x000000040e0e7825 */ /* 0x100fe400078e000c */
[----:B------:R-:W5:Y:S02]  /*17e0*/  LDG.E R11, desc[UR10][R10.64] ;  /* 0x0000000a0a0b7981 */ /* 0x000f64000c1e1900 */
[C---:B-1----:R-:W-:Y:S01]  /*17f0*/  IMAD.WIDE.U32 R8, R16.reuse, 0x4, R12 ;  /* 0x0000000410087825 */ /* 0x042fe200078e000c */
[----:B------:R-:W-:-:S03]  /*1800*/  IADD3 R16, PT, PT, R16, R5, RZ ;  /* 0x0000000510107210 */ /* 0x000fc60007ffe0ff */
[C---:B0-----:R-:W-:Y:S01]  /*1810*/  IMAD.WIDE.U32 R22, R21.reuse, 0x4, R12 ;  /* 0x0000000415167825 */ /* 0x041fe200078e000c */
[-C--:B------:R-:W-:Y:S01]  /*1820*/  IADD3 R21, PT, PT, R21, R5.reuse, RZ ;  /* 0x0000000515157210 */ /* 0x080fe20007ffe0ff */
[----:B------:R-:W5:Y:S01]  /*1830*/  LDG.E R9, desc[UR10][R8.64] ;  /* 0x0000000a08097981 */ /* 0x000f62000c1e1900 */
[----:B------:R-:W-:-:S03]  /*1840*/  IADD3 R20, PT, PT, R16, R5, RZ ;  /* 0x0000000510147210 */ /* 0x000fc60007ffe0ff */
[----:B------:R0:W5:Y:S04]  /*1850*/  LDG.E R10, desc[UR10][R14.64] ;  /* 0x0000000a0e0a7981 */ /* 0x000168000c1e1900 */
[----:B------:R1:W5:Y:S01]  /*1860*/  LDG.E R8, desc[UR10][R22.64] ;  /* 0x0000000a16087981 */ /* 0x000362000c1e1900 */
[----:B0-----:R-:W-:-:S04]  /*1870*/  IMAD.WIDE.U32 R14, R16, 0x4, R12 ;  /* 0x00000004100e7825 */ /* 0x001fc800078e000c */
[C-C-:B------:R-:W-:Y:S01]  /*1880*/  IMAD.WIDE.U32 R16, R21.reuse, 0x4, R12.reuse ;  /* 0x0000000415107825 */ /* 0x140fe200078e000c */
[----:B------:R0:W5:Y:S01]  /*1890*/  LDG.E R29, desc[UR10][R14.64] ;  /* 0x0000000a0e1d7981 */ /* 0x000162000c1e1900 */
[-C--:B------:R-:W-:Y:S02]  /*18a0*/  IADD3 R21, PT, PT, R21, R5.reuse, RZ ;  /* 0x0000000515157210 */ /* 0x080fe40007ffe0ff */
[C---:B-1----:R-:W-:Y:S02]  /*18b0*/  IADD3 R23, PT, PT, R20.reuse, R5, RZ ;  /* 0x0000000514177210 */ /* 0x042fe40007ffe0ff */
[----:B------:R-:W5:Y:S01]  /*18c0*/  LDG.E R16, desc[UR10][R16.64] ;  /* 0x0000000a10107981 */ /* 0x000f62000c1e1900 */
[----:B0-----:R-:W-:-:S04]  /*18d0*/  IMAD.WIDE.U32 R14, R20, 0x4, R12 ;  /* 0x00000004140e7825 */ /* 0x001fc800078e000c */
[--C-:B------:R-:W-:Y:S02]  /*18e0*/  IMAD.WIDE.U32 R20, R21, 0x4, R12.reuse ;  /* 0x0000000415147825 */ /* 0x100fe400078e000c */
[----:B------:R-:W5:Y:S02]  /*18f0*/  LDG.E R15, desc[UR10][R14.64] ;  /* 0x0000000a0e0f7981 */ /* 0x000f64000c1e1900 */
[----:B------:R-:W-:Y:S02]  /*1900*/  IMAD.WIDE.U32 R22, R23, 0x4, R12 ;  /* 0x0000000417167825 */ /* 0x000fe400078e000c */
[----:B------:R-:W5:Y:S04]  /*1910*/  LDG.E R20, desc[UR10][R20.64] ;  /* 0x0000000a14147981 */ /* 0x000f68000c1e1900 */
[----:B------:R-:W5:Y:S01]  /*1920*/  LDG.E R23, desc[UR10][R22.64] ;  /* 0x0000000a16177981 */ /* 0x000f62000c1e1900 */
[----:B------:R-:W-:-:S04]  /*1930*/  IADD3 R0, PT, PT, R0, 0x8, RZ ;  /* 0x0000000800007810 */ /* 0x000fc80007ffe0ff */
[----:B------:R-:W-:Y:S01]  /*1940*/  ISETP.NE.AND P0, PT, R0, UR20, PT ;  /* 0x0000001400007c0c */ /* 0x000fe2000bf05270 */
[C---:B--2---:R-:W-:Y:S01]  /*1950*/  FFMA R7, R28.reuse, R28, R7 ;  /* 0x0000001c1c077223 */ /* 0x044fe20000000007 */
[-C--:B---3--:R-:W-:Y:S01]  /*1960*/  FFMA R6, R28, R27.reuse, R6 ;  /* 0x0000001b1c067223 */ /* 0x088fe20000000006 */
[----:B------:R-:W-:Y:S02]  /*1970*/  FFMA R2, R27, R27, R2 ;  /* 0x0000001b1b027223 */ /* 0x000fe40000000002 */
[----:B----4-:R-:W-:-:S04]  /*1980*/  FFMA R7, R26, R26, R7 ;  /* 0x0000001a1a077223 */ /* 0x010fc80000000007 */
[----:B-----5:R-:W-:Y:S01]  /*1990*/  FFMA R7, R24, R24, R7 ;  /* 0x0000001818077223 */ /* 0x020fe20000000007 */
[-C--:B------:R-:W-:Y:S01]  /*19a0*/  FFMA R6, R26, R25.reuse, R6 ;  /* 0x000000191a067223 */ /* 0x080fe20000000006 */
[----:B------:R-:W-:-:S03]  /*19b0*/  FFMA R2, R25, R25, R2 ;  /* 0x0000001919027223 */ /* 0x000fc60000000002 */
[-C--:B------:R-:W-:Y:S01]  /*19c0*/  FFMA R6, R24, R19.reuse, R6 ;  /* 0x0000001318067223 */ /* 0x080fe20000000006 */
[----:B------:R-:W-:Y:S01]  /*19d0*/  FFMA R2, R19, R19, R2 ;  /* 0x0000001313027223 */ /* 0x000fe20000000002 */
[C---:B------:R-:W-:Y:S02]  /*19e0*/  FFMA R7, R18.reuse, R18, R7 ;  /* 0x0000001212077223 */ /* 0x040fe40000000007 */
[-C--:B------:R-:W-:Y:S01]  /*19f0*/  FFMA R6, R18, R11.reuse, R6 ;  /* 0x0000000b12067223 */ /* 0x080fe20000000006 */
[----:B------:R-:W-:-:S04]  /*1a00*/  FFMA R2, R11, R11, R2 ;  /* 0x0000000b0b027223 */ /* 0x000fc80000000002 */
[-C--:B------:R-:W-:Y:S01]  /*1a10*/  FFMA R2, R9, R9.reuse, R2 ;  /* 0x0000000909027223 */ /* 0x080fe20000000002 */
[C---:B------:R-:W-:Y:S01]  /*1a20*/  FFMA R7, R10.reuse, R10, R7 ;  /* 0x0000000a0a077223 */ /* 0x040fe20000000007 */
[----:B------:R-:W-:-:S03]  /*1a30*/  FFMA R6, R10, R9, R6 ;  /* 0x000000090a067223 */ /* 0x000fc60000000006 */
[C---:B------:R-:W-:Y:S01]  /*1a40*/  FFMA R7, R8.reuse, R8, R7 ;  /* 0x0000000808077223 */ /* 0x040fe20000000007 */
[-C--:B------:R-:W-:Y:S01]  /*1a50*/  FFMA R6, R8, R29.reuse, R6 ;  /* 0x0000001d08067223 */ /* 0x080fe20000000006 */
[----:B------:R-:W-:Y:S02]  /*1a60*/  FFMA R2, R29, R29, R2 ;  /* 0x0000001d1d027223 */ /* 0x000fe40000000002 */
[C---:B------:R-:W-:Y:S01]  /*1a70*/  FFMA R7, R16.reuse, R16, R7 ;  /* 0x0000001010077223 */ /* 0x040fe20000000007 */
[-C--:B------:R-:W-:Y:S01]  /*1a80*/  FFMA R6, R16, R15.reuse, R6 ;  /* 0x0000000f10067223 */ /* 0x080fe20000000006 */
[----:B------:R-:W-:Y:S02]  /*1a90*/  FFMA R2, R15, R15, R2 ;  /* 0x0000000f0f027223 */ /* 0x000fe40000000002 */
[C---:B------:R-:W-:Y:S01]  /*1aa0*/  FFMA R7, R20.reuse, R20, R7 ;  /* 0x0000001414077223 */ /* 0x040fe20000000007 */
[-C--:B------:R-:W-:Y:S01]  /*1ab0*/  FFMA R6, R20, R23.reuse, R6 ;  /* 0x0000001714067223 */ /* 0x080fe20000000006 */
[----:B------:R-:W-:Y:S01]  /*1ac0*/  FFMA R2, R23, R23, R2 ;  /* 0x0000001717027223 */ /* 0x000fe20000000002 */
[----:B------:R-:W-:Y:S06]  /*1ad0*/  @P0 BRA `(.L_x_1077) ;  /* 0xfffffff800d40947 */ /* 0x000fec000383ffff */
[----:B------:R-:W-:-:S07]  /*1ae0*/  MOV R0, UR20 ;  /* 0x0000001400007c02 */ /* 0x000fce0008000f00 */
.L_x_1076:
        /* <DEDUP_REMOVED lines=9> */
[-C--:B------:R-:W-:Y:S01]  /*1b80*/  IADD3 R11, PT, PT, R15, R10.reuse, RZ ;  /* 0x0000000a0f0b7210 */ /* 0x080fe20007ffe0ff */
[C---:B-1----:R-:W-:Y:S01]  /*1b90*/  IMAD.WIDE.U32 R18, R5.reuse, 0x4, R8 ;  /* 0x0000000405127825 */ /* 0x042fe200078e0008 */
[----:B------:R-:W-:-:S03]  /*1ba0*/  IADD3 R5, PT, PT, R5, R10, RZ ;  /* 0x0000000a05057210 */ /* 0x000fc60007ffe0ff */
[--C-:B------:R-:W-:Y:S01]  /*1bb0*/  IMAD.WIDE.U32 R14, R15, 0x4, R8.reuse ;  /* 0x000000040f0e7825 */ /* 0x100fe200078e0008 */
[-C--:B------:R-:W-:Y:S01]  /*1bc0*/  IADD3 R13, PT, PT, R5, R10.reuse, RZ ;  /* 0x0000000a050d7210 */ /* 0x080fe20007ffe0ff */
[----:B------:R-:W2:Y:S02]  /*1bd0*/  LDG.E R19, desc[UR10][R18.64] ;  /* 0x0000000a12137981 */ /* 0x000ea4000c1e1900 */
[C-C-:B------:R-:W-:Y:S01]  /*1be0*/  IMAD.WIDE.U32 R16, R11.reuse, 0x4, R8.reuse ;  /* 0x000000040b107825 */ /* 0x140fe200078e0008 */
[-C--:B------:R-:W-:Y:S01]  /*1bf0*/  IADD3 R11, PT, PT, R11, R10.reuse, RZ ;  /* 0x0000000a0b0b7210 */ /* 0x080fe20007ffe0ff */
[----:B------:R-:W3:Y:S02]  /*1c00*/  LDG.E R14, desc[UR10][R14.64] ;  /* 0x0000000a0e0e7981 */ /* 0x000ee4000c1e1900 */
[--C-:B------:R-:W-:Y:S01]  /*1c10*/  IMAD.WIDE.U32 R22, R5, 0x4, R8.reuse ;  /* 0x0000000405167825 */ /* 0x100fe200078e0008 */
[-C--:B------:R-:W-:Y:S01]  /*1c20*/  IADD3 R5, PT, PT, R11, R10.reuse, RZ ;  /* 0x0000000a0b057210 */ /* 0x080fe20007ffe0ff */
[----:B------:R-:W4:Y:S01]  /*1c30*/  LDG.E R16, desc[UR10][R16.64] ;  /* 0x0000000a10107981 */ /* 0x000f22000c1e1900 */
[----:B------:R-:W-:Y:S01]  /*1c40*/  IADD3 R25, PT, PT, R13, R10, RZ ;  /* 0x0000000a0d197210 */ /* 0x000fe20007ffe0ff */
[----:B------:R-:W-:-:S02]  /*1c50*/  IMAD.WIDE.U32 R20, R11, 0x4, R8 ;  /* 0x000000040b147825 */ /* 0x000fc400078e0008 */
[----:B------:R-:W5:Y:S02]  /*1c60*/  LDG.E R23, desc[UR10][R22.64] ;  /* 0x0000000a16177981 */ /* 0x000f64000c1e1900 */
[--C-:B------:R-:W-:Y:S02]  /*1c70*/  IMAD.WIDE.U32 R10, R13, 0x4, R8.reuse ;  /* 0x000000040d0a7825 */ /* 0x100fe400078e0008 */
[----:B------:R-:W5:Y:S02]  /*1c80*/  LDG.E R20, desc[UR10][R20.64] ;  /* 0x0000000a14147981 */ /* 0x000f64000c1e1900 */
[--C-:B------:R-:W-:Y:S02]  /*1c90*/  IMAD.WIDE.U32 R12, R5, 0x4, R8.reuse ;  /* 0x00000004050c7825 */ /* 0x100fe400078e0008 */
[----:B------:R-:W5:Y:S02]  /*1ca0*/  LDG.E R11, desc[UR10][R10.64] ;  /* 0x0000000a0a0b7981 */ /* 0x000f64000c1e1900 */
[----:B------:R-:W-:-:S02]  /*1cb0*/  IMAD.WIDE.U32 R8, R25, 0x4, R8 ;  /* 0x0000000419087825 */ /* 0x000fc400078e0008 */
[----:B------:R-:W5:Y:S04]  /*1cc0*/  LDG.E R12, desc[UR10][R12.64] ;  /* 0x0000000a0c0c7981 */ /* 0x000f68000c1e1900 */
[----:B------:R-:W5:Y:S01]  /*1cd0*/  LDG.E R9, desc[UR10][R8.64] ;  /* 0x0000000a08097981 */ /* 0x000f62000c1e1900 */
[----:B------:R-:W-:Y:S01]  /*1ce0*/  IADD3 R0, PT, PT, R0, 0x4, RZ ;  /* 0x0000000400007810 */ /* 0x000fe20007ffe0ff */
[-C--:B--2---:R-:W-:Y:S01]  /*1cf0*/  FFMA R2, R19, R19.reuse, R2 ;  /* 0x0000001313027223 */ /* 0x084fe20000000002 */
[C---:B---3--:R-:W-:Y:S01]  /*1d00*/  FFMA R7, R14.reuse, R14, R7 ;  /* 0x0000000e0e077223 */ /* 0x048fe20000000007 */
[----:B------:R-:W-:-:S03]  /*1d10*/  FFMA R6, R14, R19, R6 ;  /* 0x000000130e067223 */ /* 0x000fc60000000006 */
[C---:B----4-:R-:W-:Y:S01]  /*1d20*/  FFMA R7, R16.reuse, R16, R7 ;  /* 0x0000001010077223 */ /* 0x050fe20000000007 */
[-C--:B-----5:R-:W-:Y:S01]  /*1d30*/  FFMA R5, R16, R23.reuse, R6 ;  /* 0x0000001710057223 */ /* 0x0a0fe20000000006 */
[----:B------:R-:W-:Y:S02]  /*1d40*/  FFMA R2, R23, R23, R2 ;  /* 0x0000001717027223 */ /* 0x000fe40000000002 */
[C---:B------:R-:W-:Y:S01]  /*1d50*/  FFMA R7, R20.reuse, R20, R7 ;  /* 0x0000001414077223 */ /* 0x040fe20000000007 */
[-C--:B------:R-:W-:Y:S01]  /*1d60*/  FFMA R5, R20, R11.reuse, R5 ;  /* 0x0000000b14057223 */ /* 0x080fe20000000005 */
[----:B------:R-:W-:Y:S02]  /*1d70*/  FFMA R2, R11, R11, R2 ;  /* 0x0000000b0b027223 */ /* 0x000fe40000000002 */
[C---:B------:R-:W-:Y:S01]  /*1d80*/  FFMA R7, R12.reuse, R12, R7 ;  /* 0x0000000c0c077223 */ /* 0x040fe20000000007 */
[-C--:B------:R-:W-:Y:S01]  /*1d90*/  FFMA R6, R12, R9.reuse, R5 ;  /* 0x000000090c067223 */ /* 0x080fe20000000005 */
[----:B------:R-:W-:-:S07]  /*1da0*/  FFMA R2, R9, R9, R2 ;  /* 0x0000000909027223 */ /* 0x000fce0000000002 */
.L_x_1079:
[----:B------:R-:W-:Y:S05]  /*1db0*/  BRA.U !UP1, `(.L_x_1078) ;  /* 0x0000000109907547 */ /* 0x000fea000b800000 */
[----:B------:R-:W-:Y:S02]  /*1dc0*/  UISETP.NE.AND UP0, UPT, UR19, URZ, UPT ;  /* 0x000000ff1300728c */ /* 0x000fe4000bf05270 */
[----:B------:R-:W-:-:S07]  /*1dd0*/  UISETP.NE.AND UP1, UPT, UR7, URZ, UPT ;  /* 0x000000ff0700728c */ /* 0x000fce000bf25270 */
[----:B------:R-:W-:Y:S05]  /*1de0*/  BRA.U !UP0, `(.L_x_1080) ;  /* 0x0000000108547547 */ /* 0x000fea000b800000 */
[----:B------:R-:W0:Y:S08]  /*1df0*/  LDC R5, c[0x0][0x39c] ;  /* 0x0000e700ff057b82 */ /* 0x000e300000000800 */
[----:B------:R-:W1:Y:S01]  /*1e00*/  LDC.64 R8, c[0x0][0x380] ;  /* 0x0000e000ff087b82 */ /* 0x000e620000000a00 */
[CC--:B0-----:R-:W-:Y:S02]  /*1e10*/  IMAD R12, R0.reuse, R5.reuse, UR5 ;  /* 0x00000005000c7e24 */ /* 0x0c1fe4000f8e0205 */
[----:B------:R-:W-:-:S03]  /*1e20*/  IMAD R13, R0, R5, UR8 ;  /* 0x00000008000d7e24 */ /* 0x000fc6000f8e0205 */
[CC--:B------:R-:W-:Y:S02]  /*1e30*/  IADD3 R15, PT, PT, R12.reuse, R5.reuse, RZ ;  /* 0x000000050c0f7210 */ /* 0x0c0fe40007ffe0ff */
[----:B------:R-:W-:Y:S01]  /*1e40*/  IADD3 R5, PT, PT, R13, R5, RZ ;  /* 0x000000050d057210 */ /* 0x000fe20007ffe0ff */
        /* <DEDUP_REMOVED lines=9> */
[C---:B--2---:R-:W-:Y:S01]  /*1ee0*/  FFMA R7, R10.reuse, R10, R7 ;  /* 0x0000000a0a077223 */ /* 0x044fe20000000007 */
[-C--:B---3--:R-:W-:Y:S01]  /*1ef0*/  FFMA R6, R10, R13.reuse, R6 ;  /* 0x0000000d0a067223 */ /* 0x088fe20000000006 */
[----:B------:R-:W-:-:S02]  /*1f00*/  FFMA R2, R13, R13, R2 ;  /* 0x0000000d0d027223 */ /* 0x000fc40000000002 */
[C---:B----4-:R-:W-:Y:S01]  /*1f10*/  FFMA R7, R14.reuse, R14, R7 ;  /* 0x0000000e0e077223 */ /* 0x050fe20000000007 */
[-C--:B-----5:R-:W-:Y:S01]  /*1f20*/  FFMA R6, R14, R9.reuse, R6 ;  /* 0x000000090e067223 */ /* 0x0a0fe20000000006 */
[----:B------:R-:W-:-:S07]  /*1f30*/  FFMA R2, R9, R9, R2 ;  /* 0x0000000909027223 */ /* 0x000fce0000000002 */
.L_x_1080:
[----:B------:R-:W-:Y:S05]  /*1f40*/  BRA.U !UP1, `(.L_x_1078) ;  /* 0x00000001092c7547 */ /* 0x000fea000b800000 */
[----:B------:R-:W0:Y:S08]  /*1f50*/  LDC R5, c[0x0][0x39c] ;  /* 0x0000e700ff057b82 */ /* 0x000e300000000800 */
[----:B------:R-:W1:Y:S01]  /*1f60*/  LDC.64 R10, c[0x0][0x380] ;  /* 0x0000e000ff0a7b82 */ /* 0x000e620000000a00 */
[CC--:B0-----:R-:W-:Y:S02]  /*1f70*/  IMAD R9, R0.reuse, R5.reuse, UR5 ;  /* 0x0000000500097e24 */ /* 0x0c1fe4000f8e0205 */
[----:B------:R-:W-:-:S02]  /*1f80*/  IMAD R5, R0, R5, UR8 ;  /* 0x0000000800057e24 */ /* 0x000fc4000f8e0205 */
[----:B-1----:R-:W-:-:S04]  /*1f90*/  IMAD.WIDE.U32 R8, R9, 0x4, R10 ;  /* 0x0000000409087825 */ /* 0x002fc800078e000a */
[----:B------:R-:W-:Y:S02]  /*1fa0*/  IMAD.WIDE.U32 R10, R5, 0x4, R10 ;  /* 0x00000004050a7825 */ /* 0x000fe400078e000a */
[----:B------:R-:W2:Y:S04]  /*1fb0*/  LDG.E R8, desc[UR10][R8.64] ;  /* 0x0000000a08087981 */ /* 0x000ea8000c1e1900 */
[----:B------:R-:W3:Y:S01]  /*1fc0*/  LDG.E R11, desc[UR10][R10.64] ;  /* 0x0000000a0a0b7981 */ /* 0x000ee2000c1e1900 */
[C---:B--2---:R-:W-:Y:S01]  /*1fd0*/  FFMA R7, R8.reuse, R8, R7 ;  /* 0x0000000808077223 */ /* 0x044fe20000000007 */
[-C--:B---3--:R-:W-:Y:S01]  /*1fe0*/  FFMA R6, R8, R11.reuse, R6 ;  /* 0x0000000b08067223 */ /* 0x088fe20000000006 */
[----:B------:R-:W-:-:S07]  /*1ff0*/  FFMA R2, R11, R11, R2 ;  /* 0x0000000b0b027223 */ /* 0x000fce0000000002 */
.L_x_1078:
[----:B------:R-:W-:Y:S01]  /*2000*/  FMUL R0, R2, R7 ;  /* 0x0000000702007220 */ /* 0x000fe20000400000 */
[----:B------:R-:W-:-:S03]  /*2010*/  FFMA R3, R6, R6, R3 ;  /* 0x0000000606037223 */ /* 0x000fc60000000003 */
[----:B------:R0:W1:Y:S01]  /*2020*/  MUFU.RSQ R9, R0 ;  /* 0x0000000000097308 */ /* 0x0000620000001400 */
[----:B------:R-:W-:-:S04]  /*2030*/  IADD3 R5, PT, PT, R0, -0xd000000, RZ ;  /* 0xf300000000057810 */ /* 0x000fc80007ffe0ff */
[----:B------:R-:W-:-:S13]  /*2040*/  ISETP.GT.U32.AND P0, PT, R5, 0x727fffff, PT ;  /* 0x727fffff0500780c */ /* 0x000fda0003f04070 */
[----:B01----:R-:W-:Y:S05]  /*2050*/  @!P0 BRA `(.L_x_1081) ;  /* 0x0000000000108947 */ /* 0x003fea0003800000 */
[----:B------:R-:W-:-:S07]  /*2060*/  MOV R14, 0x2080 ;  /* 0x00002080000e7802 */ /* 0x000fce0000000f00 */
[----:B------:R-:W-:Y:S05]  /*2070*/  CALL.REL.NOINC `($__internal_18_$__cuda_sm20_sqrt_rn_f32_slowpath) ;  /* 0x0000005800207944 */ /* 0x000fea0003c00000 */
[----:B------:R-:W-:Y:S01]  /*2080*/  MOV R5, R11 ;  /* 0x0000000b00057202 */ /* 0x000fe20000000f00 */
[----:B------:R-:W-:Y:S06]  /*2090*/  BRA `(.L_x_1082) ;  /* 0x0000000000107947 */ /* 0x000fec0003800000 */
.L_x_1081:
[----:B------:R-:W-:Y:S01]  /*20a0*/  FMUL.FTZ R5, R0, R9 ;  /* 0x0000000900057220 */ /* 0x000fe20000410000 */
[----:B------:R-:W-:-:S03]  /*20b0*/  FMUL.FTZ R8, R9, 0.5 ;  /* 0x3f00000009087820 */ /* 0x000fc60000410000 */
[----:B------:R-:W-:-:S04]  /*20c0*/  FFMA R0, -R5, R5, R0 ;  /* 0x0000000505007223 */ /* 0x000fc80000000100 */
[----:B------:R-:W-:-:S07]  /*20d0*/  FFMA R5, R0, R8, R5 ;  /* 0x0000000800057223 */ /* 0x000fce0000000005 */
.L_x_1082:
[----:B------:R-:W-:-:S05]  /*20e0*/  FMUL R5, R4, R5 ;  /* 0x0000000504057220 */ /* 0x000fca0000400000 */
[----:B------:R-:W-:-:S13]  /*20f0*/  FSETP.GEU.AND P0, PT, |R6|, R5, PT ;  /* 0x000000050600720b */ /* 0x000fda0003f0e200 */
[----:B------:R-:W-:Y:S05]  /*2100*/  @!P0 BRA `(.L_x_1083) ;  /* 0x0000002000108947 */ /* 0x000fea0003800000 */
[----:B------:R-:W-:Y:S01]  /*2110*/  FADD R11, R6, R6 ;  /* 0x00000006060b7221 */ /* 0x000fe20000000000 */
[----:B------:R-:W-:Y:S02]  /*2120*/  HFMA2 R0, -RZ, RZ, 0, 0 ;  /* 0x00000000ff007431 */ /* 0x000fe400000001ff */
[----:B------:R-:W-:Y:S01]  /*2130*/  FADD R25, R2, -R7 ;  /* 0x8000000702197221 */ /* 0x000fe20000000000 */
[----:B------:R-:W-:Y:S02]  /*2140*/  MOV R2, 0x3f800000 ;  /* 0x3f80000000027802 */ /* 0x000fe40000000f00 */
[----:B------:R-:W-:-:S13]  /*2150*/  FSETP.GEU.AND P0, PT, |R11|, 1.000000003171076851e-30, PT ;  /* 0x0da242600b00780b */ /* 0x000fda0003f0e200 */
        /* <DEDUP_REMOVED lines=10> */
[----:B------:R-:W-:Y:S05]  /*2200*/  CALL.REL.NOINC `($__internal_19_$__cuda_sm3x_div_rn_noftz_f32_slowpath) ;  /* 0x0000005800187944 */ /* 0x000fea0003c00000 */
[----:B------:R-:W-:-:S07]  /*2210*/  MOV R2, R0 ;  /* 0x0000000000027202 */ /* 0x000fce0000000f00 */
.L_x_1085:
[----:B------:R-:W-:-:S13]  /*2220*/  FSETP.GE.AND P0, PT, R2, RZ, PT ;  /* 0x000000ff0200720b */ /* 0x000fda0003f06000 */
[----:B------:R-:W-:Y:S05]  /*2230*/  @!P0 BRA `(.L_x_1086) ;  /* 0x0000000000708947 */ /* 0x000fea0003800000 */
[----:B------:R-:W-:-:S04]  /*2240*/  FFMA R0, R2, R2, 1 ;  /* 0x3f80000002007423 */ /* 0x000fc80000000002 */
        /* <DEDUP_REMOVED lines=8> */
.L_x_1087:
[----:B------:R-:W-:Y:S01]  /*22d0*/  FMUL.FTZ R5, R0, R7 ;  /* 0x0000000700057220 */ /* 0x000fe20000410000 */
[----:B------:R-:W-:-:S03]  /*22e0*/  FMUL.FTZ R6, R7, 0.5 ;  /* 0x3f00000007067820 */ /* 0x000fc60000410000 */
[----:B------:R-:W-:-:S04]  /*22f0*/  FFMA R0, -R5, R5, R0 ;  /* 0x0000000505007223 */ /* 0x000fc80000000100 */
[----:B------:R-:W-:-:S07]  /*2300*/  FFMA R5, R0, R6, R5 ;  /* 0x0000000600057223 */ /* 0x000fce0000000005 */
.L_x_1088:
[----:B------:R-:W-:-:S05]  /*2310*/  FADD R7, R5, R2 ;  /* 0x0000000205077221 */ /* 0x000fca0000000000 */
[----:B------:R-:W-:-:S04]  /*2320*/  IADD3 R0, PT, PT, R7, 0x1800000, RZ ;  /* 0x0180000007007810 */ /* 0x000fc80007ffe0ff */
[----:B------:R-:W-:-:S04]  /*2330*/  LOP3.LUT R0, R0, 0x7f800000, RZ, 0xc0, !PT ;  /* 0x7f80000000007812 */ /* 0x000fc800078ec0ff */
[----:B------:R-:W-:-:S13]  /*2340*/  ISETP.GT.U32.AND P0, PT, R0, 0x1ffffff, PT ;  /* 0x01ffffff0000780c */ /* 0x000fda0003f04070 */
[----:B------:R-:W-:Y:S05]  /*2350*/  @P0 BRA `(.L_x_1089) ;  /* 0x0000000000140947 */ /* 0x000fea0003800000 */
[----:B------:R-:W-:Y:S02]  /*2360*/  MOV R0, R7 ;  /* 0x0000000700007202 */ /* 0x000fe40000000f00 */
[----:B------:R-:W-:-:S07]  /*2370*/  MOV R6, 0x2390 ;  /* 0x0000239000067802 */ /* 0x000fce0000000f00 */
[----:B------:R-:W-:Y:S05]  /*2380*/  CALL.REL.NOINC `($__internal_17_$__cuda_sm20_rcp_rn_f32_slowpath) ;  /* 0x0000005000907944 */ /* 0x000fea0003c00000 */
[----:B------:R-:W-:Y:S01]  /*2390*/  MOV R2, R5 ;  /* 0x0000000500027202 */ /* 0x000fe20000000f00 */
[----:B------:R-:W-:Y:S06]  /*23a0*/  BRA `(.L_x_1090) ;  /* 0x0000000000847947 */ /* 0x000fec0003800000 */
.L_x_1089:
[----:B------:R-:W0:Y:S02]  /*23b0*/  MUFU.RCP R2, R7 ;  /* 0x0000000700027308 */ /* 0x000e240000001000 */
[----:B0-----:R-:W-:-:S04]  /*23c0*/  FFMA R0, R7, R2, -1 ;  /* 0xbf80000007007423 */ /* 0x001fc80000000002 */
[----:B------:R-:W-:-:S04]  /*23d0*/  FADD.FTZ R5, -R0, -RZ ;  /* 0x800000ff00057221 */ /* 0x000fc80000010100 */
[----:B------:R-:W-:Y:S01]  /*23e0*/  FFMA R2, R2, R5, R2 ;  /* 0x0000000502027223 */ /* 0x000fe20000000002 */
[----:B------:R-:W-:Y:S06]  /*23f0*/  BRA `(.L_x_1090) ;  /* 0x0000000000707947 */ /* 0x000fec0003800000 */
.L_x_1086:
        /* <DEDUP_REMOVED lines=9> */
.L_x_1091:
[----:B------:R-:W-:Y:S01]  /*2490*/  FMUL.FTZ R5, R0, R6 ;  /* 0x0000000600057220 */ /* 0x000fe20000410000 */
[----:B------:R-:W-:-:S03]  /*24a0*/  FMUL.FTZ R6, R6, 0.5 ;  /* 0x3f00000006067820 */ /* 0x000fc60000410000 */
[----:B------:R-:W-:-:S04]  /*24b0*/  FFMA R0, -R5, R5, R0 ;  /* 0x0000000505007223 */ /* 0x000fc80000000100 */
[----:B------:R-:W-:-:S07]  /*24c0*/  FFMA R5, R0, R6, R5 ;  /* 0x0000000600057223 */ /* 0x000fce0000000005 */
.L_x_1092:
[----:B------:R-:W-:Y:S01]  /*24d0*/  FADD R11, R5, -R2 ;  /* 0x80000002050b7221 */ /* 0x000fe20000000000 */
[----:B------:R-:W-:Y:S02]  /*24e0*/  UMOV UR21, 0x3f800000 ;  /* 0x3f80000000157882 */ /* 0x000fe40000000000 */
[----:B------:R-:W-:Y:S01]  /*24f0*/  MOV R6, UR21 ;  /* 0x0000001500067c02 */ /* 0x000fe20008000f00 */
[----:B------:R-:W0:Y:S08]  /*2500*/  MUFU.RCP R0, R11 ;  /* 0x0000000b00007308 */ /* 0x000e300000001000 */
[----:B------:R-:W1:Y:S01]  /*2510*/  FCHK P0, -R6, R11 ;  /* 0x0000000b06007302 */ /* 0x000e620000000100 */
[----:B0-----:R-:W-:-:S04]  /*2520*/  FFMA R5, -R11, R0, 1 ;  /* 0x3f8000000b057423 */ /* 0x001fc80000000100 */
[----:B------:R-:W-:-:S04]  /*2530*/  FFMA R0, R0, R5, R0 ;  /* 0x0000000500007223 */ /* 0x000fc80000000000 */
[----:B------:R-:W-:-:S04]  /*2540*/  FFMA R5, R0, -1, RZ ;  /* 0xbf80000000057823 */ /* 0x000fc800000000ff */
[----:B------:R-:W-:-:S04]  /*2550*/  FFMA R2, -R11, R5, -1 ;  /* 0xbf8000000b027423 */ /* 0x000fc80000000105 */
[----:B------:R-:W-:Y:S01]  /*2560*/  FFMA R0, R0, R2, R5 ;  /* 0x0000000200007223 */ /* 0x000fe20000000005 */
[----:B-1----:R-:W-:Y:S06]  /*2570*/  @!P0 BRA `(.L_x_1093) ;  /* 0x00000000000c8947 */ /* 0x002fec0003800000 */
[----:B------:R-:W-:Y:S01]  /*2580*/  HFMA2 R25, -RZ, RZ, -1.875, 0 ;  /* 0xbf800000ff197431 */ /* 0x000fe200000001ff */
[----:B------:R-:W-:-:S07]  /*2590*/  MOV R2, 0x25b0 ;  /* 0x000025b000027802 */ /* 0x000fce0000000f00 */
[----:B------:R-:W-:Y:S05]  /*25a0*/  CALL.REL.NOINC `($__internal_19_$__cuda_sm3x_div_rn_noftz_f32_slowpath) ;  /* 0x0000005400307944 */ /* 0x000fea0003c00000 */
.L_x_1093:
[----:B------:R-:W-:-:S07]  /*25b0*/  MOV R2, R0 ;  /* 0x0000000000027202 */ /* 0x000fce0000000f00 */
.L_x_1090:
[----:B------:R-:W-:-:S04]  /*25c0*/  FFMA R5, R2, R2, 1 ;  /* 0x3f80000002057423 */ /* 0x000fc80000000002 */
[----:B------:R0:W1:Y:S01]  /*25d0*/  MUFU.RSQ R6, R5 ;  /* 0x0000000500067308 */ /* 0x0000620000001400 */
[----:B------:R-:W-:-:S04]  /*25e0*/  IADD3 R0, PT, PT, R5, -0xd000000, RZ ;  /* 0xf300000005007810 */ /* 0x000fc80007ffe0ff */
[----:B------:R-:W-:-:S13]  /*25f0*/  ISETP.GT.U32.AND P0, PT, R0, 0x727fffff, PT ;  /* 0x727fffff0000780c */ /* 0x000fda0003f04070 */
[----:B01----:R-:W-:Y:S05]  /*2600*/  @!P0 BRA `(.L_x_1094) ;  /* 0x0000000000148947 */ /* 0x003fea0003800000 */
[----:B------:R-:W-:Y:S02]  /*2610*/  MOV R0, R5 ;  /* 0x0000000500007202 */ /* 0x000fe40000000f00 */
[----:B------:R-:W-:-:S07]  /*2620*/  MOV R14, 0x2640 ;  /* 0x00002640000e7802 */ /* 0x000fce0000000f00 */
[----:B------:R-:W-:Y:S05]  /*2630*/  CALL.REL.NOINC `($__internal_18_$__cuda_sm20_sqrt_rn_f32_slowpath) ;  /* 0x0000005000b07944 */ /* 0x000fea0003c00000 */
[----:B------:R-:W-:Y:S01]  /*2640*/  MOV R0, R11 ;  /* 0x0000000b00007202 */ /* 0x000fe20000000f00 */
[----:B------:R-:W-:Y:S06]  /*2650*/  BRA `(.L_x_1095) ;  /* 0x0000000000107947 */ /* 0x000fec0003800000 */
.L_x_1094:
[----:B------:R-:W-:Y:S01]  /*2660*/  FMUL.FTZ R0, R5, R6 ;  /* 0x0000000605007220 */ /* 0x000fe20000410000 */
[----:B------:R-:W-:-:S03]  /*2670*/  FMUL.FTZ R6, R6, 0.5 ;  /* 0x3f00000006067820 */ /* 0x000fc60000410000 */
[----:B------:R-:W-:-:S04]  /*2680*/  FFMA R5, -R0, R0, R5 ;  /* 0x0000000000057223 */ /* 0x000fc80000000105 */
[----:B------:R-:W-:-:S07]  /*2690*/  FFMA R0, R5, R6, R0 ;  /* 0x0000000605007223 */ /* 0x000fce0000000000 */
.L_x_1095:
[----:B------:R-:W-:-:S04]  /*26a0*/  IADD3 R5, PT, PT, R0, 0x1800000, RZ ;  /* 0x0180000000057810 */ /* 0x000fc80007ffe0ff */
[----:B------:R-:W-:-:S04]  /*26b0*/  LOP3.LUT R5, R5, 0x7f800000, RZ, 0xc0, !PT ;  /* 0x7f80000005057812 */ /* 0x000fc800078ec0ff */
[----:B------:R-:W-:-:S13]  /*26c0*/  ISETP.GT.U32.AND P0, PT, R5, 0x1ffffff, PT ;  /* 0x01ffffff0500780c */ /* 0x000fda0003f04070 */
[----:B------:R-:W-:Y:S05]  /*26d0*/  @P0 BRA `(.L_x_1096) ;  /* 0x00000000000c0947 */ /* 0x000fea0003800000 */
[----:B------:R-:W-:-:S07]  /*26e0*/  MOV R6, 0x2700 ;  /* 0x0000270000067802 */ /* 0x000fce0000000f00 */
[----:B------:R-:W-:Y:S05]  /*26f0*/  CALL.REL.NOINC `($__internal_17_$__cuda_sm20_rcp_rn_f32_slowpath) ;  /* 0x0000004c00b47944 */ /* 0x000fea0003c00000 */
[----:B------:R-:W-:Y:S05]  /*2700*/  BRA `(.L_x_1097) ;  /* 0x0000000000107947 */ /* 0x000fea0003800000 */
.L_x_1096:
[----:B------:R-:W0:Y:S02]  /*2710*/  MUFU.RCP R5, R0 ;  /* 0x0000000000057308 */ /* 0x000e240000001000 */
[----:B0-----:R-:W-:-:S04]  /*2720*/  FFMA R6, R5, R0, -1 ;  /* 0xbf80000005067423 */ /* 0x001fc80000000000 */
[----:B------:R-:W-:-:S04]  /*2730*/  FADD.FTZ R6, -R6, -RZ ;  /* 0x800000ff06067221 */ /* 0x000fc80000010100 */
[----:B------:R-:W-:-:S07]  /*2740*/  FFMA R5, R5, R6, R5 ;  /* 0x0000000605057223 */ /* 0x000fce0000000005 */
.L_x_1097:
[----:B------:R-:W-:Y:S01]  /*2750*/  FMUL R0, R5, R2 ;  /* 0x0000000205007220 */ /* 0x000fe20000400000 */
[----:B------:R-:W-:-:S07]  /*2760*/  MOV R2, R5 ;  /* 0x0000000500027202 */ /* 0x000fce0000000f00 */
.L_x_1084:
[----:B------:R-:W0:Y:S01]  /*2770*/  LDCU UR21, c[0x0][0x398] ;  /* 0x00007300ff1577ac */ /* 0x000e220008000800 */
[----:B------:R-:W-:Y:S01]  /*2780*/  MOV R5, RZ ;  /* 0x000000ff00057202 */ /* 0x000fe20000000f00 */
[----:B0-----:R-:W-:-:S09]  /*2790*/  UISETP.GE.U32.AND UP0, UPT, UR21, 0x8, UPT ;  /* 0x000000081500788c */ /* 0x001fd2000bf06070 */
[----:B------:R-:W-:Y:S05]  /*27a0*/  BRA.U !UP0, `(.L_x_1098) ;  /* 0x00000005089c7547 */ /* 0x000fea000b800000 */
[----:B------:R-:W0:Y:S01]  /*27b0*/  LDC R5, c[0x0][0x39c] ;  /* 0x0000e700ff057b82 */ /* 0x000e220000000800 */
[----:B------:R-:W-:-:S07]  /*27c0*/  HFMA2 R8, -RZ, RZ, 0, 0 ;  /* 0x00000000ff087431 */ /* 0x000fce00000001ff */
[----:B------:R-:W1:Y:S02]  /*27d0*/  LDC.64 R6, c[0x0][0x380] ;  /* 0x0000e000ff067b82 */ /* 0x000e640000000a00 */
.L_x_1099:
[CC--:B0-2---:R-:W-:Y:S02]  /*27e0*/  IMAD R14, R8.reuse, R5.reuse, UR8 ;  /* 0x00000008080e7e24 */ /* 0x0c5fe4000f8e0205 */
[----:B------:R-:W-:Y:S02]  /*27f0*/  IMAD R9, R8, R5, UR5 ;  /* 0x0000000508097e24 */ /* 0x000fe4000f8e0205 */
[----:B-1----:R-:W-:-:S04]  /*2800*/  IMAD.WIDE.U32 R10, R14, 0x4, R6 ;  /* 0x000000040e0a7825 */ /* 0x002fc800078e0006 */
[C---:B------:R-:W-:Y:S01]  /*2810*/  IMAD.WIDE.U32 R12, R9.reuse, 0x4, R6 ;  /* 0x00000004090c7825 */ /* 0x040fe200078e0006 */
[----:B------:R-:W2:Y:S04]  /*2820*/  LDG.E R17, desc[UR10][R10.64] ;  /* 0x0000000a0a117981 */ /* 0x000ea8000c1e1900 */
[----:B------:R-:W3:Y:S01]  /*2830*/  LDG.E R15, desc[UR10][R12.64] ;  /* 0x0000000a0c0f7981 */ /* 0x000ee2000c1e1900 */
[-C--:B------:R-:W-:Y:S02]  /*2840*/  IADD3 R20, PT, PT, R14, R5.reuse, RZ ;  /* 0x000000050e147210 */ /* 0x080fe40007ffe0ff */
        /* <DEDUP_REMOVED lines=11> */
[-C--:B------:R-:W-:Y:S02]  /*2900*/  IADD3 R20, PT, PT, R20, R5.reuse, RZ ;  /* 0x0000000514147210 */ /* 0x080fe40007ffe0ff */
[----:B------:R-:W-:-:S03]  /*2910*/  IADD3 R18, PT, PT, R18, R5, RZ ;  /* 0x0000000512127210 */ /* 0x000fc60007ffe0ff */
[----:B0-----:R-:W-:-:S04]  /*2920*/  IMAD.WIDE.U32 R12, R20, 0x4, R6 ;  /* 0x00000004140c7825 */ /* 0x001fc800078e0006 */
[----:B-1----:R-:W-:-:S04]  /*2930*/  IMAD.WIDE.U32 R10, R18, 0x4, R6 ;  /* 0x00000004120a7825 */ /* 0x002fc800078e0006 */
[C---:B--2---:R-:W-:Y:S01]  /*2940*/  FMUL R22, R23.reuse, R0 ;  /* 0x0000000017167220 */ /* 0x044fe20000400000 */
[----:B------:R-:W-:-:S03]  /*2950*/  FMUL R25, R23, R2 ;  /* 0x0000000217197220 */ /* 0x000fc60000400000 */
[C---:B---3--:R-:W-:Y:S01]  /*2960*/  FFMA R23, R21.reuse, R2, -R22 ;  /* 0x0000000215177223 */ /* 0x048fe20000000816 */
[----:B------:R-:W-:-:S04]  /*2970*/  FFMA R25, R21, R0, R25 ;  /* 0x0000000015197223 */ /* 0x000fc80000000019 */
[----:B------:R0:W-:Y:S04]  /*2980*/  STG.E desc[UR10][R16.64], R23 ;  /* 0x0000001710007986 */ /* 0x0001e8000c10190a */
[----:B------:R1:W-:Y:S04]  /*2990*/  STG.E desc[UR10][R14.64], R25 ;  /* 0x000000190e007986 */ /* 0x0003e8000c10190a */
[----:B------:R-:W2:Y:S04]  /*29a0*/  LDG.E R19, desc[UR10][R12.64] ;  /* 0x0000000a0c137981 */ /* 0x000ea8000c1e1900 */
[----:B------:R-:W3:Y:S01]  /*29b0*/  LDG.E R9, desc[UR10][R10.64] ;  /* 0x0000000a0a097981 */ /* 0x000ee2000c1e1900 */
[----:B------:R-:W-:-:S02]  /*29c0*/  IADD3 R20, PT, PT, R20, R5, RZ ;  /* 0x0000000514147210 */ /* 0x000fc40007ffe0ff */
        /* <DEDUP_REMOVED lines=57> */
[----:B------:R-:W3:Y:S04]  /*2d60*/  LDG.E R23, desc[UR10][R16.64] ;  /* 0x0000000a10177981 */ /* 0x000ee8000c1e1900 */
[----:B------:R-:W4:Y:S01]  /*2d70*/  LDG.E R9, desc[UR10][R14.64] ;  /* 0x0000000a0e097981 */ /* 0x000f22000c1e1900 */
[----:B------:R-:W-:-:S04]  /*2d80*/  IADD3 R8, PT, PT, R8, 0x8, RZ ;  /* 0x0000000808087810 */ /* 0x000fc80007ffe0ff */
[----:B------:R-:W-:Y:S01]  /*2d90*/  ISETP.NE.AND P0, PT, R8, UR20, PT ;  /* 0x0000001408007c0c */ /* 0x000fe2000bf05270 */
[C---:B---3--:R-:W-:Y:S01]  /*2da0*/  FMUL R18, R23.reuse, R0 ;  /* 0x0000000017127220 */ /* 0x048fe20000400000 */
[----:B------:R-:W-:-:S03]  /*2db0*/  FMUL R25, R23, R2 ;  /* 0x0000000217197220 */ /* 0x000fc60000400000 */
[C---:B----4-:R-:W-:Y:S01]  /*2dc0*/  FFMA R23, R9.reuse, R2, -R18 ;  /* 0x0000000209177223 */ /* 0x050fe20000000812 */
[----:B------:R-:W-:-:S04]  /*2dd0*/  FFMA R25, R9, R0, R25 ;  /* 0x0000000009197223 */ /* 0x000fc80000000019 */
[----:B------:R2:W-:Y:S04]  /*2de0*/  STG.E desc[UR10][R14.64], R23 ;  /* 0x000000170e007986 */ /* 0x0005e8000c10190a */
[----:B------:R2:W-:Y:S01]  /*2df0*/  STG.E desc[UR10][R16.64], R25 ;  /* 0x0000001910007986 */ /* 0x0005e2000c10190a */
[----:B------:R-:W-:Y:S05]  /*2e00*/  @P0 BRA `(.L_x_1099) ;  /* 0xfffffff800740947 */ /* 0x000fea000383ffff */
[----:B------:R-:W-:-:S07]  /*2e10*/  MOV R5, UR20 ;  /* 0x0000001400057c02 */ /* 0x000fce0008000f00 */
.L_x_1098:
[----:B------:R-:W-:-:S09]  /*2e20*/  UISETP.NE.AND UP0, UPT, UR16, URZ, UPT ;  /* 0x000000ff1000728c */ /* 0x000fd2000bf05270 */
[----:B------:R-:W-:Y:S05]  /*2e30*/  BRA.U !UP0, `(.L_x_1100) ;  /* 0x0000000508907547 */ /* 0x000fea000b800000 */
[----:B------:R-:W-:Y:S02]  /*2e40*/  UISETP.GE.U32.AND UP0, UPT, UR17, 0x3, UPT ;  /* 0x000000031100788c */ /* 0x000fe4000bf06070 */
[----:B------:R-:W-:-:S07]  /*2e50*/  UISETP.NE.AND UP1, UPT, UR18, URZ, UPT ;  /* 0x000000ff1200728c */ /* 0x000fce000bf25270 */
[----:B------:R-:W-:Y:S05]  /*2e60*/  BRA.U !UP0, `(.L_x_1101) ;  /* 0x0000000108cc7547 */ /* 0x000fea000b800000 */
[----:B--2---:R-:W0:Y:S08]  /*2e70*/  LDC R14, c[0x0][0x39c] ;  /* 0x0000e700ff0e7b82 */ /* 0x004e300000000800 */
[----:B------:R-:W1:Y:S01]  /*2e80*/  LDC.64 R6, c[0x0][0x380] ;  /* 0x0000e000ff067b82 */ /* 0x000e620000000a00 */
[CC--:B0-----:R-:W-:Y:S02]  /*2e90*/  IMAD R17, R5.reuse, R14.reuse, UR8 ;  /* 0x0000000805117e24 */ /* 0x0c1fe4000f8e020e */
[----:B------:R-:W-:-:S02]  /*2ea0*/  IMAD R13, R5, R14, UR5 ;  /* 0x00000005050d7e24 */ /* 0x000fc4000f8e020e */
[----:B-1----:R-:W-:-:S04]  /*2eb0*/  IMAD.WIDE.U32 R8, R17, 0x4, R6 ;  /* 0x0000000411087825 */ /* 0x002fc800078e0006 */
[----:B------:R-:W-:Y:S01]  /*2ec0*/  IMAD.WIDE.U32 R10, R13, 0x4, R6 ;  /* 0x000000040d0a7825 */ /* 0x000fe200078e0006 */
        /* <DEDUP_REMOVED lines=36> */
[----:B0-----:R-:W2:Y:S04]  /*3110*/  LDG.E R17, desc[UR10][R14.64] ;  /* 0x0000000a0e117981 */ /* 0x001ea8000c1e1900 */
[----:B-1----:R-:W4:Y:S01]  /*3120*/  LDG.E R13, desc[UR10][R6.64] ;  /* 0x0000000a060d7981 */ /* 0x002f22000c1e1900 */
[----:B------:R-:W-:Y:S01]  /*3130*/  IADD3 R5, PT, PT, R5, 0x4, RZ ;  /* 0x0000000405057810 */ /* 0x000fe20007ffe0ff */
[C---:B--2---:R-:W-:Y:S01]  /*3140*/  FMUL R12, R17.reuse, R0 ;  /* 0x00000000110c7220 */ /* 0x044fe20000400000 */
[----:B------:R-:W-:-:S03]  /*3150*/  FMUL R21, R17, R2 ;  /* 0x0000000211157220 */ /* 0x000fc60000400000 */
[C---:B----4-:R-:W-:Y:S01]  /*3160*/  FFMA R17, R13.reuse, R2, -R12 ;  /* 0x000000020d117223 */ /* 0x050fe2000000080c */
[----:B------:R-:W-:-:S04]  /*3170*/  FFMA R21, R13, R0, R21 ;  /* 0x000000000d157223 */ /* 0x000fc80000000015 */
[----:B------:R3:W-:Y:S04]  /*3180*/  STG.E desc[UR10][R6.64], R17 ;  /* 0x0000001106007986 */ /* 0x0007e8000c10190a */
[----:B------:R3:W-:Y:S02]  /*3190*/  STG.E desc[UR10][R14.64], R21 ;  /* 0x000000150e007986 */ /* 0x0007e4000c10190a */
.L_x_1101:
[----:B------:R-:W-:Y:S05]  /*31a0*/  BRA.U !UP1, `(.L_x_1100) ;  /* 0x0000000109b47547 */ /* 0x000fea000b800000 */
[----:B------:R-:W-:Y:S02]  /*31b0*/  UISETP.NE.AND UP0, UPT, UR19, URZ, UPT ;  /* 0x000000ff1300728c */ /* 0x000fe4000bf05270 */
[----:B------:R-:W-:-:S07]  /*31c0*/  UISETP.NE.AND UP1, UPT, UR7, URZ, UPT ;  /* 0x000000ff0700728c */ /* 0x000fce000bf25270 */
[----:B------:R-:W-:Y:S05]  /*31d0*/  BRA.U !UP0, `(.L_x_1102) ;  /* 0x00000001086c7547 */ /* 0x000fea000b800000 */
[----:B--23--:R-:W0:Y:S08]  /*31e0*/  LDC R14, c[0x0][0x39c] ;  /* 0x0000e700ff0e7b82 */ /* 0x00ce300000000800 */
        /* <DEDUP_REMOVED lines=26> */
.L_x_1102:
[----:B------:R-:W-:Y:S05]  /*3390*/  BRA.U !UP1, `(.L_x_1100) ;  /* 0x0000000109387547 */ /* 0x000fea000b800000 */
[----:B0--3--:R-:W0:Y:S08]  /*33a0*/  LDC R8, c[0x0][0x39c] ;  /* 0x0000e700ff087b82 */ /* 0x009e300000000800 */
[----:B------:R-:W1:Y:S01]  /*33b0*/  LDC.64 R6, c[0x0][0x380] ;  /* 0x0000e000ff067b82 */ /* 0x000e620000000a00 */
[CC--:B0-----:R-:W-:Y:S02]  /*33c0*/  IMAD R9, R5.reuse, R8.reuse, UR8 ;  /* 0x0000000805097e24 */ /* 0x0c1fe4000f8e0208 */
[----:B------:R-:W-:-:S02]  /*33d0*/  IMAD R5, R5, R8, UR5 ;  /* 0x0000000505057e24 */ /* 0x000fc4000f8e0208 */
[----:B-1----:R-:W-:-:S04]  /*33e0*/  IMAD.WIDE.U32 R8, R9, 0x4, R6 ;  /* 0x0000000409087825 */ /* 0x002fc800078e0006 */
[----:B------:R-:W-:Y:S01]  /*33f0*/  IMAD.WIDE.U32 R6, R5, 0x4, R6 ;  /* 0x0000000405067825 */ /* 0x000fe200078e0006 */
[----:B--2---:R-:W2:Y:S04]  /*3400*/  LDG.E R11, desc[UR10][R8.64] ;  /* 0x0000000a080b7981 */ /* 0x004ea8000c1e1900 */
[----:B------:R-:W3:Y:S01]  /*3410*/  LDG.E R5, desc[UR10][R6.64] ;  /* 0x0000000a06057981 */ /* 0x000ee2000c1e1900 */
[C---:B--2---:R-:W-:Y:S01]  /*3420*/  FMUL R10, R11.reuse, R0 ;  /* 0x000000000b0a7220 */ /* 0x044fe20000400000 */
[----:B------:R-:W-:-:S03]  /*3430*/  FMUL R13, R11, R2 ;  /* 0x000000020b0d7220 */ /* 0x000fc60000400000 */
[C---:B---3--:R-:W-:Y:S01]  /*3440*/  FFMA R11, R5.reuse, R2, -R10 ;  /* 0x00000002050b7223 */ /* 0x048fe2000000080a */
[----:B------:R-:W-:-:S04]  /*3450*/  FFMA R13, R5, R0, R13 ;  /* 0x00000000050d7223 */ /* 0x000fc8000000000d */
[----:B------:R1:W-:Y:S04]  /*3460*/  STG.E desc[UR10][R6.64], R11 ;  /* 0x0000000b06007986 */ /* 0x0003e8000c10190a */
[----:B------:R1:W-:Y:S02]  /*3470*/  STG.E desc[UR10][R8.64], R13 ;  /* 0x0000000d08007986 */ /* 0x0003e4000c10190a */
.L_x_1100:
[----:B------:R-:W4:Y:S01]  /*3480*/  LDC R5, c[0x0][0x39c] ;  /* 0x0000e700ff057b82 */ /* 0x000f220000000800 */
[----:B01-3--:R-:W-:Y:S02]  /*3490*/  MOV R6, RZ ;  /* 0x000000ff00067202 */ /* 0x00bfe40000000f00 */
[----:B----4-:R-:W-:-:S13]  /*34a0*/  ISETP.GE.U32.AND P0, PT, R5, 0x8, PT ;  /* 0x000000080500780c */ /* 0x010fda0003f06070 */
[----:B------:R-:W-:Y:S05]  /*34b0*/  @!P0 BRA `(.L_x_1103) ;  /* 0x0000000400988947 */ /* 0x000fea0003800000 */
[----:B------:R-:W0:Y:S01]  /*34c0*/  LDC.64 R6, c[0x0][0x388] ;  /* 0x0000e200ff067b82 */ /* 0x000e220000000a00 */
[----:B------:R-:W-:-:S07]  /*34d0*/  HFMA2 R8, -RZ, RZ, 0, 0 ;  /* 0x00000000ff087431 */ /* 0x000fce00000001ff */
.L_x_1104:
[CC--:B-12---:R-:W-:Y:S02]  /*34e0*/  IMAD R14, R8.reuse, R5.reuse, UR8 ;  /* 0x00000008080e7e24 */ /* 0x0c6fe4000f8e0205 */
[----:B------:R-:W-:Y:S02]  /*34f0*/  IMAD R9, R8, R5, UR5 ;  /* 0x0000000508097e24 */ /* 0x000fe4000f8e0205 */
[----:B0-----:R-:W-:-:S04]  /*3500*/  IMAD.WIDE.U32 R10, R14, 0x4, R6 ;  /* 0x000000040e0a7825 */ /* 0x001fc800078e0006 */
        /* <DEDUP_REMOVED lines=87> */
[----:B------:R-:W-:-:S04]  /*3a80*/  IADD3 R8, PT, PT, R8, 0x8, RZ ;  /* 0x0000000808087810 */ /* 0x000fc80007ffe0ff */
[----:B------:R-:W-:Y:S01]  /*3a90*/  ISETP.NE.AND P0, PT, R8, UR15, PT ;  /* 0x0000000f08007c0c */ /* 0x000fe2000bf05270 */
[C---:B--2---:R-:W-:Y:S01]  /*3aa0*/  FMUL R18, R23.reuse, R0 ;  /* 0x0000000017127220 */ /* 0x044fe20000400000 */
[----:B------:R-:W-:-:S03]  /*3ab0*/  FMUL R25, R23, R2 ;  /* 0x0000000217197220 */ /* 0x000fc60000400000 */
[C---:B---3--:R-:W-:Y:S01]  /*3ac0*/  FFMA R23, R9.reuse, R2, -R18 ;  /* 0x0000000209177223 */ /* 0x048fe20000000812 */
[----:B------:R-:W-:-:S04]  /*3ad0*/  FFMA R25, R9, R0, R25 ;  /* 0x0000000009197223 */ /* 0x000fc80000000019 */
[----:B------:R1:W-:Y:S04]  /*3ae0*/  STG.E desc[UR10][R14.64], R23 ;  /* 0x000000170e007986 */ /* 0x0003e8000c10190a */
[----:B------:R1:W-:Y:S01]  /*3af0*/  STG.E desc[UR10][R16.64], R25 ;  /* 0x0000001910007986 */ /* 0x0003e2000c10190a */
[----:B------:R-:W-:Y:S05]  /*3b00*/  @P0 BRA `(.L_x_1104) ;  /* 0xfffffff800740947 */ /* 0x000fea000383ffff */
[----:B------:R-:W-:-:S07]  /*3b10*/  MOV R6, UR15 ;  /* 0x0000000f00067c02 */ /* 0x000fce0008000f00 */
.L_x_1103:
[----:B------:R-:W-:-:S09]  /*3b20*/  UISETP.NE.AND UP0, UPT, UR12, URZ, UPT ;  /* 0x000000ff0c00728c */ /* 0x000fd2000bf05270 */
[----:B------:R-:W-:Y:S05]  /*3b30*/  BRA.U !UP0, `(.L_x_1083) ;  /* 0x0000000508847547 */ /* 0x000fea000b800000 */
[----:B------:R-:W-:Y:S02]  /*3b40*/  UISETP.GE.U32.AND UP0, UPT, UR13, 0x3, UPT ;  /* 0x000000030d00788c */ /* 0x000fe4000bf06070 */
[----:B------:R-:W-:-:S07]  /*3b50*/  UISETP.NE.AND UP1, UPT, UR14, URZ, UPT ;  /* 0x000000ff0e00728c */ /* 0x000fce000bf25270 */
[----:B------:R-:W-:Y:S05]  /*3b60*/  BRA.U !UP0, `(.L_x_1105) ;  /* 0x0000000108c87547 */ /* 0x000fea000b800000 */
[----:B------:R-:W0:Y:S01]  /*3b70*/  LDC.64 R8, c[0x0][0x388] ;  /* 0x0000e200ff087b82 */ /* 0x000e220000000a00 */
        /* <DEDUP_REMOVED lines=33> */
[----:B------:R-:W-:-:S04]  /*3d90*/  IMAD.WIDE.U32 R8, R27, 0x4, R8 ;  /* 0x000000041b087825 */ /* 0x000fc800078e0008 */
[C---:B--2---:R-:W-:Y:S01]  /*3da0*/  FMUL R20, R19.reuse, R0 ;  /* 0x0000000013147220 */ /* 0x044fe20000400000 */
[----:B------:R-:W-:-:S03]  /*3db0*/  FMUL R21, R19, R2 ;  /* 0x0000000213157220 */ /* 0x000fc60000400000 */
[C---:B---3--:R-:W-:Y:S01]  /*3dc0*/  FFMA R19, R7.reuse, R2, -R20 ;  /* 0x0000000207137223 */ /* 0x048fe20000000814 */
[----:B------:R-:W-:-:S04]  /*3dd0*/  FFMA R21, R7, R0, R21 ;  /* 0x0000000007157223 */ /* 0x000fc80000000015 */
[----:B------:R0:W-:Y:S04]  /*3de0*/  STG.E desc[UR10][R10.64], R19 ;  /* 0x000000130a007986 */ /* 0x0001e8000c10190a */
[----:B------:R0:W-:Y:S04]  /*3df0*/  STG.E desc[UR10][R12.64], R21 ;  /* 0x000000150c007986 */ /* 0x0001e8000c10190a */
[----:B-1----:R-:W2:Y:S04]  /*3e00*/  LDG.E R15, desc[UR10][R16.64] ;  /* 0x0000000a100f7981 */ /* 0x002ea8000c1e1900 */
        /* <DEDUP_REMOVED lines=8> */
.L_x_1105:
[----:B------:R-:W-:Y:S05]  /*3e90*/  BRA.U !UP1, `(.L_x_1083) ;  /* 0x0000000109ac7547 */ /* 0x000fea000b800000 */
[----:B------:R-:W-:Y:S02]  /*3ea0*/  UISETP.NE.AND UP0, UPT, UR14, 0x1, UPT ;  /* 0x000000010e00788c */ /* 0x000fe4000bf05270 */
[----:B------:R-:W-:-:S07]  /*3eb0*/  UISETP.NE.AND UP1, UPT, UR6, URZ, UPT ;  /* 0x000000ff0600728c */ /* 0x000fce000bf25270 */
[----:B------:R-:W-:Y:S05]  /*3ec0*/  BRA.U !UP0, `(.L_x_1106) ;  /* 0x0000000108687547 */ /* 0x000fea000b800000 */
[----:B012---:R-:W0:Y:S01]  /*3ed0*/  LDC.64 R12, c[0x0][0x388] ;  /* 0x0000e200ff0c7b82 */ /* 0x007e220000000a00 */
[CC--:B------:R-:W-:Y:S02]  /*3ee0*/  IMAD R14, R6.reuse, R5.reuse, UR8 ;  /* 0x00000008060e7e24 */ /* 0x0c0fe4000f8e0205 */
[----:B------:R-:W-:Y:S02]  /*3ef0*/  IMAD R16, R6, R5, UR5 ;  /* 0x0000000506107e24 */ /* 0x000fe4000f8e0205 */
[----:B0-----:R-:W-:-:S04]  /*3f00*/  IMAD.WIDE.U32 R10, R14, 0x4, R12 ;  /* 0x000000040e0a7825 */ /* 0x001fc800078e000c */
        /* <DEDUP_REMOVED lines=17> */
[----:B------:R-:W-:-:S03]  /*4020*/  FMUL R23, R21, R2 ;  /* 0x0000000215177220 */ /* 0x000fc60000400000 */
[C---:B----4-:R-:W-:Y:S01]  /*4030*/  FFMA R21, R19.reuse, R2, -R16 ;  /* 0x0000000213157223 */ /* 0x050fe20000000810 */
[----:B------:R-:W-:-:S04]  /*4040*/  FFMA R23, R19, R0, R23 ;  /* 0x0000000013177223 */ /* 0x000fc80000000017 */
[----:B------:R3:W-:Y:S04]  /*4050*/  STG.E desc[UR10][R12.64], R21 ;  /* 0x000000150c007986 */ /* 0x0007e8000c10190a */
[----:B------:R3:W-:Y:S02]  /*4060*/  STG.E desc[UR10][R14.64], R23 ;  /* 0x000000170e007986 */ /* 0x0007e4000c10190a */
.L_x_1106:
[----:B------:R-:W-:Y:S05]  /*4070*/  BRA.U !UP1, `(.L_x_1083) ;  /* 0x0000000109347547 */ /* 0x000fea000b800000 */
[----:B0123--:R-:W0:Y:S01]  /*4080*/  LDC.64 R10, c[0x0][0x388] ;  /* 0x0000e200ff0a7b82 */ /* 0x00fe220000000a00 */
[CC--:B------:R-:W-:Y:S02]  /*4090*/  IMAD R9, R6.reuse, R5.reuse, UR8 ;  /* 0x0000000806097e24 */ /* 0x0c0fe4000f8e0205 */
[----:B------:R-:W-:Y:S02]  /*40a0*/  IMAD R7, R6, R5, UR5 ;  /* 0x0000000506077e24 */ /* 0x000fe4000f8e0205 */
[----:B0-----:R-:W-:-:S04]  /*40b0*/  IMAD.WIDE.U32 R8, R9, 0x4, R10 ;  /* 0x0000000409087825 */ /* 0x001fc800078e000a */
[----:B------:R-:W-:Y:S02]  /*40c0*/  IMAD.WIDE.U32 R6, R7, 0x4, R10 ;  /* 0x0000000407067825 */ /* 0x000fe400078e000a */
        /* <DEDUP_REMOVED lines=8> */
.L_x_1083:
[----:B------:R-:W5:Y:S01]  /*4150*/  LDCU UR21, c[0x0][0x39c] ;  /* 0x00007380ff1577ac */ /* 0x000f620008000800 */
[----:B------:R-:W-:-:S04]  /*4160*/  UIADD3 UR8, UPT, UPT, UR8, 0x1, URZ ;  /* 0x0000000108087890 */ /* 0x000fc8000fffe0ff */
[----:B-----5:R-:W-:-:S09]  /*4170*/  UISETP.NE.AND UP0, UPT, UR8, UR21, UPT ;  /* 0x000000150800728c */ /* 0x020fd2000bf05270 */
[----:B------:R-:W-:Y:S05]  /*4180*/  BRA.U UP0, `(.L_x_1107) ;  /* 0xffffffd500007547 */ /* 0x000fea000b83ffff */
.L_x_1075:
[----:B------:R-:W-:Y:S02]  /*4190*/  UISETP.NE.AND UP0, UPT, UR9, UR21, UPT ;  /* 0x000000150900728c */ /* 0x000fe4000bf05270 */
[----:B------:R-:W-:-:S07]  /*41a0*/  UMOV UR5, UR9 ;  /* 0x0000000900057c82 */ /* 0x000fce0008000000 */
[----:B------:R-:W-:Y:S05]  /*41b0*/  BRA.U UP0, `(.L_x_1108) ;  /* 0xffffffd100e07547 */ /* 0x000fea000b83ffff */
[----:B------:R-:W-:Y:S01]  /*41c0*/  IADD3 R0, PT, PT, R3, -0xd000000, RZ ;  /* 0xf300000003007810 */ /* 0x000fe20007ffe0ff */
[----:B------:R0:W0:Y:S03]  /*41d0*/  MUFU.RSQ R2, R3 ;  /* 0x0000000300027308 */ /* 0x0000260000001400 */
[----:B------:R-:W-:-:S13]  /*41e0*/  ISETP.GT.U32.AND P0, PT, R0, 0x727fffff, PT ;  /* 0x727fffff0000780c */ /* 0x000fda0003f04070 */
[----:B------:R-:W-:Y:S05]  /*41f0*/  @!P0 BRA `(.L_x_1109) ;  /* 0x0000000000148947 */ /* 0x000fea0003800000 */
[----:B------:R-:W-:Y:S02]  /*4200*/  MOV R0, R3 ;  /* 0x0000000300007202 */ /* 0x000fe40000000f00 */
[----:B-123--:R-:W-:-:S07]  /*4210*/  MOV R14, 0x4230 ;  /* 0x00004230000e7802 */ /* 0x00efce0000000f00 */
[----:B0---4-:R-:W-:Y:S05]  /*4220*/  CALL.REL.NOINC `($__internal_18_$__cuda_sm20_sqrt_rn_f32_slowpath) ;  /* 0x0000003400b47944 */ /* 0x011fea0003c00000 */
[----:B------:R-:W-:Y:S01]  /*4230*/  MOV R3, R11 ;  /* 0x0000000b00037202 */ /* 0x000fe20000000f00 */
[----:B------:R-:W-:Y:S06]  /*4240*/  BRA `(.L_x_1110) ;  /* 0x0000000000107947 */ /* 0x000fec0003800000 */
.L_x_1109:
[----:B0-----:R-:W-:Y:S01]  /*4250*/  FMUL.FTZ R0, R3, R2 ;  /* 0x0000000203007220 */ /* 0x001fe20000410000 */
[----:B------:R-:W-:-:S03]  /*4260*/  FMUL.FTZ R2, R2, 0.5 ;  /* 0x3f00000002027820 */ /* 0x000fc60000410000 */
[----:B------:R-:W-:-:S04]  /*4270*/  FFMA R3, -R0, R0, R3 ;  /* 0x0000000000037223 */ /* 0x000fc80000000103 */
[----:B------:R-:W-:-:S07]  /*4280*/  FFMA R3, R3, R2, R0 ;  /* 0x0000000203037223 */ /* 0x000fce0000000000 */
.L_x_1110:
[----:B------:R-:W-:-:S13]  /*4290*/  FSETP.GEU.AND P0, PT, R3, R4, PT ;  /* 0x000000040300720b */ /* 0x000fda0003f0e000 */
[----:B------:R-:W-:Y:S05]  /*42a0*/  @!P0 BRA `(.L_x_1057) ;  /* 0x0000000000108947 */ /* 0x000fea0003800000 */
[----:B------:R-:W-:-:S04]  /*42b0*/  UIADD3 UR4, UPT, UPT, UR4, 0x1, URZ ;  /* 0x0000000104047890 */ /* 0x000fc8000fffe0ff */
[----:B------:R-:W-:-:S09]  /*42c0*/  UISETP.NE.AND UP0, UPT, UR4, 0x1e, UPT ;  /* 0x0000001e0400788c */ /* 0x000fd2000bf05270 */
[----:B------:R-:W-:Y:S05]  /*42d0*/  BRA.U !UP0, `(.L_x_1058) ;  /* 0x0000000108107547 */ /* 0x000fea000b800000 */
[----:B------:R-:W-:Y:S05]  /*42e0*/  BRA `(.L_x_1111) ;  /* 0xffffffd0008c7947 */ /* 0x000fea000383ffff */
.L_x_1057:
[----:B01--4-:R-:W0:Y:S01]  /*42f0*/  LDC.64 R2, c[0x0][0x3a0] ;  /* 0x0000e800ff027b82 */ /* 0x013e220000000a00 */
[----:B------:R-:W-:-:S05]  /*4300*/  HFMA2 R5, -RZ, RZ, 0, 5.9604644775390625e-08 ;  /* 0x00000001ff057431 */ /* 0x000fca00000001ff */
[----:B0-----:R0:W-:Y:S02]  /*4310*/  STG.E desc[UR10][R2.64], R5 ;  /* 0x0000000502007986 */ /* 0x0011e4000c10190a */
.L_x_1058:
[----:B------:R-:W5:Y:S02]  /*4320*/  LDCU UR5, c[0x0][0x39c] ;  /* 0x00007380ff0577ac */ /* 0x000f640008000800 */
[----:B-----5:R-:W-:-:S13]  /*4330*/  ISETP.NE.AND P0, PT, RZ, UR5, PT ;  /* 0x00000005ff007c0c */ /* 0x020fda000bf05270 */
[----:B------:R-:W-:Y:S05]  /*4340*/  @!P0 EXIT ;  /* 0x000000000000894d */ /* 0x000fea0003800000 */
[----:B01--4-:R-:W0:Y:S02]  /*4350*/  LDC R6, c[0x0][0x398] ;  /* 0x0000e600ff067b82 */ /* 0x013e240000000800 */
        /* <DEDUP_REMOVED lines=12> */
[----:B------:R-:W-:-:S03]  /*4420*/  MOV R2, UR6 ;  /* 0x0000000600027c02 */ /* 0x000fc60008000f00 */
[----:B------:R-:W-:-:S05]  /*4430*/  MOV R3, UR7 ;  /* 0x0000000700037c02 */ /* 0x000fca0008000f00 */
[----:B------:R-:W-:Y:S05]  /*4440*/  BRA.U UP0, `(.L_x_1114) ;  /* 0x0000000100bc7547 */ /* 0x000fea000b800000 */
[----:B------:R-:W-:Y:S02]  /*4450*/  UIADD3 UR6, UPT, UPT, -UR5, URZ, URZ ;  /* 0x000000ff05067290 */ /* 0x000fe4000fffe1ff */
[----:B------:R-:W-:Y:S02]  /*4460*/  UPLOP3.LUT UP0, UPT, UPT, UPT, UPT, 0x80, 0x8 ;  /* 0x000000000008789c */ /* 0x000fe40003f0f070 */
[----:B------:R-:W-:-:S09]  /*4470*/  UISETP.GT.AND UP1, UPT, UR6, 0xc, UPT ;  /* 0x0000000c0600788c */ /* 0x000fd2000bf24270 */
[----:B------:R-:W-:Y:S05]  /*4480*/  BRA.U !UP1, `(.L_x_1115) ;  /* 0x0000000109607547 */ /* 0x000fea000b800000 */
[----:B------:R-:W-:-:S11]  /*4490*/  UPLOP3.LUT UP0, UPT, UPT, UPT, UPT, 0x40, 0x4 ;  /* 0x000000000004789c */ /* 0x000fd60003f0e870 */
.L_x_1116:
[----:B------:R-:W-:Y:S01]  /*44a0*/  UIADD3 UR5, UPT, UPT, UR5, 0x10, URZ ;  /* 0x0000001005057890 */ /* 0x000fe2000fffe0ff */
[----:B------:R-:W-:Y:S01]  /*44b0*/  IADD3 R0, P0, PT, R2, 0x40, RZ ;  /* 0x0000004002007810 */ /* 0x000fe20007f1e0ff */
[----:B------:R-:W-:Y:S02]  /*44c0*/  STG.E desc[UR10][R2.64+-0x8], RZ ;  /* 0xfffff8ff02007986 */ /* 0x000fe4000c10190a */
[----:B------:R-:W-:Y:S01]  /*44d0*/  UISETP.GE.AND UP1, UPT, UR5, -0xc, UPT ;  /* 0xfffffff40500788c */ /* 0x000fe2000bf26270 */
[----:B------:R-:W-:Y:S01]  /*44e0*/  IADD3.X R5, PT, PT, RZ, R3, RZ, P0, !PT ;  /* 0x00000003ff057210 */ /* 0x000fe200007fe4ff */
[----:B------:R-:W-:Y:S04]  /*44f0*/  STG.E desc[UR10][R2.64+-0x4], RZ ;  /* 0xfffffcff02007986 */ /* 0x000fe8000c10190a */
        /* <DEDUP_REMOVED lines=13> */
[----:B------:R0:W-:Y:S02]  /*45d0*/  STG.E desc[UR10][R2.64+0x34], RZ ;  /* 0x000034ff02007986 */ /* 0x0001e4000c10190a */
[----:B0-----:R-:W-:-:S02]  /*45e0*/  MOV R2, R0 ;  /* 0x0000000000027202 */ /* 0x001fc40000000f00 */
[----:B------:R-:W-:Y:S01]  /*45f0*/  MOV R3, R5 ;  /* 0x0000000500037202 */ /* 0x000fe20000000f00 */
[----:B------:R-:W-:Y:S06]  /*4600*/  BRA.U !UP1, `(.L_x_1116) ;  /* 0xfffffffd09a47547 */ /* 0x000fec000b83ffff */
.L_x_1115:
[----:B------:R-:W-:-:S04]  /*4610*/  UIADD3 UR6, UPT, UPT, -UR5, URZ, URZ ;  /* 0x000000ff05067290 */ /* 0x000fc8000fffe1ff */
[----:B------:R-:W-:-:S09]  /*4620*/  UISETP.GT.AND UP1, UPT, UR6, 0x4, UPT ;  /* 0x000000040600788c */ /* 0x000fd2000bf24270 */
[----:B------:R-:W-:Y:S05]  /*4630*/  BRA.U !UP1, `(.L_x_1117) ;  /* 0x0000000109387547 */ /* 0x000fea000b800000 */
[----:B------:R-:W-:Y:S01]  /*4640*/  IADD3 R0, P0, PT, R2, 0x20, RZ ;  /* 0x0000002002007810 */ /* 0x000fe20007f1e0ff */
[----:B------:R-:W-:Y:S01]  /*4650*/  STG.E desc[UR10][R2.64+-0x8], RZ ;  /* 0xfffff8ff02007986 */ /* 0x000fe2000c10190a */
[----:B------:R-:W-:Y:S02]  /*4660*/  UIADD3 UR5, UPT, UPT, UR5, 0x8, URZ ;  /* 0x0000000805057890 */ /* 0x000fe4000fffe0ff */
[----:B------:R-:W-:Y:S01]  /*4670*/  IADD3.X R5, PT, PT, RZ, R3, RZ, P0, !PT ;  /* 0x00000003ff057210 */ /* 0x000fe200007fe4ff */
[----:B------:R-:W-:Y:S01]  /*4680*/  STG.E desc[UR10][R2.64+-0x4], RZ ;  /* 0xfffffcff02007986 */ /* 0x000fe2000c10190a */
[----:B------:R-:W-:-:S03]  /*4690*/  UPLOP3.LUT UP0, UPT, UPT, UPT, UPT, 0x40, 0x4 ;  /* 0x000000000004789c */ /* 0x000fc60003f0e870 */
[----:B------:R-:W-:Y:S04]  /*46a0*/  STG.E desc[UR10][R2.64], RZ ;  /* 0x000000ff02007986 */ /* 0x000fe8000c10190a */
[----:B------:R-:W-:Y:S04]  /*46b0*/  STG.E desc[UR10][R2.64+0x4], RZ ;  /* 0x000004ff02007986 */ /* 0x000fe8000c10190a */
[----:B------:R-:W-:Y:S04]  /*46c0*/  STG.E desc[UR10][R2.64+0x8], RZ ;  /* 0x000008ff02007986 */ /* 0x000fe8000c10190a */
[----:B------:R-:W-:Y:S04]  /*46d0*/  STG.E desc[UR10][R2.64+0xc], RZ ;  /* 0x00000cff02007986 */ /* 0x000fe8000c10190a */
[----:B------:R-:W-:Y:S04]  /*46e0*/  STG.E desc[UR10][R2.64+0x10], RZ ;  /* 0x000010ff02007986 */ /* 0x000fe8000c10190a */
[----:B------:R0:W-:Y:S02]  /*46f0*/  STG.E desc[UR10][R2.64+0x14], RZ ;  /* 0x000014ff02007986 */ /* 0x0001e4000c10190a */
[----:B0-----:R-:W-:-:S02]  /*4700*/  MOV R2, R0 ;  /* 0x0000000000027202 */ /* 0x001fc40000000f00 */
[----:B------:R-:W-:-:S07]  /*4710*/  MOV R3, R5 ;  /* 0x0000000500037202 */ /* 0x000fce0000000f00 */
.L_x_1117:
[----:B------:R-:W-:-:S09]  /*4720*/  UISETP.NE.OR UP0, UPT, UR5, URZ, UP0 ;  /* 0x000000ff0500728c */ /* 0x000fd20008705670 */
[----:B------:R-:W-:Y:S05]  /*4730*/  BRA.U !UP0, `(.L_x_1113) ;  /* 0x00000001082c7547 */ /* 0x000fea000b800000 */
.L_x_1114:
[----:B------:R-:W-:Y:S01]  /*4740*/  UIADD3 UR5, UPT, UPT, UR5, 0x4, URZ ;  /* 0x0000000405057890 */ /* 0x000fe2000fffe0ff */
[----:B------:R-:W-:Y:S01]  /*4750*/  IADD3 R0, P0, PT, R2, 0x10, RZ ;  /* 0x0000001002007810 */ /* 0x000fe20007f1e0ff */
[----:B------:R-:W-:Y:S02]  /*4760*/  STG.E desc[UR10][R2.64+-0x8], RZ ;  /* 0xfffff8ff02007986 */ /* 0x000fe4000c10190a */
[----:B------:R-:W-:Y:S01]  /*4770*/  UISETP.NE.AND UP0, UPT, UR5, URZ, UPT ;  /* 0x000000ff0500728c */ /* 0x000fe2000bf05270 */
[----:B------:R-:W-:Y:S01]  /*4780*/  IADD3.X R5, PT, PT, RZ, R3, RZ, P0, !PT ;  /* 0x00000003ff057210 */ /* 0x000fe200007fe4ff */
[----:B------:R-:W-:Y:S04]  /*4790*/  STG.E desc[UR10][R2.64+-0x4], RZ ;  /* 0xfffffcff02007986 */ /* 0x000fe8000c10190a */
[----:B------:R-:W-:Y:S04]  /*47a0*/  STG.E desc[UR10][R2.64], RZ ;  /* 0x000000ff02007986 */ /* 0x000fe8000c10190a */
[----:B------:R0:W-:Y:S02]  /*47b0*/  STG.E desc[UR10][R2.64+0x4], RZ ;  /* 0x000004ff02007986 */ /* 0x0001e4000c10190a */
[----:B0-----:R-:W-:-:S02]  /*47c0*/  MOV R2, R0 ;  /* 0x0000000000027202 */ /* 0x001fc40000000f00 */
[----:B------:R-:W-:Y:S01]  /*47d0*/  MOV R3, R5 ;  /* 0x0000000500037202 */ /* 0x000fe20000000f00 */
[----:B------:R-:W-:Y:S06]  /*47e0*/  BRA.U UP0, `(.L_x_1114) ;  /* 0xfffffffd00d47547 */ /* 0x000fec000b83ffff */
.L_x_1113:
[----:B------:R-:W-:-:S13]  /*47f0*/  ISETP.NE.AND P0, PT, RZ, UR8, PT ;  /* 0x00000008ff007c0c */ /* 0x000fda000bf05270 */
[----:B------:R-:W-:Y:S05]  /*4800*/  @!P0 EXIT ;  /* 0x000000000000894d */ /* 0x000fea0003800000 */
[----:B------:R-:W0:Y:S02]  /*4810*/  LDCU.64 UR6, c[0x0][0x390] ;  /* 0x00007200ff0677ac */ /* 0x000e240008000a00 */
[----:B0-----:R-:W-:Y:S02]  /*4820*/  UIMAD.WIDE.U32 UR4, UR4, 0x4, UR6 ;  /* 0x00000004040478a5 */ /* 0x001fe4000f8e0006 */
[----:B------:R-:W-:-:S12]  /*4830*/  UIADD3 UR6, UPT, UPT, -UR8, URZ, URZ ;  /* 0x000000ff08067290 */ /* 0x000fd8000fffe1ff */
.L_x_1118:
[----:B------:R-:W-:Y:S01]  /*4840*/  UIADD3 UR6, UPT, UPT, UR6, 0x1, URZ ;  /* 0x0000000106067890 */ /* 0x000fe2000fffe0ff */
[----:B------:R-:W-:Y:S01]  /*4850*/  MOV R2, UR4 ;  /* 0x0000000400027c02 */ /* 0x000fe20008000f00 */
[----:B------:R-:W-:Y:S01]  /*4860*/  UIADD3 UR4, UP0, UPT, UR4, 0x4, URZ ;  /* 0x0000000404047890 */ /* 0x000fe2000ff1e0ff */
[----:B------:R-:W-:-:S03]  /*4870*/  MOV R3, UR5 ;  /* 0x0000000500037c02 */ /* 0x000fc60008000f00 */
[----:B------:R-:W-:Y:S01]  /*4880*/  ISETP.NE.AND P0, PT, RZ, UR6, PT ;  /* 0x00000006ff007c0c */ /* 0x000fe2000bf05270 */
[----:B------:R-:W-:Y:S01]  /*4890*/  UIADD3.X UR5, UPT, UPT, URZ, UR5, URZ, UP0, !UPT ;  /* 0x00000005ff057290 */ /* 0x000fe200087fe4ff */
[----:B------:R0:W-:Y:S11]  /*48a0*/  STG.E desc[UR10][R2.64], RZ ;  /* 0x000000ff02007986 */ /* 0x0001f6000c10190a */
[----:B0-----:R-:W-:Y:S05]  /*48b0*/  @!P0 EXIT ;  /* 0x000000000000894d */ /* 0x001fea0003800000 */
[----:B------:R-:W-:Y:S05]  /*48c0*/  BRA `(.L_x_1118) ;  /* 0xfffffffc00dc7947 */ /* 0x000fea000383ffff */
.L_x_1112:
[C---:B------:R-:W-:Y:S01]  /*48d0*/  LOP3.LUT R4, R6.reuse, 0xfffffff0, RZ, 0xc0, !PT ;  /* 0xfffffff006047812 */ /* 0x040fe200078ec0ff */
[----:B---3--:R-:W-:Y:S01]  /*48e0*/  HFMA2 R7, -RZ, RZ, 0, 0 ;  /* 0x00000000ff077431 */ /* 0x008fe200000001ff */
[C---:B------:R-:W-:Y:S02]  /*48f0*/  LOP3.LUT R3, R6.reuse, 0xf, RZ, 0xc0, !PT ;  /* 0x0000000f06037812 */ /* 0x040fe400078ec0ff */
[C---:B------:R-:W-:Y:S02]  /*4900*/  LOP3.LUT R5, R6.reuse, 0x7, RZ, 0xc0, !PT ;  /* 0x0000000706057812 */ /* 0x040fe400078ec0ff */
[----:B------:R-:W-:Y:S02]  /*4910*/  LOP3.LUT R6, R6, 0x3, RZ, 0xc0, !PT ;  /* 0x0000000306067812 */ /* 0x000fe400078ec0ff */
[----:B------:R-:W-:-:S07]  /*4920*/  IADD3 R8, PT, PT, -R4, RZ, RZ ;  /* 0x000000ff04087210 */ /* 0x000fce0007ffe1ff */
.L_x_1162:
[----:B0-----:R-:W0:Y:S01]  /*4930*/  LDCU UR4, c[0x0][0x398] ;  /* 0x00007300ff0477ac */ /* 0x001e220008000800 */
[----:B-1234-:R-:W-:Y:S02]  /*4940*/  MOV R0, RZ ;  /* 0x000000ff00007202 */ /* 0x01efe40000000f00 */
[----:B------:R-:W-:Y:S01]  /*4950*/  MOV R2, RZ ;  /* 0x000000ff00027202 */ /* 0x000fe20000000f00 */
[----:B0-----:R-:W-:-:S09]  /*4960*/  UISETP.GE.U32.AND UP0, UPT, UR4, 0x10, UPT ;  /* 0x000000100400788c */ /* 0x001fd2000bf06070 */
[----:B------:R-:W-:Y:S05]  /*4970*/  BRA.U !UP0, `(.L_x_1119) ;  /* 0x0000000508607547 */ /* 0x000fea000b800000 */
[----:B--2---:R-:W0:Y:S01]  /*4980*/  LDC R10, c[0x0][0x39c] ;  /* 0x0000e700ff0a7b82 */ /* 0x004e220000000800 */
[----:B------:R-:W-:Y:S02]  /*4990*/  MOV R0, RZ ;  /* 0x000000ff00007202 */ /* 0x000fe40000000f00 */
[-C--:B------:R-:W-:Y:S02]  /*49a0*/  MOV R2, R7.reuse ;  /* 0x0000000700027202 */ /* 0x080fe40000000f00 */
[----:B------:R-:W-:Y:S02]  /*49b0*/  MOV R28, R8 ;  /* 0x00000008001c7202 */ /* 0x000fe40000000f00 */
[----:B0-----:R-:W-:Y:S01]  /*49c0*/  IADD3 R9, PT, PT, R7, R10, RZ ;  /* 0x0000000a07097210 */ /* 0x001fe20007ffe0ff */
[C-C-:B------:R-:W-:Y:S01]  /*49d0*/  IMAD R13, R10.reuse, 0x3, R7.reuse ;  /* 0x000000030a0d7824 */ /* 0x140fe200078e0207 */
[CC--:B------:R-:W-:Y:S01]  /*49e0*/  LEA R11, R10.reuse, R7.reuse, 0x1 ;  /* 0x000000070a0b7211 */ /* 0x0c0fe200078e08ff */
[C-C-:B------:R-:W-:Y:S01]  /*49f0*/  IMAD R21, R10.reuse, 0x5, R7.reuse ;  /* 0x000000050a157824 */ /* 0x140fe200078e0207 */
[CC--:B------:R-:W-:Y:S01]  /*4a00*/  LEA R19, R10.reuse, R7.reuse, 0x2 ;  /* 0x000000070a137211 */ /* 0x0c0fe200078e10ff */
[C-C-:B------:R-:W-:Y:S01]  /*4a10*/  IMAD R23, R10.reuse, 0x6, R7.reuse ;  /* 0x000000060a177824 */ /* 0x140fe200078e0207 */
[C---:B------:R-:W-:Y:S01]  /*4a20*/  LEA R27, R10.reuse, R7, 0x3 ;  /* 0x000000070a1b7211 */ /* 0x040fe200078e18ff */
[----:B------:R-:W-:-:S02]  /*4a30*/  IMAD R25, R10, 0x7, R7 ;  /* 0x000000070a197824 */ /* 0x000fc400078e0207 */
[C-C-:B------:R-:W-:Y:S02]  /*4a40*/  IMAD R29, R10.reuse, 0x9, R7.reuse ;  /* 0x000000090a1d7824 */ /* 0x140fe400078e0207 */
[C-C-:B------:R-:W-:Y:S02]  /*4a50*/  IMAD R12, R10.reuse, 0xa, R7.reuse ;  /* 0x0000000a0a0c7824 */ /* 0x140fe400078e0207 */
[C-C-:B------:R-:W-:Y:S02]  /*4a60*/  IMAD R18, R10.reuse, 0xb, R7.reuse ;  /* 0x0000000b0a127824 */ /* 0x140fe400078e0207 */
[C-C-:B------:R-:W-:Y:S02]  /*4a70*/  IMAD R20, R10.reuse, 0xc, R7.reuse ;  /* 0x0000000c0a147824 */ /* 0x140fe400078e0207 */
[C-C-:B------:R-:W-:Y:S02]  /*4a80*/  IMAD R22, R10.reuse, 0xd, R7.reuse ;  /* 0x0000000d0a167824 */ /* 0x140fe400078e0207 */
[----:B------:R-:W-:-:S02]  /*4a90*/  IMAD R24, R10, 0xe, R7 ;  /* 0x0000000e0a187824 */ /* 0x000fc400078e0207 */
[----:B------:R-:W-:-:S07]  /*4aa0*/  IMAD R26, R10, 0xf, R7 ;  /* 0x0000000f0a1a7824 */ /* 0x000fce00078e0207 */
.L_x_1120:
[----:B------:R-:W0:Y:S02]  /*4ab0*/  LDC.64 R14, c[0x0][0x380] ;  /* 0x0000e000ff0e7b82 */ /* 0x000e240000000a00 */
[----:B0-----:R-:W-:-:S06]  /*4ac0*/  IMAD.WIDE.U32 R16, R2, 0x4, R14 ;  /* 0x0000000402107825 */ /* 0x001fcc00078e000e */
[----:B------:R-:W2:Y:S02]  /*4ad0*/  LDG.E R17, desc[UR10][R16.64] ;  /* 0x0000000a10117981 */ /* 0x000ea4000c1e1900 */
[----:B--2---:R-:W-:Y:S01]  /*4ae0*/  FFMA R0, R17, R17, R0 ;  /* 0x0000001111007223 */ /* 0x004fe20000000000 */
[----:B------:R-:W-:-:S06]  /*4af0*/  IMAD.WIDE.U32 R16, R9, 0x4, R14 ;  /* 0x0000000409107825 */ /* 0x000fcc00078e000e */
        /* <DEDUP_REMOVED lines=36> */
[----:B------:R-:W2:Y:S01]  /*4d40*/  LDG.E R17, desc[UR10][R16.64] ;  /* 0x0000000a10117981 */ /* 0x000ea2000c1e1900 */
[----:B------:R-:W-:Y:S01]  /*4d50*/  IADD3 R28, PT, PT, R28, 0x10, RZ ;  /* 0x000000101c1c7810 */ /* 0x000fe20007ffe0ff */
[----:B--2---:R-:W-:Y:S01]  /*4d60*/  FFMA R0, R17, R17, R0 ;  /* 0x0000001111007223 */ /* 0x004fe20000000000 */
[----:B------:R-:W-:-:S04]  /*4d70*/  IMAD.WIDE.U32 R16, R24, 0x4, R14 ;  /* 0x0000000418107825 */ /* 0x000fc800078e000e */
[----:B------:R-:W-:Y:S02]  /*4d80*/  IMAD.WIDE.U32 R14, R26, 0x4, R14 ;  /* 0x000000041a0e7825 */ /* 0x000fe400078e000e */
[----:B------:R-:W2:Y:S04]  /*4d90*/  LDG.E R17, desc[UR10][R16.64] ;  /* 0x0000000a10117981 */ /* 0x000ea8000c1e1900 */
[----:B------:R-:W3:Y:S01]  /*4da0*/  LDG.E R15, desc[UR10][R14.64] ;  /* 0x0000000a0e0f7981 */ /* 0x000ee2000c1e1900 */
[----:B------:R-:W-:Y:S02]  /*4db0*/  ISETP.NE.AND P0, PT, R28, RZ, PT ;  /* 0x000000ff1c00720c */ /* 0x000fe40003f05270 */
[C---:B------:R-:W-:Y:S02]  /*4dc0*/  LEA R2, R10.reuse, R2, 0x4 ;  /* 0x000000020a027211 */ /* 0x040fe400078e20ff */
[----:B------:R-:W-:-:S02]  /*4dd0*/  LEA R9, R10, R9, 0x4 ;  /* 0x000000090a097211 */ /* 0x000fc400078e20ff */
[C---:B------:R-:W-:Y:S02]  /*4de0*/  LEA R11, R10.reuse, R11, 0x4 ;  /* 0x0000000b0a0b7211 */ /* 0x040fe400078e20ff */
[C---:B------:R-:W-:Y:S02]  /*4df0*/  LEA R13, R10.reuse, R13, 0x4 ;  /* 0x0000000d0a0d7211 */ /* 0x040fe400078e20ff */
[C---:B------:R-:W-:Y:S02]  /*4e00*/  LEA R19, R10.reuse, R19, 0x4 ;  /* 0x000000130a137211 */ /* 0x040fe400078e20ff */
[C---:B------:R-:W-:Y:S02]  /*4e10*/  LEA R21, R10.reuse, R21, 0x4 ;  /* 0x000000150a157211 */ /* 0x040fe400078e20ff */
        /* <DEDUP_REMOVED lines=9> */
[----:B------:R-:W-:Y:S01]  /*4eb0*/  LEA R26, R10, R26, 0x4 ;  /* 0x0000001a0a1a7211 */ /* 0x000fe200078e20ff */
[----:B--2---:R-:W-:-:S04]  /*4ec0*/  FFMA R0, R17, R17, R0 ;  /* 0x0000001111007223 */ /* 0x004fc80000000000 */
[----:B---3--:R-:W-:Y:S01]  /*4ed0*/  FFMA R0, R15, R15, R0 ;  /* 0x0000000f0f007223 */ /* 0x008fe20000000000 */
[----:B------:R-:W-:Y:S06]  /*4ee0*/  @P0 BRA `(.L_x_1120) ;  /* 0xfffffff800f00947 */ /* 0x000fec000383ffff */
[----:B------:R-:W-:-:S07]  /*4ef0*/  MOV R2, R4 ;  /* 0x0000000400027202 */ /* 0x000fce0000000f00 */
.L_x_1119:
[----:B------:R-:W-:Y:S02]  /*4f00*/  ISETP.NE.AND P0, PT, R3, RZ, PT ;  /* 0x000000ff0300720c */ /* 0x000fe40003f05270 */
[----:B------:R-:W-:Y:S02]  /*4f10*/  IADD3 R9, PT, PT, R5, -0x1, RZ ;  /* 0xffffffff05097810 */ /* 0x000fe40007ffe0ff */
[----:B--2---:R-:W-:-:S09]  /*4f20*/  IADD3 R10, PT, PT, R3, -0x1, RZ ;  /* 0xffffffff030a7810 */ /* 0x004fd20007ffe0ff */
        /* <DEDUP_REMOVED lines=8> */
[----:B-1----:R-:W-:-:S03]  /*4fb0*/  IMAD.WIDE.U32 R20, R20, 0x4, R12 ;  /* 0x0000000414147825 */ /* 0x002fc600078e000c */
        /* <DEDUP_REMOVED lines=30> */
.L_x_1122:
        /* <DEDUP_REMOVED lines=9> */
[C---:B------:R-:W-:Y:S01]  /*5230*/  IADD3 R16, PT, PT, R14.reuse, R11, RZ ;  /* 0x0000000b0e107210 */ /* 0x040fe20007ffe0ff */
[----:B------:R-:W-:-:S03]  /*5240*/  IMAD.WIDE.U32 R14, R14, 0x4, R12 ;  /* 0x000000040e0e7825 */ /* 0x000fc600078e000c */
[C---:B------:R-:W-:Y:S01]  /*5250*/  IADD3 R11, PT, PT, R16.reuse, R11, RZ ;  /* 0x0000000b100b7210 */ /* 0x040fe20007ffe0ff */
[----:B------:R-:W2:Y:S01]  /*5260*/  LDG.E R19, desc[UR10][R18.64] ;  /* 0x0000000a12137981 */ /* 0x000ea2000c1e1900 */
        /* <DEDUP_REMOVED lines=10> */
.L_x_1123:
[----:B------:R-:W-:Y:S05]  /*5310*/  @!P1 BRA `(.L_x_1121) ;  /* 0x0000000000449947 */ /* 0x000fea0003800000 */
[----:B------:R-:W0:Y:S08]  /*5320*/  LDC R16, c[0x0][0x39c] ;  /* 0x0000e700ff107b82 */ /* 0x000e300000000800 */
[----:B------:R-:W1:Y:S01]  /*5330*/  LDC.64 R12, c[0x0][0x380] ;  /* 0x0000e000ff0c7b82 */ /* 0x000e620000000a00 */
[----:B0-----:R-:W-:-:S04]  /*5340*/  IMAD R11, R2, R16, R7 ;  /* 0x00000010020b7224 */ /* 0x001fc800078e0207 */
[----:B-1----:R-:W-:-:S06]  /*5350*/  IMAD.WIDE.U32 R14, R11, 0x4, R12 ;  /* 0x000000040b0e7825 */ /* 0x002fcc00078e000c */
        /* <DEDUP_REMOVED lines=13> */
.L_x_1121:
[----:B------:R-:W-:Y:S01]  /*5430*/  IADD3 R2, PT, PT, R0, -0xd000000, RZ ;  /* 0xf300000000027810 */ /* 0x000fe20007ffe0ff */
[----:B------:R0:W1:Y:S03]  /*5440*/  MUFU.RSQ R13, R0 ;  /* 0x00000000000d7308 */ /* 0x0000660000001400 */
[----:B------:R-:W-:-:S13]  /*5450*/  ISETP.GT.U32.AND P0, PT, R2, 0x727fffff, PT ;  /* 0x727fffff0200780c */ /* 0x000fda0003f04070 */
[----:B0-----:R-:W-:Y:S05]  /*5460*/  @!P0 BRA `(.L_x_1124) ;  /* 0x00000000000c8947 */ /* 0x001fea0003800000 */
[----:B------:R-:W-:-:S07]  /*5470*/  MOV R14, 0x5490 ;  /* 0x00005490000e7802 */ /* 0x000fce0000000f00 */
[----:B-1----:R-:W-:Y:S05]  /*5480*/  CALL.REL.NOINC `($__internal_18_$__cuda_sm20_sqrt_rn_f32_slowpath) ;  /* 0x00000024001c7944 */ /* 0x002fea0003c00000 */
[----:B------:R-:W-:Y:S05]  /*5490*/  BRA `(.L_x_1125) ;  /* 0x0000000000107947 */ /* 0x000fea0003800000 */
.L_x_1124:
[C---:B-1----:R-:W-:Y:S01]  /*54a0*/  FMUL.FTZ R11, R13.reuse, R0 ;  /* 0x000000000d0b7220 */ /* 0x042fe20000410000 */
[----:B------:R-:W-:-:S03]  /*54b0*/  FMUL.FTZ R2, R13, 0.5 ;  /* 0x3f0000000d027820 */ /* 0x000fc60000410000 */
[----:B------:R-:W-:-:S04]  /*54c0*/  FFMA R0, -R11, R11, R0 ;  /* 0x0000000b0b007223 */ /* 0x000fc80000000100 */
[----:B------:R-:W-:-:S07]  /*54d0*/  FFMA R11, R0, R2, R11 ;  /* 0x00000002000b7223 */ /* 0x000fce000000000b */
.L_x_1125:
[----:B------:R-:W0:Y:S01]  /*54e0*/  LDC.64 R12, c[0x0][0x390] ;  /* 0x0000e400ff0c7b82 */ /* 0x000e220000000a00 */
[----:B------:R-:W-:Y:S01]  /*54f0*/  FSETP.GT.AND P0, PT, R11, 1.1920928955078125e-07, PT ;  /* 0x340000000b00780b */ /* 0x000fe20003f04000 */
[----:B0-----:R-:W-:-:S05]  /*5500*/  IMAD.WIDE.U32 R12, R7, 0x4, R12 ;  /* 0x00000004070c7825 */ /* 0x001fca00078e000c */
[----:B------:R0:W-:Y:S07]  /*5510*/  STG.E desc[UR10][R12.64], R11 ;  /* 0x0000000b0c007986 */ /* 0x0001ee000c10190a */
[----:B------:R-:W-:Y:S05]  /*5520*/  @!P0 BRA `(.L_x_1126) ;  /* 0x0000002000148947 */ /* 0x000fea0003800000 */
[----:B------:R-:W1:Y:S01]  /*5530*/  LDCU UR4, c[0x0][0x398] ;  /* 0x00007300ff0477ac */ /* 0x000e620008000800 */
[----:B0-----:R-:W-:Y:S01]  /*5540*/  HFMA2 R12, -RZ, RZ, 0, 0 ;  /* 0x00000000ff0c7431 */ /* 0x001fe200000001ff */
[----:B-1----:R-:W-:-:S09]  /*5550*/  UISETP.GE.U32.AND UP0, UPT, UR4, 0x10, UPT ;  /* 0x000000100400788c */ /* 0x002fd2000bf06070 */
[----:B------:R-:W-:Y:S05]  /*5560*/  BRA.U !UP0, `(.L_x_1127) ;  /* 0x0000000d08dc7547 */ /* 0x000fea000b800000 */
[----:B------:R-:W0:Y:S01]  /*5570*/  LDC R18, c[0x0][0x39c] ;  /* 0x0000e700ff127b82 */ /* 0x000e220000000800 */
[----:B------:R-:W1:Y:S01]  /*5580*/  LDCU UR5, c[0x0][0x39c] ;  /* 0x00007380ff0577ac */ /* 0x000e620008000800 */
[----:B------:R-:W-:-:S06]  /*5590*/  UMOV UR4, URZ ;  /* 0x000000ff00047c82 */ /* 0x000fcc0008000000 */
[----:B------:R-:W2:Y:S02]  /*55a0*/  LDC.64 R14, c[0x0][0x380] ;  /* 0x0000e000ff0e7b82 */ /* 0x000ea40000000a00 */
.L_x_1144:
[----:B0-----:R-:W-:-:S04]  /*55b0*/  IMAD R27, R18, UR4, R7 ;  /* 0x00000004121b7c24 */ /* 0x001fc8000f8e0207 */
[----:B--2---:R-:W-:-:S05]  /*55c0*/  IMAD.WIDE.U32 R12, R27, 0x4, R14 ;  /* 0x000000041b0c7825 */ /* 0x004fca00078e000e */
[----:B------:R-:W2:Y:S01]  /*55d0*/  LDG.E R25, desc[UR10][R12.64] ;  /* 0x0000000a0c197981 */ /* 0x000ea2000c1e1900 */
[----:B---3--:R-:W0:Y:S01]  /*55e0*/  MUFU.RCP R0, R11 ;  /* 0x0000000b00007308 */ /* 0x008e220000001000 */
[----:B------:R-:W-:-:S06]  /*55f0*/  UIADD3 UR4, UPT, UPT, UR4, 0x10, URZ ;  /* 0x0000001004047890 */ /* 0x000fcc000fffe0ff */
[----:B------:R-:W-:Y:S01]  /*5600*/  ISETP.NE.AND P2, PT, R4, UR4, PT ;  /* 0x0000000404007c0c */ /* 0x000fe2000bf45270 */
[----:B0-----:R-:W-:-:S04]  /*5610*/  FFMA R17, R0, -R11, 1 ;  /* 0x3f80000000117423 */ /* 0x001fc8000000080b */
[----:B------:R-:W-:Y:S01]  /*5620*/  FFMA R0, R0, R17, R0 ;  /* 0x0000001100007223 */ /* 0x000fe20000000000 */
[----:B--2---:R-:W0:Y:S03]  /*5630*/  FCHK P0, R25, R11 ;  /* 0x0000000b19007302 */ /* 0x004e260000000000 */
[----:B------:R-:W-:-:S04]  /*5640*/  FFMA R2, R25, R0, RZ ;  /* 0x0000000019027223 */ /* 0x000fc800000000ff */
[----:B------:R-:W-:-:S04]  /*5650*/  FFMA R17, R2, -R11, R25 ;  /* 0x8000000b02117223 */ /* 0x000fc80000000019 */
[----:B------:R-:W-:Y:S01]  /*5660*/  FFMA R19, R0, R17, R2 ;  /* 0x0000001100137223 */ /* 0x000fe20000000002 */
[----:B0-----:R-:W-:Y:S06]  /*5670*/  @!P0 BRA `(.L_x_1128) ;  /* 0x00000000000c8947 */ /* 0x001fec0003800000 */
[----:B------:R-:W-:-:S07]  /*5680*/  MOV R2, 0x56a0 ;  /* 0x000056a000027802 */ /* 0x000fce0000000f00 */
[----:B-1----:R-:W-:Y:S05]  /*5690*/  CALL.REL.NOINC `($__internal_19_$__cuda_sm3x_div_rn_noftz_f32_slowpath) ;  /* 0x0000002000f47944 */ /* 0x002fea0003c00000 */
[----:B------:R-:W-:-:S07]  /*56a0*/  MOV R19, R0 ;  /* 0x0000000000137202 */ /* 0x000fce0000000f00 */
.L_x_1128:
[----:B-1----:R-:W-:Y:S01]  /*56b0*/  IADD3 R27, PT, PT, R27, UR5, RZ ;  /* 0x000000051b1b7c10 */ /* 0x002fe2000fffe0ff */
[----:B------:R0:W-:Y:S04]  /*56c0*/  STG.E desc[UR10][R12.64], R19 ;  /* 0x000000130c007986 */ /* 0x0001e8000c10190a */
[----:B------:R-:W-:-:S05]  /*56d0*/  IMAD.WIDE.U32 R16, R27, 0x4, R14 ;  /* 0x000000041b107825 */ /* 0x000fca00078e000e */
[----:B------:R-:W2:Y:S01]  /*56e0*/  LDG.E R25, desc[UR10][R16.64] ;  /* 0x0000000a10197981 */ /* 0x000ea2000c1e1900 */
[----:B------:R-:W1:Y:S02]  /*56f0*/  MUFU.RCP R0, R11 ;  /* 0x0000000b00007308 */ /* 0x000e640000001000 */
[----:B-1----:R-:W-:-:S04]  /*5700*/  FFMA R21, R0, -R11, 1 ;  /* 0x3f80000000157423 */ /* 0x002fc8000000080b */
[----:B------:R-:W-:Y:S02]  /*5710*/  FFMA R0, R0, R21, R0 ;  /* 0x0000001500007223 */ /* 0x000fe40000000000 */
[----:B--2---:R-:W1:Y:S02]  /*5720*/  FCHK P0, R25, R11 ;  /* 0x0000000b19007302 */ /* 0x004e640000000000 */
[----:B------:R-:W-:-:S04]  /*5730*/  FFMA R2, R0, R25, RZ ;  /* 0x0000001900027223 */ /* 0x000fc800000000ff */
[----:B------:R-:W-:-:S04]  /*5740*/  FFMA R21, R2, -R11, R25 ;  /* 0x8000000b02157223 */ /* 0x000fc80000000019 */
[----:B------:R-:W-:Y:S01]  /*5750*/  FFMA R21, R0, R21, R2 ;  /* 0x0000001500157223 */ /* 0x000fe20000000002 */
[----:B01----:R-:W-:Y:S06]  /*5760*/  @!P0 BRA `(.L_x_1129) ;  /* 0x00000000000c8947 */ /* 0x003fec0003800000 */
[----:B------:R-:W-:-:S07]  /*5770*/  MOV R2, 0x5790 ;  /* 0x0000579000027802 */ /* 0x000fce0000000f00 */
[----:B------:R-:W-:Y:S05]  /*5780*/  CALL.REL.NOINC `($__internal_19_$__cuda_sm3x_div_rn_noftz_f32_slowpath) ;  /* 0x0000002000b87944 */ /* 0x000fea0003c00000 */
[----:B------:R-:W-:-:S07]  /*5790*/  MOV R21, R0 ;  /* 0x0000000000157202 */ /* 0x000fce0000000f00 */
.L_x_1129:
[----:B------:R-:W-:Y:S01]  /*57a0*/  IADD3 R27, PT, PT, R27, UR5, RZ ;  /* 0x000000051b1b7c10 */ /* 0x000fe2000fffe0ff */
        /* <DEDUP_REMOVED lines=14> */
.L_x_1130:
        /* <DEDUP_REMOVED lines=15> */
.L_x_1131:
        /* <DEDUP_REMOVED lines=15> */
.L_x_1132:
        /* <DEDUP_REMOVED lines=15> */
.L_x_1133:
        /* <DEDUP_REMOVED lines=15> */
.L_x_1134:
        /* <DEDUP_REMOVED lines=15> */
.L_x_1135:
        /* <DEDUP_REMOVED lines=15> */
.L_x_1136:
        /* <DEDUP_REMOVED lines=15> */
.L_x_1137:
        /* <DEDUP_REMOVED lines=15> */
.L_x_1138:
        /* <DEDUP_REMOVED lines=15> */
.L_x_1139:
        /* <DEDUP_REMOVED lines=15> */
.L_x_1140:
        /* <DEDUP_REMOVED lines=15> */
.L_x_1141:
        /* <DEDUP_REMOVED lines=15> */
.L_x_1142:
        /* <DEDUP_REMOVED lines=14> */
.L_x_1143:
[----:B------:R3:W-:Y:S01]  /*64b0*/  STG.E desc[UR10][R16.64], R0 ;  /* 0x0000000010007986 */ /* 0x0007e2000c10190a */
[----:B------:R-:W-:Y:S05]  /*64c0*/  @P2 BRA `(.L_x_1144) ;  /* 0xfffffff000382947 */ /* 0x000fea000383ffff */
[----:B------:R-:W-:-:S07]  /*64d0*/  MOV R12, R4 ;  /* 0x00000004000c7202 */ /* 0x000fce0000000f00 */
.L_x_1127:
        /* <DEDUP_REMOVED lines=18> */
[----:B------:R-:W-:Y:S05]  /*6600*/  CALL.REL.NOINC `($__internal_19_$__cuda_sm3x_div_rn_noftz_f32_slowpath) ;  /* 0x0000001400187944 */ /* 0x000fea0003c00000 */
[----:B------:R-:W-:-:S07]  /*6610*/  MOV R13, R0 ;  /* 0x00000000000d7202 */ /* 0x000fce0000000f00 */
.L_x_1146:
[----:B------:R-:W0:Y:S01]  /*6620*/  LDC.64 R14, c[0x0][0x380] ;  /* 0x0000e000ff0e7b82 */ /* 0x000e220000000a00 */
[----:B------:R-:W1:Y:S01]  /*6630*/  LDCU UR4, c[0x0][0x39c] ;  /* 0x00007380ff0477ac */ /* 0x000e620008000800 */
[----:B------:R2:W-:Y:S01]  /*6640*/  STG.E desc[UR10][R16.64], R13 ;  /* 0x0000000d10007986 */ /* 0x0005e2000c10190a */
[----:B-1----:R-:W-:-:S05]  /*6650*/  IADD3 R10, PT, PT, R10, UR4, RZ ;  /* 0x000000040a0a7c10 */ /* 0x002fca000fffe0ff */
[----:B0-----:R-:W-:-:S05]  /*6660*/  IMAD.WIDE.U32 R14, R10, 0x4, R14 ;  /* 0x000000040a0e7825 */ /* 0x001fca00078e000e */
[----:B------:R-:W3:Y:S01]  /*6670*/  LDG.E R25, desc[UR10][R14.64] ;  /* 0x0000000a0e197981 */ /* 0x000ee2000c1e1900 */
[----:B------:R-:W0:Y:S02]  /*6680*/  MUFU.RCP R0, R11 ;  /* 0x0000000b00007308 */ /* 0x000e240000001000 */
[----:B0-----:R-:W-:-:S04]  /*6690*/  FFMA R19, R0, -R11, 1 ;  /* 0x3f80000000137423 */ /* 0x001fc8000000080b */
[----:B------:R-:W-:Y:S02]  /*66a0*/  FFMA R0, R0, R19, R0 ;  /* 0x0000001300007223 */ /* 0x000fe40000000000 */
[----:B---3--:R-:W0:Y:S02]  /*66b0*/  FCHK P0, R25, R11 ;  /* 0x0000000b19007302 */ /* 0x008e240000000000 */
[----:B------:R-:W-:-:S04]  /*66c0*/  FFMA R2, R0, R25, RZ ;  /* 0x0000001900027223 */ /* 0x000fc800000000ff */
[----:B------:R-:W-:-:S04]  /*66d0*/  FFMA R19, R2, -R11, R25 ;  /* 0x8000000b02137223 */ /* 0x000fc80000000019 */
[----:B------:R-:W-:Y:S01]  /*66e0*/  FFMA R19, R0, R19, R2 ;  /* 0x0000001300137223 */ /* 0x000fe20000000002 */
[----:B0-2---:R-:W-:Y:S06]  /*66f0*/  @!P0 BRA `(.L_x_1147) ;  /* 0x00000000000c8947 */ /* 0x005fec0003800000 */
[----:B------:R-:W-:-:S07]  /*6700*/  MOV R2, 0x6720 ;  /* 0x0000672000027802 */ /* 0x000fce0000000f00 */
[----:B------:R-:W-:Y:S05]  /*6710*/  CALL.REL.NOINC `($__internal_19_$__cuda_sm3x_div_rn_noftz_f32_slowpath) ;  /* 0x0000001000d47944 */ /* 0x000fea0003c00000 */
[----:B------:R-:W-:-:S07]  /*6720*/  MOV R19, R0 ;  /* 0x0000000000137202 */ /* 0x000fce0000000f00 */
.L_x_1147:
        /* <DEDUP_REMOVED lines=17> */
.L_x_1148:
        /* <DEDUP_REMOVED lines=17> */
.L_x_1149:
        /* <DEDUP_REMOVED lines=17> */
.L_x_1150:
        /* <DEDUP_REMOVED lines=17> */
.L_x_1151:
        /* <DEDUP_REMOVED lines=17> */
.L_x_1152:
        /* <DEDUP_REMOVED lines=16> */
.L_x_1153:
[----:B------:R0:W-:Y:S01]  /*6d80*/  STG.E desc[UR10][R14.64], R0 ;  /* 0x000000000e007986 */ /* 0x0001e2000c10190a */
[----:B------:R-:W-:-:S07]  /*6d90*/  IADD3 R12, PT, PT, R12, 0x8, RZ ;  /* 0x000000080c0c7810 */ /* 0x000fce0007ffe0ff */
.L_x_1145:
        /* <DEDUP_REMOVED lines=8> */
[----:B------:R-:W2:Y:S01]  /*6e20*/  LDG.E R25, desc[UR10][R16.64] ;  /* 0x0000000a10197981 */ /* 0x000ea2000c1e1900 */
[----:B0-----:R-:W0:Y:S02]  /*6e30*/  MUFU.RCP R0, R11 ;  /* 0x0000000b00007308 */ /* 0x001e240000001000 */
        /* <DEDUP_REMOVED lines=10> */
.L_x_1155:
        /* <DEDUP_REMOVED lines=17> */
.L_x_1156:
        /* <DEDUP_REMOVED lines=17> */
.L_x_1157:
        /* <DEDUP_REMOVED lines=16> */
.L_x_1158:
[----:B------:R1:W-:Y:S01]  /*7200*/  STG.E desc[UR10][R14.64], R0 ;  /* 0x000000000e007986 */ /* 0x0003e2000c10190a */
[----:B------:R-:W-:-:S07]  /*7210*/  IADD3 R12, PT, PT, R12, 0x4, RZ ;  /* 0x000000040c0c7810 */ /* 0x000fce0007ffe0ff */
.L_x_1154:
[----:B------:R-:W-:-:S13]  /*7220*/  ISETP.NE.AND P0, PT, R6, RZ, PT ;  /* 0x000000ff0600720c */ /* 0x000fda0003f05270 */
[----:B------:R-:W-:Y:S05]  /*7230*/  @!P0 BRA `(.L_x_1126) ;  /* 0x0000000000d08947 */ /* 0x000fea0003800000 */
[----:B01----:R-:W0:Y:S01]  /*7240*/  LDC.64 R14, c[0x0][0x380] ;  /* 0x0000e000ff0e7b82 */ /* 0x003e220000000a00 */
[----:B------:R-:W1:Y:S02]  /*7250*/  LDCU UR4, c[0x0][0x39c] ;  /* 0x00007380ff0477ac */ /* 0x000e640008000800 */
[----:B-1----:R-:W-:-:S04]  /*7260*/  IMAD R9, R12, UR4, R7 ;  /* 0x000000040c097c24 */ /* 0x002fc8000f8e0207 */
[----:B0-----:R-:W-:-:S05]  /*7270*/  IMAD.WIDE.U32 R12, R9, 0x4, R14 ;  /* 0x00000004090c7825 */ /* 0x001fca00078e000e */
[----:B------:R-:W2:Y:S01]  /*7280*/  LDG.E R25, desc[UR10][R12.64] ;  /* 0x0000000a0c197981 */ /* 0x000ea2000c1e1900 */
[----:B---3--:R-:W0:Y:S01]  /*7290*/  MUFU.RCP R0, R11 ;  /* 0x0000000b00007308 */ /* 0x008e220000001000 */
[----:B------:R-:W-:Y:S01]  /*72a0*/  ISETP.NE.AND P2, PT, R6, 0x1, PT ;  /* 0x000000010600780c */ /* 0x000fe20003f45270 */
        /* <DEDUP_REMOVED lines=9> */
.L_x_1159:
[----:B------:R2:W-:Y:S01]  /*7340*/  STG.E desc[UR10][R12.64], R0 ;  /* 0x000000000c007986 */ /* 0x0005e2000c10190a */
[----:B------:R-:W-:Y:S05]  /*7350*/  @!P2 BRA `(.L_x_1126) ;  /* 0x000000000088a947 */ /* 0x000fea0003800000 */
[----:B--2---:R-:W0:Y:S01]  /*7360*/  LDC.64 R12, c[0x0][0x380] ;  /* 0x0000e000ff0c7b82 */ /* 0x004e220000000a00 */
[----:B------:R-:W1:Y:S02]  /*7370*/  LDCU UR4, c[0x0][0x39c] ;  /* 0x00007380ff0477ac */ /* 0x000e640008000800 */
[----:B-1----:R-:W-:-:S05]  /*7380*/  IADD3 R9, PT, PT, R9, UR4, RZ ;  /* 0x0000000409097c10 */ /* 0x002fca000fffe0ff */
[----:B0-----:R-:W-:-:S05]  /*7390*/  IMAD.WIDE.U32 R12, R9, 0x4, R12 ;  /* 0x00000004090c7825 */ /* 0x001fca00078e000c */
[----:B------:R-:W2:Y:S01]  /*73a0*/  LDG.E R25, desc[UR10][R12.64] ;  /* 0x0000000a0c197981 */ /* 0x000ea2000c1e1900 */
[----:B------:R-:W0:Y:S01]  /*73b0*/  MUFU.RCP R0, R11 ;  /* 0x0000000b00007308 */ /* 0x000e220000001000 */
        /* <DEDUP_REMOVED lines=10> */
.L_x_1160:
[----:B------:R4:W-:Y:S01]  /*7460*/  STG.E desc[UR10][R12.64], R0 ;  /* 0x000000000c007986 */ /* 0x0009e2000c10190a */
[----:B------:R-:W-:Y:S05]  /*7470*/  @!P2 BRA `(.L_x_1126) ;  /* 0x000000000040a947 */ /* 0x000fea0003800000 */
[----:B----4-:R-:W0:Y:S01]  /*7480*/  LDC.64 R12, c[0x0][0x380] ;  /* 0x0000e000ff0c7b82 */ /* 0x010e220000000a00 */
[----:B------:R-:W1:Y:S02]  /*7490*/  LDCU UR4, c[0x0][0x39c] ;  /* 0x00007380ff0477ac */ /* 0x000e640008000800 */
[----:B-1----:R-:W-:-:S05]  /*74a0*/  IADD3 R9, PT, PT, R9, UR4, RZ ;  /* 0x0000000409097c10 */ /* 0x002fca000fffe0ff */
        /* <DEDUP_REMOVED lines=12> */
.L_x_1161:
[----:B------:R0:W-:Y:S02]  /*7570*/  STG.E desc[UR10][R12.64], R0 ;  /* 0x000000000c007986 */ /* 0x0001e4000c10190a */
.L_x_1126:
[----:B------:R-:W5:Y:S01]  /*7580*/  LDCU UR4, c[0x0][0x39c] ;  /* 0x00007380ff0477ac */ /* 0x000f620008000800 */
[----:B------:R-:W-:-:S04]  /*7590*/  IADD3 R7, PT, PT, R7, 0x1, RZ ;  /* 0x0000000107077810 */ /* 0x000fc80007ffe0ff */
[----:B-----5:R-:W-:-:S13]  /*75a0*/  ISETP.NE.AND P0, PT, R7, UR4, PT ;  /* 0x0000000407007c0c */ /* 0x020fda000bf05270 */
[----:B------:R-:W-:Y:S05]  /*75b0*/  @P0 BRA `(.L_x_1162) ;  /* 0xffffffd000dc0947 */ /* 0x000fea000383ffff */
[----:B------:R-:W-:Y:S05]  /*75c0*/  EXIT ;  /* 0x000000000000794d */ /* 0x000fea0003800000 */
        .weak           $__internal_17_$__cuda_sm20_rcp_rn_f32_slowpath
        .type           $__internal_17_$__cuda_sm20_rcp_rn_f32_slowpath,@function
        .size           $__internal_17_$__cuda_sm20_rcp_rn_f32_slowpath,($__internal_18_$__cuda_sm20_sqrt_rn_f32_slowpath - $__internal_17_$__cuda_sm20_rcp_rn_f32_slowpath)
$__internal_17_$__cuda_sm20_rcp_rn_f32_slowpath:
[----:B------:R-:W-:-:S04]  /*75d0*/  SHF.L.U32 R5, R0, 0x1, RZ ;  /* 0x0000000100057819 */ /* 0x000fc800000006ff */
        /* <DEDUP_REMOVED lines=8> */
[----:B--2---:R-:W3:Y:S02]  /*7660*/  MUFU.RCP R0, R7 ;  /* 0x0000000700007308 */ /* 0x004ee40000001000 */
[----:B---3--:R-:W-:-:S04]  /*7670*/  FFMA R5, R7, R0, -1 ;  /* 0xbf80000007057423 */ /* 0x008fc80000000000 */
[----:B------:R-:W-:-:S04]  /*7680*/  FADD.FTZ R5, -R5, -RZ ;  /* 0x800000ff05057221 */ /* 0x000fc80000010100 */
[----:B------:R-:W-:-:S04]  /*7690*/  FFMA R0, R0, R5, R0 ;  /* 0x0000000500007223 */ /* 0x000fc80000000000 */
[----:B------:R-:W-:Y:S01]  /*76a0*/  FFMA R5, R0, 1.84467440737095516160e+19, RZ ;  /* 0x5f80000000057823 */ /* 0x000fe200000000ff */
[----:B------:R-:W-:Y:S06]  /*76b0*/  BRA `(.L_x_1164) ;  /* 0x0000000000887947 */ /* 0x000fec0003800000 */
.L_x_1163:
        /* <DEDUP_REMOVED lines=16> */
[----:B------:R-:W-:Y:S02]  /*77c0*/  LOP3.LUT R10, R10, R7, RZ, 0xc0, !PT ;  /* 0x000000070a0a7212 */ /* 0x000fe400078ec0ff */
[----:B------:R-:W-:-:S02]  /*77d0*/  IADD3 R8, PT, PT, -R8, RZ, RZ ;  /* 0x000000ff08087210 */ /* 0x000fc40007ffe1ff */
[-C--:B------:R-:W-:Y:S02]  /*77e0*/  SHF.R.U32.HI R10, RZ, R13.reuse, R10 ;  /* 0x0000000dff0a7219 */ /* 0x080fe4000001160a */
[----:B------:R-:W-:Y:S02]  /*77f0*/  LOP3.LUT P1, RZ, R8, R13, R7, 0xf8, !PT ;  /* 0x0000000d08ff7212 */ /* 0x000fe4000782f807 */
[C---:B------:R-:W-:Y:S02]  /*7800*/  LOP3.LUT P0, RZ, R10.reuse, 0x1, RZ, 0xc0, !PT ;  /* 0x000000010aff7812 */ /* 0x040fe4000780c0ff */
[----:B------:R-:W-:Y:S02]  /*7810*/  LOP3.LUT P2, RZ, R10, 0x2, RZ, 0xc0, !PT ;  /* 0x000000020aff7812 */ /* 0x000fe4000784c0ff */
[----:B------:R-:W-:Y:S02]  /*7820*/  IADD3 R8, PT, PT, R11, -0xfc, RZ ;  /* 0xffffff040b087810 */ /* 0x000fe40007ffe0ff */
[----:B------:R-:W-:-:S02]  /*7830*/  PLOP3.LUT P0, PT, P0, P1, P2, 0xe0, 0x0 ;  /* 0x000000000000781c */ /* 0x000fc40000703c20 */
[----:B------:R-:W-:Y:S02]  /*7840*/  LOP3.LUT P1, RZ, R0, 0x7fffff, RZ, 0xc0, !PT ;  /* 0x007fffff00ff7812 */ /* 0x000fe4000782c0ff */
[----:B------:R-:W-:-:S04]  /*7850*/  SEL R5, RZ, 0x1, !P0 ;  /* 0x00000001ff057807 */ /* 0x000fc80004000000 */
[----:B------:R-:W-:-:S04]  /*7860*/  IADD3 R5, PT, PT, -R5, RZ, RZ ;  /* 0x000000ff05057210 */ /* 0x000fc80007ffe1ff */
[----:B------:R-:W-:Y:S02]  /*7870*/  ISETP.GE.AND P0, PT, R5, RZ, PT ;  /* 0x000000ff0500720c */ /* 0x000fe40003f06270 */
[----:B------:R-:W-:-:S11]  /*7880*/  SHF.R.U32.HI R5, RZ, R8, R7 ;  /* 0x00000008ff057219 */ /* 0x000fd60000011607 */
[----:B------:R-:W-:-:S04]  /*7890*/  @!P0 IADD3 R5, PT, PT, R5, 0x1, RZ ;  /* 0x0000000105058810 */ /* 0x000fc80007ffe0ff */
[----:B------:R-:W-:-:S04]  /*78a0*/  @!P1 SHF.L.U32 R5, R5, 0x1, RZ ;  /* 0x0000000105059819 */ /* 0x000fc800000006ff */
[----:B------:R-:W-:Y:S01]  /*78b0*/  LOP3.LUT R5, R5, 0x80000000, R0, 0xf8, !PT ;  /* 0x8000000005057812 */ /* 0x000fe200078ef800 */
[----:B------:R-:W-:Y:S06]  /*78c0*/  BRA `(.L_x_1164) ;  /* 0x0000000000047947 */ /* 0x000fec0003800000 */
.L_x_1165:
[----:B------:R0:W1:Y:S02]  /*78d0*/  MUFU.RCP R5, R0 ;  /* 0x0000000000057308 */ /* 0x0000640000001000 */
.L_x_1164:
[----:B------:R-:W-:-:S04]  /*78e0*/  MOV R7, 0x0 ;  /* 0x0000000000077802 */ /* 0x000fc80000000f00 */
[----:B0123--:R-:W-:Y:S05]  /*78f0*/  RET.REL.NODEC R6 `(svd_jacobi_f32) ;  /* 0xffffff8406c07950 */ /* 0x00ffea0003c3ffff */
        .weak           $__internal_18_$__cuda_sm20_sqrt_rn_f32_slowpath
        .type           $__internal_18_$__cuda_sm20_sqrt_rn_f32_slowpath,@function
        .size           $__internal_18_$__cuda_sm20_sqrt_rn_f32_slowpath,($__internal_19_$__cuda_sm3x_div_rn_noftz_f32_slowpath - $__internal_18_$__cuda_sm20_sqrt_rn_f32_slowpath)
$__internal_18_$__cuda_sm20_sqrt_rn_f32_slowpath:
        /* <DEDUP_REMOVED lines=20> */
.L_x_1166:
[----:B------:R-:W-:Y:S01]  /*7a40*/  HFMA2 R13, -RZ, RZ, 0, 0 ;  /* 0x00000000ff0d7431 */ /* 0x000fe200000001ff */
[----:B------:R-:W-:-:S04]  /*7a50*/  MOV R12, R14 ;  /* 0x0000000e000c7202 */ /* 0x000fc80000000f00 */
[----:B------:R-:W-:Y:S05]  /*7a60*/  RET.REL.NODEC R12 `(svd_jacobi_f32) ;  /* 0xffffff840c647950 */ /* 0x000fea0003c3ffff */
        .weak           $__internal_19_$__cuda_sm3x_div_rn_noftz_f32_slowpath
        .type           $__internal_19_$__cuda_sm3x_div_rn_noftz_f32_slowpath,@function
        .size           $__internal_19_$__cuda_sm3x_div_rn_noftz_f32_slowpath,(.L_x_1809 - $__internal_19_$__cuda_sm3x_div_rn_noftz_f32_slowpath)
$__internal_19_$__cuda_sm3x_div_rn_noftz_f32_slowpath:
        /* <DEDUP_REMOVED lines=17> */
[----:B------:R-:W-:Y:S02]  /*7b80*/  FSETP.NEU.FTZ.AND P3, PT, |R25|, +INF , PT ;  /* 0x7f8000001900780b */ /* 0x000fe40003f7d200 */
        /* <DEDUP_REMOVED lines=16> */
.L_x_1167:
[----:B------:R-:W-:Y:S02]  /*7c90*/  LEA R21, R19, 0xc0800000, 0x17 ;  /* 0xc080000013157811 */ /* 0x000fe400078eb8ff */
[----:B------:R-:W-:Y:S02]  /*7ca0*/  IADD3 R22, PT, PT, R22, -0x7f, RZ ;  /* 0xffffff8116167810 */ /* 0x000fe40007ffe0ff */
[----:B------:R-:W-:-:S03]  /*7cb0*/  IADD3 R26, PT, PT, -R21, R24, RZ ;  /* 0x00000018151a7210 */ /* 0x000fc60007ffe1ff */
[----:B------:R-:W-:Y:S01]  /*7cc0*/  IMAD R0, R22, -0x800000, R25 ;  /* 0xff80000016007824 */ /* 0x000fe200078e0219 */
[----:B------:R-:W0:Y:S01]  /*7cd0*/  MUFU.RCP R24, R26 ;  /* 0x0000001a00187308 */ /* 0x000e220000001000 */
[----:B------:R-:W-:-:S04]  /*7ce0*/  FADD.FTZ R21, -R26, -RZ ;  /* 0x800000ff1a157221 */ /* 0x000fc80000010100 */
[----:B0-----:R-:W-:-:S04]  /*7cf0*/  FFMA R23, R24, R21, 1 ;  /* 0x3f80000018177423 */ /* 0x001fc80000000015 */
[----:B------:R-:W-:-:S04]  /*7d00*/  FFMA R23, R24, R23, R24 ;  /* 0x0000001718177223 */ /* 0x000fc80000000018 */
[----:B------:R-:W-:-:S04]  /*7d10*/  FFMA R24, R0, R23, RZ ;  /* 0x0000001700187223 */ /* 0x000fc800000000ff */
[----:B------:R-:W-:-:S04]  /*7d20*/  FFMA R25, R21, R24, R0 ;  /* 0x0000001815197223 */ /* 0x000fc80000000000 */
[----:B------:R-:W-:Y:S01]  /*7d30*/  FFMA R24, R23, R25, R24 ;  /* 0x0000001917187223 */ /* 0x000fe20000000018 */
[----:B------:R-:W-:-:S03]  /*7d40*/  IADD3 R25, PT, PT, R22, 0x7f, -R19 ;  /* 0x0000007f16197810 */ /* 0x000fc60007ffe813 */
[----:B------:R-:W-:Y:S01]  /*7d50*/  FFMA R21, R21, R24, R0 ;  /* 0x0000001815157223 */ /* 0x000fe20000000000 */
[----:B------:R-:W-:-:S03]  /*7d60*/  IADD3 R25, PT, PT, R25, R20, RZ ;  /* 0x0000001419197210 */ /* 0x000fc60007ffe0ff */
        /* <DEDUP_REMOVED lines=36> */
.L_x_1173:
[----:B------:R-:W-:-:S04]  /*7fb0*/  LOP3.LUT R0, R0, 0x80000000, RZ, 0xc0, !PT ;  /* 0x8000000000007812 */ /* 0x000fc800078ec0ff */
[----:B------:R-:W-:Y:S01]  /*7fc0*/  LOP3.LUT R0, R0, 0x7f800000, RZ, 0xfc, !PT ;  /* 0x7f80000000007812 */ /* 0x000fe200078efcff */
[----:B------:R-:W-:Y:S06]  /*7fd0*/  BRA `(.L_x_1174) ;  /* 0x0000000000287947 */ /* 0x000fec0003800000 */
.L_x_1172:
[----:B------:R-:W-:Y:S01]  /*7fe0*/  LEA R0, R25, R0, 0x17 ;  /* 0x0000000019007211 */ /* 0x000fe200078eb8ff */
[----:B------:R-:W-:Y:S06]  /*7ff0*/  BRA `(.L_x_1174) ;  /* 0x0000000000207947 */ /* 0x000fec0003800000 */
.L_x_1171:
[----:B------:R-:W-:-:S04]  /*8000*/  LOP3.LUT R24, R24, 0x80000000, R25, 0x48, !PT ;  /* 0x8000000018187812 */ /* 0x000fc800078e4819 */
[----:B------:R-:W-:Y:S01]  /*8010*/  LOP3.LUT R0, R24, 0x7f800000, RZ, 0xfc, !PT ;  /* 0x7f80000018007812 */ /* 0x000fe200078efcff */
[----:B------:R-:W-:Y:S06]  /*8020*/  BRA `(.L_x_1174) ;  /* 0x0000000000147947 */ /* 0x000fec0003800000 */
.L_x_1170:
[----:B------:R-:W-:Y:S01]  /*8030*/  LOP3.LUT R0, R24, 0x80000000, R25, 0x48, !PT ;  /* 0x8000000018007812 */ /* 0x000fe200078e4819 */
[----:B------:R-:W-:Y:S06]  /*8040*/  BRA `(.L_x_1174) ;  /* 0x00000000000c7947 */ /* 0x000fec0003800000 */
.L_x_1169:
[----:B------:R-:W0:Y:S01]  /*8050*/  MUFU.RSQ R0, -QNAN ;  /* 0xffc0000000007908 */ /* 0x000e220000001400 */
[----:B------:R-:W-:Y:S05]  /*8060*/  BRA `(.L_x_1174) ;  /* 0x0000000000047947 */ /* 0x000fea0003800000 */
.L_x_1168:
[----:B------:R-:W-:-:S07]  /*8070*/  FADD.FTZ R0, R25, R11 ;  /* 0x0000000b19007221 */ /* 0x000fce0000010000 */
.L_x_1174:
[----:B------:R-:W-:Y:S01]  /*8080*/  HFMA2 R21, -RZ, RZ, 0, 0 ;  /* 0x00000000ff157431 */ /* 0x000fe200000001ff */
[----:B------:R-:W-:-:S04]  /*8090*/  MOV R20, R2 ;  /* 0x0000000200147202 */ /* 0x000fc80000000f00 */
[----:B0-----:R-:W-:Y:S05]  /*80a0*/  RET.REL.NODEC R20 `(svd_jacobi_f32) ;  /* 0xffffff7c14d47950 */ /* 0x001fea0003c3ffff */
.L_x_1175:
        /* <DEDUP_REMOVED lines=13> */
.L_x_1809:


//--------------------- .text.extract_column_f64  --------------------------
	.section	.text.extract_column_f64,"ax",@progbits
	.align	128
        .global         extract_column_f64
        .type           extract_column_f64,@function
        .size           extract_column_f64,(.L_x_1834 - extract_column_f64)
        .other          extract_column_f64,@"STO_CUDA_ENTRY STV_DEFAULT"
extract_column_f64:
.text.extract_column_f64:
[----:B------:R-:W-:Y:S01]  /*0000*/  LDC R1, c[0x0][0x37c] ;  /* 0x0000df00ff017b82 */ /* 0x000fe20000000800 */
[----:B------:R-:W0:Y:S07]  /*0010*/  S2R R0, SR_TID.X ;  /* 0x0000000000007919 */ /* 0x000e2e0000002100 */
[----:B------:R-:W0:Y:S01]  /*0020*/  S2UR UR4, SR_CTAID.X ;  /* 0x00000000000479c3 */ /* 0x000e220000002500 */
[----:B------:R-:W1:Y:S07]  /*0030*/  LDCU UR5, c[0x0][0x390] ;  /* 0x00007200ff0577ac */ /* 0x000e6e0008000800 */
[----:B------:R-:W0:Y:S02]  /*0040*/  LDC R7, c[0x0][0x360] ;  /* 0x0000d800ff077b82 */ /* 0x000e240000000800 */
[----:B0-----:R-:W-:-:S05]  /*0050*/  IMAD R7, R7, UR4, R0 ;  /* 0x0000000407077c24 */ /* 0x001fca000f8e0200 */
[----:B-1----:R-:W-:-:S13]  /*0060*/  ISETP.GE.U32.AND P0, PT, R7, UR5, PT ;  /* 0x0000000507007c0c */ /* 0x002fda000bf06070 */
[----:B------:R-:W-:Y:S05]  /*0070*/  @P0 EXIT ;  /* 0x000000000000094d */ /* 0x000fea0003800000 */
[----:B------:R-:W0:Y:S01]  /*0080*/  LDC R0, c[0x0][0x398] ;  /* 0x0000e600ff007b82 */ /* 0x000e220000000800 */
[----:B------:R-:W0:Y:S01]  /*0090*/  LDCU UR6, c[0x0][0x394] ;  /* 0x00007280ff0677ac */ /* 0x000e220008000800 */
[----:B------:R-:W1:Y:S06]  /*00a0*/  LDCU.64 UR4, c[0x0][0x358] ;  /* 0x00006b00ff0477ac */ /* 0x000e6c0008000a00 */
[----:B------:R-:W2:Y:S01]  /*00b0*/  LDC.64 R2, c[0x0][0x380] ;  /* 0x0000e000ff027b82 */ /* 0x000ea20000000a00 */
[----:B0-----:R-:W-:-:S04]  /*00c0*/  IMAD R5, R7, UR6, R0 ;  /* 0x0000000607057c24 */ /* 0x001fc8000f8e0200 */
[----:B--2---:R-:W-:-:S03]  /*00d0*/  IMAD.WIDE.U32 R2, R5, 0x8, R2 ;  /* 0x0000000805027825 */ /* 0x004fc600078e0002 */
[----:B------:R-:W0:Y:S03]  /*00e0*/  LDC.64 R4, c[0x0][0x388] ;  /* 0x0000e200ff047b82 */ /* 0x000e260000000a00 */
[----:B-1----:R-:W2:Y:S01]  /*00f0*/  LDG.E.64.CONSTANT R2, desc[UR4][R2.64] ;  /* 0x0000000402027981 */ /* 0x002ea2000c1e9b00 */
[----:B0-----:R-:W-:-:S05]  /*0100*/  IMAD.WIDE.U32 R4, R7, 0x8, R4 ;  /* 0x0000000807047825 */ /* 0x001fca00078e0004 */
[----:B--2---:R-:W-:Y:S01]  /*0110*/  STG.E.64 desc[UR4][R4.64], R2 ;  /* 0x0000000204007986 */ /* 0x004fe2000c101b04 */
[----:B------:R-:W-:Y:S05]  /*0120*/  EXIT ;  /* 0x000000000000794d */ /* 0x000fea0003800000 */
.L_x_1176:
        /* <DEDUP_REMOVED lines=13> */
.L_x_1834:


//--------------------- .text.extract_column_f32  --------------------------
	.section	.text.extract_column_f32,"ax",@progbits
	.align	128
        .global         extract_column_f32
        .type           extract_column_f32,@function
        .size           extract_column_f32,(.L_x_1835 - extract_column_f32)
        .other          extract_column_f32,@"STO_CUDA_ENTRY STV_DEFAULT"
extract_column_f32:
.text.extract_column_f32:
        /* <DEDUP_REMOVED lines=15> */
[----:B-1----:R-:W2:Y:S01]  /*00f0*/  LDG.E.CONSTANT R3, desc[UR4][R2.64] ;  /* 0x0000000402037981 */ /* 0x002ea2000c1e9900 */
[----:B0-----:R-:W-:-:S05]  /*0100*/  IMAD.WIDE.U32 R4, R7, 0x4, R4 ;  /* 0x0000000407047825 */ /* 0x001fca00078e0004 */
[----:B--2---:R-:W-:Y:S01]  /*0110*/  STG.E desc[UR4][R4.64], R3 ;  /* 0x0000000304007986 */ /* 0x004fe2000c101904 */
[----:B------:R-:W-:Y:S05]  /*0120*/  EXIT ;  /* 0x000000000000794d */ /* 0x000fea0003800000 */
.L_x_1177:
        /* <DEDUP_REMOVED lines=13> */
.L_x_1835:


//--------------------- .text.create_identity_f64 --------------------------
	.section	.text.create_identity_f64,"ax",@progbits
	.align	128
        .global         create_identity_f64
        .type           create_identity_f64,@function
        .size           create_identity_f64,(.L_x_1836 - create_identity_f64)
        .other          create_identity_f64,@"STO_CUDA_ENTRY STV_DEFAULT"
create_identity_f64:
.text.create_identity_f64:
[----:B------:R-:W-:Y:S01]  /*0000*/  LDC R1, c[0x0][0x37c] ;  /* 0x0000df00ff017b82 */ /* 0x000fe20000000800 */
[----:B------:R-:W0:Y:S07]  /*0010*/  S2R R0, SR_TID.X ;  /* 0x0000000000007919 */ /* 0x000e2e0000002100 */
[----:B------:R-:W0:Y:S01]  /*0020*/  S2UR UR5, SR_CTAID.X ;  /* 0x00000000000579c3 */ /* 0x000e220000002500 */
[----:B------:R-:W1:Y:S07]  /*0030*/  LDCU UR6, c[0x0][0x388] ;  /* 0x00007100ff0677ac */ /* 0x000e6e0008000800 */
[----:B------:R-:W0:Y:S01]  /*0040*/  LDC R7, c[0x0][0x360] ;  /* 0x0000d800ff077b82 */ /* 0x000e220000000800 */
[----:B-1----:R-:W-:Y:S01]  /*0050*/  UIMAD UR4, UR6, UR6, URZ ;  /* 0x00000006060472a4 */ /* 0x002fe2000f8e02ff */
[----:B0-----:R-:W-:-:S05]  /*0060*/  IMAD R7, R7, UR5, R0 ;  /* 0x0000000507077c24 */ /* 0x001fca000f8e0200 */
[----:B------:R-:W-:-:S13]  /*0070*/  ISETP.GE.U32.AND P0, PT, R7, UR4, PT ;  /* 0x0000000407007c0c */ /* 0x000fda000bf06070 */
[----:B------:R-:W-:Y:S05]  /*0080*/  @P0 EXIT ;  /* 0x000000000000094d */ /* 0x000fea0003800000 */
[----:B------:R-:W0:Y:S01]  /*0090*/  I2F.U32.RP R0, UR6 ;  /* 0x0000000600007d06 */ /* 0x000e220008209000 */
[----:B------:R-:W-:Y:S01]  /*00a0*/  ISETP.NE.U32.AND P2, PT, RZ, UR6, PT ;  /* 0x00000006ff007c0c */ /* 0x000fe2000bf45070 */
[----:B------:R-:W1:Y:S06]  /*00b0*/  LDCU.64 UR4, c[0x0][0x358] ;  /* 0x00006b00ff0477ac */ /* 0x000e6c0008000a00 */
[----:B0-----:R-:W0:Y:S02]  /*00c0*/  MUFU.RCP R0, R0 ;  /* 0x0000000000007308 */ /* 0x001e240000001000 */
[----:B0-----:R-:W-:-:S06]  /*00d0*/  IADD3 R2, PT, PT, R0, 0xffffffe, RZ ;  /* 0x0ffffffe00027810 */ /* 0x001fcc0007ffe0ff */
[----:B------:R0:W2:Y:S02]  /*00e0*/  F2I.FTZ.U32.TRUNC.NTZ R3, R2 ;  /* 0x0000000200037305 */ /* 0x0000a4000021f000 */
[----:B0-----:R-:W-:Y:S01]  /*00f0*/  IMAD.MOV.U32 R2, RZ, RZ, RZ ;  /* 0x000000ffff027224 */ /* 0x001fe200078e00ff */
[----:B--2---:R-:W-:-:S05]  /*0100*/  IADD3 R5, PT, PT, RZ, -R3, RZ ;  /* 0x80000003ff057210 */ /* 0x004fca0007ffe0ff */
[----:B------:R-:W-:-:S04]  /*0110*/  IMAD R5, R5, UR6, RZ ;  /* 0x0000000605057c24 */ /* 0x000fc8000f8e02ff */
[----:B------:R-:W-:-:S06]  /*0120*/  IMAD.HI.U32 R4, R3, R5, R2 ;  /* 0x0000000503047227 */ /* 0x000fcc00078e0002 */
[----:B------:R-:W-:-:S05]  /*0130*/  IMAD.HI.U32 R4, R4, R7, RZ ;  /* 0x0000000704047227 */ /* 0x000fca00078e00ff */
[----:B------:R-:W-:-:S05]  /*0140*/  IADD3 R6, PT, PT, -R4, RZ, RZ ;  /* 0x000000ff04067210 */ /* 0x000fca0007ffe1ff */
[----:B------:R-:W-:-:S05]  /*0150*/  IMAD R3, R6, UR6, R7 ;  /* 0x0000000606037c24 */ /* 0x000fca000f8e0207 */
[----:B------:R-:W-:-:S13]  /*0160*/  ISETP.GE.U32.AND P0, PT, R3, UR6, PT ;  /* 0x0000000603007c0c */ /* 0x000fda000bf06070 */
[----:B------:R-:W-:Y:S01]  /*0170*/  @P0 VIADD R3, R3, -UR6 ;  /* 0x8000000603030c36 */ /* 0x000fe20008000000 */
[----:B------:R-:W-:-:S04]  /*0180*/  @P0 IADD3 R4, PT, PT, R4, 0x1, RZ ;  /* 0x0000000104040810 */ /* 0x000fc80007ffe0ff */
[----:B------:R-:W-:Y:S02]  /*0190*/  ISETP.GE.U32.AND P1, PT, R3, UR6, PT ;  /* 0x0000000603007c0c */ /* 0x000fe4000bf26070 */
[----:B------:R-:W0:Y:S11]  /*01a0*/  LDC.64 R2, c[0x0][0x380] ;  /* 0x0000e000ff027b82 */ /* 0x000e360000000a00 */
[----:B------:R-:W-:Y:S01]  /*01b0*/  @P1 VIADD R4, R4, 0x1 ;  /* 0x0000000104041836 */ /* 0x000fe20000000000 */
[----:B------:R-:W-:-:S04]  /*01c0*/  @!P2 LOP3.LUT R4, RZ, UR6, RZ, 0x33, !PT ;  /* 0x00000006ff04ac12 */ /* 0x000fc8000f8e33ff */
[----:B------:R-:W-:-:S05]  /*01d0*/  IADD3 R0, PT, PT, -R4, RZ, RZ ;  /* 0x000000ff04007210 */ /* 0x000fca0007ffe1ff */
[----:B------:R-:W-:Y:S02]  /*01e0*/  IMAD R5, R0, UR6, R7 ;  /* 0x0000000600057c24 */ /* 0x000fe4000f8e0207 */
[----:B0-----:R-:W-:-:S03]  /*01f0*/  IMAD.WIDE.U32 R2, R7, 0x8, R2 ;  /* 0x0000000807027825 */ /* 0x001fc600078e0002 */
[----:B------:R-:W-:Y:S01]  /*0200*/  ISETP.NE.AND P0, PT, R4, R5, PT ;  /* 0x000000050400720c */ /* 0x000fe20003f05270 */
[----:B------:R-:W-:-:S03]  /*0210*/  IMAD.MOV.U32 R4, RZ, RZ, RZ ;  /* 0x000000ffff047224 */ /* 0x000fc600078e00ff */
[----:B------:R-:W-:-:S05]  /*0220*/  FSEL R5, RZ, 1.875, P0 ;  /* 0x3ff00000ff057808 */ /* 0x000fca0000000000 */
[----:B-1----:R-:W-:Y:S01]  /*0230*/  STG.E.64 desc[UR4][R2.64], R4 ;  /* 0x0000000402007986 */ /* 0x002fe2000c101b04 */
[----:B------:R-:W-:Y:S05]  /*0240*/  EXIT ;  /* 0x000000000000794d */ /* 0x000fea0003800000 */
.L_x_1178:
        /* <DEDUP_REMOVED lines=11> */
.L_x_1836:


//--------------------- .text.create_identity_f32 --------------------------
	.section	.text.create_identity_f32,"ax",@progbits
	.align	128
        .global         create_identity_f32
        .type           create_identity_f32,@function
        .size           create_identity_f32,(.L_x_1837 - create_identity_f32)
        .other          create_identity_f32,@"STO_CUDA_ENTRY STV_DEFAULT"
create_identity_f32:
.text.create_identity_f32:
        /* <DEDUP_REMOVED lines=13> */
[----:B0-----:R-:W-:-:S06]  /*00d0*/  VIADD R2, R0, 0xffffffe ;  /* 0x0ffffffe00027836 */ /* 0x001fcc0000000000 */
[----:B------:R0:W2:Y:S02]  /*00e0*/  F2I.FTZ.U32.TRUNC.NTZ R3, R2 ;  /* 0x0000000200037305 */ /* 0x0000a4000021f000 */
[----:B0-----:R-:W-:Y:S02]  /*00f0*/  HFMA2 R2, -RZ, RZ, 0, 0 ;  /* 0x00000000ff027431 */ /* 0x001fe400000001ff */
[----:B--2---:R-:W-:-:S04]  /*0100*/  IMAD.MOV R7, RZ, RZ, -R3 ;  /* 0x000000ffff077224 */ /* 0x004fc800078e0a03 */
[----:B------:R-:W-:-:S04]  /*0110*/  IMAD R7, R7, UR6, RZ ;  /* 0x0000000607077c24 */ /* 0x000fc8000f8e02ff */
[----:B------:R-:W-:-:S06]  /*0120*/  IMAD.HI.U32 R4, R3, R7, R2 ;  /* 0x0000000703047227 */ /* 0x000fcc00078e0002 */
[----:B------:R-:W-:-:S04]  /*0130*/  IMAD.HI.U32 R4, R4, R5, RZ ;  /* 0x0000000504047227 */ /* 0x000fc800078e00ff */
[----:B------:R-:W-:-:S04]  /*0140*/  IMAD.MOV R6, RZ, RZ, -R4 ;  /* 0x000000ffff067224 */ /* 0x000fc800078e0a04 */
[----:B------:R-:W-:-:S05]  /*0150*/  IMAD R3, R6, UR6, R5 ;  /* 0x0000000606037c24 */ /* 0x000fca000f8e0205 */
[----:B------:R-:W-:-:S13]  /*0160*/  ISETP.GE.U32.AND P0, PT, R3, UR6, PT ;  /* 0x0000000603007c0c */ /* 0x000fda000bf06070 */
[----:B------:R-:W-:Y:S01]  /*0170*/  @P0 IADD3 R3, PT, PT, R3, -UR6, RZ ;  /* 0x8000000603030c10 */ /* 0x000fe2000fffe0ff */
[----:B------:R-:W-:-:S03]  /*0180*/  @P0 VIADD R4, R4, 0x1 ;  /* 0x0000000104040836 */ /* 0x000fc60000000000 */
[----:B------:R-:W-:Y:S02]  /*0190*/  ISETP.GE.U32.AND P1, PT, R3, UR6, PT ;  /* 0x0000000603007c0c */ /* 0x000fe4000bf26070 */
[----:B------:R-:W0:Y:S11]  /*01a0*/  LDC.64 R2, c[0x0][0x380] ;  /* 0x0000e000ff027b82 */ /* 0x000e360000000a00 */
[----:B------:R-:W-:-:S02]  /*01b0*/  @P1 IADD3 R4, PT, PT, R4, 0x1, RZ ;  /* 0x0000000104041810 */ /* 0x000fc40007ffe0ff */
[----:B------:R-:W-:-:S04]  /*01c0*/  @!P2 LOP3.LUT R4, RZ, UR6, RZ, 0x33, !PT ;  /* 0x00000006ff04ac12 */ /* 0x000fc8000f8e33ff */
[----:B------:R-:W-:-:S05]  /*01d0*/  IADD3 R0, PT, PT, -R4, RZ, RZ ;  /* 0x000000ff04007210 */ /* 0x000fca0007ffe1ff */
[----:B------:R-:W-:Y:S02]  /*01e0*/  IMAD R7, R0, UR6, R5 ;  /* 0x0000000600077c24 */ /* 0x000fe4000f8e0205 */
[----:B0-----:R-:W-:-:S03]  /*01f0*/  IMAD.WIDE.U32 R2, R5, 0x4, R2 ;  /* 0x0000000405027825 */ /* 0x001fc600078e0002 */
[----:B------:R-:W-:-:S04]  /*0200*/  ISETP.NE.AND P0, PT, R4, R7, PT ;  /* 0x000000070400720c */ /* 0x000fc80003f05270 */
[----:B------:R-:W-:-:S05]  /*0210*/  FSEL R5, RZ, 1, P0 ;  /* 0x3f800000ff057808 */ /* 0x000fca0000000000 */
[----:B-1----:R-:W-:Y:S01]  /*0220*/  STG.E desc[UR4][R2.64], R5 ;  /* 0x0000000502007986 */ /* 0x002fe2000c101904 */
[----:B------:R-:W-:Y:S05]  /*0230*/  EXIT ;  /* 0x000000000000794d */ /* 0x000fea0003800000 */
.L_x_1179:
        /* <DEDUP_REMOVED lines=12> */
.L_x_1837:


//--------------------- .text.max_abs_f64         --------------------------
	.section	.text.max_abs_f64,"ax",@progbits
	.align	128
        .global         max_abs_f64
        .type           max_abs_f64,@function
        .size           max_abs_f64,(.L_x_1838 - max_abs_f64)
        .other          max_abs_f64,@"STO_CUDA_ENTRY STV_DEFAULT"
max_abs_f64:
.text.max_abs_f64:
[----:B------:R-:W-:Y:S01]  /*0000*/  LDC R1, c[0x0][0x37c] ;  /* 0x0000df00ff017b82 */ /* 0x000fe20000000800 */
[----:B------:R-:W0:Y:S07]  /*0010*/  S2R R9, SR_TID.X ;  /* 0x0000000000097919 */ /* 0x000e2e0000002100 */
[----:B------:R-:W0:Y:S01]  /*0020*/  S2UR UR4, SR_CTAID.X ;  /* 0x00000000000479c3 */ /* 0x000e220000002500 */
[----:B------:R-:W1:Y:S01]  /*0030*/  LDCU UR5, c[0x0][0x390] ;  /* 0x00007200ff0577ac */ /* 0x000e620008000800 */
[----:B------:R-:W2:Y:S06]  /*0040*/  LDCU.64 UR6, c[0x0][0x358] ;  /* 0x00006b00ff0677ac */ /* 0x000eac0008000a00 */
[----:B------:R-:W0:Y:S02]  /*0050*/  LDC R0, c[0x0][0x360] ;  /* 0x0000d800ff007b82 */ /* 0x000e240000000800 */
[----:B0-----:R-:W-:-:S05]  /*0060*/  IMAD R3, R0, UR4, R9 ;  /* 0x0000000400037c24 */ /* 0x001fca000f8e0209 */
[----:B-1----:R-:W-:-:S13]  /*0070*/  ISETP.GE.U32.AND P0, PT, R3, UR5, PT ;  /* 0x0000000503007c0c */ /* 0x002fda000bf06070 */
[----:B------:R-:W0:Y:S02]  /*0080*/  @!P0 LDC.64 R4, c[0x0][0x380] ;  /* 0x0000e000ff048b82 */ /* 0x000e240000000a00 */
[----:B0-----:R-:W-:-:S06]  /*0090*/  @!P0 IMAD.WIDE.U32 R4, R3, 0x8, R4 ;  /* 0x0000000803048825 */ /* 0x001fcc00078e0004 */
[----:B--2---:R-:W2:Y:S01]  /*00a0*/  @!P0 LDG.E.64.CONSTANT R4, desc[UR6][R4.64] ;  /* 0x0000000604048981 */ /* 0x004ea2000c1e9b00 */
[----:B------:R-:W0:Y:S01]  /*00b0*/  S2UR UR5, SR_CgaCtaId ;  /* 0x00000000000579c3 */ /* 0x000e220000008800 */
[----:B------:R-:W-:Y:S01]  /*00c0*/  UMOV UR4, 0x400 ;  /* 0x0000040000047882 */ /* 0x000fe20000000000 */
[----:B------:R-:W-:Y:S01]  /*00d0*/  CS2R R2, SRZ ;  /* 0x0000000000027805 */ /* 0x000fe2000001ff00 */
[----:B0-----:R-:W-:-:S06]  /*00e0*/  ULEA UR4, UR5, UR4, 0x18 ;  /* 0x0000000405047291 */ /* 0x001fcc000f8ec0ff */
[----:B------:R-:W-:Y:S01]  /*00f0*/  LEA R7, R9, UR4, 0x3 ;  /* 0x0000000409077c11 */ /* 0x000fe2000f8e18ff */
[----:B--2---:R-:W-:Y:S01]  /*0100*/  @!P0 DADD R2, -RZ, |R4| ;  /* 0x00000000ff028229 */ /* 0x004fe20000000504 */
[----:B------:R-:W-:-:S06]  /*0110*/  ISETP.GE.U32.AND P0, PT, R0, 0x2, PT ;  /* 0x000000020000780c */ /* 0x000fcc0003f06070 */
[----:B------:R0:W-:Y:S01]  /*0120*/  STS.64 [R7], R2 ;  /* 0x0000000207007388 */ /* 0x0001e20000000a00 */
[----:B------:R-:W-:Y:S06]  /*0130*/  BAR.SYNC.DEFER_BLOCKING 0x0 ;  /* 0x0000000000007b1d */ /* 0x000fec0000010000 */
[----:B------:R-:W-:Y:S05]  /*0140*/  @!P0 BRA `(.L_x_1180) ;  /* 0x0000000000388947 */ /* 0x000fea0003800000 */
.L_x_1183:
[--C-:B------:R-:W-:Y:S01]  /*0150*/  IMAD.MOV.U32 R6, RZ, RZ, R0.reuse ;  /* 0x000000ffff067224 */ /* 0x100fe200078e0000 */
[----:B------:R-:W-:Y:S01]  /*0160*/  SHF.R.U32.HI R0, RZ, 0x1, R0 ;  /* 0x00000001ff007819 */ /* 0x000fe20000011600 */
[----:B------:R-:W-:Y:S03]  /*0170*/  BSSY.RECONVERGENT B0, `(.L_x_1181) ;  /* 0x0000008000007945 */ /* 0x000fe60003800200 */
[----:B------:R-:W-:-:S13]  /*0180*/  ISETP.GE.U32.AND P0, PT, R9, R0, PT ;  /* 0x000000000900720c */ /* 0x000fda0003f06070 */
[----:B-1----:R-:W-:Y:S05]  /*0190*/  @P0 BRA `(.L_x_1182) ;  /* 0x0000000000140947 */ /* 0x002fea0003800000 */
[----:B------:R-:W-:Y:S01]  /*01a0*/  IMAD R4, R0, 0x8, R7 ;  /* 0x0000000800047824 */ /* 0x000fe200078e0207 */
[----:B0-----:R-:W-:Y:S05]  /*01b0*/  LDS.64 R2, [R7] ;  /* 0x0000000007027984 */ /* 0x001fea0000000a00 */
[----:B------:R-:W0:Y:S02]  /*01c0*/  LDS.64 R4, [R4] ;  /* 0x0000000004047984 */ /* 0x000e240000000a00 */
[----:B0-----:R-:W-:-:S14]  /*01d0*/  DSETP.GT.AND P0, PT, R4, R2, PT ;  /* 0x000000020400722a */ /* 0x001fdc0003f04000 */
[----:B------:R1:W-:Y:S02]  /*01e0*/  @P0 STS.64 [R7], R4 ;  /* 0x0000000407000388 */ /* 0x0003e40000000a00 */
.L_x_1182:
[----:B------:R-:W-:Y:S05]  /*01f0*/  BSYNC.RECONVERGENT B0 ;  /* 0x0000000000007941 */ /* 0x000fea0003800200 */
.L_x_1181:
[----:B------:R-:W-:Y:S01]  /*0200*/  BAR.SYNC.DEFER_BLOCKING 0x0 ;  /* 0x0000000000007b1d */ /* 0x000fe20000010000 */
[----:B------:R-:W-:-:S13]  /*0210*/  ISETP.GT.U32.AND P0, PT, R6, 0x3, PT ;  /* 0x000000030600780c */ /* 0x000fda0003f04070 */
[----:B------:R-:W-:Y:S05]  /*0220*/  @P0 BRA `(.L_x_1183) ;  /* 0xfffffffc00c80947 */ /* 0x000fea000383ffff */
.L_x_1180:
[----:B------:R-:W-:-:S13]  /*0230*/  ISETP.NE.AND P0, PT, R9, RZ, PT ;  /* 0x000000ff0900720c */ /* 0x000fda0003f05270 */
[----:B------:R-:W-:Y:S05]  /*0240*/  @P0 EXIT ;  /* 0x000000000000094d */ /* 0x000fea0003800000 */
[----:B-1----:R-:W0:Y:S02]  /*0250*/  LDC.64 R4, c[0x0][0x388] ;  /* 0x0000e200ff047b82 */ /* 0x002e240000000a00 */
[----:B0-----:R0:W5:Y:S06]  /*0260*/  LDG.E.64 R6, desc[UR6][R4.64] ;  /* 0x0000000604067981 */ /* 0x00116c000c1e1b00 */
[----:B------:R-:W1:Y:S01]  /*0270*/  S2UR UR5, SR_CgaCtaId ;  /* 0x00000000000579c3 */ /* 0x000e620000008800 */
[----:B------:R-:W-:Y:S02]  /*0280*/  UMOV UR4, 0x400 ;  /* 0x0000040000047882 */ /* 0x000fe40000000000 */
[----:B-1----:R-:W-:-:S09]  /*0290*/  ULEA UR4, UR5, UR4, 0x18 ;  /* 0x0000000405047291 */ /* 0x002fd2000f8ec0ff */
[----:B0-----:R-:W1:Y:S03]  /*02a0*/  LDS.64 R2, [UR4] ;  /* 0x00000004ff027984 */ /* 0x001e660008000a00 */
.L_x_1184:
[----:B-----5:R-:W-:Y:S01]  /*02b0*/  IMAD.MOV.U32 R8, RZ, RZ, R6 ;  /* 0x000000ffff087224 */ /* 0x020fe200078e0006 */
[----:B------:R-:W-:Y:S05]  /*02c0*/  YIELD ;  /* 0x0000000000007946 */ /* 0x000fea0003800000 */
[----:B------:R-:W-:-:S06]  /*02d0*/  IMAD.MOV.U32 R9, RZ, RZ, R7 ;  /* 0x000000ffff097224 */ /* 0x000fcc00078e0007 */
[----:B-1----:R-:W-:-:S06]  /*02e0*/  DSETP.GT.AND P0, PT, R2, R8, PT ;  /* 0x000000080200722a */ /* 0x002fcc0003f04000 */
[----:B------:R-:W-:Y:S02]  /*02f0*/  FSEL R10, R2, R6, P0 ;  /* 0x00000006020a7208 */ /* 0x000fe40000000000 */
[----:B------:R-:W-:-:S05]  /*0300*/  FSEL R11, R3, R7, P0 ;  /* 0x00000007030b7208 */ /* 0x000fca0000000000 */
[----:B------:R-:W2:Y:S02]  /*0310*/  ATOMG.E.CAS.64.STRONG.GPU PT, R8, [R4], R8, R10 ;  /* 0x00000008040873a9 */ /* 0x000ea400001ee50a */
[----:B--2---:R-:W-:Y:S01]  /*0320*/  ISETP.NE.U32.AND P0, PT, R6, R8, PT ;  /* 0x000000080600720c */ /* 0x004fe20003f05070 */
[----:B------:R-:W-:-:S03]  /*0330*/  IMAD.MOV.U32 R6, RZ, RZ, R8 ;  /* 0x000000ffff067224 */ /* 0x000fc600078e0008 */
[----:B------:R-:W-:Y:S01]  /*0340*/  ISETP.NE.AND.EX P0, PT, R7, R9, PT, P0 ;  /* 0x000000090700720c */ /* 0x000fe20003f05300 */
[----:B------:R-:W-:-:S12]  /*0350*/  IMAD.MOV.U32 R7, RZ, RZ, R9 ;  /* 0x000000ffff077224 */ /* 0x000fd800078e0009 */
[----:B------:R-:W-:Y:S05]  /*0360*/  @P0 BRA `(.L_x_1184) ;  /* 0xfffffffc00d00947 */ /* 0x000fea000383ffff */
[----:B------:R-:W-:Y:S05]  /*0370*/  EXIT ;  /* 0x000000000000794d */ /* 0x000fea0003800000 */
.L_x_1185:
        /* <DEDUP_REMOVED lines=16> */
.L_x_1838:


//--------------------- .text.max_abs_f32         --------------------------
	.section	.text.max_abs_f32,"ax",@progbits
	.align	128
        .global         max_abs_f32
        .type           max_abs_f32,@function
        .size           max_abs_f32,(.L_x_1839 - max_abs_f32)
        .other          max_abs_f32,@"STO_CUDA_ENTRY STV_DEFAULT"
max_abs_f32:
.text.max_abs_f32:
        /* <DEDUP_REMOVED lines=10> */
[----:B--2---:R-:W2:Y:S01]  /*00a0*/  @!P0 LDG.E.CONSTANT R2, desc[UR6][R2.64] ;  /* 0x0000000602028981 */ /* 0x004ea2000c1e9900 */
[----:B------:R-:W0:Y:S01]  /*00b0*/  S2UR UR5, SR_CgaCtaId ;  /* 0x00000000000579c3 */ /* 0x000e220000008800 */
[----:B------:R-:W-:Y:S01]  /*00c0*/  UMOV UR4, 0x400 ;  /* 0x0000040000047882 */ /* 0x000fe20000000000 */
[----:B------:R-:W-:Y:S01]  /*00d0*/  IMAD.MOV.U32 R4, RZ, RZ, RZ ;  /* 0x000000ffff047224 */ /* 0x000fe200078e00ff */
[----:B0-----:R-:W-:-:S06]  /*00e0*/  ULEA UR4, UR5, UR4, 0x18 ;  /* 0x0000000405047291 */ /* 0x001fcc000f8ec0ff */
[----:B------:R-:W-:Y:S01]  /*00f0*/  LEA R5, R7, UR4, 0x2 ;  /* 0x0000000407057c11 */ /* 0x000fe2000f8e10ff */
[----:B--2---:R-:W-:Y:S01]  /*0100*/  @!P0 FADD R4, |R2|, -RZ ;  /* 0x800000ff02048221 */ /* 0x004fe20000000200 */
[----:B------:R-:W-:-:S04]  /*0110*/  ISETP.GE.U32.AND P0, PT, R0, 0x2, PT ;  /* 0x000000020000780c */ /* 0x000fc80003f06070 */
[----:B------:R0:W-:Y:S01]  /*0120*/  STS [R5], R4 ;  /* 0x0000000405007388 */ /* 0x0001e20000000800 */
[----:B------:R-:W-:Y:S08]  /*0130*/  BAR.SYNC.DEFER_BLOCKING 0x0 ;  /* 0x0000000000007b1d */ /* 0x000ff00000010000 */
[----:B------:R-:W-:Y:S05]  /*0140*/  @!P0 BRA `(.L_x_1186) ;  /* 0x0000000000388947 */ /* 0x000fea0003800000 */
.L_x_1189:
[--C-:B0-----:R-:W-:Y:S01]  /*0150*/  IMAD.MOV.U32 R4, RZ, RZ, R0.reuse ;  /* 0x000000ffff047224 */ /* 0x101fe200078e0000 */
[----:B------:R-:W-:Y:S01]  /*0160*/  SHF.R.U32.HI R0, RZ, 0x1, R0 ;  /* 0x00000001ff007819 */ /* 0x000fe20000011600 */
[----:B------:R-:W-:Y:S03]  /*0170*/  BSSY.RECONVERGENT B0, `(.L_x_1187) ;  /* 0x0000008000007945 */ /* 0x000fe60003800200 */
[----:B------:R-:W-:-:S13]  /*0180*/  ISETP.GE.U32.AND P0, PT, R7, R0, PT ;  /* 0x000000000700720c */ /* 0x000fda0003f06070 */
[----:B------:R-:W-:Y:S05]  /*0190*/  @P0 BRA `(.L_x_1188) ;  /* 0x0000000000140947 */ /* 0x000fea0003800000 */
[----:B------:R-:W-:Y:S01]  /*01a0*/  IMAD R2, R0, 0x4, R5 ;  /* 0x0000000400027824 */ /* 0x000fe200078e0205 */
[----:B------:R-:W-:Y:S05]  /*01b0*/  LDS R3, [R5] ;  /* 0x0000000005037984 */ /* 0x000fea0000000800 */
[----:B------:R-:W0:Y:S02]  /*01c0*/  LDS R2, [R2] ;  /* 0x0000000002027984 */ /* 0x000e240000000800 */
[----:B0-----:R-:W-:-:S13]  /*01d0*/  FSETP.GT.AND P0, PT, R2, R3, PT ;  /* 0x000000030200720b */ /* 0x001fda0003f04000 */
[----:B------:R0:W-:Y:S02]  /*01e0*/  @P0 STS [R5], R2 ;  /* 0x0000000205000388 */ /* 0x0001e40000000800 */
.L_x_1188:
[----:B------:R-:W-:Y:S05]  /*01f0*/  BSYNC.RECONVERGENT B0 ;  /* 0x0000000000007941 */ /* 0x000fea0003800200 */
.L_x_1187:
[----:B------:R-:W-:Y:S01]  /*0200*/  BAR.SYNC.DEFER_BLOCKING 0x0 ;  /* 0x0000000000007b1d */ /* 0x000fe20000010000 */
[----:B------:R-:W-:-:S13]  /*0210*/  ISETP.GT.U32.AND P0, PT, R4, 0x3, PT ;  /* 0x000000030400780c */ /* 0x000fda0003f04070 */
[----:B------:R-:W-:Y:S05]  /*0220*/  @P0 BRA `(.L_x_1189) ;  /* 0xfffffffc00c80947 */ /* 0x000fea000383ffff */
.L_x_1186:
[----:B------:R-:W-:-:S13]  /*0230*/  ISETP.NE.AND P0, PT, R7, RZ, PT ;  /* 0x000000ff0700720c */ /* 0x000fda0003f05270 */
[----:B------:R-:W-:Y:S05]  /*0240*/  @P0 EXIT ;  /* 0x000000000000094d */ /* 0x000fea0003800000 */
[----:B0-----:R-:W0:Y:S02]  /*0250*/  LDC.64 R2, c[0x0][0x388] ;  /* 0x0000e200ff027b82 */ /* 0x001e240000000a00 */
[----:B0-----:R0:W5:Y:S06]  /*0260*/  LDG.E R6, desc[UR6][R2.64] ;  /* 0x0000000602067981 */ /* 0x00116c000c1e1900 */
[----:B------:R-:W1:Y:S01]  /*0270*/  S2UR UR5, SR_CgaCtaId ;  /* 0x00000000000579c3 */ /* 0x000e620000008800 */
[----:B------:R-:W-:Y:S02]  /*0280*/  UMOV UR4, 0x400 ;  /* 0x0000040000047882 */ /* 0x000fe40000000000 */
[----:B-1----:R-:W-:-:S09]  /*0290*/  ULEA UR4, UR5, UR4, 0x18 ;  /* 0x0000000405047291 */ /* 0x002fd2000f8ec0ff */
[----:B0-----:R-:W1:Y:S03]  /*02a0*/  LDS R5, [UR4] ;  /* 0x00000004ff057984 */ /* 0x001e660008000800 */
.L_x_1190:
[CC--:B-1---5:R-:W-:Y:S01]  /*02b0*/  FSETP.GT.AND P0, PT, R5.reuse, R6.reuse, PT ;  /* 0x000000060500720b */ /* 0x0e2fe20003f04000 */
[----:B------:R-:W-:Y:S05]  /*02c0*/  YIELD ;  /* 0x0000000000007946 */ /* 0x000fea0003800000 */
[----:B------:R-:W-:-:S06]  /*02d0*/  FSEL R7, R5, R6, P0 ;  /* 0x0000000605077208 */ /* 0x000fcc0000000000 */
[----:B------:R-:W2:Y:S02]  /*02e0*/  ATOMG.E.CAS.STRONG.GPU PT, R7, [R2], R6, R7 ;  /* 0x00000006020773a9 */ /* 0x000ea400001ee107 */
[----:B--2---:R-:W-:Y:S01]  /*02f0*/  ISETP.NE.AND P0, PT, R6, R7, PT ;  /* 0x000000070600720c */ /* 0x004fe20003f05270 */
[----:B------:R-:W-:-:S12]  /*0300*/  IMAD.MOV.U32 R6, RZ, RZ, R7 ;  /* 0x000000ffff067224 */ /* 0x000fd800078e0007 */
[----:B------:R-:W-:Y:S05]  /*0310*/  @P0 BRA `(.L_x_1190) ;  /* 0xfffffffc00e40947 */ /* 0x000fea000383ffff */
[----:B------:R-:W-:Y:S05]  /*0320*/  EXIT ;  /* 0x000000000000794d */ /* 0x000fea0003800000 */
.L_x_1191:
        /* <DEDUP_REMOVED lines=13> */
.L_x_1839:


//--------------------- .text.count_above_threshold_f64 --------------------------
	.section	.text.count_above_threshold_f64,"ax",@progbits
	.align	128
        .global         count_above_threshold_f64
        .type           count_above_threshold_f64,@function
        .size           count_above_threshold_f64,(.L_x_1840 - count_above_threshold_f64)
        .other          count_above_threshold_f64,@"STO_CUDA_ENTRY STV_DEFAULT"
count_above_threshold_f64:
.text.count_above_threshold_f64:
        /* <DEDUP_REMOVED lines=10> */
[----:B------:R-:W0:Y:S01]  /*00a0*/  S2UR UR5, SR_CgaCtaId ;  /* 0x00000000000579c3 */ /* 0x000e220000008800 */
[----:B--2---:R-:W2:Y:S01]  /*00b0*/  @!P2 LDG.E.64.CONSTANT R2, desc[UR6][R2.64] ;  /* 0x000000060202a981 */ /* 0x004ea2000c1e9b00 */
[----:B------:R-:W-:Y:S01]  /*00c0*/  UMOV UR4, 0x400 ;  /* 0x0000040000047882 */ /* 0x000fe20000000000 */
[----:B------:R-:W-:-:S05]  /*00d0*/  ISETP.GE.U32.AND P3, PT, R0, 0x2, PT ;  /* 0x000000020000780c */ /* 0x000fca0003f66070 */
[----:B------:R-:W2:Y:S01]  /*00e0*/  @!P2 LDC.64 R4, c[0x0][0x398] ;  /* 0x0000e600ff04ab82 */ /* 0x000ea20000000a00 */
[----:B------:R-:W-:Y:S01]  /*00f0*/  ISETP.NE.AND P0, PT, R7, RZ, PT ;  /* 0x000000ff0700720c */ /* 0x000fe20003f05270 */
[----:B0-----:R-:W-:Y:S01]  /*0100*/  ULEA UR4, UR5, UR4, 0x18 ;  /* 0x0000000405047291 */ /* 0x001fe2000f8ec0ff */
[----:B--2---:R-:W-:Y:S01]  /*0110*/  @!P2 DSETP.GT.AND P1, PT, |R2|, R4, PT ;  /* 0x000000040200a22a */ /* 0x004fe20003f24200 */
[----:B------:R-:W-:-:S04]  /*0120*/  IMAD.MOV.U32 R4, RZ, RZ, RZ ;  /* 0x000000ffff047224 */ /* 0x000fc800078e00ff */
[----:B------:R-:W-:Y:S02]  /*0130*/  LEA R5, R7, UR4, 0x2 ;  /* 0x0000000407057c11 */ /* 0x000fe4000f8e10ff */
[----:B------:R-:W-:-:S05]  /*0140*/  @!P2 SEL R4, RZ, 0x1, !P1 ;  /* 0x00000001ff04a807 */ /* 0x000fca0004800000 */
[----:B------:R0:W-:Y:S01]  /*0150*/  STS [R5], R4 ;  /* 0x0000000405007388 */ /* 0x0001e20000000800 */
[----:B------:R-:W-:Y:S06]  /*0160*/  BAR.SYNC.DEFER_BLOCKING 0x0 ;  /* 0x0000000000007b1d */ /* 0x000fec0000010000 */
[----:B------:R-:W-:Y:S05]  /*0170*/  @!P3 BRA `(.L_x_1192) ;  /* 0x00000000002cb947 */ /* 0x000fea0003800000 */
.L_x_1193:
[----:B------:R-:W-:-:S04]  /*0180*/  SHF.R.U32.HI R6, RZ, 0x1, R0 ;  /* 0x00000001ff067819 */ /* 0x000fc80000011600 */
[----:B------:R-:W-:-:S13]  /*0190*/  ISETP.GE.U32.AND P1, PT, R7, R6, PT ;  /* 0x000000060700720c */ /* 0x000fda0003f26070 */
[----:B------:R-:W-:Y:S01]  /*01a0*/  @!P1 IMAD R2, R6, 0x4, R5 ;  /* 0x0000000406029824 */ /* 0x000fe200078e0205 */
[----:B------:R-:W-:Y:S05]  /*01b0*/  @!P1 LDS R3, [R5] ;  /* 0x0000000005039984 */ /* 0x000fea0000000800 */
[----:B------:R-:W0:Y:S02]  /*01c0*/  @!P1 LDS R2, [R2] ;  /* 0x0000000002029984 */ /* 0x000e240000000800 */
[----:B0-----:R-:W-:-:S05]  /*01d0*/  @!P1 IMAD.IADD R4, R2, 0x1, R3 ;  /* 0x0000000102049824 */ /* 0x001fca00078e0203 */
[----:B------:R1:W-:Y:S01]  /*01e0*/  @!P1 STS [R5], R4 ;  /* 0x0000000405009388 */ /* 0x0003e20000000800 */
[----:B------:R-:W-:Y:S01]  /*01f0*/  BAR.SYNC.DEFER_BLOCKING 0x0 ;  /* 0x0000000000007b1d */ /* 0x000fe20000010000 */
[----:B------:R-:W-:Y:S01]  /*0200*/  ISETP.GT.U32.AND P1, PT, R0, 0x3, PT ;  /* 0x000000030000780c */ /* 0x000fe20003f24070 */
[----:B------:R-:W-:-:S12]  /*0210*/  IMAD.MOV.U32 R0, RZ, RZ, R6 ;  /* 0x000000ffff007224 */ /* 0x000fd800078e0006 */
[----:B-1----:R-:W-:Y:S05]  /*0220*/  @P1 BRA `(.L_x_1193) ;  /* 0xfffffffc00d41947 */ /* 0x002fea000383ffff */
.L_x_1192:
[----:B------:R-:W-:Y:S05]  /*0230*/  @P0 EXIT ;  /* 0x000000000000094d */ /* 0x000fea0003800000 */
[----:B------:R-:W1:Y:S01]  /*0240*/  S2UR UR5, SR_CgaCtaId ;  /* 0x00000000000579c3 */ /* 0x000e620000008800 */
[----:B------:R-:W-:-:S07]  /*0250*/  UMOV UR4, 0x400 ;  /* 0x0000040000047882 */ /* 0x000fce0000000000 */
[----:B------:R-:W2:Y:S01]  /*0260*/  LDC.64 R2, c[0x0][0x388] ;  /* 0x0000e200ff027b82 */ /* 0x000ea20000000a00 */
[----:B-1----:R-:W-:-:S09]  /*0270*/  ULEA UR4, UR5, UR4, 0x18 ;  /* 0x0000000405047291 */ /* 0x002fd2000f8ec0ff */
[----:B0-----:R-:W2:Y:S04]  /*0280*/  LDS R5, [UR4] ;  /* 0x00000004ff057984 */ /* 0x001ea80008000800 */
[----:B--2---:R-:W-:Y:S01]  /*0290*/  REDG.E.ADD.STRONG.GPU desc[UR6][R2.64], R5 ;  /* 0x000000050200798e */ /* 0x004fe2000c12e106 */
[----:B------:R-:W-:Y:S05]  /*02a0*/  EXIT ;  /* 0x000000000000794d */ /* 0x000fea0003800000 */
.L_x_1194:
        /* <DEDUP_REMOVED lines=13> */
.L_x_1840:


//--------------------- .text.count_above_threshold_f32 --------------------------
	.section	.text.count_above_threshold_f32,"ax",@progbits
	.align	128
        .global         count_above_threshold_f32
        .type           count_above_threshold_f32,@function
        .size           count_above_threshold_f32,(.L_x_1841 - count_above_threshold_f32)
        .other          count_above_threshold_f32,@"STO_CUDA_ENTRY STV_DEFAULT"
count_above_threshold_f32:
.text.count_above_threshold_f32:
        /* <DEDUP_REMOVED lines=11> */
[----:B--2---:R-:W2:Y:S01]  /*00b0*/  @!P2 LDG.E.CONSTANT R2, desc[UR6][R2.64] ;  /* 0x000000060202a981 */ /* 0x004ea2000c1e9900 */
[----:B------:R-:W-:Y:S01]  /*00c0*/  UMOV UR4, 0x400 ;  /* 0x0000040000047882 */ /* 0x000fe20000000000 */
[----:B------:R-:W-:-:S05]  /*00d0*/  ISETP.GE.U32.AND P3, PT, R0, 0x2, PT ;  /* 0x000000020000780c */ /* 0x000fca0003f66070 */
[----:B------:R-:W2:Y:S01]  /*00e0*/  @!P2 LDC R5, c[0x0][0x394] ;  /* 0x0000e500ff05ab82 */ /* 0x000ea20000000800 */
[----:B------:R-:W-:Y:S01]  /*00f0*/  IMAD.MOV.U32 R4, RZ, RZ, RZ ;  /* 0x000000ffff047224 */ /* 0x000fe200078e00ff */
[----:B------:R-:W-:Y:S01]  /*0100*/  ISETP.NE.AND P0, PT, R7, RZ, PT ;  /* 0x000000ff0700720c */ /* 0x000fe20003f05270 */
[----:B0-----:R-:W-:Y:S01]  /*0110*/  ULEA UR4, UR5, UR4, 0x18 ;  /* 0x0000000405047291 */ /* 0x001fe2000f8ec0ff */
[----:B--2---:R-:W-:-:S05]  /*0120*/  @!P2 FSETP.GT.AND P1, PT, |R2|, R5, PT ;  /* 0x000000050200a20b */ /* 0x004fca0003f24200 */
[----:B------:R-:W-:Y:S02]  /*0130*/  LEA R5, R7, UR4, 0x2 ;  /* 0x0000000407057c11 */ /* 0x000fe4000f8e10ff */
[----:B------:R-:W-:-:S05]  /*0140*/  @!P2 SEL R4, RZ, 0x1, !P1 ;  /* 0x00000001ff04a807 */ /* 0x000fca0004800000 */
[----:B------:R0:W-:Y:S01]  /*0150*/  STS [R5], R4 ;  /* 0x0000000405007388 */ /* 0x0001e20000000800 */
[----:B------:R-:W-:Y:S06]  /*0160*/  BAR.SYNC.DEFER_BLOCKING 0x0 ;  /* 0x0000000000007b1d */ /* 0x000fec0000010000 */
[----:B------:R-:W-:Y:S05]  /*0170*/  @!P3 BRA `(.L_x_1195) ;  /* 0x00000000002cb947 */ /* 0x000fea0003800000 */
.L_x_1196:
        /* <DEDUP_REMOVED lines=11> */
.L_x_1195:
        /* <DEDUP_REMOVED lines=8> */
.L_x_1197:
        /* <DEDUP_REMOVED lines=13> */
.L_x_1841:


//--------------------- .text.scatter_column_f64  --------------------------
	.section	.text.scatter_column_f64,"ax",@progbits
	.align	128
        .global         scatter_column_f64
        .type           scatter_column_f64,@function
        .size           scatter_column_f64,(.L_x_1842 - scatter_column_f64)
        .other          scatter_column_f64,@"STO_CUDA_ENTRY STV_DEFAULT"
scatter_column_f64:
.text.scatter_column_f64:
        /* <DEDUP_REMOVED lines=8> */
[----:B------:R-:W0:Y:S01]  /*0080*/  LDC.64 R2, c[0x0][0x380] ;  /* 0x0000e000ff027b82 */ /* 0x000e220000000a00 */
[----:B------:R-:W1:Y:S07]  /*0090*/  LDCU.64 UR4, c[0x0][0x358] ;  /* 0x00006b00ff0477ac */ /* 0x000e6e0008000a00 */
[----:B------:R-:W2:Y:S08]  /*00a0*/  LDC R0, c[0x0][0x394] ;  /* 0x0000e500ff007b82 */ /* 0x000eb00000000800 */
[----:B------:R-:W3:Y:S01]  /*00b0*/  LDC.64 R4, c[0x0][0x388] ;  /* 0x0000e200ff047b82 */ /* 0x000ee20000000a00 */
[----:B0-----:R-:W-:-:S06]  /*00c0*/  IMAD.WIDE.U32 R2, R7, 0x8, R2 ;  /* 0x0000000807027825 */ /* 0x001fcc00078e0002 */
[----:B-1----:R-:W4:Y:S01]  /*00d0*/  LDG.E.64.CONSTANT R2, desc[UR4][R2.64] ;  /* 0x0000000402027981 */ /* 0x002f22000c1e9b00 */
[----:B--2---:R-:W-:-:S04]  /*00e0*/  IMAD R7, R7, UR6, R0 ;  /* 0x0000000607077c24 */ /* 0x004fc8000f8e0200 */
[----:B---3--:R-:W-:-:S05]  /*00f0*/  IMAD.WIDE.U32 R4, R7, 0x8, R4 ;  /* 0x0000000807047825 */ /* 0x008fca00078e0004 */
[----:B----4-:R-:W-:Y:S01]  /*0100*/  STG.E.64 desc[UR4][R4.64], R2 ;  /* 0x0000000204007986 */ /* 0x010fe2000c101b04 */
[----:B------:R-:W-:Y:S05]  /*0110*/  EXIT ;  /* 0x000000000000794d */ /* 0x000fea0003800000 */
.L_x_1198:
        /* <DEDUP_REMOVED lines=14> */
.L_x_1842:


//--------------------- .text.scatter_column_f32  --------------------------
	.section	.text.scatter_column_f32,"ax",@progbits
	.align	128
        .global         scatter_column_f32
        .type           scatter_column_f32,@function
        .size           scatter_column_f32,(.L_x_1843 - scatter_column_f32)
        .other          scatter_column_f32,@"STO_CUDA_ENTRY STV_DEFAULT"
scatter_column_f32:
.text.scatter_column_f32:
        /* <DEDUP_REMOVED lines=13> */
[----:B-1----:R-:W4:Y:S01]  /*00d0*/  LDG.E.CONSTANT R3, desc[UR4][R2.64] ;  /* 0x0000000402037981 */ /* 0x002f22000c1e9900 */
[----:B--2---:R-:W-:-:S04]  /*00e0*/  IMAD R7, R7, UR6, R0 ;  /* 0x0000000607077c24 */ /* 0x004fc8000f8e0200 */
[----:B---3--:R-:W-:-:S05]  /*00f0*/  IMAD.WIDE.U32 R4, R7, 0x4, R4 ;  /* 0x0000000407047825 */ /* 0x008fca00078e0004 */
[----:B----4-:R-:W-:Y:S01]  /*0100*/  STG.E desc[UR4][R4.64], R3 ;  /* 0x0000000304007986 */ /* 0x010fe2000c101904 */
[----:B------:R-:W-:Y:S05]  /*0110*/  EXIT ;  /* 0x000000000000794d */ /* 0x000fea0003800000 */
.L_x_1199:
        /* <DEDUP_REMOVED lines=14> */
.L_x_1843:


//--------------------- .text.matrix_copy_f64     --------------------------
	.section	.text.matrix_copy_f64,"ax",@progbits
	.align	128
        .global         matrix_copy_f64
        .type           matrix_copy_f64,@function
        .size           matrix_copy_f64,(.L_x_1844 - matrix_copy_f64)
        .other          matrix_copy_f64,@"STO_CUDA_ENTRY STV_DEFAULT"
matrix_copy_f64:
.text.matrix_copy_f64:
        /* <DEDUP_REMOVED lines=10> */
[----:B------:R-:W2:Y:S01]  /*00a0*/  LDC.64 R4, c[0x0][0x388] ;  /* 0x0000e200ff047b82 */ /* 0x000ea20000000a00 */
[----:B0-----:R-:W-:-:S06]  /*00b0*/  IMAD.WIDE.U32 R2, R7, 0x8, R2 ;  /* 0x0000000807027825 */ /* 0x001fcc00078e0002 */
[----:B-1----:R-:W3:Y:S01]  /*00c0*/  LDG.E.64.CONSTANT R2, desc[UR4][R2.64] ;  /* 0x0000000402027981 */ /* 0x002ee2000c1e9b00 */
[----:B--2---:R-:W-:-:S05]  /*00d0*/  IMAD.WIDE.U32 R4, R7, 0x8, R4 ;  /* 0x0000000807047825 */ /* 0x004fca00078e0004 */
[----:B---3--:R-:W-:Y:S01]  /*00e0*/  STG.E.64 desc[UR4][R4.64], R2 ;  /* 0x0000000204007986 */ /* 0x008fe2000c101b04 */
[----:B------:R-:W-:Y:S05]  /*00f0*/  EXIT ;  /* 0x000000000000794d */ /* 0x000fea0003800000 */
.L_x_1200:
        /* <DEDUP_REMOVED lines=16> */
.L_x_1844:


//--------------------- .text.matrix_copy_f32     --------------------------
	.section	.text.matrix_copy_f32,"ax",@progbits
	.align	128
        .global         matrix_copy_f32
        .type           matrix_copy_f32,@function
        .size           matrix_copy_f32,(.L_x_1845 - matrix_copy_f32)
        .other          matrix_copy_f32,@"STO_CUDA_ENTRY STV_DEFAULT"
matrix_copy_f32:
.text.matrix_copy_f32:
        /* <DEDUP_REMOVED lines=12> */
[----:B-1----:R-:W3:Y:S01]  /*00c0*/  LDG.E.CONSTANT R3, desc[UR4][R2.64] ;  /* 0x0000000402037981 */ /* 0x002ee2000c1e9900 */
[----:B--2---:R-:W-:-:S05]  /*00d0*/  IMAD.WIDE.U32 R4, R7, 0x4, R4 ;  /* 0x0000000407047825 */ /* 0x004fca00078e0004 */
[----:B---3--:R-:W-:Y:S01]  /*00e0*/  STG.E desc[UR4][R4.64], R3 ;  /* 0x0000000304007986 */ /* 0x008fe2000c101904 */
[----:B------:R-:W-:Y:S05]  /*00f0*/  EXIT ;  /* 0x000000000000794d */ /* 0x000fea0003800000 */
.L_x_1201:
        /* <DEDUP_REMOVED lines=16> */
.L_x_1845:


//--------------------- .text.apply_lu_permutation_f64 --------------------------
	.section	.text.apply_lu_permutation_f64,"ax",@progbits
	.align	128
        .global         apply_lu_permutation_f64
        .type           apply_lu_permutation_f64,@function
        .size           apply_lu_permutation_f64,(.L_x_1846 - apply_lu_permutation_f64)
        .other          apply_lu_permutation_f64,@"STO_CUDA_ENTRY STV_DEFAULT"
apply_lu_permutation_f64:
.text.apply_lu_permutation_f64:
[----:B------:R-:W-:Y:S01]  /*0000*/  LDC R1, c[0x0][0x37c] ;  /* 0x0000df00ff017b82 */ /* 0x000fe20000000800 */
[----:B------:R-:W0:Y:S07]  /*0010*/  S2R R0, SR_TID.X ;  /* 0x0000000000007919 */ /* 0x000e2e0000002100 */
[----:B------:R-:W0:Y:S01]  /*0020*/  S2UR UR4, SR_CTAID.X ;  /* 0x00000000000479c3 */ /* 0x000e220000002500 */
[----:B------:R-:W1:Y:S01]  /*0030*/  LDCU UR6, c[0x0][0x398] ;  /* 0x00007300ff0677ac */ /* 0x000e620008000800 */
[----:B0-----:R-:W-:-:S04]  /*0040*/  LOP3.LUT P0, RZ, R0, UR4, RZ, 0xfc, !PT ;  /* 0x0000000400ff7c12 */ /* 0x001fc8000f80fcff */
[----:B-1----:R-:W-:-:S13]  /*0050*/  ISETP.EQ.OR P0, PT, RZ, UR6, P0 ;  /* 0x00000006ff007c0c */ /* 0x002fda0008702670 */
[----:B------:R-:W-:Y:S05]  /*0060*/  @P0 EXIT ;  /* 0x000000000000094d */ /* 0x000fea0003800000 */
[----:B------:R-:W0:Y:S01]  /*0070*/  LDCU.64 UR8, c[0x0][0x388] ;  /* 0x00007100ff0877ac */ /* 0x000e220008000a00 */
[----:B------:R-:W-:Y:S01]  /*0080*/  IMAD.MOV.U32 R0, RZ, RZ, RZ ;  /* 0x000000ffff007224 */ /* 0x000fe200078e00ff */
[----:B------:R-:W-:Y:S01]  /*0090*/  UIADD3 UR4, UPT, UPT, UR6, -0x1, URZ ;  /* 0xffffffff06047890 */ /* 0x000fe2000fffe0ff */
[----:B------:R-:W-:Y:S01]  /*00a0*/  UMOV UR5, 0x0 ;  /* 0x0000000000057882 */ /* 0x000fe20000000000 */
[----:B------:R-:W-:Y:S02]  /*00b0*/  ULOP3.LUT UR12, UR6, 0xf, URZ, 0xc0, !UPT ;  /* 0x0000000f060c7892 */ /* 0x000fe4000f8ec0ff */
[----:B------:R-:W-:Y:S01]  /*00c0*/  UISETP.GE.U32.AND UP0, UPT, UR4, 0xf, UPT ;  /* 0x0000000f0400788c */ /* 0x000fe2000bf06070 */
[----:B------:R-:W1:Y:S02]  /*00d0*/  LDCU.64 UR14, c[0x0][0x358] ;  /* 0x00006b00ff0e77ac */ /* 0x000e640008000a00 */
[----:B------:R-:W-:Y:S02]  /*00e0*/  UMOV UR4, 0x40 ;  /* 0x0000004000047882 */ /* 0x000fe40000000000 */
[----:B0-----:R-:W-:-:S04]  /*00f0*/  UIMAD.WIDE.U32 UR4, UR8, 0x1, UR4 ;  /* 0x00000001080478a5 */ /* 0x001fc8000f8e0004 */
[----:B------:R-:W-:Y:S08]  /*0100*/  BRA.U !UP0, `(.L_x_1202) ;  /* 0x0000000108d87547 */ /* 0x000ff0000b800000 */
[----:B------:R-:W0:Y:S01]  /*0110*/  LDCU.64 UR10, c[0x0][0x380] ;  /* 0x00007000ff0a77ac */ /* 0x000e220008000a00 */
[----:B------:R-:W-:Y:S02]  /*0120*/  IMAD.U32 R2, RZ, RZ, UR4 ;  /* 0x00000004ff027e24 */ /* 0x000fe4000f8e00ff */
[----:B------:R-:W-:Y:S01]  /*0130*/  IMAD.U32 R3, RZ, RZ, UR5 ;  /* 0x00000005ff037e24 */ /* 0x000fe2000f8e00ff */
[----:B------:R-:W-:Y:S01]  /*0140*/  UIADD3 UR7, UPT, UPT, UR5, UR9, URZ ;  /* 0x0000000905077290 */ /* 0x000fe2000fffe0ff */
[----:B------:R-:W-:Y:S01]  /*0150*/  IMAD.MOV.U32 R18, RZ, RZ, R2 ;  /* 0x000000ffff127224 */ /* 0x000fe200078e0002 */
[----:B------:R-:W-:-:S04]  /*0160*/  ULOP3.LUT UR6, UR6, 0xfffffff0, URZ, 0xc0, !UPT ;  /* 0xfffffff006067892 */ /* 0x000fc8000f8ec0ff */
[----:B------:R-:W-:Y:S01]  /*0170*/  IMAD.U32 R19, RZ, RZ, UR7 ;  /* 0x00000007ff137e24 */ /* 0x000fe2000f8e00ff */
[----:B------:R-:W-:Y:S02]  /*0180*/  UIADD3 UR5, UPT, UPT, -UR6, URZ, URZ ;  /* 0x000000ff06057290 */ /* 0x000fe4000fffe1ff */
[----:B------:R-:W-:Y:S01]  /*0190*/  IMAD.U32 R0, RZ, RZ, UR6 ;  /* 0x00000006ff007e24 */ /* 0x000fe2000f8e00ff */
[----:B0-----:R-:W-:-:S04]  /*01a0*/  UIADD3 UR8, UP0, UPT, UR10, 0x40, URZ ;  /* 0x000000400a087890 */ /* 0x001fc8000ff1e0ff */
[----:B------:R-:W-:Y:S02]  /*01b0*/  UIADD3.X UR4, UPT, UPT, URZ, UR11, URZ, UP0, !UPT ;  /* 0x0000000bff047290 */ /* 0x000fe400087fe4ff */
[----:B------:R-:W-:-:S04]  /*01c0*/  IMAD.U32 R2, RZ, RZ, UR8 ;  /* 0x00000008ff027e24 */ /* 0x000fc8000f8e00ff */
[----:B------:R-:W-:-:S07]  /*01d0*/  IMAD.U32 R3, RZ, RZ, UR4 ;  /* 0x00000004ff037e24 */ /* 0x000fce000f8e00ff */
.L_x_1203:
[----:B01----:R-:W2:Y:S04]  /*01e0*/  LDG.E.64.CONSTANT R6, desc[UR14][R2.64+-0x40] ;  /* 0xffffc00e02067981 */ /* 0x003ea8000c1e9b00 */
[----:B------:R-:W3:Y:S04]  /*01f0*/  LDG.E.64.CONSTANT R8, desc[UR14][R2.64+-0x38] ;  /* 0xffffc80e02087981 */ /* 0x000ee8000c1e9b00 */
[----:B------:R-:W4:Y:S04]  /*0200*/  LDG.E.64.CONSTANT R10, desc[UR14][R2.64+-0x30] ;  /* 0xffffd00e020a7981 */ /* 0x000f28000c1e9b00 */
[----:B------:R-:W5:Y:S04]  /*0210*/  LDG.E.64.CONSTANT R12, desc[UR14][R2.64+-0x28] ;  /* 0xffffd80e020c7981 */ /* 0x000f68000c1e9b00 */
[----:B------:R-:W5:Y:S01]  /*0220*/  LDG.E.64.CONSTANT R14, desc[UR14][R2.64+-0x20] ;  /* 0xffffe00e020e7981 */ /* 0x000f62000c1e9b00 */
[----:B------:R-:W-:-:S02]  /*0230*/  IMAD.MOV.U32 R4, RZ, RZ, R18 ;  /* 0x000000ffff047224 */ /* 0x000fc400078e0012 */
[----:B------:R-:W-:Y:S01]  /*0240*/  IMAD.MOV.U32 R5, RZ, RZ, R19 ;  /* 0x000000ffff057224 */ /* 0x000fe200078e0013 */
[----:B------:R-:W5:Y:S04]  /*0250*/  LDG.E.64.CONSTANT R16, desc[UR14][R2.64+-0x18] ;  /* 0xffffe80e02107981 */ /* 0x000f68000c1e9b00 */
[----:B------:R-:W5:Y:S04]  /*0260*/  LDG.E.64.CONSTANT R20, desc[UR14][R2.64+-0x8] ;  /* 0xfffff80e02147981 */ /* 0x000f68000c1e9b00 */
[----:B------:R-:W5:Y:S04]  /*0270*/  LDG.E.64.CONSTANT R22, desc[UR14][R2.64] ;  /* 0x0000000e02167981 */ /* 0x000f68000c1e9b00 */
[----:B------:R-:W5:Y:S04]  /*0280*/  LDG.E.64.CONSTANT R24, desc[UR14][R2.64+0x8] ;  /* 0x0000080e02187981 */ /* 0x000f68000c1e9b00 */
[----:B------:R-:W5:Y:S04]  /*0290*/  LDG.E.64.CONSTANT R26, desc[UR14][R2.64+0x10] ;  /* 0x0000100e021a7981 */ /* 0x000f68000c1e9b00 */
[----:B------:R-:W5:Y:S04]  /*02a0*/  LDG.E.64.CONSTANT R18, desc[UR14][R2.64+-0x10] ;  /* 0xfffff00e02127981 */ /* 0x000f68000c1e9b00 */
[----:B--2---:R0:W-:Y:S04]  /*02b0*/  STG.E.64 desc[UR14][R4.64+-0x40], R6 ;  /* 0xffffc00604007986 */ /* 0x0041e8000c101b0e */
[----:B---3--:R1:W-:Y:S04]  /*02c0*/  STG.E.64 desc[UR14][R4.64+-0x38], R8 ;  /* 0xffffc80804007986 */ /* 0x0083e8000c101b0e */
[----:B----4-:R2:W-:Y:S04]  /*02d0*/  STG.E.64 desc[UR14][R4.64+-0x30], R10 ;  /* 0xffffd00a04007986 */ /* 0x0105e8000c101b0e */
[----:B-----5:R3:W-:Y:S04]  /*02e0*/  STG.E.64 desc[UR14][R4.64+-0x28], R12 ;  /* 0xffffd80c04007986 */ /* 0x0207e8000c101b0e */
[----:B------:R4:W-:Y:S04]  /*02f0*/  STG.E.64 desc[UR14][R4.64+-0x20], R14 ;  /* 0xffffe00e04007986 */ /* 0x0009e8000c101b0e */
[----:B0-----:R-:W5:Y:S04]  /*0300*/  LDG.E.64.CONSTANT R6, desc[UR14][R2.64+0x18] ;  /* 0x0000180e02067981 */ /* 0x001f68000c1e9b00 */
[----:B-1----:R-:W5:Y:S04]  /*0310*/  LDG.E.64.CONSTANT R8, desc[UR14][R2.64+0x20] ;  /* 0x0000200e02087981 */ /* 0x002f68000c1e9b00 */
[----:B--2---:R-:W2:Y:S04]  /*0320*/  LDG.E.64.CONSTANT R10, desc[UR14][R2.64+0x28] ;  /* 0x0000280e020a7981 */ /* 0x004ea8000c1e9b00 */
[----:B---3--:R-:W3:Y:S04]  /*0330*/  LDG.E.64.CONSTANT R12, desc[UR14][R2.64+0x30] ;  /* 0x0000300e020c7981 */ /* 0x008ee8000c1e9b00 */
[----:B----4-:R0:W4:Y:S04]  /*0340*/  LDG.E.64.CONSTANT R14, desc[UR14][R2.64+0x38] ;  /* 0x0000380e020e7981 */ /* 0x010128000c1e9b00 */
[----:B------:R-:W-:Y:S04]  /*0350*/  STG.E.64 desc[UR14][R4.64+-0x18], R16 ;  /* 0xffffe81004007986 */ /* 0x000fe8000c101b0e */
[----:B------:R-:W-:Y:S04]  /*0360*/  STG.E.64 desc[UR14][R4.64+-0x8], R20 ;  /* 0xfffff81404007986 */ /* 0x000fe8000c101b0e */
[----:B------:R-:W-:Y:S04]  /*0370*/  STG.E.64 desc[UR14][R4.64], R22 ;  /* 0x0000001604007986 */ /* 0x000fe8000c101b0e */
[----:B------:R-:W-:Y:S04]  /*0380*/  STG.E.64 desc[UR14][R4.64+0x8], R24 ;  /* 0x0000081804007986 */ /* 0x000fe8000c101b0e */
[----:B------:R-:W-:Y:S01]  /*0390*/  STG.E.64 desc[UR14][R4.64+0x10], R26 ;  /* 0x0000101a04007986 */ /* 0x000fe2000c101b0e */
[----:B------:R-:W-:-:S04]  /*03a0*/  UIADD3 UR5, UPT, UPT, UR5, 0x10, URZ ;  /* 0x0000001005057890 */ /* 0x000fc8000fffe0ff */
[----:B------:R-:W-:Y:S01]  /*03b0*/  UISETP.NE.AND UP0, UPT, UR5, URZ, UPT ;  /* 0x000000ff0500728c */ /* 0x000fe2000bf05270 */
[----:B------:R1:W-:Y:S01]  /*03c0*/  STG.E.64 desc[UR14][R4.64+-0x10], R18 ;  /* 0xfffff01204007986 */ /* 0x0003e2000c101b0e */
[----:B0-----:R-:W-:-:S05]  /*03d0*/  IADD3 R2, P0, PT, R2, 0x80, RZ ;  /* 0x0000008002027810 */ /* 0x001fca0007f1e0ff */
[----:B------:R-:W-:Y:S01]  /*03e0*/  IMAD.X R3, RZ, RZ, R3, P0 ;  /* 0x000000ffff037224 */ /* 0x000fe200000e0603 */
[----:B-1----:R-:W-:-:S05]  /*03f0*/  IADD3 R18, P1, PT, R4, 0x80, RZ ;  /* 0x0000008004127810 */ /* 0x002fca0007f3e0ff */
[----:B------:R-:W-:Y:S01]  /*0400*/  IMAD.X R19, RZ, RZ, R5, P1 ;  /* 0x000000ffff137224 */ /* 0x000fe200008e0605 */
[----:B-----5:R0:W-:Y:S04]  /*0410*/  STG.E.64 desc[UR14][R4.64+0x18], R6 ;  /* 0x0000180604007986 */ /* 0x0201e8000c101b0e */
[----:B------:R0:W-:Y:S04]  /*0420*/  STG.E.64 desc[UR14][R4.64+0x20], R8 ;  /* 0x0000200804007986 */ /* 0x0001e8000c101b0e */
[----:B--2---:R0:W-:Y:S04]  /*0430*/  STG.E.64 desc[UR14][R4.64+0x28], R10 ;  /* 0x0000280a04007986 */ /* 0x0041e8000c101b0e */
[----:B---3--:R0:W-:Y:S04]  /*0440*/  STG.E.64 desc[UR14][R4.64+0x30], R12 ;  /* 0x0000300c04007986 */ /* 0x0081e8000c101b0e */
[----:B----4-:R0:W-:Y:S01]  /*0450*/  STG.E.64 desc[UR14][R4.64+0x38], R14 ;  /* 0x0000380e04007986 */ /* 0x0101e2000c101b0e */
[----:B------:R-:W-:Y:S05]  /*0460*/  BRA.U UP0, `(.L_x_1203) ;  /* 0xfffffffd005c7547 */ /* 0x000fea000b83ffff */
.L_x_1202:
[----:B------:R-:W-:-:S09]  /*0470*/  UISETP.NE.AND UP0, UPT, UR12, URZ, UPT ;  /* 0x000000ff0c00728c */ /* 0x000fd2000bf05270 */
[----:B------:R-:W-:Y:S05]  /*0480*/  BRA.U !UP0, `(.L_x_1204) ;  /* 0x00000005080c7547 */ /* 0x000fea000b800000 */
[----:B------:R-:W2:Y:S01]  /*0490*/  LDCU UR4, c[0x0][0x398] ;  /* 0x00007300ff0477ac */ /* 0x000ea20008000800 */
[----:B------:R-:W-:Y:S02]  /*04a0*/  UISETP.GE.U32.AND UP0, UPT, UR12, 0x8, UPT ;  /* 0x000000080c00788c */ /* 0x000fe4000bf06070 */
[----:B--2---:R-:W-:-:S04]  /*04b0*/  ULOP3.LUT UR5, UR4, 0x7, URZ, 0xc0, !UPT ;  /* 0x0000000704057892 */ /* 0x004fc8000f8ec0ff */
[----:B------:R-:W-:-:S03]  /*04c0*/  UISETP.NE.AND UP1, UPT, UR5, URZ, UPT ;  /* 0x000000ff0500728c */ /* 0x000fc6000bf25270 */
[----:B------:R-:W-:Y:S08]  /*04d0*/  BRA.U !UP0, `(.L_x_1205) ;  /* 0x0000000108547547 */ /* 0x000ff0000b800000 */
[----:B------:R-:W2:Y:S08]  /*04e0*/  LDC.64 R2, c[0x0][0x380] ;  /* 0x0000e000ff027b82 */ /* 0x000eb00000000a00 */
[----:B0-----:R-:W0:Y:S01]  /*04f0*/  LDC.64 R6, c[0x0][0x388] ;  /* 0x0000e200ff067b82 */ /* 0x001e220000000a00 */
[----:B--2---:R-:W-:-:S05]  /*0500*/  IMAD.WIDE.U32 R2, R0, 0x8, R2 ;  /* 0x0000000800027825 */ /* 0x004fca00078e0002 */
[----:B-1----:R-:W2:Y:S04]  /*0510*/  LDG.E.64.CONSTANT R4, desc[UR14][R2.64] ;  /* 0x0000000e02047981 */ /* 0x002ea8000c1e9b00 */
[----:B------:R-:W3:Y:S04]  /*0520*/  LDG.E.64.CONSTANT R8, desc[UR14][R2.64+0x8] ;  /* 0x0000080e02087981 */ /* 0x000ee8000c1e9b00 */
[----:B------:R-:W4:Y:S04]  /*0530*/  LDG.E.64.CONSTANT R10, desc[UR14][R2.64+0x10] ;  /* 0x0000100e020a7981 */ /* 0x000f28000c1e9b00 */
[----:B------:R-:W5:Y:S04]  /*0540*/  LDG.E.64.CONSTANT R12, desc[UR14][R2.64+0x18] ;  /* 0x0000180e020c7981 */ /* 0x000f68000c1e9b00 */
[----:B------:R-:W5:Y:S04]  /*0550*/  LDG.E.64.CONSTANT R14, desc[UR14][R2.64+0x20] ;  /* 0x0000200e020e7981 */ /* 0x000f68000c1e9b00 */
[----:B------:R-:W5:Y:S04]  /*0560*/  LDG.E.64.CONSTANT R16, desc[UR14][R2.64+0x28] ;  /* 0x0000280e02107981 */ /* 0x000f68000c1e9b00 */
[----:B------:R-:W5:Y:S04]  /*0570*/  LDG.E.64.CONSTANT R18, desc[UR14][R2.64+0x30] ;  /* 0x0000300e02127981 */ /* 0x000f68000c1e9b00 */
[----:B------:R-:W5:Y:S01]  /*0580*/  LDG.E.64.CONSTANT R20, desc[UR14][R2.64+0x38] ;  /* 0x0000380e02147981 */ /* 0x000f62000c1e9b00 */
[----:B0-----:R-:W-:-:S04]  /*0590*/  IMAD.WIDE.U32 R6, R0, 0x8, R6 ;  /* 0x0000000800067825 */ /* 0x001fc800078e0006 */
[----:B------:R-:W-:Y:S01]  /*05a0*/  VIADD R0, R0, 0x8 ;  /* 0x0000000800007836 */ /* 0x000fe20000000000 */
[----:B--2---:R2:W-:Y:S04]  /*05b0*/  STG.E.64 desc[UR14][R6.64], R4 ;  /* 0x0000000406007986 */ /* 0x0045e8000c101b0e */
[----:B---3--:R2:W-:Y:S04]  /*05c0*/  STG.E.64 desc[UR14][R6.64+0x8], R8 ;  /* 0x0000080806007986 */ /* 0x0085e8000c101b0e */
[----:B----4-:R2:W-:Y:S04]  /*05d0*/  STG.E.64 desc[UR14][R6.64+0x10], R10 ;  /* 0x0000100a06007986 */ /* 0x0105e8000c101b0e */
[----:B-----5:R2:W-:Y:S04]  /*05e0*/  STG.E.64 desc[UR14][R6.64+0x18], R12 ;  /* 0x0000180c06007986 */ /* 0x0205e8000c101b0e */
[----:B------:R2:W-:Y:S04]  /*05f0*/  STG.E.64 desc[UR14][R6.64+0x20], R14 ;  /* 0x0000200e06007986 */ /* 0x0005e8000c101b0e */
[----:B------:R2:W-:Y:S04]  /*0600*/  STG.E.64 desc[UR14][R6.64+0x28], R16 ;  /* 0x0000281006007986 */ /* 0x0005e8000c101b0e */
[----:B------:R2:W-:Y:S04]  /*0610*/  STG.E.64 desc[UR14][R6.64+0x30], R18 ;  /* 0x0000301206007986 */ /* 0x0005e8000c101b0e */
[----:B------:R2:W-:Y:S02]  /*0620*/  STG.E.64 desc[UR14][R6.64+0x38], R20 ;  /* 0x0000381406007986 */ /* 0x0005e4000c101b0e */
.L_x_1205:
[----:B------:R-:W-:Y:S05]  /*0630*/  BRA.U !UP1, `(.L_x_1204) ;  /* 0x0000000109a07547 */ /* 0x000fea000b800000 */
[----:B------:R-:W-:Y:S02]  /*0640*/  UISETP.GE.U32.AND UP0, UPT, UR5, 0x4, UPT ;  /* 0x000000040500788c */ /* 0x000fe4000bf06070 */
[----:B------:R-:W-:-:S04]  /*0650*/  ULOP3.LUT UR4, UR4, 0x3, URZ, 0xc0, !UPT ;  /* 0x0000000304047892 */ /* 0x000fc8000f8ec0ff */
[----:B------:R-:W-:-:S03]  /*0660*/  UISETP.NE.AND UP1, UPT, UR4, URZ, UPT ;  /* 0x000000ff0400728c */ /* 0x000fc6000bf25270 */
[----:B------:R-:W-:Y:S08]  /*0670*/  BRA.U !UP0, `(.L_x_1206) ;  /* 0x0000000108347547 */ /* 0x000ff0000b800000 */
[----:B------:R-:W3:Y:S08]  /*0680*/  LDC.64 R2, c[0x0][0x380] ;  /* 0x0000e000ff027b82 */ /* 0x000ef00000000a00 */
[----:B0-2---:R-:W0:Y:S01]  /*0690*/  LDC.64 R6, c[0x0][0x388] ;  /* 0x0000e200ff067b82 */ /* 0x005e220000000a00 */
[----:B---3--:R-:W-:-:S05]  /*06a0*/  IMAD.WIDE.U32 R2, R0, 0x8, R2 ;  /* 0x0000000800027825 */ /* 0x008fca00078e0002 */
[----:B-1----:R-:W2:Y:S04]  /*06b0*/  LDG.E.64.CONSTANT R4, desc[UR14][R2.64] ;  /* 0x0000000e02047981 */ /* 0x002ea8000c1e9b00 */
[----:B------:R-:W3:Y:S04]  /*06c0*/  LDG.E.64.CONSTANT R8, desc[UR14][R2.64+0x8] ;  /* 0x0000080e02087981 */ /* 0x000ee8000c1e9b00 */
[----:B------:R-:W4:Y:S04]  /*06d0*/  LDG.E.64.CONSTANT R10, desc[UR14][R2.64+0x10] ;  /* 0x0000100e020a7981 */ /* 0x000f28000c1e9b00 */
[----:B------:R-:W5:Y:S01]  /*06e0*/  LDG.E.64.CONSTANT R12, desc[UR14][R2.64+0x18] ;  /* 0x0000180e020c7981 */ /* 0x000f62000c1e9b00 */
[----:B0-----:R-:W-:-:S04]  /*06f0*/  IMAD.WIDE.U32 R6, R0, 0x8, R6 ;  /* 0x0000000800067825 */ /* 0x001fc800078e0006 */
[----:B------:R-:W-:Y:S01]  /*0700*/  VIADD R0, R0, 0x4 ;  /* 0x0000000400007836 */ /* 0x000fe20000000000 */
[----:B--2---:R0:W-:Y:S04]  /*0710*/  STG.E.64 desc[UR14][R6.64], R4 ;  /* 0x0000000406007986 */ /* 0x0041e8000c101b0e */
[----:B---3--:R0:W-:Y:S04]  /*0720*/  STG.E.64 desc[UR14][R6.64+0x8], R8 ;  /* 0x0000080806007986 */ /* 0x0081e8000c101b0e */
[----:B----4-:R0:W-:Y:S04]  /*0730*/  STG.E.64 desc[UR14][R6.64+0x10], R10 ;  /* 0x0000100a06007986 */ /* 0x0101e8000c101b0e */
[----:B-----5:R0:W-:Y:S02]  /*0740*/  STG.E.64 desc[UR14][R6.64+0x18], R12 ;  /* 0x0000180c06007986 */ /* 0x0201e4000c101b0e */
.L_x_1206:
[----:B------:R-:W-:Y:S05]  /*0750*/  BRA.U !UP1, `(.L_x_1204) ;  /* 0x0000000109587547 */ /* 0x000fea000b800000 */
[----:B------:R-:W3:Y:S01]  /*0760*/  LDC.64 R2, c[0x0][0x388] ;  /* 0x0000e200ff027b82 */ /* 0x000ee20000000a00 */
[----:B------:R-:W-:-:S07]  /*0770*/  UIADD3 UR4, UPT, UPT, -UR4, URZ, URZ ;  /* 0x000000ff04047290 */ /* 0x000fce000fffe1ff */
[----:B0-2---:R-:W0:Y:S01]  /*0780*/  LDC.64 R4, c[0x0][0x380] ;  /* 0x0000e000ff047b82 */ /* 0x005e220000000a00 */
[----:B---3--:R-:W-:-:S04]  /*0790*/  IMAD.WIDE.U32 R2, R0, 0x8, R2 ;  /* 0x0000000800027825 */ /* 0x008fc800078e0002 */
[----:B------:R-:W-:Y:S02]  /*07a0*/  IMAD.MOV.U32 R6, RZ, RZ, R2 ;  /* 0x000000ffff067224 */ /* 0x000fe400078e0002 */
[----:B------:R-:W-:Y:S02]  /*07b0*/  IMAD.MOV.U32 R9, RZ, RZ, R3 ;  /* 0x000000ffff097224 */ /* 0x000fe400078e0003 */
[----:B0-----:R-:W-:-:S04]  /*07c0*/  IMAD.WIDE.U32 R4, R0, 0x8, R4 ;  /* 0x0000000800047825 */ /* 0x001fc800078e0004 */
[----:B------:R-:W-:Y:S02]  /*07d0*/  IMAD.MOV.U32 R0, RZ, RZ, R4 ;  /* 0x000000ffff007224 */ /* 0x000fe400078e0004 */
[----:B------:R-:W-:-:S07]  /*07e0*/  IMAD.MOV.U32 R7, RZ, RZ, R5 ;  /* 0x000000ffff077224 */ /* 0x000fce00078e0005 */
.L_x_1207:
[----:B---3--:R-:W-:Y:S02]  /*07f0*/  IMAD.MOV.U32 R2, RZ, RZ, R0 ;  /* 0x000000ffff027224 */ /* 0x008fe400078e0000 */
[----:B------:R-:W-:-:S06]  /*0800*/  IMAD.MOV.U32 R3, RZ, RZ, R7 ;  /* 0x000000ffff037224 */ /* 0x000fcc00078e0007 */
[----:B-1----:R-:W2:Y:S01]  /*0810*/  LDG.E.64.CONSTANT R2, desc[UR14][R2.64] ;  /* 0x0000000e02027981 */ /* 0x002ea2000c1e9b00 */
[----:B------:R-:W-:Y:S01]  /*0820*/  IMAD.MOV.U32 R4, RZ, RZ, R6 ;  /* 0x000000ffff047224 */ /* 0x000fe200078e0006 */
[----:B------:R-:W-:Y:S01]  /*0830*/  UIADD3 UR4, UPT, UPT, UR4, 0x1, URZ ;  /* 0x0000000104047890 */ /* 0x000fe2000fffe0ff */
[--C-:B------:R-:W-:Y:S01]  /*0840*/  IMAD.MOV.U32 R5, RZ, RZ, R9.reuse ;  /* 0x000000ffff057224 */ /* 0x100fe200078e0009 */
[----:B------:R-:W-:Y:S02]  /*0850*/  IADD3 R6, P0, PT, R6, 0x8, RZ ;  /* 0x0000000806067810 */ /* 0x000fe40007f1e0ff */
[----:B------:R-:W-:Y:S01]  /*0860*/  UISETP.NE.AND UP0, UPT, UR4, URZ, UPT ;  /* 0x000000ff0400728c */ /* 0x000fe2000bf05270 */
[----:B------:R-:W-:Y:S02]  /*0870*/  IADD3 R0, P1, PT, R0, 0x8, RZ ;  /* 0x0000000800007810 */ /* 0x000fe40007f3e0ff */
[----:B------:R-:W-:-:S03]  /*0880*/  IMAD.X R9, RZ, RZ, R9, P0 ;  /* 0x000000ffff097224 */ /* 0x000fc600000e0609 */
[----:B------:R-:W-:Y:S01]  /*0890*/  IMAD.X R7, RZ, RZ, R7, P1 ;  /* 0x000000ffff077224 */ /* 0x000fe200008e0607 */
[----:B--2---:R3:W-:Y:S02]  /*08a0*/  STG.E.64 desc[UR14][R4.64], R2 ;  /* 0x0000000204007986 */ /* 0x0047e4000c101b0e */
[----:B------:R-:W-:Y:S05]  /*08b0*/  BRA.U UP0, `(.L_x_1207) ;  /* 0xfffffffd00cc7547 */ /* 0x000fea000b83ffff */
.L_x_1204:
[----:B------:R-:W4:Y:S01]  /*08c0*/  LDCU UR4, c[0x0][0x398] ;  /* 0x00007300ff0477ac */ /* 0x000f220008000800 */
[----:B------:R-:W-:Y:S01]  /*08d0*/  IMAD.MOV.U32 R0, RZ, RZ, RZ ;  /* 0x000000ffff007224 */ /* 0x000fe200078e00ff */
[----:B----4-:R-:W-:Y:S02]  /*08e0*/  UISETP.GE.U32.AND UP0, UPT, UR4, 0x8, UPT ;  /* 0x000000080400788c */ /* 0x010fe4000bf06070 */
[----:B------:R-:W-:-:S06]  /*08f0*/  ULOP3.LUT UR12, UR4, 0x7, URZ, 0xc0, !UPT ;  /* 0x00000007040c7892 */ /* 0x000fcc000f8ec0ff */
[----:B------:R-:W-:Y:S01]  /*0900*/  ISETP.NE.AND P0, PT, RZ, UR12, PT ;  /* 0x0000000cff007c0c */ /* 0x000fe2000bf05270 */
[----:B------:R-:W-:-:S12]  /*0910*/  BRA.U !UP0, `(.L_x_1208) ;  /* 0x0000000508947547 */ /* 0x000fd8000b800000 */
[----:B------:R-:W4:Y:S01]  /*0920*/  LDCU.64 UR8, c[0x0][0x390] ;  /* 0x00007200ff0877ac */ /* 0x000f220008000a00 */
[----:B------:R-:W5:Y:S01]  /*0930*/  LDCU.64 UR10, c[0x0][0x388] ;  /* 0x00007100ff0a77ac */ /* 0x000f620008000a00 */
[----:B------:R-:W-:-:S06]  /*0940*/  ULOP3.LUT UR4, UR4, 0xfffffff8, URZ, 0xc0, !UPT ;  /* 0xfffffff804047892 */ /* 0x000fcc000f8ec0ff */
[----:B------:R-:W-:Y:S01]  /*0950*/  IMAD.U32 R0, RZ, RZ, UR4 ;  /* 0x00000004ff007e24 */ /* 0x000fe2000f8e00ff */
[----:B------:R-:W-:Y:S01]  /*0960*/  UMOV UR4, URZ ;  /* 0x000000ff00047c82 */ /* 0x000fe20008000000 */
[----:B----4-:R-:W-:Y:S02]  /*0970*/  UIADD3 UR7, UP0, UPT, UR8, 0x20, URZ ;  /* 0x0000002008077890 */ /* 0x010fe4000ff1e0ff */
[----:B-----5:R-:W-:Y:S02]  /*0980*/  UIADD3 UR5, UP1, UPT, UR10, 0x20, URZ ;  /* 0x000000200a057890 */ /* 0x020fe4000ff3e0ff */
[----:B------:R-:W-:Y:S02]  /*0990*/  UIADD3.X UR8, UPT, UPT, URZ, UR9, URZ, UP0, !UPT ;  /* 0x00000009ff087290 */ /* 0x000fe400087fe4ff */
[----:B0-23--:R-:W-:Y:S01]  /*09a0*/  IMAD.U32 R4, RZ, RZ, UR7 ;  /* 0x00000007ff047e24 */ /* 0x00dfe2000f8e00ff */
[----:B------:R-:W-:Y:S01]  /*09b0*/  UIADD3.X UR6, UPT, UPT, URZ, UR11, URZ, UP1, !UPT ;  /* 0x0000000bff067290 */ /* 0x000fe20008ffe4ff */
[----:B------:R-:W-:-:S02]  /*09c0*/  IMAD.U32 R10, RZ, RZ, UR5 ;  /* 0x00000005ff0a7e24 */ /* 0x000fc4000f8e00ff */
[----:B------:R-:W-:-:S03]  /*09d0*/  IMAD.U32 R5, RZ, RZ, UR8 ;  /* 0x00000008ff057e24 */ /* 0x000fc6000f8e00ff */
[----:B------:R-:W-:-:S07]  /*09e0*/  IMAD.U32 R11, RZ, RZ, UR6 ;  /* 0x00000006ff0b7e24 */ /* 0x000fce000f8e00ff */
.L_x_1209:
[----:B-1----:R-:W2:Y:S04]  /*09f0*/  LDG.E.CONSTANT R2, desc[UR14][R4.64+-0x20] ;  /* 0xffffe00e04027981 */ /* 0x002ea8000c1e9900 */
[----:B------:R-:W3:Y:S01]  /*0a00*/  LDG.E.CONSTANT R8, desc[UR14][R4.64+-0x18] ;  /* 0xffffe80e04087981 */ /* 0x000ee2000c1e9900 */
[----:B------:R-:W-:Y:S01]  /*0a10*/  IMAD.MOV.U32 R3, RZ, RZ, R11 ;  /* 0x000000ffff037224 */ /* 0x000fe200078e000b */
[----:B------:R-:W-:Y:S02]  /*0a20*/  UIADD3 UR5, UPT, UPT, UR4, 0x1, URZ ;  /* 0x0000000104057890 */ /* 0x000fe4000fffe0ff */
[----:B------:R-:W4:Y:S04]  /*0a30*/  LDG.E.CONSTANT R20, desc[UR14][R4.64+-0x10] ;  /* 0xfffff00e04147981 */ /* 0x000f28000c1e9900 */
[----:B------:R-:W5:Y:S01]  /*0a40*/  LDG.E.CONSTANT R21, desc[UR14][R4.64+-0x8] ;  /* 0xfffff80e04157981 */ /* 0x000f62000c1e9900 */
[----:B--2---:R-:W-:-:S13]  /*0a50*/  ISETP.NE.AND P2, PT, R2, UR4, PT ;  /* 0x0000000402007c0c */ /* 0x004fda000bf45270 */
[----:B------:R-:W0:Y:S02]  /*0a60*/  @P2 LDC.64 R12, c[0x0][0x388] ;  /* 0x0000e200ff0c2b82 */ /* 0x000e240000000a00 */
[----:B0-----:R-:W-:-:S04]  /*0a70*/  @P2 LEA R12, P1, R2, R12, 0x3 ;  /* 0x0000000c020c2211 */ /* 0x001fc800078218ff */
[----:B------:R-:W-:Y:S01]  /*0a80*/  @P2 LEA.HI.X R13, R2, R13, RZ, 0x3, P1 ;  /* 0x0000000d020d2211 */ /* 0x000fe200008f1cff */
[----:B------:R-:W-:-:S04]  /*0a90*/  IMAD.MOV.U32 R2, RZ, RZ, R10 ;  /* 0x000000ffff027224 */ /* 0x000fc800078e000a */
[----:B------:R-:W2:Y:S04]  /*0aa0*/  @P2 LDG.E.64 R14, desc[UR14][R12.64] ;  /* 0x0000000e0c0e2981 */ /* 0x000ea8000c1e1b00 */
[----:B------:R-:W4:Y:S01]  /*0ab0*/  @P2 LDG.E.64 R10, desc[UR14][R2.64+-0x20] ;  /* 0xffffe00e020a2981 */ /* 0x000f22000c1e1b00 */
[----:B---3--:R-:W-:-:S13]  /*0ac0*/  ISETP.NE.AND P1, PT, R8, UR5, PT ;  /* 0x0000000508007c0c */ /* 0x008fda000bf25270 */
[----:B------:R-:W0:Y:S02]  /*0ad0*/  @P1 LDC.64 R6, c[0x0][0x388] ;  /* 0x0000e200ff061b82 */ /* 0x000e240000000a00 */
[----:B0-----:R-:W-:-:S04]  /*0ae0*/  @P1 LEA R6, P3, R8, R6, 0x3 ;  /* 0x0000000608061211 */ /* 0x001fc800078618ff */
[----:B------:R-:W-:Y:S01]  /*0af0*/  @P1 LEA.HI.X R7, R8, R7, RZ, 0x3, P3 ;  /* 0x0000000708071211 */ /* 0x000fe200018f1cff */
[----:B------:R-:W-:Y:S01]  /*0b00*/  UIADD3 UR5, UPT, UPT, UR4, 0x2, URZ ;  /* 0x0000000204057890 */ /* 0x000fe2000fffe0ff */
[----:B--2---:R0:W-:Y:S04]  /*0b10*/  @P2 STG.E.64 desc[UR14][R2.64+-0x20], R14 ;  /* 0xffffe00e02002986 */ /* 0x0041e8000c101b0e */
[----:B----4-:R1:W-:Y:S04]  /*0b20*/  @P2 STG.E.64 desc[UR14][R12.64], R10 ;  /* 0x0000000a0c002986 */ /* 0x0103e8000c101b0e */
[----:B------:R-:W2:Y:S04]  /*0b30*/  @P1 LDG.E.64 R18, desc[UR14][R6.64] ;  /* 0x0000000e06121981 */ /* 0x000ea8000c1e1b00 */
[----:B------:R-:W3:Y:S01]  /*0b40*/  @P1 LDG.E.64 R16, desc[UR14][R2.64+-0x18] ;  /* 0xffffe80e02101981 */ /* 0x000ee2000c1e1b00 */
[----:B------:R-:W-:-:S13]  /*0b50*/  ISETP.NE.AND P2, PT, R20, UR5, PT ;  /* 0x0000000514007c0c */ /* 0x000fda000bf45270 */
[----:B------:R-:W4:Y:S02]  /*0b60*/  @P2 LDC.64 R8, c[0x0][0x388] ;  /* 0x0000e200ff082b82 */ /* 0x000f240000000a00 */
[----:B----4-:R-:W-:-:S04]  /*0b70*/  @P2 LEA R8, P3, R20, R8, 0x3 ;  /* 0x0000000814082211 */ /* 0x010fc800078618ff */
[----:B------:R-:W-:Y:S01]  /*0b80*/  @P2 LEA.HI.X R9, R20, R9, RZ, 0x3, P3 ;  /* 0x0000000914092211 */ /* 0x000fe200018f1cff */
[----:B------:R-:W-:Y:S01]  /*0b90*/  UIADD3 UR5, UPT, UPT, UR4, 0x3, URZ ;  /* 0x0000000304057890 */ /* 0x000fe2000fffe0ff */
[----:B------:R-:W4:Y:S04]  /*0ba0*/  LDG.E.CONSTANT R20, desc[UR14][R4.64] ;  /* 0x0000000e04147981 */ /* 0x000f28000c1e9900 */
[----:B--2---:R2:W-:Y:S04]  /*0bb0*/  @P1 STG.E.64 desc[UR14][R2.64+-0x18], R18 ;  /* 0xffffe81202001986 */ /* 0x0045e8000c101b0e */
[----:B---3--:R3:W-:Y:S04]  /*0bc0*/  @P1 STG.E.64 desc[UR14][R6.64], R16 ;  /* 0x0000001006001986 */ /* 0x0087e8000c101b0e */
[----:B0-----:R-:W2:Y:S04]  /*0bd0*/  @P2 LDG.E.64 R14, desc[UR14][R8.64] ;  /* 0x0000000e080e2981 */ /* 0x001ea8000c1e1b00 */
[----:B-1----:R-:W3:Y:S01]  /*0be0*/  @P2 LDG.E.64 R12, desc[UR14][R2.64+-0x10] ;  /* 0xfffff00e020c2981 */ /* 0x002ee2000c1e1b00 */
[----:B-----5:R-:W-:-:S13]  /*0bf0*/  ISETP.NE.AND P1, PT, R21, UR5, PT ;  /* 0x0000000515007c0c */ /* 0x020fda000bf25270 */
[----:B------:R-:W0:Y:S02]  /*0c00*/  @P1 LDC.64 R10, c[0x0][0x388] ;  /* 0x0000e200ff0a1b82 */ /* 0x000e240000000a00 */
[----:B0-----:R-:W-:-:S04]  /*0c10*/  @P1 LEA R10, P3, R21, R10, 0x3 ;  /* 0x0000000a150a1211 */ /* 0x001fc800078618ff */
[----:B------:R-:W-:Y:S01]  /*0c20*/  @P1 LEA.HI.X R11, R21, R11, RZ, 0x3, P3 ;  /* 0x0000000b150b1211 */ /* 0x000fe200018f1cff */
[----:B------:R-:W-:Y:S01]  /*0c30*/  UIADD3 UR5, UPT, UPT, UR4, 0x4, URZ ;  /* 0x0000000404057890 */ /* 0x000fe2000fffe0ff */
[----:B------:R-:W5:Y:S04]  /*0c40*/  LDG.E.CONSTANT R21, desc[UR14][R4.64+0x8] ;  /* 0x0000080e04157981 */ /* 0x000f68000c1e9900 */
[----:B--2---:R0:W-:Y:S04]  /*0c50*/  @P2 STG.E.64 desc[UR14][R2.64+-0x10], R14 ;  /* 0xfffff00e02002986 */ /* 0x0041e8000c101b0e */
[----:B---3--:R1:W-:Y:S04]  /*0c60*/  @P2 STG.E.64 desc[UR14][R8.64], R12 ;  /* 0x0000000c08002986 */ /* 0x0083e8000c101b0e */
[----:B------:R-:W2:Y:S04]  /*0c70*/  @P1 LDG.E.64 R18, desc[UR14][R10.64] ;  /* 0x0000000e0a121981 */ /* 0x000ea8000c1e1b00 */
[----:B------:R-:W3:Y:S01]  /*0c80*/  @P1 LDG.E.64 R16, desc[UR14][R2.64+-0x8] ;  /* 0xfffff80e02101981 */ /* 0x000ee2000c1e1b00 */
[----:B----4-:R-:W-:-:S13]  /*0c90*/  ISETP.NE.AND P2, PT, R20, UR5, PT ;  /* 0x0000000514007c0c */ /* 0x010fda000bf45270 */
[----:B------:R-:W4:Y:S02]  /*0ca0*/  @P2 LDC.64 R6, c[0x0][0x388] ;  /* 0x0000e200ff062b82 */ /* 0x000f240000000a00 */
[----:B----4-:R-:W-:-:S04]  /*0cb0*/  @P2 LEA R6, P3, R20, R6, 0x3 ;  /* 0x0000000614062211 */ /* 0x010fc800078618ff */
[----:B------:R-:W-:Y:S01]  /*0cc0*/  @P2 LEA.HI.X R7, R20, R7, RZ, 0x3, P3 ;  /* 0x0000000714072211 */ /* 0x000fe200018f1cff */
[----:B------:R-:W-:Y:S01]  /*0cd0*/  UIADD3 UR5, UPT, UPT, UR4, 0x5, URZ ;  /* 0x0000000504057890 */ /* 0x000fe2000fffe0ff */
[----:B------:R-:W4:Y:S04]  /*0ce0*/  LDG.E.CONSTANT R20, desc[UR14][R4.64+0x10] ;  /* 0x0000100e04147981 */ /* 0x000f28000c1e9900 */
[----:B--2---:R-:W-:Y:S04]  /*0cf0*/  @P1 STG.E.64 desc[UR14][R2.64+-0x8], R18 ;  /* 0xfffff81202001986 */ /* 0x004fe8000c101b0e */
[----:B---3--:R2:W-:Y:S04]  /*0d00*/  @P1 STG.E.64 desc[UR14][R10.64], R16 ;  /* 0x000000100a001986 */ /* 0x0085e8000c101b0e */
[----:B0-----:R-:W3:Y:S04]  /*0d10*/  @P2 LDG.E.64 R14, desc[UR14][R6.64] ;  /* 0x0000000e060e2981 */ /* 0x001ee8000c1e1b00 */
[----:B-1----:R-:W2:Y:S01]  /*0d20*/  @P2 LDG.E.64 R12, desc[UR14][R2.64] ;  /* 0x0000000e020c2981 */ /* 0x002ea2000c1e1b00 */
[----:B-----5:R-:W-:-:S13]  /*0d30*/  ISETP.NE.AND P1, PT, R21, UR5, PT ;  /* 0x0000000515007c0c */ /* 0x020fda000bf25270 */
[----:B------:R-:W0:Y:S02]  /*0d40*/  @P1 LDC.64 R8, c[0x0][0x388] ;  /* 0x0000e200ff081b82 */ /* 0x000e240000000a00 */
[----:B0-----:R-:W-:-:S04]  /*0d50*/  @P1 LEA R8, P3, R21, R8, 0x3 ;  /* 0x0000000815081211 */ /* 0x001fc800078618ff */
[----:B------:R-:W-:Y:S01]  /*0d60*/  @P1 LEA.HI.X R9, R21, R9, RZ, 0x3, P3 ;  /* 0x0000000915091211 */ /* 0x000fe200018f1cff */
[----:B------:R-:W-:Y:S01]  /*0d70*/  UIADD3 UR5, UPT, UPT, UR4, 0x6, URZ ;  /* 0x0000000604057890 */ /* 0x000fe2000fffe0ff */
[----:B------:R-:W5:Y:S04]  /*0d80*/  LDG.E.CONSTANT R21, desc[UR14][R4.64+0x18] ;  /* 0x0000180e04157981 */ /* 0x000f68000c1e9900 */
[----:B---3--:R-:W-:Y:S04]  /*0d90*/  @P2 STG.E.64 desc[UR14][R2.64], R14 ;  /* 0x0000000e02002986 */ /* 0x008fe8000c101b0e */
[----:B--2---:R0:W-:Y:S04]  /*0da0*/  @P2 STG.E.64 desc[UR14][R6.64], R12 ;  /* 0x0000000c06002986 */ /* 0x0041e8000c101b0e */
[----:B------:R-:W2:Y:S04]  /*0db0*/  @P1 LDG.E.64 R16, desc[UR14][R8.64] ;  /* 0x0000000e08101981 */ /* 0x000ea8000c1e1b00 */
[----:B------:R-:W3:Y:S01]  /*0dc0*/  @P1 LDG.E.64 R10, desc[UR14][R2.64+0x8] ;  /* 0x0000080e020a1981 */ /* 0x000ee2000c1e1b00 */
[----:B----4-:R-:W-:-:S13]  /*0dd0*/  ISETP.NE.AND P2, PT, R20, UR5, PT ;  /* 0x0000000514007c0c */ /* 0x010fda000bf45270 */
[----:B------:R-:W1:Y:S02]  /*0de0*/  @P2 LDC.64 R18, c[0x0][0x388] ;  /* 0x0000e200ff122b82 */ /* 0x000e640000000a00 */
[----:B-1----:R-:W-:-:S04]  /*0df0*/  @P2 LEA R18, P3, R20, R18, 0x3 ;  /* 0x0000001214122211 */ /* 0x002fc800078618ff */
[----:B------:R-:W-:Y:S01]  /*0e00*/  @P2 LEA.HI.X R19, R20, R19, RZ, 0x3, P3 ;  /* 0x0000001314132211 */ /* 0x000fe200018f1cff */
[----:B------:R-:W-:Y:S01]  /*0e10*/  UIADD3 UR5, UPT, UPT, UR4, 0x7, URZ ;  /* 0x0000000704057890 */ /* 0x000fe2000fffe0ff */
[----:B--2---:R1:W-:Y:S04]  /*0e20*/  @P1 STG.E.64 desc[UR14][R2.64+0x8], R16 ;  /* 0x0000081002001986 */ /* 0x0043e8000c101b0e */
[----:B---3--:R2:W-:Y:S04]  /*0e30*/  @P1 STG.E.64 desc[UR14][R8.64], R10 ;  /* 0x0000000a08001986 */ /* 0x0085e8000c101b0e */
[----:B0-----:R-:W3:Y:S04]  /*0e40*/  @P2 LDG.E.64 R12, desc[UR14][R18.64] ;  /* 0x0000000e120c2981 */ /* 0x001ee8000c1e1b00 */
[----:B------:R-:W4:Y:S01]  /*0e50*/  @P2 LDG.E.64 R6, desc[UR14][R2.64+0x10] ;  /* 0x0000100e02062981 */ /* 0x000f22000c1e1b00 */
[----:B-----5:R-:W-:-:S13]  /*0e60*/  ISETP.NE.AND P1, PT, R21, UR5, PT ;  /* 0x0000000515007c0c */ /* 0x020fda000bf25270 */
[----:B------:R-:W0:Y:S02]  /*0e70*/  @P1 LDC.64 R14, c[0x0][0x388] ;  /* 0x0000e200ff0e1b82 */ /* 0x000e240000000a00 */
[----:B0-----:R-:W-:-:S04]  /*0e80*/  @P1 LEA R14, P3, R21, R14, 0x3 ;  /* 0x0000000e150e1211 */ /* 0x001fc800078618ff */
[----:B------:R-:W-:Y:S01]  /*0e90*/  @P1 LEA.HI.X R15, R21, R15, RZ, 0x3, P3 ;  /* 0x0000000f150f1211 */ /* 0x000fe200018f1cff */
[----:B---3--:R0:W-:Y:S04]  /*0ea0*/  @P2 STG.E.64 desc[UR14][R2.64+0x10], R12 ;  /* 0x0000100c02002986 */ /* 0x0081e8000c101b0e */
[----:B----4-:R0:W-:Y:S04]  /*0eb0*/  @P2 STG.E.64 desc[UR14][R18.64], R6 ;  /* 0x0000000612002986 */ /* 0x0101e8000c101b0e */
[----:B-1----:R-:W3:Y:S04]  /*0ec0*/  @P1 LDG.E.64 R16, desc[UR14][R14.64] ;  /* 0x0000000e0e101981 */ /* 0x002ee8000c1e1b00 */
[----:B--2---:R-:W2:Y:S01]  /*0ed0*/  @P1 LDG.E.64 R8, desc[UR14][R2.64+0x18] ;  /* 0x0000180e02081981 */ /* 0x004ea2000c1e1b00 */
[----:B------:R-:W-:Y:S01]  /*0ee0*/  UIADD3 UR4, UPT, UPT, UR4, 0x8, URZ ;  /* 0x0000000804047890 */ /* 0x000fe2000fffe0ff */
[----:B------:R-:W-:-:S02]  /*0ef0*/  IADD3 R4, P2, PT, R4, 0x40, RZ ;  /* 0x0000004004047810 */ /* 0x000fc40007f5e0ff */
[----:B------:R-:W-:-:S03]  /*0f00*/  IADD3 R10, P3, PT, R2, 0x40, RZ ;  /* 0x00000040020a7810 */ /* 0x000fc60007f7e0ff */
[----:B------:R-:W-:Y:S02]  /*0f10*/  IMAD.X R5, RZ, RZ, R5, P2 ;  /* 0x000000ffff057224 */ /* 0x000fe400010e0605 */
[----:B------:R-:W-:Y:S01]  /*0f20*/  IMAD.X R11, RZ, RZ, R3, P3 ;  /* 0x000000ffff0b7224 */ /* 0x000fe200018e0603 */
[----:B---3--:R0:W-:Y:S04]  /*0f30*/  @P1 STG.E.64 desc[UR14][R2.64+0x18], R16 ;  /* 0x0000181002001986 */ /* 0x0081e8000c101b0e */
[----:B--2---:R0:W-:Y:S01]  /*0f40*/  @P1 STG.E.64 desc[UR14][R14.64], R8 ;  /* 0x000000080e001986 */ /* 0x0041e2000c101b0e */
[----:B------:R-:W-:-:S13]  /*0f50*/  ISETP.NE.AND P1, PT, R0, UR4, PT ;  /* 0x0000000400007c0c */ /* 0x000fda000bf25270 */
[----:B0-----:R-:W-:Y:S05]  /*0f60*/  @P1 BRA `(.L_x_1209) ;  /* 0xfffffff800a01947 */ /* 0x001fea000383ffff */
.L_x_1208:
[----:B-1----:R-:W-:Y:S05]  /*0f70*/  @!P0 EXIT ;  /* 0x000000000000894d */ /* 0x002fea0003800000 */
[----:B0-23--:R-:W0:Y:S01]  /*0f80*/  LDC R4, c[0x0][0x398] ;  /* 0x0000e600ff047b82 */ /* 0x00de220000000800 */
[----:B------:R-:W-:Y:S01]  /*0f90*/  UISETP.GE.U32.AND UP0, UPT, UR12, 0x4, UPT ;  /* 0x000000040c00788c */ /* 0x000fe2000bf06070 */
[----:B0-----:R-:W-:-:S08]  /*0fa0*/  LOP3.LUT R5, R4, 0x3, RZ, 0xc0, !PT ;  /* 0x0000000304057812 */ /* 0x001fd000078ec0ff */
[----:B------:R-:W-:Y:S05]  /*0fb0*/  BRA.U !UP0, `(.L_x_1210) ;  /* 0x0000000108b47547 */ /* 0x000fea000b800000 */
[----:B------:R-:W0:Y:S08]  /*0fc0*/  LDC.64 R6, c[0x0][0x390] ;  /* 0x0000e400ff067b82 */ /* 0x000e300000000a00 */
[----:B------:R-:W1:Y:S01]  /*0fd0*/  LDC.64 R2, c[0x0][0x388] ;  /* 0x0000e200ff027b82 */ /* 0x000e620000000a00 */
[----:B0-----:R-:W-:-:S05]  /*0fe0*/  IMAD.WIDE.U32 R6, R0, 0x8, R6 ;  /* 0x0000000800067825 */ /* 0x001fca00078e0006 */
[----:B------:R-:W2:Y:S04]  /*0ff0*/  LDG.E.CONSTANT R9, desc[UR14][R6.64] ;  /* 0x0000000e06097981 */ /* 0x000ea8000c1e9900 */
[----:B------:R-:W3:Y:S01]  /*1000*/  LDG.E.CONSTANT R13, desc[UR14][R6.64+0x8] ;  /* 0x0000080e060d7981 */ /* 0x000ee2000c1e9900 */
[----:B-1----:R-:W-:-:S03]  /*1010*/  IMAD.WIDE.U32 R2, R0, 0x8, R2 ;  /* 0x0000000800027825 */ /* 0x002fc600078e0002 */
[----:B------:R-:W4:Y:S01]  /*1020*/  LDG.E.CONSTANT R23, desc[UR14][R6.64+0x10] ;  /* 0x0000100e06177981 */ /* 0x000f22000c1e9900 */
[C---:B------:R-:W-:Y:S02]  /*1030*/  VIADD R8, R0.reuse, 0x1 ;  /* 0x0000000100087836 */ /* 0x040fe40000000000 */
[C---:B------:R-:W-:Y:S01]  /*1040*/  VIADD R12, R0.reuse, 0x2 ;  /* 0x00000002000c7836 */ /* 0x040fe20000000000 */
[----:B------:R-:W5:Y:S01]  /*1050*/  LDG.E.CONSTANT R7, desc[UR14][R6.64+0x18] ;  /* 0x0000180e06077981 */ /* 0x000f62000c1e9900 */
[----:B--2---:R-:W-:-:S13]  /*1060*/  ISETP.NE.AND P1, PT, R0, R9, PT ;  /* 0x000000090000720c */ /* 0x004fda0003f25270 */
[----:B------:R-:W0:Y:S01]  /*1070*/  @P1 LDC.64 R10, c[0x0][0x388] ;  /* 0x0000e200ff0a1b82 */ /* 0x000e220000000a00 */
[----:B------:R-:W2:Y:S01]  /*1080*/  @P1 LDG.E.64 R14, desc[UR14][R2.64] ;  /* 0x0000000e020e1981 */ /* 0x000ea2000c1e1b00 */
[----:B0-----:R-:W-:-:S04]  /*1090*/  @P1 LEA R10, P0, R9, R10, 0x3 ;  /* 0x0000000a090a1211 */ /* 0x001fc800078018ff */
[----:B------:R-:W-:-:S05]  /*10a0*/  @P1 LEA.HI.X R11, R9, R11, RZ, 0x3, P0 ;  /* 0x0000000b090b1211 */ /* 0x000fca00000f1cff */
[----:B------:R-:W4:Y:S01]  /*10b0*/  @P1 LDG.E.64 R16, desc[UR14][R10.64] ;  /* 0x0000000e0a101981 */ /* 0x000f22000c1e1b00 */
[----:B---3--:R-:W-:-:S13]  /*10c0*/  ISETP.NE.AND P0, PT, R8, R13, PT ;  /* 0x0000000d0800720c */ /* 0x008fda0003f05270 */
[----:B------:R-:W0:Y:S02]  /*10d0*/  @P0 LDC.64 R8, c[0x0][0x388] ;  /* 0x0000e200ff080b82 */ /* 0x000e240000000a00 */
[----:B0-----:R-:W-:-:S04]  /*10e0*/  @P0 LEA R8, P2, R13, R8, 0x3 ;  /* 0x000000080d080211 */ /* 0x001fc800078418ff */
[----:B------:R-:W-:Y:S01]  /*10f0*/  @P0 LEA.HI.X R9, R13, R9, RZ, 0x3, P2 ;  /* 0x000000090d090211 */ /* 0x000fe200010f1cff */
[----:B----4-:R0:W-:Y:S04]  /*1100*/  @P1 STG.E.64 desc[UR14][R2.64], R16 ;  /* 0x0000001002001986 */ /* 0x0101e8000c101b0e */
[----:B--2---:R1:W-:Y:S04]  /*1110*/  @P1 STG.E.64 desc[UR14][R10.64], R14 ;  /* 0x0000000e0a001986 */ /* 0x0043e8000c101b0e */
[----:B------:R-:W2:Y:S04]  /*1120*/  @P0 LDG.E.64 R20, desc[UR14][R8.64] ;  /* 0x0000000e08140981 */ /* 0x000ea8000c1e1b00 */
[----:B------:R-:W3:Y:S01]  /*1130*/  @P0 LDG.E.64 R18, desc[UR14][R2.64+0x8] ;  /* 0x0000080e02120981 */ /* 0x000ee2000c1e1b00 */
[----:B------:R-:W-:-:S13]  /*1140*/  ISETP.NE.AND P1, PT, R12, R23, PT ;  /* 0x000000170c00720c */ /* 0x000fda0003f25270 */
[----:B------:R-:W4:Y:S02]  /*1150*/  @P1 LDC.64 R12, c[0x0][0x388] ;  /* 0x0000e200ff0c1b82 */ /* 0x000f240000000a00 */
[----:B----4-:R-:W-:-:S04]  /*1160*/  @P1 LEA R12, P2, R23, R12, 0x3 ;  /* 0x0000000c170c1211 */ /* 0x010fc800078418ff */
[----:B------:R-:W-:Y:S01]  /*1170*/  @P1 LEA.HI.X R13, R23, R13, RZ, 0x3, P2 ;  /* 0x0000000d170d1211 */ /* 0x000fe200010f1cff */
[----:B--2---:R2:W-:Y:S04]  /*1180*/  @P0 STG.E.64 desc[UR14][R2.64+0x8], R20 ;  /* 0x0000081402000986 */ /* 0x0045e8000c101b0e */
[----:B---3--:R2:W-:Y:S04]  /*1190*/  @P0 STG.E.64 desc[UR14][R8.64], R18 ;  /* 0x0000001208000986 */ /* 0x0085e8000c101b0e */
[----:B0-----:R-:W3:Y:S04]  /*11a0*/  @P1 LDG.E.64 R16, desc[UR14][R12.64] ;  /* 0x0000000e0c101981 */ /* 0x001ee8000c1e1b00 */
[----:B-1----:R-:W4:Y:S01]  /*11b0*/  @P1 LDG.E.64 R10, desc[UR14][R2.64+0x10] ;  /* 0x0000100e020a1981 */ /* 0x002f22000c1e1b00 */
[----:B------:R-:W-:-:S05]  /*11c0*/  VIADD R14, R0, 0x3 ;  /* 0x00000003000e7836 */ /* 0x000fca0000000000 */
[----:B-----5:R-:W-:Y:S01]  /*11d0*/  ISETP.NE.AND P0, PT, R14, R7, PT ;  /* 0x000000070e00720c */ /* 0x020fe20003f05270 */
[----:B---3--:R2:W-:Y:S04]  /*11e0*/  @P1 STG.E.64 desc[UR14][R2.64+0x10], R16 ;  /* 0x0000101002001986 */ /* 0x0085e8000c101b0e */
[----:B----4-:R2:W-:Y:S08]  /*11f0*/  @P1 STG.E.64 desc[UR14][R12.64], R10 ;  /* 0x0000000a0c001986 */ /* 0x0105f0000c101b0e */
[----:B------:R-:W-:Y:S05]  /*1200*/  @!P0 BRA `(.L_x_1211) ;  /* 0x00000000001c8947 */ /* 0x000fea0003800000 */
[----:B--2---:R-:W0:Y:S02]  /*1210*/  LDC.64 R8, c[0x0][0x388] ;  /* 0x0000e200ff087b82 */ /* 0x004e240000000a00 */
[----:B0-----:R-:W-:-:S04]  /*1220*/  LEA R8, P0, R7, R8, 0x3 ;  /* 0x0000000807087211 */ /* 0x001fc800078018ff */
[----:B------:R-:W-:Y:S02]  /*1230*/  LEA.HI.X R9, R7, R9, RZ, 0x3, P0 ;  /* 0x0000000907097211 */ /* 0x000fe400000f1cff */
[----:B------:R-:W2:Y:S04]  /*1240*/  LDG.E.64 R6, desc[UR14][R2.64+0x18] ;  /* 0x0000180e02067981 */ /* 0x000ea8000c1e1b00 */
[----:B------:R-:W3:Y:S04]  /*1250*/  LDG.E.64 R10, desc[UR14][R8.64] ;  /* 0x0000000e080a7981 */ /* 0x000ee8000c1e1b00 */
[----:B---3--:R0:W-:Y:S04]  /*1260*/  STG.E.64 desc[UR14][R2.64+0x18], R10 ;  /* 0x0000180a02007986 */ /* 0x0081e8000c101b0e */
[----:B--2---:R0:W-:Y:S02]  /*1270*/  STG.E.64 desc[UR14][R8.64], R6 ;  /* 0x0000000608007986 */ /* 0x0041e4000c101b0e */
.L_x_1211:
[----:B------:R-:W-:-:S07]  /*1280*/  VIADD R0, R0, 0x4 ;  /* 0x0000000400007836 */ /* 0x000fce0000000000 */
.L_x_1210:
[----:B------:R-:W-:-:S13]  /*1290*/  ISETP.NE.AND P0, PT, R5, RZ, PT ;  /* 0x000000ff0500720c */ /* 0x000fda0003f05270 */
[----:B------:R-:W-:Y:S05]  /*12a0*/  @!P0 EXIT ;  /* 0x000000000000894d */ /* 0x000fea0003800000 */
[----:B------:R-:W-:-:S13]  /*12b0*/  ISETP.NE.AND P0, PT, R5, 0x1, PT ;  /* 0x000000010500780c */ /* 0x000fda0003f05270 */
[----:B------:R-:W-:Y:S05]  /*12c0*/  @!P0 BRA `(.L_x_1212) ;  /* 0x0000000000648947 */ /* 0x000fea0003800000 */
[----:B0-2---:R-:W0:Y:S02]  /*12d0*/  LDC.64 R2, c[0x0][0x390] ;  /* 0x0000e400ff027b82 */ /* 0x005e240000000a00 */
[----:B0-----:R-:W-:-:S06]  /*12e0*/  IMAD.WIDE.U32 R10, R0, 0x8, R2 ;  /* 0x00000008000a7825 */ /* 0x001fcc00078e0002 */
[----:B------:R-:W0:Y:S01]  /*12f0*/  LDC.64 R2, c[0x0][0x388] ;  /* 0x0000e200ff027b82 */ /* 0x000e220000000a00 */
[----:B------:R-:W2:Y:S04]  /*1300*/  LDG.E.CONSTANT R5, desc[UR14][R10.64] ;  /* 0x0000000e0a057981 */ /* 0x000ea8000c1e9900 */
[----:B------:R-:W3:Y:S01]  /*1310*/  LDG.E.CONSTANT R14, desc[UR14][R10.64+0x8] ;  /* 0x0000080e0a0e7981 */ /* 0x000ee2000c1e9900 */
[C---:B0-----:R-:W-:Y:S01]  /*1320*/  IMAD.WIDE.U32 R12, R0.reuse, 0x8, R2 ;  /* 0x00000008000c7825 */ /* 0x041fe200078e0002 */
[----:B--2---:R-:W-:-:S13]  /*1330*/  ISETP.NE.AND P0, PT, R0, R5, PT ;  /* 0x000000050000720c */ /* 0x004fda0003f05270 */
[----:B------:R-:W0:Y:S01]  /*1340*/  @P0 LDC.64 R6, c[0x0][0x388] ;  /* 0x0000e200ff060b82 */ /* 0x000e220000000a00 */
[----:B------:R-:W2:Y:S01]  /*1350*/  @P0 LDG.E.64 R2, desc[UR14][R12.64] ;  /* 0x0000000e0c020981 */ /* 0x000ea2000c1e1b00 */
[----:B0-----:R-:W-:-:S04]  /*1360*/  @P0 LEA R6, P1, R5, R6, 0x3 ;  /* 0x0000000605060211 */ /* 0x001fc800078218ff */
[----:B------:R-:W-:-:S05]  /*1370*/  @P0 LEA.HI.X R7, R5, R7, RZ, 0x3, P1 ;  /* 0x0000000705070211 */ /* 0x000fca00008f1cff */
[----:B------:R-:W4:Y:S01]  /*1380*/  @P0 LDG.E.64 R8, desc[UR14][R6.64] ;  /* 0x0000000e06080981 */ /* 0x000f22000c1e1b00 */
[----:B------:R-:W-:-:S03]  /*1390*/  VIADD R5, R0, 0x1 ;  /* 0x0000000100057836 */ /* 0x000fc60000000000 */
[----:B----4-:R0:W-:Y:S04]  /*13a0*/  @P0 STG.E.64 desc[UR14][R12.64], R8 ;  /* 0x000000080c000986 */ /* 0x0101e8000c101b0e */
[----:B--2---:R0:W-:Y:S01]  /*13b0*/  @P0 STG.E.64 desc[UR14][R6.64], R2 ;  /* 0x0000000206000986 */ /* 0x0041e2000c101b0e */
[----:B---3--:R-:W-:-:S13]  /*13c0*/  ISETP.NE.AND P0, PT, R5, R14, PT ;  /* 0x0000000e0500720c */ /* 0x008fda0003f05270 */
[----:B0-----:R-:W-:Y:S05]  /*13d0*/  @!P0 BRA `(.L_x_1213) ;  /* 0x00000000001c8947 */ /* 0x001fea0003800000 */
[----:B------:R-:W0:Y:S01]  /*13e0*/  LDC.64 R6, c[0x0][0x388] ;  /* 0x0000e200ff067b82 */ /* 0x000e220000000a00 */
[----:B------:R-:W2:Y:S01]  /*13f0*/  LDG.E.64 R2, desc[UR14][R12.64+0x8] ;  /* 0x0000080e0c027981 */ /* 0x000ea2000c1e1b00 */
[----:B0-----:R-:W-:-:S04]  /*1400*/  LEA R6, P0, R14, R6, 0x3 ;  /* 0x000000060e067211 */ /* 0x001fc800078018ff */
[----:B------:R-:W-:-:S05]  /*1410*/  LEA.HI.X R7, R14, R7, RZ, 0x3, P0 ;  /* 0x000000070e077211 */ /* 0x000fca00000f1cff */
[----:B------:R-:W3:Y:S04]  /*1420*/  LDG.E.64 R8, desc[UR14][R6.64] ;  /* 0x0000000e06087981 */ /* 0x000ee8000c1e1b00 */
[----:B---3--:R0:W-:Y:S04]  /*1430*/  STG.E.64 desc[UR14][R12.64+0x8], R8 ;  /* 0x000008080c007986 */ /* 0x0081e8000c101b0e */
[----:B--2---:R0:W-:Y:S02]  /*1440*/  STG.E.64 desc[UR14][R6.64], R2 ;  /* 0x0000000206007986 */ /* 0x0041e4000c101b0e */
.L_x_1213:
[----:B------:R-:W-:-:S07]  /*1450*/  VIADD R0, R0, 0x2 ;  /* 0x0000000200007836 */ /* 0x000fce0000000000 */
.L_x_1212:
[----:B------:R-:W-:-:S04]  /*1460*/  LOP3.LUT R4, R4, 0x1, RZ, 0xc0, !PT ;  /* 0x0000000104047812 */ /* 0x000fc800078ec0ff */
[----:B------:R-:W-:-:S13]  /*1470*/  ISETP.NE.U32.AND P0, PT, R4, 0x1, PT ;  /* 0x000000010400780c */ /* 0x000fda0003f05070 */
[----:B------:R-:W-:Y:S05]  /*1480*/  @P0 EXIT ;  /* 0x000000000000094d */ /* 0x000fea0003800000 */
[----:B0-2---:R-:W0:Y:S02]  /*1490*/  LDC.64 R2, c[0x0][0x390] ;  /* 0x0000e400ff027b82 */ /* 0x005e240000000a00 */
[----:B0-----:R-:W-:-:S05]  /*14a0*/  IMAD.WIDE.U32 R2, R0, 0x8, R2 ;  /* 0x0000000800027825 */ /* 0x001fca00078e0002 */
[----:B------:R-:W2:Y:S02]  /*14b0*/  LDG.E.CONSTANT R5, desc[UR14][R2.64] ;  /* 0x0000000e02057981 */ /* 0x000ea4000c1e9900 */
[----:B--2---:R-:W-:-:S13]  /*14c0*/  ISETP.NE.AND P0, PT, R0, R5, PT ;  /* 0x000000050000720c */ /* 0x004fda0003f05270 */
[----:B------:R-:W-:Y:S05]  /*14d0*/  @!P0 EXIT ;  /* 0x000000000000894d */ /* 0x000fea0003800000 */
[----:B------:R-:W0:Y:S08]  /*14e0*/  LDC.64 R6, c[0x0][0x388] ;  /* 0x0000e200ff067b82 */ /* 0x000e300000000a00 */
[----:B------:R-:W1:Y:S01]  /*14f0*/  LDC.64 R2, c[0x0][0x388] ;  /* 0x0000e200ff027b82 */ /* 0x000e620000000a00 */
[----:B0-----:R-:W-:-:S04]  /*1500*/  LEA R6, P0, R5, R6, 0x3 ;  /* 0x0000000605067211 */ /* 0x001fc800078018ff */
[----:B------:R-:W-:Y:S01]  /*1510*/  LEA.HI.X R7, R5, R7, RZ, 0x3, P0 ;  /* 0x0000000705077211 */ /* 0x000fe200000f1cff */
[----:B-1----:R-:W-:-:S04]  /*1520*/  IMAD.WIDE.U32 R2, R0, 0x8, R2 ;  /* 0x0000000800027825 */ /* 0x002fc800078e0002 */
[----:B------:R-:W2:Y:S04]  /*1530*/  LDG.E.64 R8, desc[UR14][R6.64] ;  /* 0x0000000e06087981 */ /* 0x000ea8000c1e1b00 */
[----:B------:R-:W3:Y:S04]  /*1540*/  LDG.E.64 R4, desc[UR14][R2.64] ;  /* 0x0000000e02047981 */ /* 0x000ee8000c1e1b00 */
[----:B--2---:R-:W-:Y:S04]  /*1550*/  STG.E.64 desc[UR14][R2.64], R8 ;  /* 0x0000000802007986 */ /* 0x004fe8000c101b0e */
[----:B---3--:R-:W-:Y:S01]  /*1560*/  STG.E.64 desc[UR14][R6.64], R4 ;  /* 0x0000000406007986 */ /* 0x008fe2000c101b0e */
[----:B------:R-:W-:Y:S05]  /*1570*/  EXIT ;  /* 0x000000000000794d */ /* 0x000fea0003800000 */
.L_x_1214:
        /* <DEDUP_REMOVED lines=16> */
.L_x_1846:


//--------------------- .text.apply_lu_permutation_f32 --------------------------
	.section	.text.apply_lu_permutation_f32,"ax",@progbits
	.align	128
        .global         apply_lu_permutation_f32
        .type           apply_lu_permutation_f32,@function
        .size           apply_lu_permutation_f32,(.L_x_1847 - apply_lu_permutation_f32)
        .other          apply_lu_permutation_f32,@"STO_CUDA_ENTRY STV_DEFAULT"
apply_lu_permutation_f32:
.text.apply_lu_permutation_f32:
        /* <DEDUP_REMOVED lines=30> */
.L_x_1216:
[----:B01----:R-:W2:Y:S04]  /*01e0*/  LDG.E.CONSTANT R7, desc[UR14][R2.64+-0x20] ;  /* 0xffffe00e02077981 */ /* 0x003ea8000c1e9900 */
[----:B------:R-:W3:Y:S04]  /*01f0*/  LDG.E.CONSTANT R9, desc[UR14][R2.64+-0x1c] ;  /* 0xffffe40e02097981 */ /* 0x000ee8000c1e9900 */
[----:B------:R-:W4:Y:S04]  /*0200*/  LDG.E.CONSTANT R11, desc[UR14][R2.64+-0x18] ;  /* 0xffffe80e020b7981 */ /* 0x000f28000c1e9900 */
[----:B------:R-:W5:Y:S04]  /*0210*/  LDG.E.CONSTANT R13, desc[UR14][R2.64+-0x14] ;  /* 0xffffec0e020d7981 */ /* 0x000f68000c1e9900 */
        /* <DEDUP_REMOVED lines=11> */
[----:B------:R0:W5:Y:S01]  /*02d0*/  LDG.E.CONSTANT R12, desc[UR14][R2.64+0x1c] ;  /* 0x00001c0e020c7981 */ /* 0x000162000c1e9900 */
[----:B------:R-:W-:Y:S01]  /*02e0*/  IMAD.MOV.U32 R4, RZ, RZ, R14 ;  /* 0x000000ffff047224 */ /* 0x000fe200078e000e */
[----:B------:R-:W-:Y:S01]  /*02f0*/  UIADD3 UR5, UPT, UPT, UR5, 0x10, URZ ;  /* 0x0000001005057890 */ /* 0x000fe2000fffe0ff */
[----:B------:R-:W-:-:S03]  /*0300*/  IMAD.MOV.U32 R5, RZ, RZ, R16 ;  /* 0x000000ffff057224 */ /* 0x000fc600078e0010 */
[----:B------:R-:W-:Y:S01]  /*0310*/  UISETP.NE.AND UP0, UPT, UR5, URZ, UPT ;  /* 0x000000ff0500728c */ /* 0x000fe2000bf05270 */
[----:B------:R-:W-:Y:S02]  /*0320*/  IADD3 R14, P1, PT, R4, 0x40, RZ ;  /* 0x00000040040e7810 */ /* 0x000fe40007f3e0ff */
[----:B0-----:R-:W-:-:S03]  /*0330*/  IADD3 R2, P0, PT, R2, 0x40, RZ ;  /* 0x0000004002027810 */ /* 0x001fc60007f1e0ff */
[----:B------:R-:W-:Y:S02]  /*0340*/  IMAD.X R16, RZ, RZ, R5, P1 ;  /* 0x000000ffff107224 */ /* 0x000fe400008e0605 */
[----:B------:R-:W-:Y:S01]  /*0350*/  IMAD.X R3, RZ, RZ, R3, P0 ;  /* 0x000000ffff037224 */ /* 0x000fe200000e0603 */
[----:B--2---:R0:W-:Y:S04]  /*0360*/  STG.E desc[UR14][R4.64+-0x20], R7 ;  /* 0xffffe00704007986 */ /* 0x0041e8000c10190e */
[----:B---3--:R0:W-:Y:S04]  /*0370*/  STG.E desc[UR14][R4.64+-0x1c], R9 ;  /* 0xffffe40904007986 */ /* 0x0081e8000c10190e */
[----:B----4-:R0:W-:Y:S04]  /*0380*/  STG.E desc[UR14][R4.64+-0x18], R11 ;  /* 0xffffe80b04007986 */ /* 0x0101e8000c10190e */
[----:B-----5:R0:W-:Y:S04]  /*0390*/  STG.E desc[UR14][R4.64+-0x14], R13 ;  /* 0xffffec0d04007986 */ /* 0x0201e8000c10190e */
[----:B------:R0:W-:Y:S04]  /*03a0*/  STG.E desc[UR14][R4.64+-0x10], R15 ;  /* 0xfffff00f04007986 */ /* 0x0001e8000c10190e */
        /* <DEDUP_REMOVED lines=10> */
[----:B------:R0:W-:Y:S01]  /*0450*/  STG.E desc[UR14][R4.64+0x1c], R12 ;  /* 0x00001c0c04007986 */ /* 0x0001e2000c10190e */
[----:B------:R-:W-:Y:S05]  /*0460*/  BRA.U UP0, `(.L_x_1216) ;  /* 0xfffffffd005c7547 */ /* 0x000fea000b83ffff */
.L_x_1215:
        /* <DEDUP_REMOVED lines=10> */
[----:B-1----:R-:W2:Y:S04]  /*0510*/  LDG.E.CONSTANT R7, desc[UR14][R2.64] ;  /* 0x0000000e02077981 */ /* 0x002ea8000c1e9900 */
[----:B------:R-:W3:Y:S04]  /*0520*/  LDG.E.CONSTANT R9, desc[UR14][R2.64+0x4] ;  /* 0x0000040e02097981 */ /* 0x000ee8000c1e9900 */
[----:B------:R-:W4:Y:S04]  /*0530*/  LDG.E.CONSTANT R11, desc[UR14][R2.64+0x8] ;  /* 0x0000080e020b7981 */ /* 0x000f28000c1e9900 */
[----:B------:R-:W5:Y:S04]  /*0540*/  LDG.E.CONSTANT R13, desc[UR14][R2.64+0xc] ;  /* 0x00000c0e020d7981 */ /* 0x000f68000c1e9900 */
[----:B------:R-:W5:Y:S04]  /*0550*/  LDG.E.CONSTANT R15, desc[UR14][R2.64+0x10] ;  /* 0x0000100e020f7981 */ /* 0x000f68000c1e9900 */
[----:B------:R-:W5:Y:S04]  /*0560*/  LDG.E.CONSTANT R17, desc[UR14][R2.64+0x14] ;  /* 0x0000140e02117981 */ /* 0x000f68000c1e9900 */
[----:B------:R-:W5:Y:S04]  /*0570*/  LDG.E.CONSTANT R19, desc[UR14][R2.64+0x18] ;  /* 0x0000180e02137981 */ /* 0x000f68000c1e9900 */
[----:B------:R-:W5:Y:S01]  /*0580*/  LDG.E.CONSTANT R21, desc[UR14][R2.64+0x1c] ;  /* 0x00001c0e02157981 */ /* 0x000f62000c1e9900 */
[----:B0-----:R-:W-:-:S04]  /*0590*/  IMAD.WIDE.U32 R4, R0, 0x4, R4 ;  /* 0x0000000400047825 */ /* 0x001fc800078e0004 */
[----:B------:R-:W-:Y:S01]  /*05a0*/  VIADD R0, R0, 0x8 ;  /* 0x0000000800007836 */ /* 0x000fe20000000000 */
[----:B--2---:R2:W-:Y:S04]  /*05b0*/  STG.E desc[UR14][R4.64], R7 ;  /* 0x0000000704007986 */ /* 0x0045e8000c10190e */
[----:B---3--:R2:W-:Y:S04]  /*05c0*/  STG.E desc[UR14][R4.64+0x4], R9 ;  /* 0x0000040904007986 */ /* 0x0085e8000c10190e */
[----:B----4-:R2:W-:Y:S04]  /*05d0*/  STG.E desc[UR14][R4.64+0x8], R11 ;  /* 0x0000080b04007986 */ /* 0x0105e8000c10190e */
[----:B-----5:R2:W-:Y:S04]  /*05e0*/  STG.E desc[UR14][R4.64+0xc], R13 ;  /* 0x00000c0d04007986 */ /* 0x0205e8000c10190e */
[----:B------:R2:W-:Y:S04]  /*05f0*/  STG.E desc[UR14][R4.64+0x10], R15 ;  /* 0x0000100f04007986 */ /* 0x0005e8000c10190e */
[----:B------:R2:W-:Y:S04]  /*0600*/  STG.E desc[UR14][R4.64+0x14], R17 ;  /* 0x0000141104007986 */ /* 0x0005e8000c10190e */
[----:B------:R2:W-:Y:S04]  /*0610*/  STG.E desc[UR14][R4.64+0x18], R19 ;  /* 0x0000181304007986 */ /* 0x0005e8000c10190e */
[----:B------:R2:W-:Y:S02]  /*0620*/  STG.E desc[UR14][R4.64+0x1c], R21 ;  /* 0x00001c1504007986 */ /* 0x0005e4000c10190e */
.L_x_1218:
        /* <DEDUP_REMOVED lines=8> */
[----:B-1----:R-:W2:Y:S04]  /*06b0*/  LDG.E.CONSTANT R7, desc[UR14][R2.64] ;  /* 0x0000000e02077981 */ /* 0x002ea8000c1e9900 */
[----:B------:R-:W3:Y:S04]  /*06c0*/  LDG.E.CONSTANT R9, desc[UR14][R2.64+0x4] ;  /* 0x0000040e02097981 */ /* 0x000ee8000c1e9900 */
[----:B------:R-:W4:Y:S04]  /*06d0*/  LDG.E.CONSTANT R11, desc[UR14][R2.64+0x8] ;  /* 0x0000080e020b7981 */ /* 0x000f28000c1e9900 */
[----:B------:R-:W5:Y:S01]  /*06e0*/  LDG.E.CONSTANT R13, desc[UR14][R2.64+0xc] ;  /* 0x00000c0e020d7981 */ /* 0x000f62000c1e9900 */
[----:B0-----:R-:W-:-:S04]  /*06f0*/  IMAD.WIDE.U32 R4, R0, 0x4, R4 ;  /* 0x0000000400047825 */ /* 0x001fc800078e0004 */
[----:B------:R-:W-:Y:S01]  /*0700*/  VIADD R0, R0, 0x4 ;  /* 0x0000000400007836 */ /* 0x000fe20000000000 */
[----:B--2---:R0:W-:Y:S04]  /*0710*/  STG.E desc[UR14][R4.64], R7 ;  /* 0x0000000704007986 */ /* 0x0041e8000c10190e */
[----:B---3--:R0:W-:Y:S04]  /*0720*/  STG.E desc[UR14][R4.64+0x4], R9 ;  /* 0x0000040904007986 */ /* 0x0081e8000c10190e */
[----:B----4-:R0:W-:Y:S04]  /*0730*/  STG.E desc[UR14][R4.64+0x8], R11 ;  /* 0x0000080b04007986 */ /* 0x0101e8000c10190e */
[----:B-----5:R0:W-:Y:S02]  /*0740*/  STG.E desc[UR14][R4.64+0xc], R13 ;  /* 0x00000c0d04007986 */ /* 0x0201e4000c10190e */
.L_x_1219:
[----:B------:R-:W-:Y:S05]  /*0750*/  BRA.U !UP1, `(.L_x_1217) ;  /* 0x0000000109547547 */ /* 0x000fea000b800000 */
[----:B------:R-:W3:Y:S01]  /*0760*/  LDC.64 R2, c[0x0][0x388] ;  /* 0x0000e200ff027b82 */ /* 0x000ee20000000a00 */
[----:B------:R-:W-:-:S07]  /*0770*/  UIADD3 UR4, UPT, UPT, -UR4, URZ, URZ ;  /* 0x000000ff04047290 */ /* 0x000fce000fffe1ff */
[----:B0-2---:R-:W0:Y:S01]  /*0780*/  LDC.64 R4, c[0x0][0x380] ;  /* 0x0000e000ff047b82 */ /* 0x005e220000000a00 */
[----:B---3--:R-:W-:-:S04]  /*0790*/  IMAD.WIDE.U32 R2, R0, 0x4, R2 ;  /* 0x0000000400027825 */ /* 0x008fc800078e0002 */
[----:B------:R-:W-:Y:S02]  /*07a0*/  IMAD.MOV.U32 R9, RZ, RZ, R3 ;  /* 0x000000ffff097224 */ /* 0x000fe400078e0003 */
[----:B0-----:R-:W-:-:S04]  /*07b0*/  IMAD.WIDE.U32 R4, R0, 0x4, R4 ;  /* 0x0000000400047825 */ /* 0x001fc800078e0004 */
[----:B------:R-:W-:Y:S02]  /*07c0*/  IMAD.MOV.U32 R0, RZ, RZ, R2 ;  /* 0x000000ffff007224 */ /* 0x000fe400078e0002 */
[----:B------:R-:W-:-:S07]  /*07d0*/  IMAD.MOV.U32 R7, RZ, RZ, R5 ;  /* 0x000000ffff077224 */ /* 0x000fce00078e0005 */
.L_x_1220:
[----:B---3--:R-:W-:Y:S02]  /*07e0*/  IMAD.MOV.U32 R2, RZ, RZ, R4 ;  /* 0x000000ffff027224 */ /* 0x008fe400078e0004 */
[----:B------:R-:W-:-:S05]  /*07f0*/  IMAD.MOV.U32 R3, RZ, RZ, R7 ;  /* 0x000000ffff037224 */ /* 0x000fca00078e0007 */
[----:B-1----:R0:W2:Y:S01]  /*0800*/  LDG.E.CONSTANT R5, desc[UR14][R2.64] ;  /* 0x0000000e02057981 */ /* 0x0020a2000c1e9900 */
[----:B------:R-:W-:Y:S01]  /*0810*/  UIADD3 UR4, UPT, UPT, UR4, 0x1, URZ ;  /* 0x0000000104047890 */ /* 0x000fe2000fffe0ff */
[----:B------:R-:W-:-:S03]  /*0820*/  IADD3 R4, P1, PT, R4, 0x4, RZ ;  /* 0x0000000404047810 */ /* 0x000fc60007f3e0ff */
[----:B------:R-:W-:Y:S02]  /*0830*/  UISETP.NE.AND UP0, UPT, UR4, URZ, UPT ;  /* 0x000000ff0400728c */ /* 0x000fe4000bf05270 */
[----:B------:R-:W-:Y:S02]  /*0840*/  IMAD.X R7, RZ, RZ, R7, P1 ;  /* 0x000000ffff077224 */ /* 0x000fe400008e0607 */
[----:B0-----:R-:W-:Y:S01]  /*0850*/  IMAD.MOV.U32 R2, RZ, RZ, R0 ;  /* 0x000000ffff027224 */ /* 0x001fe200078e0000 */
[----:B------:R-:W-:Y:S01]  /*0860*/  IADD3 R0, P0, PT, R0, 0x4, RZ ;  /* 0x0000000400007810 */ /* 0x000fe20007f1e0ff */
[----:B------:R-:W-:-:S04]  /*0870*/  IMAD.MOV.U32 R3, RZ, RZ, R9 ;  /* 0x000000ffff037224 */ /* 0x000fc800078e0009 */
[----:B------:R-:W-:Y:S01]  /*0880*/  IMAD.X R9, RZ, RZ, R9, P0 ;  /* 0x000000ffff097224 */ /* 0x000fe200000e0609 */
[----:B--2---:R3:W-:Y:S01]  /*0890*/  STG.E desc[UR14][R2.64], R5 ;  /* 0x0000000502007986 */ /* 0x0047e2000c10190e */
[----:B------:R-:W-:Y:S06]  /*08a0*/  BRA.U UP0, `(.L_x_1220) ;  /* 0xfffffffd00cc7547 */ /* 0x000fec000b83ffff */
.L_x_1217:
        /* <DEDUP_REMOVED lines=14> */
[----:B0-2---:R-:W-:Y:S01]  /*0990*/  IMAD.U32 R4, RZ, RZ, UR7 ;  /* 0x00000007ff047e24 */ /* 0x005fe2000f8e00ff */
[----:B------:R-:W-:Y:S01]  /*09a0*/  UIADD3.X UR6, UPT, UPT, URZ, UR11, URZ, UP1, !UPT ;  /* 0x0000000bff067290 */ /* 0x000fe20008ffe4ff */
[----:B------:R-:W-:-:S02]  /*09b0*/  IMAD.U32 R8, RZ, RZ, UR5 ;  /* 0x00000005ff087e24 */ /* 0x000fc4000f8e00ff */
[----:B---3--:R-:W-:-:S03]  /*09c0*/  IMAD.U32 R5, RZ, RZ, UR8 ;  /* 0x00000008ff057e24 */ /* 0x008fc6000f8e00ff */
[----:B------:R-:W-:-:S07]  /*09d0*/  IMAD.U32 R15, RZ, RZ, UR6 ;  /* 0x00000006ff0f7e24 */ /* 0x000fce000f8e00ff */
.L_x_1222:
        /* <DEDUP_REMOVED lines=11> */
[----:B------:R-:W2:Y:S04]  /*0a90*/  @P2 LDG.E R15, desc[UR14][R10.64] ;  /* 0x0000000e0a0f2981 */ /* 0x000ea8000c1e1900 */
[----:B------:R-:W4:Y:S01]  /*0aa0*/  @P2 LDG.E R13, desc[UR14][R2.64+-0x10] ;  /* 0xfffff00e020d2981 */ /* 0x000f22000c1e1900 */
[----:B---3--:R-:W-:-:S13]  /*0ab0*/  ISETP.NE.AND P1, PT, R9, UR5, PT ;  /* 0x0000000509007c0c */ /* 0x008fda000bf25270 */
[----:B------:R-:W0:Y:S02]  /*0ac0*/  @P1 LDC.64 R6, c[0x0][0x388] ;  /* 0x0000e200ff061b82 */ /* 0x000e240000000a00 */
[----:B0-----:R-:W-:-:S04]  /*0ad0*/  @P1 LEA R6, P3, R9, R6, 0x2 ;  /* 0x0000000609061211 */ /* 0x001fc800078610ff */
[----:B------:R-:W-:Y:S01]  /*0ae0*/  @P1 LEA.HI.X R7, R9, R7, RZ, 0x2, P3 ;  /* 0x0000000709071211 */ /* 0x000fe200018f14ff */
[----:B------:R-:W-:Y:S01]  /*0af0*/  UIADD3 UR5, UPT, UPT, UR4, 0x2, URZ ;  /* 0x0000000204057890 */ /* 0x000fe2000fffe0ff */
[----:B--2---:R0:W-:Y:S04]  /*0b00*/  @P2 STG.E desc[UR14][R2.64+-0x10], R15 ;  /* 0xfffff00f02002986 */ /* 0x0041e8000c10190e */
[----:B----4-:R1:W-:Y:S04]  /*0b10*/  @P2 STG.E desc[UR14][R10.64], R13 ;  /* 0x0000000d0a002986 */ /* 0x0103e8000c10190e */
[----:B------:R-:W2:Y:S04]  /*0b20*/  @P1 LDG.E R19, desc[UR14][R6.64] ;  /* 0x0000000e06131981 */ /* 0x000ea8000c1e1900 */
[----:B------:R-:W3:Y:S01]  /*0b30*/  @P1 LDG.E R17, desc[UR14][R2.64+-0xc] ;  /* 0xfffff40e02111981 */ /* 0x000ee2000c1e1900 */
[----:B------:R-:W-:-:S13]  /*0b40*/  ISETP.NE.AND P2, PT, R12, UR5, PT ;  /* 0x000000050c007c0c */ /* 0x000fda000bf45270 */
[----:B------:R-:W4:Y:S02]  /*0b50*/  @P2 LDC.64 R8, c[0x0][0x388] ;  /* 0x0000e200ff082b82 */ /* 0x000f240000000a00 */
[----:B----4-:R-:W-:-:S04]  /*0b60*/  @P2 LEA R8, P3, R12, R8, 0x2 ;  /* 0x000000080c082211 */ /* 0x010fc800078610ff */
[----:B------:R-:W-:Y:S01]  /*0b70*/  @P2 LEA.HI.X R9, R12, R9, RZ, 0x2, P3 ;  /* 0x000000090c092211 */ /* 0x000fe200018f14ff */
[----:B------:R-:W-:Y:S01]  /*0b80*/  UIADD3 UR5, UPT, UPT, UR4, 0x3, URZ ;  /* 0x0000000304057890 */ /* 0x000fe2000fffe0ff */
[----:B------:R-:W4:Y:S04]  /*0b90*/  LDG.E.CONSTANT R12, desc[UR14][R4.64] ;  /* 0x0000000e040c7981 */ /* 0x000f28000c1e9900 */
[----:B--2---:R2:W-:Y:S04]  /*0ba0*/  @P1 STG.E desc[UR14][R2.64+-0xc], R19 ;  /* 0xfffff41302001986 */ /* 0x0045e8000c10190e */
[----:B---3--:R3:W-:Y:S04]  /*0bb0*/  @P1 STG.E desc[UR14][R6.64], R17 ;  /* 0x0000001106001986 */ /* 0x0087e8000c10190e */
[----:B0-----:R-:W2:Y:S04]  /*0bc0*/  @P2 LDG.E R15, desc[UR14][R8.64] ;  /* 0x0000000e080f2981 */ /* 0x001ea8000c1e1900 */
[----:B-1----:R-:W3:Y:S01]  /*0bd0*/  @P2 LDG.E R13, desc[UR14][R2.64+-0x8] ;  /* 0xfffff80e020d2981 */ /* 0x002ee2000c1e1900 */
[----:B-----5:R-:W-:-:S13]  /*0be0*/  ISETP.NE.AND P1, PT, R14, UR5, PT ;  /* 0x000000050e007c0c */ /* 0x020fda000bf25270 */
[----:B------:R-:W0:Y:S02]  /*0bf0*/  @P1 LDC.64 R10, c[0x0][0x388] ;  /* 0x0000e200ff0a1b82 */ /* 0x000e240000000a00 */
[----:B0-----:R-:W-:-:S04]  /*0c00*/  @P1 LEA R10, P3, R14, R10, 0x2 ;  /* 0x0000000a0e0a1211 */ /* 0x001fc800078610ff */
[----:B------:R-:W-:Y:S01]  /*0c10*/  @P1 LEA.HI.X R11, R14, R11, RZ, 0x2, P3 ;  /* 0x0000000b0e0b1211 */ /* 0x000fe200018f14ff */
[----:B------:R-:W-:Y:S01]  /*0c20*/  UIADD3 UR5, UPT, UPT, UR4, 0x4, URZ ;  /* 0x0000000404057890 */ /* 0x000fe2000fffe0ff */
[----:B------:R-:W5:Y:S04]  /*0c30*/  LDG.E.CONSTANT R14, desc[UR14][R4.64+0x8] ;  /* 0x0000080e040e7981 */ /* 0x000f68000c1e9900 */
[----:B--2---:R0:W-:Y:S04]  /*0c40*/  @P2 STG.E desc[UR14][R2.64+-0x8], R15 ;  /* 0xfffff80f02002986 */ /* 0x0041e8000c10190e */
[----:B---3--:R1:W-:Y:S04]  /*0c50*/  @P2 STG.E desc[UR14][R8.64], R13 ;  /* 0x0000000d08002986 */ /* 0x0083e8000c10190e */
[----:B------:R-:W2:Y:S04]  /*0c60*/  @P1 LDG.E R19, desc[UR14][R10.64] ;  /* 0x0000000e0a131981 */ /* 0x000ea8000c1e1900 */
[----:B------:R-:W3:Y:S01]  /*0c70*/  @P1 LDG.E R17, desc[UR14][R2.64+-0x4] ;  /* 0xfffffc0e02111981 */ /* 0x000ee2000c1e1900 */
[----:B----4-:R-:W-:-:S13]  /*0c80*/  ISETP.NE.AND P2, PT, R12, UR5, PT ;  /* 0x000000050c007c0c */ /* 0x010fda000bf45270 */
        /* <DEDUP_REMOVED lines=24> */
[----:B--2---:R2:W-:Y:S04]  /*0e10*/  @P1 STG.E desc[UR14][R2.64+0x4], R19 ;  /* 0x0000041302001986 */ /* 0x0045e8000c10190e */
[----:B---3--:R3:W-:Y:S04]  /*0e20*/  @P1 STG.E desc[UR14][R8.64], R17 ;  /* 0x0000001108001986 */ /* 0x0087e8000c10190e */
[----:B0-----:R-:W4:Y:S04]  /*0e30*/  @P2 LDG.E R15, desc[UR14][R10.64] ;  /* 0x0000000e0a0f2981 */ /* 0x001f28000c1e1900 */
[----:B-1----:R-:W2:Y:S01]  /*0e40*/  @P2 LDG.E R13, desc[UR14][R2.64+0x8] ;  /* 0x0000080e020d2981 */ /* 0x002ea2000c1e1900 */
[----:B-----5:R-:W-:-:S13]  /*0e50*/  ISETP.NE.AND P1, PT, R14, UR5, PT ;  /* 0x000000050e007c0c */ /* 0x020fda000bf25270 */
[----:B------:R-:W0:Y:S02]  /*0e60*/  @P1 LDC.64 R6, c[0x0][0x388] ;  /* 0x0000e200ff061b82 */ /* 0x000e240000000a00 */
[----:B0-----:R-:W-:-:S04]  /*0e70*/  @P1 LEA R6, P3, R14, R6, 0x2 ;  /* 0x000000060e061211 */ /* 0x001fc800078610ff */
[----:B------:R-:W-:Y:S01]  /*0e80*/  @P1 LEA.HI.X R7, R14, R7, RZ, 0x2, P3 ;  /* 0x000000070e071211 */ /* 0x000fe200018f14ff */
[----:B----4-:R0:W-:Y:S04]  /*0e90*/  @P2 STG.E desc[UR14][R2.64+0x8], R15 ;  /* 0x0000080f02002986 */ /* 0x0101e8000c10190e */
[----:B--2---:R4:W-:Y:S04]  /*0ea0*/  @P2 STG.E desc[UR14][R10.64], R13 ;  /* 0x0000000d0a002986 */ /* 0x0049e8000c10190e */
[----:B------:R-:W2:Y:S04]  /*0eb0*/  @P1 LDG.E R19, desc[UR14][R6.64] ;  /* 0x0000000e06131981 */ /* 0x000ea8000c1e1900 */
[----:B---3--:R-:W3:Y:S01]  /*0ec0*/  @P1 LDG.E R9, desc[UR14][R2.64+0xc] ;  /* 0x00000c0e02091981 */ /* 0x008ee2000c1e1900 */
[----:B------:R-:W-:Y:S01]  /*0ed0*/  UIADD3 UR4, UPT, UPT, UR4, 0x8, URZ ;  /* 0x0000000804047890 */ /* 0x000fe2000fffe0ff */
[----:B------:R-:W-:-:S02]  /*0ee0*/  IADD3 R4, P2, PT, R4, 0x40, RZ ;  /* 0x0000004004047810 */ /* 0x000fc40007f5e0ff */
[----:B------:R-:W-:-:S03]  /*0ef0*/  IADD3 R8, P3, PT, R2, 0x20, RZ ;  /* 0x0000002002087810 */ /* 0x000fc60007f7e0ff */
[----:B------:R-:W-:Y:S02]  /*0f00*/  IMAD.X R5, RZ, RZ, R5, P2 ;  /* 0x000000ffff057224 */ /* 0x000fe400010e0605 */
[----:B0-----:R-:W-:Y:S01]  /*0f10*/  IMAD.X R15, RZ, RZ, R3, P3 ;  /* 0x000000ffff0f7224 */ /* 0x001fe200018e0603 */
[----:B--2---:R4:W-:Y:S04]  /*0f20*/  @P1 STG.E desc[UR14][R2.64+0xc], R19 ;  /* 0x00000c1302001986 */ /* 0x0049e8000c10190e */
[----:B---3--:R4:W-:Y:S01]  /*0f30*/  @P1 STG.E desc[UR14][R6.64], R9 ;  /* 0x0000000906001986 */ /* 0x0089e2000c10190e */
[----:B------:R-:W-:-:S13]  /*0f40*/  ISETP.NE.AND P1, PT, R0, UR4, PT ;  /* 0x0000000400007c0c */ /* 0x000fda000bf25270 */
[----:B----4-:R-:W-:Y:S05]  /*0f50*/  @P1 BRA `(.L_x_1222) ;  /* 0xfffffff800a01947 */ /* 0x010fea000383ffff */
.L_x_1221:
[----:B-1----:R-:W-:Y:S05]  /*0f60*/  @!P0 EXIT ;  /* 0x000000000000894d */ /* 0x002fea0003800000 */
[----:B---3--:R-:W1:Y:S01]  /*0f70*/  LDC R2, c[0x0][0x398] ;  /* 0x0000e600ff027b82 */ /* 0x008e620000000800 */
[----:B------:R-:W-:Y:S01]  /*0f80*/  UISETP.GE.U32.AND UP0, UPT, UR12, 0x4, UPT ;  /* 0x000000040c00788c */ /* 0x000fe2000bf06070 */
[----:B-1----:R-:W-:-:S08]  /*0f90*/  LOP3.LUT R14, R2, 0x3, RZ, 0xc0, !PT ;  /* 0x00000003020e7812 */ /* 0x002fd000078ec0ff */
[----:B------:R-:W-:Y:S05]  /*0fa0*/  BRA.U !UP0, `(.L_x_1223) ;  /* 0x0000000108b47547 */ /* 0x000fea000b800000 */
[----:B0-2---:R-:W0:Y:S08]  /*0fb0*/  LDC.64 R6, c[0x0][0x390] ;  /* 0x0000e400ff067b82 */ /* 0x005e300000000a00 */
[----:B------:R-:W1:Y:S01]  /*0fc0*/  LDC.64 R4, c[0x0][0x388] ;  /* 0x0000e200ff047b82 */ /* 0x000e620000000a00 */
[----:B0-----:R-:W-:-:S05]  /*0fd0*/  IMAD.WIDE.U32 R6, R0, 0x8, R6 ;  /* 0x0000000800067825 */ /* 0x001fca00078e0006 */
[----:B------:R-:W2:Y:S04]  /*0fe0*/  LDG.E.CONSTANT R3, desc[UR14][R6.64] ;  /* 0x0000000e06037981 */ /* 0x000ea8000c1e9900 */
[----:B------:R-:W3:Y:S01]  /*0ff0*/  LDG.E.CONSTANT R13, desc[UR14][R6.64+0x8] ;  /* 0x0000080e060d7981 */ /* 0x000ee2000c1e9900 */
[----:B-1----:R-:W-:-:S03]  /*1000*/  IMAD.WIDE.U32 R4, R0, 0x4, R4 ;  /* 0x0000000400047825 */ /* 0x002fc600078e0004 */
[----:B------:R-:W4:Y:S01]  /*1010*/  LDG.E.CONSTANT R21, desc[UR14][R6.64+0x10] ;  /* 0x0000100e06157981 */ /* 0x000f22000c1e9900 */
[----:B--2---:R-:W-:-:S13]  /*1020*/  ISETP.NE.AND P1, PT, R0, R3, PT ;  /* 0x000000030000720c */ /* 0x004fda0003f25270 */
[----:B------:R-:W0:Y:S02]  /*1030*/  @P1 LDC.64 R10, c[0x0][0x388] ;  /* 0x0000e200ff0a1b82 */ /* 0x000e240000000a00 */
[----:B0-----:R-:W-:-:S04]  /*1040*/  @P1 LEA R10, P0, R3, R10, 0x2 ;  /* 0x0000000a030a1211 */ /* 0x001fc800078010ff */
[----:B------:R-:W-:Y:S02]  /*1050*/  @P1 LEA.HI.X R11, R3, R11, RZ, 0x2, P0 ;  /* 0x0000000b030b1211 */ /* 0x000fe400000f14ff */
[----:B------:R-:W2:Y:S04]  /*1060*/  @P1 LDG.E R3, desc[UR14][R4.64] ;  /* 0x0000000e04031981 */ /* 0x000ea8000c1e1900 */
[----:B------:R-:W5:Y:S01]  /*1070*/  @P1 LDG.E R15, desc[UR14][R10.64] ;  /* 0x0000000e0a0f1981 */ /* 0x000f62000c1e1900 */
[----:B------:R-:W-:-:S05]  /*1080*/  VIADD R8, R0, 0x1 ;  /* 0x0000000100087836 */ /* 0x000fca0000000000 */
[----:B---3--:R-:W-:-:S13]  /*1090*/  ISETP.NE.AND P0, PT, R8, R13, PT ;  /* 0x0000000d0800720c */ /* 0x008fda0003f05270 */
[----:B------:R-:W0:Y:S02]  /*10a0*/  @P0 LDC.64 R8, c[0x0][0x388] ;  /* 0x0000e200ff080b82 */ /* 0x000e240000000a00 */
[----:B0-----:R-:W-:-:S04]  /*10b0*/  @P0 LEA R8, P2, R13, R8, 0x2 ;  /* 0x000000080d080211 */ /* 0x001fc800078410ff */
[----:B------:R-:W-:Y:S01]  /*10c0*/  @P0 LEA.HI.X R9, R13, R9, RZ, 0x2, P2 ;  /* 0x000000090d090211 */ /* 0x000fe200010f14ff */
[----:B-----5:R-:W-:Y:S04]  /*10d0*/  @P1 STG.E desc[UR14][R4.64], R15 ;  /* 0x0000000f04001986 */ /* 0x020fe8000c10190e */
[----:B--2---:R0:W-:Y:S04]  /*10e0*/  @P1 STG.E desc[UR14][R10.64], R3 ;  /* 0x000000030a001986 */ /* 0x0041e8000c10190e */
[----:B------:R-:W2:Y:S04]  /*10f0*/  @P0 LDG.E R19, desc[UR14][R8.64] ;  /* 0x0000000e08130981 */ /* 0x000ea8000c1e1900 */
[----:B------:R-:W3:Y:S01]  /*1100*/  @P0 LDG.E R17, desc[UR14][R4.64+0x4] ;  /* 0x0000040e04110981 */ /* 0x000ee2000c1e1900 */
[----:B------:R-:W-:-:S03]  /*1110*/  VIADD R12, R0, 0x2 ;  /* 0x00000002000c7836 */ /* 0x000fc60000000000 */
[----:B0-----:R-:W5:Y:S02]  /*1120*/  LDG.E.CONSTANT R11, desc[UR14][R6.64+0x18] ;  /* 0x0000180e060b7981 */ /* 0x001f64000c1e9900 */
[----:B----4-:R-:W-:-:S13]  /*1130*/  ISETP.NE.AND P1, PT, R12, R21, PT ;  /* 0x000000150c00720c */ /* 0x010fda0003f25270 */
[----:B------:R-:W0:Y:S02]  /*1140*/  @P1 LDC.64 R12, c[0x0][0x388] ;  /* 0x0000e200ff0c1b82 */ /* 0x000e240000000a00 */
[----:B0-----:R-:W-:-:S04]  /*1150*/  @P1 LEA R12, P2, R21, R12, 0x2 ;  /* 0x0000000c150c1211 */ /* 0x001fc800078410ff */
[----:B------:R-:W-:Y:S01]  /*1160*/  @P1 LEA.HI.X R13, R21, R13, RZ, 0x2, P2 ;  /* 0x0000000d150d1211 */ /* 0x000fe200010f14ff */
[----:B--2---:R0:W-:Y:S04]  /*1170*/  @P0 STG.E desc[UR14][R4.64+0x4], R19 ;  /* 0x0000041304000986 */ /* 0x0041e8000c10190e */
[----:B---3--:R0:W-:Y:S04]  /*1180*/  @P0 STG.E desc[UR14][R8.64], R17 ;  /* 0x0000001108000986 */ /* 0x0081e8000c10190e */
[----:B------:R-:W2:Y:S04]  /*1190*/  @P1 LDG.E R15, desc[UR14][R12.64] ;  /* 0x0000000e0c0f1981 */ /* 0x000ea8000c1e1900 */
[----:B------:R-:W3:Y:S01]  /*11a0*/  @P1 LDG.E R3, desc[UR14][R4.64+0x8] ;  /* 0x0000080e04031981 */ /* 0x000ee2000c1e1900 */
[----:B------:R-:W-:-:S05]  /*11b0*/  VIADD R10, R0, 0x3 ;  /* 0x00000003000a7836 */ /* 0x000fca0000000000 */
[----:B-----5:R-:W-:Y:S01]  /*11c0*/  ISETP.NE.AND P0, PT, R10, R11, PT ;  /* 0x0000000b0a00720c */ /* 0x020fe20003f05270 */
[----:B--2---:R0:W-:Y:S04]  /*11d0*/  @P1 STG.E desc[UR14][R4.64+0x8], R15 ;  /* 0x0000080f04001986 */ /* 0x0041e8000c10190e */
[----:B---3--:R0:W-:Y:S08]  /*11e0*/  @P1 STG.E desc[UR14][R12.64], R3 ;  /* 0x000000030c001986 */ /* 0x0081f0000c10190e */
[----:B------:R-:W-:Y:S05]  /*11f0*/  @!P0 BRA `(.L_x_1224) ;  /* 0x00000000001c8947 */ /* 0x000fea0003800000 */
[----:B------:R-:W1:Y:S01]  /*1200*/  LDC.64 R6, c[0x0][0x388] ;  /* 0x0000e200ff067b82 */ /* 0x000e620000000a00 */
[----:B0-----:R-:W2:Y:S01]  /*1210*/  LDG.E R3, desc[UR14][R4.64+0xc] ;  /* 0x00000c0e04037981 */ /* 0x001ea2000c1e1900 */
[----:B-1----:R-:W-:-:S04]  /*1220*/  LEA R6, P0, R11, R6, 0x2 ;  /* 0x000000060b067211 */ /* 0x002fc800078010ff */
[----:B------:R-:W-:-:S05]  /*1230*/  LEA.HI.X R7, R11, R7, RZ, 0x2, P0 ;  /* 0x000000070b077211 */ /* 0x000fca00000f14ff */
[----:B------:R-:W3:Y:S04]  /*1240*/  LDG.E R9, desc[UR14][R6.64] ;  /* 0x0000000e06097981 */ /* 0x000ee8000c1e1900 */
[----:B---3--:R1:W-:Y:S04]  /*1250*/  STG.E desc[UR14][R4.64+0xc], R9 ;  /* 0x00000c0904007986 */ /* 0x0083e8000c10190e */
[----:B--2---:R1:W-:Y:S02]  /*1260*/  STG.E desc[UR14][R6.64], R3 ;  /* 0x0000000306007986 */ /* 0x0043e4000c10190e */
.L_x_1224:
[----:B------:R-:W-:-:S07]  /*1270*/  VIADD R0, R0, 0x4 ;  /* 0x0000000400007836 */ /* 0x000fce0000000000 */
.L_x_1223:
[----:B------:R-:W-:-:S13]  /*1280*/  ISETP.NE.AND P0, PT, R14, RZ, PT ;  /* 0x000000ff0e00720c */ /* 0x000fda0003f05270 */
[----:B------:R-:W-:Y:S05]  /*1290*/  @!P0 EXIT ;  /* 0x000000000000894d */ /* 0x000fea0003800000 */
[----:B------:R-:W-:-:S13]  /*12a0*/  ISETP.NE.AND P0, PT, R14, 0x1, PT ;  /* 0x000000010e00780c */ /* 0x000fda0003f05270 */
[----:B------:R-:W-:Y:S05]  /*12b0*/  @!P0 BRA `(.L_x_1225) ;  /* 0x0000000000648947 */ /* 0x000fea0003800000 */
[----:B012---:R-:W0:Y:S08]  /*12c0*/  LDC.64 R4, c[0x0][0x390] ;  /* 0x0000e400ff047b82 */ /* 0x007e300000000a00 */
[----:B------:R-:W1:Y:S01]  /*12d0*/  LDC.64 R8, c[0x0][0x388] ;  /* 0x0000e200ff087b82 */ /* 0x000e620000000a00 */
[----:B0-----:R-:W-:-:S05]  /*12e0*/  IMAD.WIDE.U32 R6, R0, 0x8, R4 ;  /* 0x0000000800067825 */ /* 0x001fca00078e0004 */
[----:B------:R-:W2:Y:S01]  /*12f0*/  LDG.E.CONSTANT R3, desc[UR14][R6.64] ;  /* 0x0000000e06037981 */ /* 0x000ea2000c1e9900 */
[----:B-1----:R-:W-:-:S03]  /*1300*/  IMAD.WIDE.U32 R8, R0, 0x4, R8 ;  /* 0x0000000400087825 */ /* 0x002fc600078e0008 */
[----:B------:R-:W3:Y:S01]  /*1310*/  LDG.E.CONSTANT R13, desc[UR14][R6.64+0x8] ;  /* 0x0000080e060d7981 */ /* 0x000ee2000c1e9900 */
[----:B--2---:R-:W-:-:S13]  /*1320*/  ISETP.NE.AND P0, PT, R0, R3, PT ;  /* 0x000000030000720c */ /* 0x004fda0003f05270 */
[----:B------:R-:W0:Y:S02]  /*1330*/  @P0 LDC.64 R4, c[0x0][0x388] ;  /* 0x0000e200ff040b82 */ /* 0x000e240000000a00 */
[----:B0-----:R-:W-:-:S04]  /*1340*/  @P0 LEA R4, P1, R3, R4, 0x2 ;  /* 0x0000000403040211 */ /* 0x001fc800078210ff */
[----:B------:R-:W-:Y:S02]  /*1350*/  @P0 LEA.HI.X R5, R3, R5, RZ, 0x2, P1 ;  /* 0x0000000503050211 */ /* 0x000fe400008f14ff */
[----:B------:R-:W2:Y:S04]  /*1360*/  @P0 LDG.E R3, desc[UR14][R8.64] ;  /* 0x0000000e08030981 */ /* 0x000ea8000c1e1900 */
[----:B------:R-:W4:Y:S01]  /*1370*/  @P0 LDG.E R11, desc[UR14][R4.64] ;  /* 0x0000000e040b0981 */ /* 0x000f22000c1e1900 */
[----:B------:R-:W-:-:S03]  /*1380*/  VIADD R10, R0, 0x1 ;  /* 0x00000001000a7836 */ /* 0x000fc60000000000 */
[----:B----4-:R0:W-:Y:S04]  /*1390*/  @P0 STG.E desc[UR14][R8.64], R11 ;  /* 0x0000000b08000986 */ /* 0x0101e8000c10190e */
[----:B--2---:R0:W-:Y:S01]  /*13a0*/  @P0 STG.E desc[UR14][R4.64], R3 ;  /* 0x0000000304000986 */ /* 0x0041e2000c10190e */
[----:B---3--:R-:W-:-:S13]  /*13b0*/  ISETP.NE.AND P0, PT, R10, R13, PT ;  /* 0x0000000d0a00720c */ /* 0x008fda0003f05270 */
[----:B0-----:R-:W-:Y:S05]  /*13c0*/  @!P0 BRA `(.L_x_1226) ;  /* 0x00000000001c8947 */ /* 0x001fea0003800000 */
[----:B------:R-:W0:Y:S01]  /*13d0*/  LDC.64 R4, c[0x0][0x388] ;  /* 0x0000e200ff047b82 */ /* 0x000e220000000a00 */
[----:B------:R-:W2:Y:S01]  /*13e0*/  LDG.E R3, desc[UR14][R8.64+0x4] ;  /* 0x0000040e08037981 */ /* 0x000ea2000c1e1900 */
[----:B0-----:R-:W-:-:S04]  /*13f0*/  LEA R4, P0, R13, R4, 0x2 ;  /* 0x000000040d047211 */ /* 0x001fc800078010ff */
[----:B------:R-:W-:-:S05]  /*1400*/  LEA.HI.X R5, R13, R5, RZ, 0x2, P0 ;  /* 0x000000050d057211 */ /* 0x000fca00000f14ff */
[----:B------:R-:W3:Y:S04]  /*1410*/  LDG.E R7, desc[UR14][R4.64] ;  /* 0x0000000e04077981 */ /* 0x000ee8000c1e1900 */
[----:B---3--:R0:W-:Y:S04]  /*1420*/  STG.E desc[UR14][R8.64+0x4], R7 ;  /* 0x0000040708007986 */ /* 0x0081e8000c10190e */
[----:B--2---:R0:W-:Y:S02]  /*1430*/  STG.E desc[UR14][R4.64], R3 ;  /* 0x0000000304007986 */ /* 0x0041e4000c10190e */
.L_x_1226:
[----:B------:R-:W-:-:S07]  /*1440*/  VIADD R0, R0, 0x2 ;  /* 0x0000000200007836 */ /* 0x000fce0000000000 */
.L_x_1225:
[----:B------:R-:W-:-:S04]  /*1450*/  LOP3.LUT R2, R2, 0x1, RZ, 0xc0, !PT ;  /* 0x0000000102027812 */ /* 0x000fc800078ec0ff */
[----:B------:R-:W-:-:S13]  /*1460*/  ISETP.NE.U32.AND P0, PT, R2, 0x1, PT ;  /* 0x000000010200780c */ /* 0x000fda0003f05070 */
[----:B------:R-:W-:Y:S05]  /*1470*/  @P0 EXIT ;  /* 0x000000000000094d */ /* 0x000fea0003800000 */
[----:B01----:R-:W0:Y:S02]  /*1480*/  LDC.64 R2, c[0x0][0x390] ;  /* 0x0000e400ff027b82 */ /* 0x003e240000000a00 */
[----:B0-----:R-:W-:-:S05]  /*1490*/  IMAD.WIDE.U32 R2, R0, 0x8, R2 ;  /* 0x0000000800027825 */ /* 0x001fca00078e0002 */
[----:B--2---:R-:W2:Y:S02]  /*14a0*/  LDG.E.CONSTANT R7, desc[UR14][R2.64] ;  /* 0x0000000e02077981 */ /* 0x004ea4000c1e9900 */
[----:B--2---:R-:W-:-:S13]  /*14b0*/  ISETP.NE.AND P0, PT, R0, R7, PT ;  /* 0x000000070000720c */ /* 0x004fda0003f05270 */
[----:B------:R-:W-:Y:S05]  /*14c0*/  @!P0 EXIT ;  /* 0x000000000000894d */ /* 0x000fea0003800000 */
[----:B------:R-:W0:Y:S08]  /*14d0*/  LDC.64 R4, c[0x0][0x388] ;  /* 0x0000e200ff047b82 */ /* 0x000e300000000a00 */
[----:B------:R-:W1:Y:S01]  /*14e0*/  LDC.64 R2, c[0x0][0x388] ;  /* 0x0000e200ff027b82 */ /* 0x000e620000000a00 */
[----:B0-----:R-:W-:-:S04]  /*14f0*/  LEA R4, P0, R7, R4, 0x2 ;  /* 0x0000000407047211 */ /* 0x001fc800078010ff */
[----:B------:R-:W-:Y:S01]  /*1500*/  LEA.HI.X R5, R7, R5, RZ, 0x2, P0 ;  /* 0x0000000507057211 */ /* 0x000fe200000f14ff */
[----:B-1----:R-:W-:-:S04]  /*1510*/  IMAD.WIDE.U32 R2, R0, 0x4, R2 ;  /* 0x0000000400027825 */ /* 0x002fc800078e0002 */
[----:B------:R-:W2:Y:S04]  /*1520*/  LDG.E R9, desc[UR14][R4.64] ;  /* 0x0000000e04097981 */ /* 0x000ea8000c1e1900 */
[----:B------:R-:W3:Y:S04]  /*1530*/  LDG.E R7, desc[UR14][R2.64] ;  /* 0x0000000e02077981 */ /* 0x000ee8000c1e1900 */
[----:B--2---:R-:W-:Y:S04]  /*1540*/  STG.E desc[UR14][R2.64], R9 ;  /* 0x0000000902007986 */ /* 0x004fe8000c10190e */
[----:B---3--:R-:W-:Y:S01]  /*1550*/  STG.E desc[UR14][R4.64], R7 ;  /* 0x0000000704007986 */ /* 0x008fe2000c10190e */
[----:B------:R-:W-:Y:S05]  /*1560*/  EXIT ;  /* 0x000000000000794d */ /* 0x000fea0003800000 */
.L_x_1227:
        /* <DEDUP_REMOVED lines=9> */
.L_x_1847:


//--------------------- .text.det_from_lu_f64     --------------------------
	.section	.text.det_from_lu_f64,"ax",@progbits
	.align	128
        .global         det_from_lu_f64
        .type           det_from_lu_f64,@function
        .size           det_from_lu_f64,(.L_x_1848 - det_from_lu_f64)
        .other          det_from_lu_f64,@"STO_CUDA_ENTRY STV_DEFAULT"
det_from_lu_f64:
.text.det_from_lu_f64:
[----:B------:R-:W-:Y:S01]  /*0000*/  LDC R1, c[0x0][0x37c] ;  /* 0x0000df00ff017b82 */ /* 0x000fe20000000800 */
[----:B------:R-:W0:Y:S07]  /*0010*/  S2R R0, SR_TID.X ;  /* 0x0000000000007919 */ /* 0x000e2e0000002100 */
[----:B------:R-:W0:Y:S02]  /*0020*/  S2UR UR4, SR_CTAID.X ;  /* 0x00000000000479c3 */ /* 0x000e240000002500 */
[----:B0-----:R-:W-:-:S13]  /*0030*/  LOP3.LUT P0, RZ, R0, UR4, RZ, 0xfc, !PT ;  /* 0x0000000400ff7c12 */ /* 0x001fda000f80fcff */
[----:B------:R-:W-:Y:S05]  /*0040*/  @P0 EXIT ;  /* 0x000000000000094d */ /* 0x000fea0003800000 */
[----:B------:R-:W0:Y:S01]  /*0050*/  LDC.64 R2, c[0x0][0x390] ;  /* 0x0000e400ff027b82 */ /* 0x000e220000000a00 */
[----:B------:R-:W-:Y:S01]  /*0060*/  HFMA2 R18, -RZ, RZ, 1.984375, 0 ;  /* 0x3ff00000ff127431 */ /* 0x000fe200000001ff */
[----:B------:R-:W1:Y:S01]  /*0070*/  LDCU.64 UR4, c[0x0][0x358] ;  /* 0x00006b00ff0477ac */ /* 0x000e620008000a00 */
[----:B0-----:R-:W-:Y:S02]  /*0080*/  ISETP.NE.AND P1, PT, R2, RZ, PT ;  /* 0x000000ff0200720c */ /* 0x001fe40003f25270 */
[----:B------:R-:W-:-:S04]  /*0090*/  LOP3.LUT R3, R3, 0x1, RZ, 0xc0, !PT ;  /* 0x0000000103037812 */ /* 0x000fc800078ec0ff */
[----:B------:R-:W-:-:S04]  /*00a0*/  ISETP.NE.U32.AND P0, PT, R3, 0x1, PT ;  /* 0x000000010300780c */ /* 0x000fc80003f05070 */
[----:B------:R-:W-:Y:S01]  /*00b0*/  FSEL R19, -R18, 1.875, !P0 ;  /* 0x3ff0000012137808 */ /* 0x000fe20004000100 */
[----:B------:R-:W-:Y:S02]  /*00c0*/  IMAD.MOV.U32 R18, RZ, RZ, RZ ;  /* 0x000000ffff127224 */ /* 0x000fe400078e00ff */
[----:B-1----:R-:W-:Y:S06]  /*00d0*/  @!P1 BRA `(.L_x_1228) ;  /* 0x0000000c00009947 */ /* 0x002fec0003800000 */
[C---:B------:R-:W-:Y:S01]  /*00e0*/  IADD3 R0, PT, PT, R2.reuse, -0x1, RZ ;  /* 0xffffffff02007810 */ /* 0x040fe20007ffe0ff */
[----:B------:R-:W-:Y:S01]  /*00f0*/  IMAD.MOV.U32 R5, RZ, RZ, RZ ;  /* 0x000000ffff057224 */ /* 0x000fe200078e00ff */
[----:B------:R-:W-:Y:S02]  /*0100*/  LOP3.LUT R3, R2, 0xf, RZ, 0xc0, !PT ;  /* 0x0000000f02037812 */ /* 0x000fe400078ec0ff */
[----:B------:R-:W-:Y:S02]  /*0110*/  ISETP.GE.U32.AND P1, PT, R0, 0xf, PT ;  /* 0x0000000f0000780c */ /* 0x000fe40003f26070 */
[----:B------:R-:W-:-:S11]  /*0120*/  ISETP.NE.AND P0, PT, R3, RZ, PT ;  /* 0x000000ff0300720c */ /* 0x000fd60003f05270 */
[----:B------:R-:W-:Y:S05]  /*0130*/  @!P1 BRA `(.L_x_1229) ;  /* 0x00000004009c9947 */ /* 0x000fea0003800000 */
[----:B------:R-:W0:Y:S01]  /*0140*/  LDC R23, c[0x0][0x390] ;  /* 0x0000e400ff177b82 */ /* 0x000e220000000800 */
[C---:B------:R-:W-:Y:S01]  /*0150*/  LOP3.LUT R5, R2.reuse, 0xfffffff0, RZ, 0xc0, !PT ;  /* 0xfffffff002057812 */ /* 0x040fe200078ec0ff */
[C---:B------:R-:W-:Y:S01]  /*0160*/  IMAD R25, R2.reuse, 0xf, RZ ;  /* 0x0000000f02197824 */ /* 0x040fe200078e02ff */
[C---:B------:R-:W-:Y:S01]  /*0170*/  LEA R7, R2.reuse, 0x10, 0x4 ;  /* 0x0000001002077811 */ /* 0x040fe200078e20ff */
[C---:B------:R-:W-:Y:S01]  /*0180*/  IMAD R6, R2.reuse, 0xe, RZ ;  /* 0x0000000e02067824 */ /* 0x040fe200078e02ff */
[C---:B------:R-:W-:Y:S01]  /*0190*/  SHF.L.U32 R24, R2.reuse, 0x3, RZ ;  /* 0x0000000302187819 */ /* 0x040fe200000006ff */
[C---:B------:R-:W-:Y:S01]  /*01a0*/  IMAD R8, R2.reuse, 0xd, RZ ;  /* 0x0000000d02087824 */ /* 0x040fe200078e02ff */
[C---:B------:R-:W-:Y:S01]  /*01b0*/  SHF.L.U32 R15, R2.reuse, 0x1, RZ ;  /* 0x00000001020f7819 */ /* 0x040fe200000006ff */
[C---:B------:R-:W-:Y:S01]  /*01c0*/  IMAD R10, R2.reuse, 0xc, RZ ;  /* 0x0000000c020a7824 */ /* 0x040fe200078e02ff */
[----:B------:R-:W-:Y:S01]  /*01d0*/  IADD3 R0, PT, PT, -R5, RZ, RZ ;  /* 0x000000ff05007210 */ /* 0x000fe20007ffe1ff */
[----:B------:R-:W-:-:S02]  /*01e0*/  IMAD R12, R2, 0xb, RZ ;  /* 0x0000000b020c7824 */ /* 0x000fc400078e02ff */
[C---:B------:R-:W-:Y:S02]  /*01f0*/  IMAD R14, R2.reuse, 0xa, RZ ;  /* 0x0000000a020e7824 */ /* 0x040fe400078e02ff */
[C---:B------:R-:W-:Y:S02]  /*0200*/  IMAD R22, R2.reuse, 0x9, RZ ;  /* 0x0000000902167824 */ /* 0x040fe400078e02ff */
[C---:B------:R-:W-:Y:S02]  /*0210*/  IMAD R26, R2.reuse, 0x7, RZ ;  /* 0x00000007021a7824 */ /* 0x040fe400078e02ff */
[C---:B------:R-:W-:Y:S02]  /*0220*/  IMAD R28, R2.reuse, 0x6, RZ ;  /* 0x00000006021c7824 */ /* 0x040fe400078e02ff */
[C---:B------:R-:W-:Y:S02]  /*0230*/  IMAD R9, R2.reuse, 0x5, RZ ;  /* 0x0000000502097824 */ /* 0x040fe400078e02ff */
[----:B------:R-:W-:-:S02]  /*0240*/  IMAD.SHL.U32 R11, R2, 0x4, RZ ;  /* 0x00000004020b7824 */ /* 0x000fc400078e00ff */
[----:B------:R-:W-:Y:S02]  /*0250*/  IMAD R13, R2, 0x3, RZ ;  /* 0x00000003020d7824 */ /* 0x000fe400078e02ff */
[----:B------:R-:W-:-:S07]  /*0260*/  IMAD.MOV.U32 R4, RZ, RZ, 0x7 ;  /* 0x00000007ff047424 */ /* 0x000fce00078e00ff */
.L_x_1230:
[----:B------:R-:W1:Y:S01]  /*0270*/  LDC.64 R16, c[0x0][0x380] ;  /* 0x0000e000ff107b82 */ /* 0x000e620000000a00 */
[----:B------:R-:W-:-:S05]  /*0280*/  IADD3 R21, PT, PT, R4, -0x7, RZ ;  /* 0xfffffff904157810 */ /* 0x000fca0007ffe0ff */
[----:B-1----:R-:W-:-:S06]  /*0290*/  IMAD.WIDE.U32 R20, R21, 0x8, R16 ;  /* 0x0000000815147825 */ /* 0x002fcc00078e0010 */
[----:B------:R-:W2:Y:S02]  /*02a0*/  LDG.E.64.CONSTANT R20, desc[UR4][R20.64] ;  /* 0x0000000414147981 */ /* 0x000ea4000c1e9b00 */
[----:B--2---:R-:W-:Y:S01]  /*02b0*/  DMUL R20, R20, R18 ;  /* 0x0000001214147228 */ /* 0x004fe20000000000 */
[----:B0-----:R-:W-:-:S04]  /*02c0*/  VIADD R19, R23, 0x1 ;  /* 0x0000000117137836 */ /* 0x001fc80000000000 */
[----:B------:R-:W-:-:S06]  /*02d0*/  IMAD.WIDE.U32 R18, R19, 0x8, R16 ;  /* 0x0000000813127825 */ /* 0x000fcc00078e0010 */
[----:B------:R-:W2:Y:S01]  /*02e0*/  LDG.E.64.CONSTANT R18, desc[UR4][R18.64] ;  /* 0x0000000412127981 */ /* 0x000ea2000c1e9b00 */
[----:B------:R-:W-:Y:S01]  /*02f0*/  IADD3 R27, PT, PT, R15, 0x2, RZ ;  /* 0x000000020f1b7810 */ /* 0x000fe20007ffe0ff */
[----:B--2---:R-:W-:-:S04]  /*0300*/  DMUL R18, R20, R18 ;  /* 0x0000001214127228 */ /* 0x004fc80000000000 */
[----:B------:R-:W-:-:S06]  /*0310*/  IMAD.WIDE.U32 R20, R27, 0x8, R16 ;  /* 0x000000081b147825 */ /* 0x000fcc00078e0010 */
[----:B------:R-:W2:Y:S01]  /*0320*/  LDG.E.64.CONSTANT R20, desc[UR4][R20.64] ;  /* 0x0000000414147981 */ /* 0x000ea2000c1e9b00 */
[----:B------:R-:W-:Y:S01]  /*0330*/  IADD3 R27, PT, PT, R13, 0x3, RZ ;  /* 0x000000030d1b7810 */ /* 0x000fe20007ffe0ff */
[----:B--2---:R-:W-:-:S04]  /*0340*/  DMUL R20, R18, R20 ;  /* 0x0000001412147228 */ /* 0x004fc80000000000 */
[----:B------:R-:W-:-:S06]  /*0350*/  IMAD.WIDE.U32 R18, R27, 0x8, R16 ;  /* 0x000000081b127825 */ /* 0x000fcc00078e0010 */
[----:B------:R-:W2:Y:S01]  /*0360*/  LDG.E.64.CONSTANT R18, desc[UR4][R18.64] ;  /* 0x0000000412127981 */ /* 0x000ea2000c1e9b00 */
[----:B------:R-:W-:Y:S01]  /*0370*/  VIADD R27, R11, 0x4 ;  /* 0x000000040b1b7836 */ /* 0x000fe20000000000 */
[----:B--2---:R-:W-:-:S03]  /*0380*/  DMUL R18, R20, R18 ;  /* 0x0000001214127228 */ /* 0x004fc60000000000 */
        /* <DEDUP_REMOVED lines=39> */
[----:B------:R-:W-:Y:S01]  /*0600*/  VIADD R0, R0, 0x10 ;  /* 0x0000001000007836 */ /* 0x000fe20000000000 */
[----:B--2---:R-:W-:-:S03]  /*0610*/  DMUL R18, R20, R18 ;  /* 0x0000001214127228 */ /* 0x004fc60000000000 */
[----:B------:R-:W-:Y:S01]  /*0620*/  IMAD.WIDE.U32 R20, R27, 0x8, R16 ;  /* 0x000000081b147825 */ /* 0x000fe200078e0010 */
[----:B------:R-:W-:-:S05]  /*0630*/  IADD3 R27, PT, PT, R25, 0xf, RZ ;  /* 0x0000000f191b7810 */ /* 0x000fca0007ffe0ff */
[----:B------:R-:W2:Y:S01]  /*0640*/  LDG.E.64.CONSTANT R20, desc[UR4][R20.64] ;  /* 0x0000000414147981 */ /* 0x000ea2000c1e9b00 */
[----:B------:R-:W-:-:S06]  /*0650*/  IMAD.WIDE.U32 R16, R27, 0x8, R16 ;  /* 0x000000081b107825 */ /* 0x000fcc00078e0010 */
[----:B------:R-:W3:Y:S01]  /*0660*/  LDG.E.64.CONSTANT R16, desc[UR4][R16.64] ;  /* 0x0000000410107981 */ /* 0x000ee2000c1e9b00 */
        /* <DEDUP_REMOVED lines=16> */
[----:B------:R-:W-:Y:S01]  /*0770*/  IADD3 R4, PT, PT, R7, R4, RZ ;  /* 0x0000000407047210 */ /* 0x000fe20007ffe0ff */
[----:B--2---:R-:W-:-:S08]  /*0780*/  DMUL R18, R18, R20 ;  /* 0x0000001412127228 */ /* 0x004fd00000000000 */
[----:B---3--:R-:W-:Y:S01]  /*0790*/  DMUL R18, R18, R16 ;  /* 0x0000001012127228 */ /* 0x008fe20000000000 */
[----:B------:R-:W-:Y:S10]  /*07a0*/  @P1 BRA `(.L_x_1230) ;  /* 0xfffffff800b01947 */ /* 0x000ff4000383ffff */
.L_x_1229:
[----:B------:R-:W-:Y:S05]  /*07b0*/  @!P0 BRA `(.L_x_1228) ;  /* 0x0000000400488947 */ /* 0x000fea0003800000 */
[----:B------:R-:W-:Y:S02]  /*07c0*/  ISETP.GE.U32.AND P0, PT, R3, 0x8, PT ;  /* 0x000000080300780c */ /* 0x000fe40003f06070 */
[----:B------:R-:W-:-:S04]  /*07d0*/  LOP3.LUT R4, R2, 0x7, RZ, 0xc0, !PT ;  /* 0x0000000702047812 */ /* 0x000fc800078ec0ff */
[----:B------:R-:W-:-:S07]  /*07e0*/  ISETP.NE.AND P1, PT, R4, RZ, PT ;  /* 0x000000ff0400720c */ /* 0x000fce0003f25270 */
[----:B------:R-:W-:Y:S06]  /*07f0*/  @!P0 BRA `(.L_x_1231) ;  /* 0x0000000000a48947 */ /* 0x000fec0003800000 */
[----:B------:R-:W0:Y:S01]  /*0800*/  LDC.64 R20, c[0x0][0x380] ;  /* 0x0000e000ff147b82 */ /* 0x000e220000000a00 */
[CC--:B------:R-:W-:Y:S02]  /*0810*/  IMAD R17, R5.reuse, R2.reuse, R5 ;  /* 0x0000000205117224 */ /* 0x0c0fe400078e0205 */
[----:B------:R-:W-:-:S05]  /*0820*/  IMAD R0, R5, R2, R2 ;  /* 0x0000000205007224 */ /* 0x000fca00078e0202 */
[----:B------:R-:W-:Y:S02]  /*0830*/  IADD3 R23, PT, PT, R5, 0x1, R0 ;  /* 0x0000000105177810 */ /* 0x000fe40007ffe000 */
[----:B------:R-:W-:Y:S01]  /*0840*/  IADD3 R0, PT, PT, R0, R2, RZ ;  /* 0x0000000200007210 */ /* 0x000fe20007ffe0ff */
[----:B0-----:R-:W-:-:S03]  /*0850*/  IMAD.WIDE.U32 R16, R17, 0x8, R20 ;  /* 0x0000000811107825 */ /* 0x001fc600078e0014 */
[----:B------:R-:W-:Y:S01]  /*0860*/  IADD3 R15, PT, PT, R5, 0x2, R0 ;  /* 0x00000002050f7810 */ /* 0x000fe20007ffe000 */
[----:B------:R-:W-:Y:S02]  /*0870*/  IMAD.WIDE.U32 R22, R23, 0x8, R20 ;  /* 0x0000000817167825 */ /* 0x000fe400078e0014 */
[----:B------:R-:W2:Y:S02]  /*0880*/  LDG.E.64.CONSTANT R16, desc[UR4][R16.64] ;  /* 0x0000000410107981 */ /* 0x000ea4000c1e9b00 */
[----:B------:R-:W-:Y:S02]  /*0890*/  IMAD.IADD R0, R0, 0x1, R2 ;  /* 0x0000000100007824 */ /* 0x000fe400078e0202 */
[----:B------:R-:W3:Y:S01]  /*08a0*/  LDG.E.64.CONSTANT R22, desc[UR4][R22.64] ;  /* 0x0000000416167981 */ /* 0x000ee2000c1e9b00 */
[----:B------:R-:W-:Y:S02]  /*08b0*/  IMAD.WIDE.U32 R14, R15, 0x8, R20 ;  /* 0x000000080f0e7825 */ /* 0x000fe400078e0014 */
[----:B------:R-:W-:-:S02]  /*08c0*/  IADD3 R13, PT, PT, R5, 0x3, R0 ;  /* 0x00000003050d7810 */ /* 0x000fc40007ffe000 */
[-C--:B------:R-:W-:Y:S02]  /*08d0*/  IADD3 R0, PT, PT, R0, R2.reuse, RZ ;  /* 0x0000000200007210 */ /* 0x080fe40007ffe0ff */
[----:B------:R-:W4:Y:S01]  /*08e0*/  LDG.E.64.CONSTANT R14, desc[UR4][R14.64] ;  /* 0x000000040e0e7981 */ /* 0x000f22000c1e9b00 */
[----:B------:R-:W-:Y:S01]  /*08f0*/  IMAD.WIDE.U32 R12, R13, 0x8, R20 ;  /* 0x000000080d0c7825 */ /* 0x000fe200078e0014 */
[----:B------:R-:W-:Y:S02]  /*0900*/  IADD3 R11, PT, PT, R5, 0x4, R0 ;  /* 0x00000004050b7810 */ /* 0x000fe40007ffe000 */
[----:B------:R-:W-:-:S03]  /*0910*/  IADD3 R0, PT, PT, R0, R2, RZ ;  /* 0x0000000200007210 */ /* 0x000fc60007ffe0ff */
[----:B------:R-:W5:Y:S01]  /*0920*/  LDG.E.64.CONSTANT R12, desc[UR4][R12.64] ;  /* 0x000000040c0c7981 */ /* 0x000f62000c1e9b00 */
[----:B------:R-:W-:Y:S01]  /*0930*/  IMAD.WIDE.U32 R10, R11, 0x8, R20 ;  /* 0x000000080b0a7825 */ /* 0x000fe200078e0014 */
[----:B------:R-:W-:-:S03]  /*0940*/  IADD3 R9, PT, PT, R5, 0x5, R0 ;  /* 0x0000000505097810 */ /* 0x000fc60007ffe000 */
[----:B------:R-:W-:Y:S02]  /*0950*/  IMAD.IADD R0, R0, 0x1, R2 ;  /* 0x0000000100007824 */ /* 0x000fe400078e0202 */
[----:B------:R-:W5:Y:S01]  /*0960*/  LDG.E.64.CONSTANT R10, desc[UR4][R10.64] ;  /* 0x000000040a0a7981 */ /* 0x000f62000c1e9b00 */
[----:B------:R-:W-:Y:S02]  /*0970*/  IMAD.WIDE.U32 R8, R9, 0x8, R20 ;  /* 0x0000000809087825 */ /* 0x000fe400078e0014 */
[C-C-:B------:R-:W-:Y:S02]  /*0980*/  IADD3 R7, PT, PT, R5.reuse, 0x6, R0.reuse ;  /* 0x0000000605077810 */ /* 0x140fe40007ffe000 */
[----:B------:R-:W-:Y:S02]  /*0990*/  IADD3 R0, PT, PT, R5, R2, R0 ;  /* 0x0000000205007210 */ /* 0x000fe40007ffe000 */
[----:B------:R-:W5:Y:S01]  /*09a0*/  LDG.E.64.CONSTANT R8, desc[UR4][R8.64] ;  /* 0x0000000408087981 */ /* 0x000f62000c1e9b00 */
[----:B------:R-:W-:Y:S01]  /*09b0*/  IMAD.WIDE.U32 R6, R7, 0x8, R20 ;  /* 0x0000000807067825 */ /* 0x000fe200078e0014 */
[----:B------:R-:W-:-:S05]  /*09c0*/  IADD3 R3, PT, PT, R0, 0x7, RZ ;  /* 0x0000000700037810 */ /* 0x000fca0007ffe0ff */
[----:B------:R-:W5:Y:S01]  /*09d0*/  LDG.E.64.CONSTANT R6, desc[UR4][R6.64] ;  /* 0x0000000406067981 */ /* 0x000f62000c1e9b00 */
[----:B------:R-:W-:-:S06]  /*09e0*/  IMAD.WIDE.U32 R20, R3, 0x8, R20 ;  /* 0x0000000803147825 */ /* 0x000fcc00078e0014 */
[----:B------:R-:W5:Y:S01]  /*09f0*/  LDG.E.64.CONSTANT R20, desc[UR4][R20.64] ;  /* 0x0000000414147981 */ /* 0x000f62000c1e9b00 */
[----:B------:R-:W-:Y:S01]  /*0a00*/  IADD3 R5, PT, PT, R5, 0x8, RZ ;  /* 0x0000000805057810 */ /* 0x000fe20007ffe0ff */
[----:B--2---:R-:W-:-:S08]  /*0a10*/  DMUL R16, R18, R16 ;  /* 0x0000001012107228 */ /* 0x004fd00000000000 */
[----:B---3--:R-:W-:-:S08]  /*0a20*/  DMUL R16, R16, R22 ;  /* 0x0000001610107228 */ /* 0x008fd00000000000 */
[----:B----4-:R-:W-:-:S08]  /*0a30*/  DMUL R14, R16, R14 ;  /* 0x0000000e100e7228 */ /* 0x010fd00000000000 */
[----:B-----5:R-:W-:-:S08]  /*0a40*/  DMUL R12, R14, R12 ;  /* 0x0000000c0e0c7228 */ /* 0x020fd00000000000 */
[----:B------:R-:W-:-:S08]  /*0a50*/  DMUL R10, R12, R10 ;  /* 0x0000000a0c0a7228 */ /* 0x000fd00000000000 */
[----:B------:R-:W-:-:S08]  /*0a60*/  DMUL R8, R10, R8 ;  /* 0x000000080a087228 */ /* 0x000fd00000000000 */
[----:B------:R-:W-:-:S08]  /*0a70*/  DMUL R8, R8, R6 ;  /* 0x0000000608087228 */ /* 0x000fd00000000000 */
[----:B------:R-:W-:-:S11]  /*0a80*/  DMUL R18, R8, R20 ;  /* 0x0000001408127228 */ /* 0x000fd60000000000 */
.L_x_1231:
        /* <DEDUP_REMOVED lines=8> */
[----:B------:R-:W-:Y:S01]  /*0b10*/  IADD3 R11, PT, PT, R5, 0x1, R3 ;  /* 0x00000001050b7810 */ /* 0x000fe20007ffe003 */
[----:B------:R-:W-:Y:S02]  /*0b20*/  IMAD.IADD R4, R3, 0x1, R2 ;  /* 0x0000000103047824 */ /* 0x000fe400078e0202 */
[----:B0-----:R-:W-:-:S03]  /*0b30*/  IMAD.WIDE.U32 R8, R9, 0x8, R6 ;  /* 0x0000000809087825 */ /* 0x001fc600078e0006 */
[----:B------:R-:W-:Y:S01]  /*0b40*/  IADD3 R13, PT, PT, R5, 0x2, R4 ;  /* 0x00000002050d7810 */ /* 0x000fe20007ffe004 */
[----:B------:R-:W-:Y:S02]  /*0b50*/  IMAD.WIDE.U32 R10, R11, 0x8, R6 ;  /* 0x000000080b0a7825 */ /* 0x000fe400078e0006 */
[----:B------:R-:W2:Y:S01]  /*0b60*/  LDG.E.64.CONSTANT R8, desc[UR4][R8.64] ;  /* 0x0000000408087981 */ /* 0x000ea2000c1e9b00 */
[----:B------:R-:W-:Y:S01]  /*0b70*/  IADD3 R3, PT, PT, R5, R2, R4 ;  /* 0x0000000205037210 */ /* 0x000fe20007ffe004 */
[----:B------:R-:W-:Y:S02]  /*0b80*/  IMAD.WIDE.U32 R12, R13, 0x8, R6 ;  /* 0x000000080d0c7825 */ /* 0x000fe400078e0006 */
[----:B------:R-:W3:Y:S01]  /*0b90*/  LDG.E.64.CONSTANT R10, desc[UR4][R10.64] ;  /* 0x000000040a0a7981 */ /* 0x000ee2000c1e9b00 */
[----:B------:R-:W-:-:S03]  /*0ba0*/  IADD3 R3, PT, PT, R3, 0x3, RZ ;  /* 0x0000000303037810 */ /* 0x000fc60007ffe0ff */
[----:B------:R-:W4:Y:S02]  /*0bb0*/  LDG.E.64.CONSTANT R12, desc[UR4][R12.64] ;  /* 0x000000040c0c7981 */ /* 0x000f24000c1e9b00 */
[----:B------:R-:W-:-:S06]  /*0bc0*/  IMAD.WIDE.U32 R6, R3, 0x8, R6 ;  /* 0x0000000803067825 */ /* 0x000fcc00078e0006 */
[----:B------:R-:W5:Y:S01]  /*0bd0*/  LDG.E.64.CONSTANT R6, desc[UR4][R6.64] ;  /* 0x0000000406067981 */ /* 0x000f62000c1e9b00 */
[----:B------:R-:W-:Y:S01]  /*0be0*/  IADD3 R5, PT, PT, R5, 0x4, RZ ;  /* 0x0000000405057810 */ /* 0x000fe20007ffe0ff */
[----:B--2---:R-:W-:-:S08]  /*0bf0*/  DMUL R8, R18, R8 ;  /* 0x0000000812087228 */ /* 0x004fd00000000000 */
[----:B---3--:R-:W-:-:S08]  /*0c00*/  DMUL R8, R8, R10 ;  /* 0x0000000a08087228 */ /* 0x008fd00000000000 */
[----:B----4-:R-:W-:-:S08]  /*0c10*/  DMUL R8, R8, R12 ;  /* 0x0000000c08087228 */ /* 0x010fd00000000000 */
[----:B-----5:R-:W-:-:S11]  /*0c20*/  DMUL R18, R8, R6 ;  /* 0x0000000608127228 */ /* 0x020fd60000000000 */
.L_x_1232:
[----:B------:R-:W-:Y:S05]  /*0c30*/  @!P1 BRA `(.L_x_1228) ;  /* 0x0000000000289947 */ /* 0x000fea0003800000 */
[----:B------:R-:W0:Y:S01]  /*0c40*/  LDC.64 R6, c[0x0][0x380] ;  /* 0x0000e000ff067b82 */ /* 0x000e220000000a00 */
[----:B------:R-:W-:Y:S02]  /*0c50*/  IMAD R3, R5, R2, R5 ;  /* 0x0000000205037224 */ /* 0x000fe400078e0205 */
[----:B------:R-:W-:-:S07]  /*0c60*/  IMAD.MOV R0, RZ, RZ, -R0 ;  /* 0x000000ffff007224 */ /* 0x000fce00078e0a00 */
.L_x_1233:
[----:B0-----:R-:W-:-:S06]  /*0c70*/  IMAD.WIDE.U32 R4, R3, 0x8, R6 ;  /* 0x0000000803047825 */ /* 0x001fcc00078e0006 */
[----:B------:R-:W2:Y:S01]  /*0c80*/  LDG.E.64.CONSTANT R4, desc[UR4][R4.64] ;  /* 0x0000000404047981 */ /* 0x000ea2000c1e9b00 */
[----:B------:R-:W-:Y:S02]  /*0c90*/  IADD3 R0, PT, PT, R0, 0x1, RZ ;  /* 0x0000000100007810 */ /* 0x000fe40007ffe0ff */
[----:B------:R-:W-:Y:S02]  /*0ca0*/  IADD3.X R3, PT, PT, R3, R2, RZ, PT, !PT ;  /* 0x0000000203037210 */ /* 0x000fe40003ffe4ff */
[----:B------:R-:W-:Y:S01]  /*0cb0*/  ISETP.NE.AND P0, PT, R0, RZ, PT ;  /* 0x000000ff0000720c */ /* 0x000fe20003f05270 */
[----:B--2---:R-:W-:-:S12]  /*0cc0*/  DMUL R18, R4, R18 ;  /* 0x0000001204127228 */ /* 0x004fd80000000000 */
[----:B------:R-:W-:Y:S05]  /*0cd0*/  @P0 BRA `(.L_x_1233) ;  /* 0xfffffffc00e40947 */ /* 0x000fea000383ffff */
.L_x_1228:
[----:B------:R-:W0:Y:S02]  /*0ce0*/  LDC.64 R2, c[0x0][0x388] ;  /* 0x0000e200ff027b82 */ /* 0x000e240000000a00 */
[----:B0-----:R-:W-:Y:S01]  /*0cf0*/  STG.E.64 desc[UR4][R2.64], R18 ;  /* 0x0000001202007986 */ /* 0x001fe2000c101b04 */
[----:B------:R-:W-:Y:S05]  /*0d00*/  EXIT ;  /* 0x000000000000794d */ /* 0x000fea0003800000 */
.L_x_1234:
        /* <DEDUP_REMOVED lines=15> */
.L_x_1848:


//--------------------- .text.det_from_lu_f32     --------------------------
	.section	.text.det_from_lu_f32,"ax",@progbits
	.align	128
        .global         det_from_lu_f32
        .type           det_from_lu_f32,@function
        .size           det_from_lu_f32,(.L_x_1849 - det_from_lu_f32)
        .other          det_from_lu_f32,@"STO_CUDA_ENTRY STV_DEFAULT"
det_from_lu_f32:
.text.det_from_lu_f32:
[----:B------:R-:W-:Y:S01]  /*0000*/  LDC R1, c[0x0][0x37c] ;  /* 0x0000df00ff017b82 */ /* 0x000fe20000000800 */
[----:B------:R-:W0:Y:S07]  /*0010*/  S2R R0, SR_TID.X ;  /* 0x0000000000007919 */ /* 0x000e2e0000002100 */
[----:B------:R-:W0:Y:S02]  /*0020*/  S2UR UR4, SR_CTAID.X ;  /* 0x00000000000479c3 */ /* 0x000e240000002500 */
[----:B0-----:R-:W-:-:S13]  /*0030*/  LOP3.LUT P0, RZ, R0, UR4, RZ, 0xfc, !PT ;  /* 0x0000000400ff7c12 */ /* 0x001fda000f80fcff */
[----:B------:R-:W-:Y:S05]  /*0040*/  @P0 EXIT ;  /* 0x000000000000094d */ /* 0x000fea0003800000 */
[----:B------:R-:W0:Y:S01]  /*0050*/  LDC.64 R2, c[0x0][0x390] ;  /* 0x0000e400ff027b82 */ /* 0x000e220000000a00 */
[----:B------:R-:W-:Y:S01]  /*0060*/  HFMA2 R22, -RZ, RZ, 1.875, 0 ;  /* 0x3f800000ff167431 */ /* 0x000fe200000001ff */
[----:B------:R-:W1:Y:S01]  /*0070*/  LDCU.64 UR4, c[0x0][0x358] ;  /* 0x00006b00ff0477ac */ /* 0x000e620008000a00 */
[----:B0-----:R-:W-:Y:S02]  /*0080*/  ISETP.NE.AND P1, PT, R2, RZ, PT ;  /* 0x000000ff0200720c */ /* 0x001fe40003f25270 */
[----:B------:R-:W-:-:S04]  /*0090*/  LOP3.LUT R3, R3, 0x1, RZ, 0xc0, !PT ;  /* 0x0000000103037812 */ /* 0x000fc800078ec0ff */
[----:B------:R-:W-:-:S04]  /*00a0*/  ISETP.NE.U32.AND P0, PT, R3, 0x1, PT ;  /* 0x000000010300780c */ /* 0x000fc80003f05070 */
[----:B------:R-:W-:-:S03]  /*00b0*/  FSEL R22, -R22, 1, !P0 ;  /* 0x3f80000016167808 */ /* 0x000fc60004000100 */
[----:B-1----:R-:W-:Y:S06]  /*00c0*/  @!P1 BRA `(.L_x_1235) ;  /* 0x0000000c00009947 */ /* 0x002fec0003800000 */
[C---:B------:R-:W-:Y:S02]  /*00d0*/  IADD3 R0, PT, PT, R2.reuse, -0x1, RZ ;  /* 0xffffffff02007810 */ /* 0x040fe40007ffe0ff */
[----:B------:R-:W-:Y:S02]  /*00e0*/  LOP3.LUT R3, R2, 0xf, RZ, 0xc0, !PT ;  /* 0x0000000f02037812 */ /* 0x000fe400078ec0ff */
[----:B------:R-:W-:Y:S02]  /*00f0*/  ISETP.GE.U32.AND P1, PT, R0, 0xf, PT ;  /* 0x0000000f0000780c */ /* 0x000fe40003f26070 */
[----:B------:R-:W-:Y:S02]  /*0100*/  ISETP.NE.AND P0, PT, R3, RZ, PT ;  /* 0x000000ff0300720c */ /* 0x000fe40003f05270 */
[----:B------:R-:W-:-:S09]  /*0110*/  MOV R5, RZ ;  /* 0x000000ff00057202 */ /* 0x000fd20000000f00 */
[----:B------:R-:W-:Y:S05]  /*0120*/  @!P1 BRA `(.L_x_1236) ;  /* 0x00000004009c9947 */ /* 0x000fea0003800000 */
[----:B------:R-:W0:Y:S01]  /*0130*/  LDC R17, c[0x0][0x390] ;  /* 0x0000e400ff117b82 */ /* 0x000e220000000800 */
[C---:B------:R-:W-:Y:S01]  /*0140*/  LOP3.LUT R5, R2.reuse, 0xfffffff0, RZ, 0xc0, !PT ;  /* 0xfffffff002057812 */ /* 0x040fe200078ec0ff */
[----:B------:R-:W-:Y:S02]  /*0150*/  HFMA2 R4, -RZ, RZ, 0, 4.17232513427734375e-07 ;  /* 0x00000007ff047431 */ /* 0x000fe400000001ff */
[C---:B------:R-:W-:Y:S01]  /*0160*/  IMAD R27, R2.reuse, 0xf, RZ ;  /* 0x0000000f021b7824 */ /* 0x040fe200078e02ff */
[C---:B------:R-:W-:Y:S01]  /*0170*/  LEA R7, R2.reuse, 0x10, 0x4 ;  /* 0x0000001002077811 */ /* 0x040fe200078e20ff */
[C---:B------:R-:W-:Y:S01]  /*0180*/  IMAD R0, R2.reuse, 0xe, RZ ;  /* 0x0000000e02007824 */ /* 0x040fe200078e02ff */
[C---:B------:R-:W-:Y:S01]  /*0190*/  SHF.L.U32 R16, R2.reuse, 0x3, RZ ;  /* 0x0000000302107819 */ /* 0x040fe200000006ff */
        /* <DEDUP_REMOVED lines=11> */
[----:B------:R-:W-:-:S07]  /*0250*/  IMAD R13, R2, 0x3, RZ ;  /* 0x00000003020d7824 */ /* 0x000fce00078e02ff */
.L_x_1237:
[----:B------:R-:W1:Y:S01]  /*0260*/  LDC.64 R18, c[0x0][0x380] ;  /* 0x0000e000ff127b82 */ /* 0x000e620000000a00 */
[----:B------:R-:W-:-:S05]  /*0270*/  IADD3 R21, PT, PT, R4, -0x7, RZ ;  /* 0xfffffff904157810 */ /* 0x000fca0007ffe0ff */
[----:B-1----:R-:W-:-:S06]  /*0280*/  IMAD.WIDE.U32 R20, R21, 0x4, R18 ;  /* 0x0000000415147825 */ /* 0x002fcc00078e0012 */
[----:B------:R-:W2:Y:S01]  /*0290*/  LDG.E.CONSTANT R21, desc[UR4][R20.64] ;  /* 0x0000000414157981 */ /* 0x000ea2000c1e9900 */
[----:B0-----:R-:W-:Y:S01]  /*02a0*/  IADD3 R23, PT, PT, R17, 0x1, RZ ;  /* 0x0000000111177810 */ /* 0x001fe20007ffe0ff */
[----:B--2---:R-:W-:-:S04]  /*02b0*/  FMUL R24, R21, R22 ;  /* 0x0000001615187220 */ /* 0x004fc80000400000 */
[----:B------:R-:W-:-:S06]  /*02c0*/  IMAD.WIDE.U32 R22, R23, 0x4, R18 ;  /* 0x0000000417167825 */ /* 0x000fcc00078e0012 */
[----:B------:R-:W2:Y:S01]  /*02d0*/  LDG.E.CONSTANT R23, desc[UR4][R22.64] ;  /* 0x0000000416177981 */ /* 0x000ea2000c1e9900 */
[----:B------:R-:W-:Y:S02]  /*02e0*/  IADD3 R25, PT, PT, R15, 0x2, RZ ;  /* 0x000000020f197810 */ /* 0x000fe40007ffe0ff */
[----:B------:R-:W-:-:S05]  /*02f0*/  IADD3 R21, PT, PT, R13, 0x3, RZ ;  /* 0x000000030d157810 */ /* 0x000fca0007ffe0ff */
[----:B------:R-:W-:-:S06]  /*0300*/  IMAD.WIDE.U32 R20, R21, 0x4, R18 ;  /* 0x0000000415147825 */ /* 0x000fcc00078e0012 */
[----:B------:R0:W3:Y:S01]  /*0310*/  LDG.E.CONSTANT R20, desc[UR4][R20.64] ;  /* 0x0000000414147981 */ /* 0x0000e2000c1e9900 */
[----:B--2---:R-:W-:Y:S01]  /*0320*/  FMUL R23, R24, R23 ;  /* 0x0000001718177220 */ /* 0x004fe20000400000 */
[----:B------:R-:W-:-:S06]  /*0330*/  IMAD.WIDE.U32 R24, R25, 0x4, R18 ;  /* 0x0000000419187825 */ /* 0x000fcc00078e0012 */
[----:B------:R1:W2:Y:S01]  /*0340*/  LDG.E.CONSTANT R24, desc[UR4][R24.64] ;  /* 0x0000000418187981 */ /* 0x0002a2000c1e9900 */
[----:B0-----:R-:W-:Y:S01]  /*0350*/  VIADD R21, R11, 0x4 ;  /* 0x000000040b157836 */ /* 0x001fe20000000000 */
[----:B-1----:R-:W-:Y:S01]  /*0360*/  IADD3 R25, PT, PT, R9, 0x5, RZ ;  /* 0x0000000509197810 */ /* 0x002fe20007ffe0ff */
[----:B--2---:R-:W-:-:S04]  /*0370*/  FMUL R23, R23, R24 ;  /* 0x0000001817177220 */ /* 0x004fc80000400000 */
[----:B---3--:R-:W-:Y:S01]  /*0380*/  FMUL R20, R23, R20 ;  /* 0x0000001417147220 */ /* 0x008fe20000400000 */
[----:B------:R-:W-:-:S04]  /*0390*/  IMAD.WIDE.U32 R22, R21, 0x4, R18 ;  /* 0x0000000415167825 */ /* 0x000fc800078e0012 */
[----:B------:R-:W-:Y:S02]  /*03a0*/  IMAD.WIDE.U32 R24, R25, 0x4, R18 ;  /* 0x0000000419187825 */ /* 0x000fe400078e0012 */
[----:B------:R-:W2:Y:S04]  /*03b0*/  LDG.E.CONSTANT R23, desc[UR4][R22.64] ;  /* 0x0000000416177981 */ /* 0x000ea8000c1e9900 */
[----:B------:R-:W3:Y:S01]  /*03c0*/  LDG.E.CONSTANT R25, desc[UR4][R24.64] ;  /* 0x0000000418197981 */ /* 0x000ee2000c1e9900 */
[----:B------:R-:W-:Y:S01]  /*03d0*/  IADD3 R21, PT, PT, R28, 0x6, RZ ;  /* 0x000000061c157810 */ /* 0x000fe20007ffe0ff */
[----:B--2---:R-:W-:-:S04]  /*03e0*/  FMUL R20, R20, R23 ;  /* 0x0000001714147220 */ /* 0x004fc80000400000 */
[----:B---3--:R-:W-:Y:S01]  /*03f0*/  FMUL R25, R20, R25 ;  /* 0x0000001914197220 */ /* 0x008fe20000400000 */
[----:B------:R-:W-:-:S06]  /*0400*/  IMAD.WIDE.U32 R20, R21, 0x4, R18 ;  /* 0x0000000415147825 */ /* 0x000fcc00078e0012 */
[----:B------:R-:W2:Y:S01]  /*0410*/  LDG.E.CONSTANT R20, desc[UR4][R20.64] ;  /* 0x0000000414147981 */ /* 0x000ea2000c1e9900 */
[----:B------:R-:W-:-:S05]  /*0420*/  IADD3 R23, PT, PT, R26, 0x7, RZ ;  /* 0x000000071a177810 */ /* 0x000fca0007ffe0ff */
[----:B------:R-:W-:-:S06]  /*0430*/  IMAD.WIDE.U32 R22, R23, 0x4, R18 ;  /* 0x0000000417167825 */ /* 0x000fcc00078e0012 */
[----:B------:R-:W3:Y:S01]  /*0440*/  LDG.E.CONSTANT R23, desc[UR4][R22.64] ;  /* 0x0000000416177981 */ /* 0x000ee2000c1e9900 */
[----:B--2---:R-:W-:Y:S01]  /*0450*/  FMUL R20, R25, R20 ;  /* 0x0000001419147220 */ /* 0x004fe20000400000 */
[----:B------:R-:W-:-:S05]  /*0460*/  IADD3 R25, PT, PT, R16, 0x8, RZ ;  /* 0x0000000810197810 */ /* 0x000fca0007ffe0ff */
[----:B------:R-:W-:-:S06]  /*0470*/  IMAD.WIDE.U32 R24, R25, 0x4, R18 ;  /* 0x0000000419187825 */ /* 0x000fcc00078e0012 */
[----:B------:R-:W2:Y:S01]  /*0480*/  LDG.E.CONSTANT R25, desc[UR4][R24.64] ;  /* 0x0000000418197981 */ /* 0x000ea2000c1e9900 */
[----:B---3--:R-:W-:Y:S01]  /*0490*/  FMUL R20, R20, R23 ;  /* 0x0000001714147220 */ /* 0x008fe20000400000 */
[----:B------:R-:W-:-:S03]  /*04a0*/  IADD3 R21, PT, PT, R14, 0x9, RZ ;  /* 0x000000090e157810 */ /* 0x000fc60007ffe0ff */
[----:B--2---:R-:W-:Y:S02]  /*04b0*/  FMUL R25, R20, R25 ;  /* 0x0000001914197220 */ /* 0x004fe40000400000 */
        /* <DEDUP_REMOVED lines=13> */
[----:B------:R0:W2:Y:S01]  /*0590*/  LDG.E.CONSTANT R20, desc[UR4][R20.64] ;  /* 0x0000000414147981 */ /* 0x0000a2000c1e9900 */
[----:B------:R-:W-:-:S05]  /*05a0*/  IADD3 R23, PT, PT, R6, 0xd, RZ ;  /* 0x0000000d06177810 */ /* 0x000fca0007ffe0ff */
[----:B------:R-:W-:Y:S01]  /*05b0*/  IMAD.WIDE.U32 R22, R23, 0x4, R18 ;  /* 0x0000000417167825 */ /* 0x000fe200078e0012 */
[----:B0-----:R-:W-:-:S05]  /*05c0*/  IADD3 R21, PT, PT, R27, 0xf, RZ ;  /* 0x0000000f1b157810 */ /* 0x001fca0007ffe0ff */
[----:B------:R-:W3:Y:S01]  /*05d0*/  LDG.E.CONSTANT R23, desc[UR4][R22.64] ;  /* 0x0000000416177981 */ /* 0x000ee2000c1e9900 */
[----:B--2---:R-:W-:Y:S01]  /*05e0*/  FMUL R20, R25, R20 ;  /* 0x0000001419147220 */ /* 0x004fe20000400000 */
[----:B------:R-:W-:-:S04]  /*05f0*/  VIADD R25, R0, 0xe ;  /* 0x0000000e00197836 */ /* 0x000fc80000000000 */
[----:B------:R-:W-:-:S04]  /*0600*/  IMAD.WIDE.U32 R24, R25, 0x4, R18 ;  /* 0x0000000419187825 */ /* 0x000fc800078e0012 */
[----:B------:R-:W-:Y:S02]  /*0610*/  IMAD.WIDE.U32 R18, R21, 0x4, R18 ;  /* 0x0000000415127825 */ /* 0x000fe400078e0012 */
[----:B------:R-:W2:Y:S04]  /*0620*/  LDG.E.CONSTANT R25, desc[UR4][R24.64] ;  /* 0x0000000418197981 */ /* 0x000ea8000c1e9900 */
[----:B------:R-:W4:Y:S01]  /*0630*/  LDG.E.CONSTANT R19, desc[UR4][R18.64] ;  /* 0x0000000412137981 */ /* 0x000f22000c1e9900 */
[----:B------:R-:W-:-:S04]  /*0640*/  IADD3 R29, PT, PT, R29, 0x10, RZ ;  /* 0x000000101d1d7810 */ /* 0x000fc80007ffe0ff */
[----:B------:R-:W-:Y:S01]  /*0650*/  ISETP.NE.AND P1, PT, R29, RZ, PT ;  /* 0x000000ff1d00720c */ /* 0x000fe20003f25270 */
[----:B---3--:R-:W-:Y:S01]  /*0660*/  FMUL R20, R20, R23 ;  /* 0x0000001714147220 */ /* 0x008fe20000400000 */
[C---:B------:R-:W-:Y:S01]  /*0670*/  IADD3 R27, PT, PT, R7.reuse, R27, RZ ;  /* 0x0000001b071b7210 */ /* 0x040fe20007ffe0ff */
[C---:B------:R-:W-:Y:S01]  /*0680*/  IMAD.IADD R16, R7.reuse, 0x1, R16 ;  /* 0x0000000107107824 */ /* 0x040fe200078e0210 */
[C---:B------:R-:W-:Y:S02]  /*0690*/  IADD3 R0, PT, PT, R7.reuse, R0, RZ ;  /* 0x0000000007007210 */ /* 0x040fe40007ffe0ff */
[C---:B------:R-:W-:Y:S02]  /*06a0*/  IADD3 R6, PT, PT, R7.reuse, R6, RZ ;  /* 0x0000000607067210 */ /* 0x040fe40007ffe0ff */
[C---:B------:R-:W-:Y:S02]  /*06b0*/  IADD3 R8, PT, PT, R7.reuse, R8, RZ ;  /* 0x0000000807087210 */ /* 0x040fe40007ffe0ff */
        /* <DEDUP_REMOVED lines=9> */
[C---:B------:R-:W-:Y:S02]  /*0750*/  IADD3 R17, PT, PT, R7.reuse, R17, RZ ;  /* 0x0000001107117210 */ /* 0x040fe40007ffe0ff */
[----:B------:R-:W-:Y:S01]  /*0760*/  IADD3 R4, PT, PT, R7, R4, RZ ;  /* 0x0000000407047210 */ /* 0x000fe20007ffe0ff */
[----:B--2---:R-:W-:-:S04]  /*0770*/  FMUL R20, R20, R25 ;  /* 0x0000001914147220 */ /* 0x004fc80000400000 */
[----:B----4-:R-:W-:Y:S01]  /*0780*/  FMUL R22, R20, R19 ;  /* 0x0000001314167220 */ /* 0x010fe20000400000 */
[----:B------:R-:W-:Y:S06]  /*0790*/  @P1 BRA `(.L_x_1237) ;  /* 0xfffffff800b01947 */ /* 0x000fec000383ffff */
.L_x_1236:
[----:B------:R-:W-:Y:S05]  /*07a0*/  @!P0 BRA `(.L_x_1235) ;  /* 0x0000000400488947 */ /* 0x000fea0003800000 */
[----:B------:R-:W-:Y:S02]  /*07b0*/  ISETP.GE.U32.AND P0, PT, R3, 0x8, PT ;  /* 0x000000080300780c */ /* 0x000fe40003f06070 */
[----:B------:R-:W-:-:S04]  /*07c0*/  LOP3.LUT R18, R2, 0x7, RZ, 0xc0, !PT ;  /* 0x0000000702127812 */ /* 0x000fc800078ec0ff */
[----:B------:R-:W-:-:S07]  /*07d0*/  ISETP.NE.AND P1, PT, R18, RZ, PT ;  /* 0x000000ff1200720c */ /* 0x000fce0003f25270 */
[----:B------:R-:W-:Y:S06]  /*07e0*/  @!P0 BRA `(.L_x_1238) ;  /* 0x0000000000a48947 */ /* 0x000fec0003800000 */
[----:B------:R-:W0:Y:S01]  /*07f0*/  LDC.64 R6, c[0x0][0x380] ;  /* 0x0000e000ff067b82 */ /* 0x000e220000000a00 */
[CC--:B------:R-:W-:Y:S02]  /*0800*/  IMAD R0, R5.reuse, R2.reuse, R2 ;  /* 0x0000000205007224 */ /* 0x0c0fe400078e0202 */
[----:B------:R-:W-:-:S03]  /*0810*/  IMAD R11, R5, R2, R5 ;  /* 0x00000002050b7224 */ /* 0x000fc600078e0205 */
[-C--:B------:R-:W-:Y:S02]  /*0820*/  IADD3 R3, PT, PT, R0, R2.reuse, RZ ;  /* 0x0000000200037210 */ /* 0x080fe40007ffe0ff */
[----:B------:R-:W-:Y:S02]  /*0830*/  IADD3 R13, PT, PT, R5, 0x1, R0 ;  /* 0x00000001050d7810 */ /* 0x000fe40007ffe000 */
[----:B------:R-:W-:Y:S02]  /*0840*/  IADD3 R0, PT, PT, R3, R2, RZ ;  /* 0x0000000203007210 */ /* 0x000fe40007ffe0ff */
[----:B------:R-:W-:-:S03]  /*0850*/  IADD3 R17, PT, PT, R5, 0x2, R3 ;  /* 0x0000000205117810 */ /* 0x000fc60007ffe003 */
[----:B------:R-:W-:Y:S01]  /*0860*/  IMAD.IADD R4, R0, 0x1, R2 ;  /* 0x0000000100047824 */ /* 0x000fe200078e0202 */
[----:B------:R-:W-:Y:S01]  /*0870*/  IADD3 R9, PT, PT, R5, 0x3, R0 ;  /* 0x0000000305097810 */ /* 0x000fe20007ffe000 */
[----:B0-----:R-:W-:-:S04]  /*0880*/  IMAD.WIDE.U32 R10, R11, 0x4, R6 ;  /* 0x000000040b0a7825 */ /* 0x001fc800078e0006 */
[--C-:B------:R-:W-:Y:S01]  /*0890*/  IMAD.WIDE.U32 R12, R13, 0x4, R6.reuse ;  /* 0x000000040d0c7825 */ /* 0x100fe200078e0006 */
[----:B------:R0:W2:Y:S01]  /*08a0*/  LDG.E.CONSTANT R3, desc[UR4][R10.64] ;  /* 0x000000040a037981 */ /* 0x0000a2000c1e9900 */
[-C--:B------:R-:W-:Y:S02]  /*08b0*/  IADD3 R14, PT, PT, R4, R2.reuse, RZ ;  /* 0x00000002040e7210 */ /* 0x080fe40007ffe0ff */
[----:B------:R-:W-:Y:S01]  /*08c0*/  IMAD.WIDE.U32 R16, R17, 0x4, R6 ;  /* 0x0000000411107825 */ /* 0x000fe200078e0006 */
[----:B------:R1:W3:Y:S01]  /*08d0*/  LDG.E.CONSTANT R0, desc[UR4][R12.64] ;  /* 0x000000040c007981 */ /* 0x0002e2000c1e9900 */
[----:B------:R-:W-:Y:S02]  /*08e0*/  IADD3 R15, PT, PT, R5, 0x4, R4 ;  /* 0x00000004050f7810 */ /* 0x000fe40007ffe004 */
[----:B------:R-:W-:Y:S01]  /*08f0*/  IMAD.WIDE.U32 R8, R9, 0x4, R6 ;  /* 0x0000000409087825 */ /* 0x000fe200078e0006 */
[----:B------:R-:W4:Y:S01]  /*0900*/  LDG.E.CONSTANT R4, desc[UR4][R16.64] ;  /* 0x0000000410047981 */ /* 0x000f22000c1e9900 */
[----:B------:R-:W-:-:S02]  /*0910*/  IADD3 R20, PT, PT, R14, R2, RZ ;  /* 0x000000020e147210 */ /* 0x000fc40007ffe0ff */
[----:B------:R-:W-:Y:S01]  /*0920*/  IADD3 R19, PT, PT, R5, 0x5, R14 ;  /* 0x0000000505137810 */ /* 0x000fe20007ffe00e */
[----:B0-----:R-:W-:Y:S01]  /*0930*/  IMAD.WIDE.U32 R10, R15, 0x4, R6 ;  /* 0x000000040f0a7825 */ /* 0x001fe200078e0006 */
[----:B------:R-:W5:Y:S01]  /*0940*/  LDG.E.CONSTANT R8, desc[UR4][R8.64] ;  /* 0x0000000408087981 */ /* 0x000f62000c1e9900 */
[C-C-:B------:R-:W-:Y:S02]  /*0950*/  IADD3 R15, PT, PT, R5.reuse, 0x6, R20.reuse ;  /* 0x00000006050f7810 */ /* 0x140fe40007ffe014 */
[----:B------:R-:W-:Y:S01]  /*0960*/  IADD3 R20, PT, PT, R5, R2, R20 ;  /* 0x0000000205147210 */ /* 0x000fe20007ffe014 */
[--C-:B-1----:R-:W-:Y:S01]  /*0970*/  IMAD.WIDE.U32 R12, R19, 0x4, R6.reuse ;  /* 0x00000004130c7825 */ /* 0x102fe200078e0006 */
[----:B------:R-:W5:Y:S02]  /*0980*/  LDG.E.CONSTANT R10, desc[UR4][R10.64] ;  /* 0x000000040a0a7981 */ /* 0x000f64000c1e9900 */
[----:B------:R-:W-:Y:S01]  /*0990*/  IADD3 R19, PT, PT, R20, 0x7, RZ ;  /* 0x0000000714137810 */ /* 0x000fe20007ffe0ff */
[----:B------:R-:W-:-:S02]  /*09a0*/  IMAD.WIDE.U32 R14, R15, 0x4, R6 ;  /* 0x000000040f0e7825 */ /* 0x000fc400078e0006 */
[----:B------:R-:W5:Y:S02]  /*09b0*/  LDG.E.CONSTANT R12, desc[UR4][R12.64] ;  /* 0x000000040c0c7981 */ /* 0x000f64000c1e9900 */
[----:B------:R-:W-:Y:S02]  /*09c0*/  IMAD.WIDE.U32 R6, R19, 0x4, R6 ;  /* 0x0000000413067825 */ /* 0x000fe400078e0006 */
[----:B------:R-:W5:Y:S04]  /*09d0*/  LDG.E.CONSTANT R14, desc[UR4][R14.64] ;  /* 0x000000040e0e7981 */ /* 0x000f68000c1e9900 */
[----:B------:R-:W5:Y:S01]  /*09e0*/  LDG.E.CONSTANT R6, desc[UR4][R6.64] ;  /* 0x0000000406067981 */ /* 0x000f62000c1e9900 */
[----:B------:R-:W-:Y:S01]  /*09f0*/  IADD3 R5, PT, PT, R5, 0x8, RZ ;  /* 0x0000000805057810 */ /* 0x000fe20007ffe0ff */
[----:B--2---:R-:W-:-:S04]  /*0a00*/  FMUL R3, R22, R3 ;  /* 0x0000000316037220 */ /* 0x004fc80000400000 */
[----:B---3--:R-:W-:-:S04]  /*0a10*/  FMUL R3, R3, R0 ;  /* 0x0000000003037220 */ /* 0x008fc80000400000 */
[----:B----4-:R-:W-:-:S04]  /*0a20*/  FMUL R3, R3, R4 ;  /* 0x0000000403037220 */ /* 0x010fc80000400000 */
[----:B-----5:R-:W-:-:S04]  /*0a30*/  FMUL R3, R3, R8 ;  /* 0x0000000803037220 */ /* 0x020fc80000400000 */
[----:B------:R-:W-:-:S04]  /*0a40*/  FMUL R3, R3, R10 ;  /* 0x0000000a03037220 */ /* 0x000fc80000400000 */
[----:B------:R-:W-:-:S04]  /*0a50*/  FMUL R3, R3, R12 ;  /* 0x0000000c03037220 */ /* 0x000fc80000400000 */
[----:B------:R-:W-:-:S04]  /*0a60*/  FMUL R3, R3, R14 ;  /* 0x0000000e03037220 */ /* 0x000fc80000400000 */
[----:B------:R-:W-:-:S07]  /*0a70*/  FMUL R22, R3, R6 ;  /* 0x0000000603167220 */ /* 0x000fce0000400000 */
.L_x_1238:
        /* <DEDUP_REMOVED lines=9> */
[C---:B------:R-:W-:Y:S02]  /*0b10*/  IADD3 R11, PT, PT, R5.reuse, 0x1, R3 ;  /* 0x00000001050b7810 */ /* 0x040fe40007ffe003 */
[C-C-:B------:R-:W-:Y:S02]  /*0b20*/  IADD3 R13, PT, PT, R5.reuse, 0x2, R4.reuse ;  /* 0x00000002050d7810 */ /* 0x140fe40007ffe004 */
[----:B------:R-:W-:-:S04]  /*0b30*/  IADD3 R3, PT, PT, R5, R2, R4 ;  /* 0x0000000205037210 */ /* 0x000fc80007ffe004 */
[----:B------:R-:W-:Y:S01]  /*0b40*/  IADD3 R3, PT, PT, R3, 0x3, RZ ;  /* 0x0000000303037810 */ /* 0x000fe20007ffe0ff */
[----:B0-----:R-:W-:-:S04]  /*0b50*/  IMAD.WIDE.U32 R8, R9, 0x4, R6 ;  /* 0x0000000409087825 */ /* 0x001fc800078e0006 */
[--C-:B------:R-:W-:Y:S02]  /*0b60*/  IMAD.WIDE.U32 R10, R11, 0x4, R6.reuse ;  /* 0x000000040b0a7825 */ /* 0x100fe400078e0006 */
[----:B------:R-:W2:Y:S02]  /*0b70*/  LDG.E.CONSTANT R9, desc[UR4][R8.64] ;  /* 0x0000000408097981 */ /* 0x000ea4000c1e9900 */
[--C-:B------:R-:W-:Y:S02]  /*0b80*/  IMAD.WIDE.U32 R12, R13, 0x4, R6.reuse ;  /* 0x000000040d0c7825 */ /* 0x100fe400078e0006 */
[----:B------:R-:W3:Y:S02]  /*0b90*/  LDG.E.CONSTANT R11, desc[UR4][R10.64] ;  /* 0x000000040a0b7981 */ /* 0x000ee4000c1e9900 */
[----:B------:R-:W-:Y:S02]  /*0ba0*/  IMAD.WIDE.U32 R6, R3, 0x4, R6 ;  /* 0x0000000403067825 */ /* 0x000fe400078e0006 */
[----:B------:R-:W4:Y:S04]  /*0bb0*/  LDG.E.CONSTANT R13, desc[UR4][R12.64] ;  /* 0x000000040c0d7981 */ /* 0x000f28000c1e9900 */
[----:B------:R-:W5:Y:S01]  /*0bc0*/  LDG.E.CONSTANT R6, desc[UR4][R6.64] ;  /* 0x0000000406067981 */ /* 0x000f62000c1e9900 */
[----:B------:R-:W-:Y:S01]  /*0bd0*/  IADD3 R5, PT, PT, R5, 0x4, RZ ;  /* 0x0000000405057810 */ /* 0x000fe20007ffe0ff */
[----:B--2---:R-:W-:-:S04]  /*0be0*/  FMUL R22, R22, R9 ;  /* 0x0000000916167220 */ /* 0x004fc80000400000 */
[----:B---3--:R-:W-:-:S04]  /*0bf0*/  FMUL R22, R22, R11 ;  /* 0x0000000b16167220 */ /* 0x008fc80000400000 */
[----:B----4-:R-:W-:-:S04]  /*0c00*/  FMUL R3, R22, R13 ;  /* 0x0000000d16037220 */ /* 0x010fc80000400000 */
[----:B-----5:R-:W-:-:S07]  /*0c10*/  FMUL R22, R3, R6 ;  /* 0x0000000603167220 */ /* 0x020fce0000400000 */
.L_x_1239:
[----:B------:R-:W-:Y:S05]  /*0c20*/  @!P1 BRA `(.L_x_1235) ;  /* 0x0000000000289947 */ /* 0x000fea0003800000 */
[----:B------:R-:W0:Y:S01]  /*0c30*/  LDC.64 R6, c[0x0][0x380] ;  /* 0x0000e000ff067b82 */ /* 0x000e220000000a00 */
[----:B------:R-:W-:Y:S01]  /*0c40*/  IMAD R3, R5, R2, R5 ;  /* 0x0000000205037224 */ /* 0x000fe200078e0205 */
[----:B------:R-:W-:-:S07]  /*0c50*/  IADD3 R0, PT, PT, -R0, RZ, RZ ;  /* 0x000000ff00007210 */ /* 0x000fce0007ffe1ff */
.L_x_1240:
[----:B0-----:R-:W-:-:S06]  /*0c60*/  IMAD.WIDE.U32 R4, R3, 0x4, R6 ;  /* 0x0000000403047825 */ /* 0x001fcc00078e0006 */
[----:B------:R-:W2:Y:S01]  /*0c70*/  LDG.E.CONSTANT R5, desc[UR4][R4.64] ;  /* 0x0000000404057981 */ /* 0x000ea2000c1e9900 */
[----:B------:R-:W-:Y:S02]  /*0c80*/  IADD3 R0, PT, PT, R0, 0x1, RZ ;  /* 0x0000000100007810 */ /* 0x000fe40007ffe0ff */
[----:B------:R-:W-:Y:S02]  /*0c90*/  IADD3.X R3, PT, PT, R3, R2, RZ, PT, !PT ;  /* 0x0000000203037210 */ /* 0x000fe40003ffe4ff */
[----:B------:R-:W-:Y:S01]  /*0ca0*/  ISETP.NE.AND P0, PT, R0, RZ, PT ;  /* 0x000000ff0000720c */ /* 0x000fe20003f05270 */
[----:B--2---:R-:W-:-:S12]  /*0cb0*/  FMUL R22, R5, R22 ;  /* 0x0000001605167220 */ /* 0x004fd80000400000 */
[----:B------:R-:W-:Y:S05]  /*0cc0*/  @P0 BRA `(.L_x_1240) ;  /* 0xfffffffc00e40947 */ /* 0x000fea000383ffff */
.L_x_1235:
[----:B------:R-:W0:Y:S02]  /*0cd0*/  LDC.64 R2, c[0x0][0x388] ;  /* 0x0000e200ff027b82 */ /* 0x000e240000000a00 */
[----:B0-----:R-:W-:Y:S01]  /*0ce0*/  STG.E desc[UR4][R2.64], R22 ;  /* 0x0000001602007986 */ /* 0x001fe2000c101904 */
[----:B------:R-:W-:Y:S05]  /*0cf0*/  EXIT ;  /* 0x000000000000794d */ /* 0x000fea0003800000 */
.L_x_1241:
        /* <DEDUP_REMOVED lines=16> */
.L_x_1849:


//--------------------- .text.qr_decompose_f64    --------------------------
	.section	.text.qr_decompose_f64,"ax",@progbits
	.align	128
        .global         qr_decompose_f64
        .type           qr_decompose_f64,@function
        .size           qr_decompose_f64,(.L_x_1811 - qr_decompose_f64)
        .other          qr_decompose_f64,@"STO_CUDA_ENTRY STV_DEFAULT"
qr_decompose_f64:
.text.qr_decompose_f64:
[----:B------:R-:W-:Y:S01]  /*0000*/  LDC R1, c[0x0][0x37c] ;  /* 0x0000df00ff017b82 */ /* 0x000fe20000000800 */
[----:B------:R-:W0:Y:S07]  /*0010*/  S2R R0, SR_TID.X ;  /* 0x0000000000007919 */ /* 0x000e2e0000002100 */
[----:B------:R-:W0:Y:S02]  /*0020*/  S2UR UR4, SR_CTAID.X ;  /* 0x00000000000479c3 */ /* 0x000e240000002500 */
[----:B0-----:R-:W-:-:S13]  /*0030*/  LOP3.LUT P0, RZ, R0, UR4, RZ, 0xfc, !PT ;  /* 0x0000000400ff7c12 */ /* 0x001fda000f80fcff */
[----:B------:R-:W-:Y:S05]  /*0040*/  @P0 EXIT ;  /* 0x000000000000094d */ /* 0x000fea0003800000 */
[----:B------:R-:W0:Y:S01]  /*0050*/  LDCU.64 UR14, c[0x0][0x398] ;  /* 0x00007300ff0e77ac */ /* 0x000e220008000a00 */
[----:B------:R-:W1:Y:S01]  /*0060*/  LDCU UR4, c[0x0][0x3a0] ;  /* 0x00007400ff0477ac */ /* 0x000e620008000800 */
[----:B------:R-:W2:Y:S01]  /*0070*/  LDCU.64 UR10, c[0x0][0x358] ;  /* 0x00006b00ff0a77ac */ /* 0x000ea20008000a00 */
[----:B0-----:R-:W-:Y:S02]  /*0080*/  UISETP.LT.U32.AND UP1, UPT, UR14, UR15, UPT ;  /* 0x0000000f0e00728c */ /* 0x001fe4000bf21070 */
[----:B-1----:R-:W-:Y:S02]  /*0090*/  UISETP.NE.AND UP0, UPT, UR4, URZ, UPT ;  /* 0x000000ff0400728c */ /* 0x002fe4000bf05270 */
[----:B------:R-:W-:-:S04]  /*00a0*/  USEL UR5, UR14, UR15, UP1 ;  /* 0x0000000f0e057287 */ /* 0x000fc80008800000 */
[----:B------:R-:W-:Y:S02]  /*00b0*/  USEL UR12, UR5, UR14, UP0 ;  /* 0x0000000e050c7287 */ /* 0x000fe40008000000 */
[----:B------:R-:W-:-:S09]  /*00c0*/  UISETP.NE.AND UP0, UPT, UR14, URZ, UPT ;  /* 0x000000ff0e00728c */ /* 0x000fd2000bf05270 */
[----:B--2---:R-:W-:Y:S05]  /*00d0*/  BRA.U !UP0, `(.L_x_1242) ;  /* 0x0000000908187547 */ /* 0x004fea000b800000 */
[----:B------:R-:W-:Y:S02]  /*00e0*/  ULOP3.LUT UR6, UR12, 0x7, URZ, 0xc0, !UPT ;  /* 0x000000070c067892 */ /* 0x000fe4000f8ec0ff */
[----:B------:R-:W-:Y:S02]  /*00f0*/  ULOP3.LUT UR7, UR12, 0x3, URZ, 0xc0, !UPT ;  /* 0x000000030c077892 */ /* 0x000fe4000f8ec0ff */
[----:B------:R-:W-:Y:S02]  /*0100*/  UIADD3 UR4, UPT, UPT, UR6, -0x1, URZ ;  /* 0xffffffff06047890 */ /* 0x000fe4000fffe0ff */
[----:B------:R-:W-:Y:S02]  /*0110*/  ULOP3.LUT UR8, UR12, 0xfffffff8, URZ, 0xc0, !UPT ;  /* 0xfffffff80c087892 */ /* 0x000fe4000f8ec0ff */
[----:B------:R-:W-:-:S03]  /*0120*/  UISETP.GE.U32.AND UP0, UPT, UR4, 0x3, UPT ;  /* 0x000000030400788c */ /* 0x000fc6000bf06070 */
[----:B------:R-:W-:-:S08]  /*0130*/  UMOV UR4, URZ ;  /* 0x000000ff00047c82 */ /* 0x000fd00008000000 */
.L_x_1248:
[----:B------:R-:W-:-:S09]  /*0140*/  UISETP.NE.AND UP1, UPT, UR12, URZ, UPT ;  /* 0x000000ff0c00728c */ /* 0x000fd2000bf25270 */
[----:B0123--:R-:W-:Y:S05]  /*0150*/  BRA.U !UP1, `(.L_x_1243) ;  /* 0x0000000509e87547 */ /* 0x00ffea000b800000 */
[----:B------:R-:W-:Y:S01]  /*0160*/  UISETP.GE.U32.AND UP1, UPT, UR12, 0x8, UPT ;  /* 0x000000080c00788c */ /* 0x000fe2000bf26070 */
[----:B------:R-:W-:Y:S01]  /*0170*/  HFMA2 R0, -RZ, RZ, 0, 0 ;  /* 0x00000000ff007431 */ /* 0x000fe200000001ff */
[----:B------:R-:W-:-:S07]  /*0180*/  UIMAD UR9, UR12, UR4, URZ ;  /* 0x000000040c0972a4 */ /* 0x000fce000f8e02ff */
[----:B------:R-:W-:Y:S05]  /*0190*/  BRA.U !UP1, `(.L_x_1244) ;  /* 0x0000000109e87547 */ /* 0x000fea000b800000 */
[----:B------:R-:W0:Y:S01]  /*01a0*/  LDC.64 R2, c[0x0][0x380] ;  /* 0x0000e000ff027b82 */ /* 0x000e220000000a00 */
[----:B------:R-:W-:-:S07]  /*01b0*/  IMAD.MOV.U32 R0, RZ, RZ, RZ ;  /* 0x000000ffff007224 */ /* 0x000fce00078e00ff */
.L_x_1245:
[C---:B-1----:R-:W-:Y:S01]  /*01c0*/  IADD3 R4, PT, PT, R0.reuse, 0x1, RZ ;  /* 0x0000000100047810 */ /* 0x042fe20007ffe0ff */
[C---:B------:R-:W-:Y:S01]  /*01d0*/  VIADD R5, R0.reuse, 0x2 ;  /* 0x0000000200057836 */ /* 0x040fe20000000000 */
[----:B------:R-:W-:Y:S01]  /*01e0*/  IADD3 R6, PT, PT, R0, 0x3, RZ ;  /* 0x0000000300067810 */ /* 0x000fe20007ffe0ff */
[----:B------:R-:W-:Y:S01]  /*01f0*/  IMAD.MOV.U32 R12, RZ, RZ, RZ ;  /* 0x000000ffff0c7224 */ /* 0x000fe200078e00ff */
[----:B------:R-:W-:Y:S01]  /*0200*/  ISETP.NE.AND P5, PT, R4, UR4, PT ;  /* 0x0000000404007c0c */ /* 0x000fe2000bfa5270 */
[C---:B------:R-:W-:Y:S01]  /*0210*/  VIADD R4, R0.reuse, 0x4 ;  /* 0x0000000400047836 */ /* 0x040fe20000000000 */
[----:B------:R-:W-:Y:S01]  /*0220*/  IADD3 R21, PT, PT, R0, UR9, RZ ;  /* 0x0000000900157c10 */ /* 0x000fe2000fffe0ff */
[----:B------:R-:W-:Y:S01]  /*0230*/  IMAD.MOV.U32 R14, RZ, RZ, RZ ;  /* 0x000000ffff0e7224 */ /* 0x000fe200078e00ff */
[----:B------:R-:W-:Y:S01]  /*0240*/  ISETP.NE.AND P4, PT, R5, UR4, PT ;  /* 0x0000000405007c0c */ /* 0x000fe2000bf85270 */
[----:B------:R-:W-:Y:S01]  /*0250*/  IMAD.MOV.U32 R18, RZ, RZ, RZ ;  /* 0x000000ffff127224 */ /* 0x000fe200078e00ff */
[----:B------:R-:W-:Y:S01]  /*0260*/  ISETP.NE.AND P2, PT, R4, UR4, PT ;  /* 0x0000000404007c0c */ /* 0x000fe2000bf45270 */
[----:B------:R-:W-:Y:S01]  /*0270*/  VIADD R4, R0, 0x6 ;  /* 0x0000000600047836 */ /* 0x000fe20000000000 */
[----:B------:R-:W-:Y:S01]  /*0280*/  ISETP.NE.AND P3, PT, R6, UR4, PT ;  /* 0x0000000406007c0c */ /* 0x000fe2000bf65270 */
[C---:B------:R-:W-:Y:S01]  /*0290*/  VIADD R6, R0.reuse, 0x7 ;  /* 0x0000000700067836 */ /* 0x040fe20000000000 */
[C---:B------:R-:W-:Y:S01]  /*02a0*/  IADD3 R5, PT, PT, R0.reuse, 0x5, RZ ;  /* 0x0000000500057810 */ /* 0x040fe20007ffe0ff */
[C---:B------:R-:W-:Y:S01]  /*02b0*/  VIADD R23, R21.reuse, 0x4 ;  /* 0x0000000415177836 */ /* 0x040fe20000000000 */
[----:B------:R-:W-:Y:S01]  /*02c0*/  ISETP.NE.AND P6, PT, R0, UR4, PT ;  /* 0x0000000400007c0c */ /* 0x000fe2000bfc5270 */
[----:B------:R-:W-:Y:S01]  /*02d0*/  IMAD.MOV.U32 R20, RZ, RZ, RZ ;  /* 0x000000ffff147224 */ /* 0x000fe200078e00ff */
[----:B------:R-:W-:-:S02]  /*02e0*/  IADD3 R7, PT, PT, R21, 0x1, RZ ;  /* 0x0000000115077810 */ /* 0x000fc40007ffe0ff */
[----:B------:R-:W-:Y:S02]  /*02f0*/  ISETP.NE.AND P1, PT, R5, UR4, PT ;  /* 0x0000000405007c0c */ /* 0x000fe4000bf25270 */
[----:B------:R-:W-:Y:S01]  /*0300*/  ISETP.NE.AND P0, PT, R4, UR4, PT ;  /* 0x0000000404007c0c */ /* 0x000fe2000bf05270 */
[--C-:B0-----:R-:W-:Y:S01]  /*0310*/  IMAD.WIDE.U32 R4, R21, 0x8, R2.reuse ;  /* 0x0000000815047825 */ /* 0x101fe200078e0002 */
[----:B------:R-:W-:Y:S02]  /*0320*/  FSEL R13, RZ, 1.875, P6 ;  /* 0x3ff00000ff0d7808 */ /* 0x000fe40003000000 */
[----:B------:R-:W-:Y:S01]  /*0330*/  ISETP.NE.AND P6, PT, R6, UR4, PT ;  /* 0x0000000406007c0c */ /* 0x000fe2000bfc5270 */
[----:B------:R-:W-:Y:S01]  /*0340*/  IMAD.WIDE.U32 R6, R7, 0x8, R2 ;  /* 0x0000000807067825 */ /* 0x000fe200078e0002 */
[----:B------:R-:W-:Y:S01]  /*0350*/  FSEL R15, RZ, 1.875, P5 ;  /* 0x3ff00000ff0f7808 */ /* 0x000fe20002800000 */
[----:B------:R0:W-:Y:S01]  /*0360*/  STG.E.64 desc[UR10][R4.64], R12 ;  /* 0x0000000c04007986 */ /* 0x0001e2000c101b0a */
[----:B------:R-:W-:-:S02]  /*0370*/  IADD3 R9, PT, PT, R21, 0x2, RZ ;  /* 0x0000000215097810 */ /* 0x000fc40007ffe0ff */
[----:B------:R-:W-:Y:S01]  /*0380*/  IADD3 R11, PT, PT, R21, 0x3, RZ ;  /* 0x00000003150b7810 */ /* 0x000fe20007ffe0ff */
[----:B------:R1:W-:Y:S01]  /*0390*/  STG.E.64 desc[UR10][R6.64], R14 ;  /* 0x0000000e06007986 */ /* 0x0003e2000c101b0a */
[----:B------:R-:W-:Y:S01]  /*03a0*/  FSEL R17, RZ, 1.875, P4 ;  /* 0x3ff00000ff117808 */ /* 0x000fe20002000000 */
[--C-:B------:R-:W-:Y:S01]  /*03b0*/  IMAD.WIDE.U32 R8, R9, 0x8, R2.reuse ;  /* 0x0000000809087825 */ /* 0x100fe200078e0002 */
[----:B------:R-:W-:Y:S02]  /*03c0*/  MOV R16, RZ ;  /* 0x000000ff00107202 */ /* 0x000fe40000000f00 */
[----:B------:R-:W-:Y:S01]  /*03d0*/  FSEL R19, RZ, 1.875, P3 ;  /* 0x3ff00000ff137808 */ /* 0x000fe20001800000 */
[--C-:B------:R-:W-:Y:S01]  /*03e0*/  IMAD.WIDE.U32 R10, R11, 0x8, R2.reuse ;  /* 0x000000080b0a7825 */ /* 0x100fe200078e0002 */
[----:B------:R-:W-:Y:S01]  /*03f0*/  IADD3 R25, PT, PT, R21, 0x7, RZ ;  /* 0x0000000715197810 */ /* 0x000fe20007ffe0ff */
[----:B------:R2:W-:Y:S01]  /*0400*/  STG.E.64 desc[UR10][R8.64], R16 ;  /* 0x0000001008007986 */ /* 0x0005e2000c101b0a */
[----:B------:R-:W-:Y:S01]  /*0410*/  IADD3 R0, PT, PT, R0, 0x8, RZ ;  /* 0x0000000800007810 */ /* 0x000fe20007ffe0ff */
[--C-:B0-----:R-:W-:Y:S01]  /*0420*/  IMAD.WIDE.U32 R4, R23, 0x8, R2.reuse ;  /* 0x0000000817047825 */ /* 0x101fe200078e0002 */
[----:B------:R-:W-:Y:S01]  /*0430*/  FSEL R13, RZ, 1.875, P2 ;  /* 0x3ff00000ff0d7808 */ /* 0x000fe20001000000 */
[----:B------:R0:W-:Y:S01]  /*0440*/  STG.E.64 desc[UR10][R10.64], R18 ;  /* 0x000000120a007986 */ /* 0x0001e2000c101b0a */
[C---:B-1----:R-:W-:Y:S01]  /*0450*/  IADD3 R7, PT, PT, R21.reuse, 0x5, RZ ;  /* 0x0000000515077810 */ /* 0x042fe20007ffe0ff */
[----:B------:R-:W-:Y:S01]  /*0460*/  VIADD R23, R21, 0x6 ;  /* 0x0000000615177836 */ /* 0x000fe20000000000 */
[----:B------:R-:W-:Y:S01]  /*0470*/  FSEL R15, RZ, 1.875, P1 ;  /* 0x3ff00000ff0f7808 */ /* 0x000fe20000800000 */
[----:B------:R1:W-:Y:S01]  /*0480*/  STG.E.64 desc[UR10][R4.64], R12 ;  /* 0x0000000c04007986 */ /* 0x0003e2000c101b0a */
[----:B------:R-:W-:Y:S01]  /*0490*/  FSEL R21, RZ, 1.875, P6 ;  /* 0x3ff00000ff157808 */ /* 0x000fe20003000000 */
[----:B------:R-:W-:Y:S01]  /*04a0*/  IMAD.WIDE.U32 R6, R7, 0x8, R2 ;  /* 0x0000000807067825 */ /* 0x000fe200078e0002 */
[----:B--2---:R-:W-:-:S03]  /*04b0*/  FSEL R17, RZ, 1.875, P0 ;  /* 0x3ff00000ff117808 */ /* 0x004fc60000000000 */
[--C-:B------:R-:W-:Y:S01]  /*04c0*/  IMAD.WIDE.U32 R8, R23, 0x8, R2.reuse ;  /* 0x0000000817087825 */ /* 0x100fe200078e0002 */
[----:B------:R1:W-:Y:S01]  /*04d0*/  STG.E.64 desc[UR10][R6.64], R14 ;  /* 0x0000000e06007986 */ /* 0x0003e2000c101b0a */
[----:B------:R-:W-:Y:S02]  /*04e0*/  ISETP.NE.AND P0, PT, R0, UR8, PT ;  /* 0x0000000800007c0c */ /* 0x000fe4000bf05270 */
[----:B0-----:R-:W-:Y:S01]  /*04f0*/  IMAD.WIDE.U32 R10, R25, 0x8, R2 ;  /* 0x00000008190a7825 */ /* 0x001fe200078e0002 */
[----:B------:R1:W-:Y:S04]  /*0500*/  STG.E.64 desc[UR10][R8.64], R16 ;  /* 0x0000001008007986 */ /* 0x0003e8000c101b0a */
[----:B------:R1:W-:Y:S06]  /*0510*/  STG.E.64 desc[UR10][R10.64], R20 ;  /* 0x000000140a007986 */ /* 0x0003ec000c101b0a */
[----:B------:R-:W-:Y:S05]  /*0520*/  @P0 BRA `(.L_x_1245) ;  /* 0xfffffffc00240947 */ /* 0x000fea000383ffff */
[----:B------:R-:W-:-:S07]  /*0530*/  IMAD.U32 R0, RZ, RZ, UR8 ;  /* 0x00000008ff007e24 */ /* 0x000fce000f8e00ff */
.L_x_1244:
[----:B------:R-:W-:-:S09]  /*0540*/  UISETP.NE.AND UP1, UPT, UR6, URZ, UPT ;  /* 0x000000ff0600728c */ /* 0x000fd2000bf25270 */
[----:B------:R-:W-:Y:S05]  /*0550*/  BRA.U !UP1, `(.L_x_1243) ;  /* 0x0000000109e87547 */ /* 0x000fea000b800000 */
[----:B------:R-:W-:Y:S01]  /*0560*/  UISETP.NE.AND UP1, UPT, UR7, URZ, UPT ;  /* 0x000000ff0700728c */ /* 0x000fe2000bf25270 */
[----:B------:R-:W-:Y:S10]  /*0570*/  BRA.U !UP0, `(.L_x_1246) ;  /* 0x0000000108747547 */ /* 0x000ff4000b800000 */
[----:B-1----:R-:W0:Y:S01]  /*0580*/  LDC.64 R8, c[0x0][0x380] ;  /* 0x0000e000ff087b82 */ /* 0x002e220000000a00 */
[C---:B------:R-:W-:Y:S01]  /*0590*/  IADD3 R5, PT, PT, R0.reuse, 0x3, RZ ;  /* 0x0000000300057810 */ /* 0x040fe20007ffe0ff */
[C---:B------:R-:W-:Y:S01]  /*05a0*/  VIADD R3, R0.reuse, UR9 ;  /* 0x0000000900037c36 */ /* 0x040fe20008000000 */
[C---:B------:R-:W-:Y:S01]  /*05b0*/  IADD3 R2, PT, PT, R0.reuse, 0x1, RZ ;  /* 0x0000000100027810 */ /* 0x040fe20007ffe0ff */
[C---:B------:R-:W-:Y:S01]  /*05c0*/  VIADD R4, R0.reuse, 0x2 ;  /* 0x0000000200047836 */ /* 0x040fe20000000000 */
[----:B------:R-:W-:Y:S01]  /*05d0*/  ISETP.NE.AND P3, PT, R5, UR4, PT ;  /* 0x0000000405007c0c */ /* 0x000fe2000bf65270 */
[C---:B------:R-:W-:Y:S01]  /*05e0*/  VIADD R7, R3.reuse, 0x2 ;  /* 0x0000000203077836 */ /* 0x040fe20000000000 */
[C---:B------:R-:W-:Y:S01]  /*05f0*/  IADD3 R5, PT, PT, R3.reuse, 0x1, RZ ;  /* 0x0000000103057810 */ /* 0x040fe20007ffe0ff */
[----:B------:R-:W-:Y:S01]  /*0600*/  HFMA2 R12, -RZ, RZ, 0, 0 ;  /* 0x00000000ff0c7431 */ /* 0x000fe200000001ff */
[----:B------:R-:W-:Y:S01]  /*0610*/  IADD3 R13, PT, PT, R3, 0x3, RZ ;  /* 0x00000003030d7810 */ /* 0x000fe20007ffe0ff */
[----:B------:R-:W-:Y:S01]  /*0620*/  IMAD.MOV.U32 R10, RZ, RZ, RZ ;  /* 0x000000ffff0a7224 */ /* 0x000fe200078e00ff */
[----:B------:R-:W-:Y:S01]  /*0630*/  ISETP.NE.AND P0, PT, R0, UR4, PT ;  /* 0x0000000400007c0c */ /* 0x000fe2000bf05270 */
[----:B------:R-:W-:Y:S01]  /*0640*/  IMAD.MOV.U32 R14, RZ, RZ, RZ ;  /* 0x000000ffff0e7224 */ /* 0x000fe200078e00ff */
[----:B------:R-:W-:Y:S01]  /*0650*/  ISETP.NE.AND P1, PT, R2, UR4, PT ;  /* 0x0000000402007c0c */ /* 0x000fe2000bf25270 */
[----:B------:R-:W-:Y:S01]  /*0660*/  VIADD R0, R0, 0x4 ;  /* 0x0000000400007836 */ /* 0x000fe20000000000 */
[----:B------:R-:W-:-:S02]  /*0670*/  ISETP.NE.AND P2, PT, R4, UR4, PT ;  /* 0x0000000404007c0c */ /* 0x000fc4000bf45270 */
[----:B------:R-:W-:Y:S02]  /*0680*/  FSEL R11, RZ, 1.875, P0 ;  /* 0x3ff00000ff0b7808 */ /* 0x000fe40000000000 */
        /* <DEDUP_REMOVED lines=12> */
.L_x_1246:
[----:B------:R-:W-:Y:S05]  /*0750*/  BRA.U !UP1, `(.L_x_1243) ;  /* 0x0000000109687547 */ /* 0x000fea000b800000 */
[----:B------:R-:W-:Y:S02]  /*0760*/  UISETP.NE.AND UP1, UPT, UR7, 0x1, UPT ;  /* 0x000000010700788c */ /* 0x000fe4000bf25270 */
[----:B------:R-:W-:-:S07]  /*0770*/  ULOP3.LUT UP2, URZ, UR12, 0x1, URZ, 0xc0, !UPT ;  /* 0x000000010cff7892 */ /* 0x000fce000f84c0ff */
[----:B------:R-:W-:Y:S05]  /*0780*/  BRA.U !UP1, `(.L_x_1247) ;  /* 0x00000001093c7547 */ /* 0x000fea000b800000 */
[----:B0-----:R-:W0:Y:S01]  /*0790*/  LDC.64 R2, c[0x0][0x380] ;  /* 0x0000e000ff027b82 */ /* 0x001e220000000a00 */
[C---:B-1----:R-:W-:Y:S01]  /*07a0*/  VIADD R5, R0.reuse, UR9 ;  /* 0x0000000900057c36 */ /* 0x042fe20008000000 */
[C---:B------:R-:W-:Y:S01]  /*07b0*/  IADD3 R4, PT, PT, R0.reuse, 0x1, RZ ;  /* 0x0000000100047810 */ /* 0x040fe20007ffe0ff */
[----:B------:R-:W-:Y:S01]  /*07c0*/  HFMA2 R8, -RZ, RZ, 0, 0 ;  /* 0x00000000ff087431 */ /* 0x000fe200000001ff */
[C---:B------:R-:W-:Y:S01]  /*07d0*/  ISETP.NE.AND P0, PT, R0.reuse, UR4, PT ;  /* 0x0000000400007c0c */ /* 0x040fe2000bf05270 */
[----:B------:R-:W-:Y:S01]  /*07e0*/  IMAD.MOV.U32 R6, RZ, RZ, RZ ;  /* 0x000000ffff067224 */ /* 0x000fe200078e00ff */
[----:B------:R-:W-:Y:S01]  /*07f0*/  IADD3 R11, PT, PT, R5, 0x1, RZ ;  /* 0x00000001050b7810 */ /* 0x000fe20007ffe0ff */
[----:B------:R-:W-:Y:S01]  /*0800*/  VIADD R0, R0, 0x2 ;  /* 0x0000000200007836 */ /* 0x000fe20000000000 */
[----:B------:R-:W-:Y:S02]  /*0810*/  ISETP.NE.AND P1, PT, R4, UR4, PT ;  /* 0x0000000404007c0c */ /* 0x000fe4000bf25270 */
[----:B------:R-:W-:-:S02]  /*0820*/  FSEL R7, RZ, 1.875, P0 ;  /* 0x3ff00000ff077808 */ /* 0x000fc40000000000 */
[----:B------:R-:W-:Y:S01]  /*0830*/  FSEL R9, RZ, 1.875, P1 ;  /* 0x3ff00000ff097808 */ /* 0x000fe20000800000 */
[----:B0-----:R-:W-:-:S04]  /*0840*/  IMAD.WIDE.U32 R4, R5, 0x8, R2 ;  /* 0x0000000805047825 */ /* 0x001fc800078e0002 */
[----:B------:R-:W-:Y:S01]  /*0850*/  IMAD.WIDE.U32 R2, R11, 0x8, R2 ;  /* 0x000000080b027825 */ /* 0x000fe200078e0002 */
[----:B------:R2:W-:Y:S04]  /*0860*/  STG.E.64 desc[UR10][R4.64], R6 ;  /* 0x0000000604007986 */ /* 0x0005e8000c101b0a */
[----:B------:R2:W-:Y:S02]  /*0870*/  STG.E.64 desc[UR10][R2.64], R8 ;  /* 0x0000000802007986 */ /* 0x0005e4000c101b0a */
.L_x_1247:
[----:B------:R-:W-:Y:S05]  /*0880*/  BRA.U !UP2, `(.L_x_1243) ;  /* 0x000000010a1c7547 */ /* 0x000fea000b800000 */
[----:B0-2---:R-:W0:Y:S01]  /*0890*/  LDC.64 R2, c[0x0][0x380] ;  /* 0x0000e000ff027b82 */ /* 0x005e220000000a00 */
[C---:B-1----:R-:W-:Y:S01]  /*08a0*/  IADD3 R7, PT, PT, R0.reuse, UR9, RZ ;  /* 0x0000000900077c10 */ /* 0x042fe2000fffe0ff */
[----:B------:R-:W-:Y:S01]  /*08b0*/  IMAD.MOV.U32 R4, RZ, RZ, RZ ;  /* 0x000000ffff047224 */ /* 0x000fe200078e00ff */
[----:B------:R-:W-:-:S04]  /*08c0*/  ISETP.NE.AND P0, PT, R0, UR4, PT ;  /* 0x0000000400007c0c */ /* 0x000fc8000bf05270 */
[----:B------:R-:W-:Y:S01]  /*08d0*/  FSEL R5, RZ, 1.875, P0 ;  /* 0x3ff00000ff057808 */ /* 0x000fe20000000000 */
[----:B0-----:R-:W-:-:S05]  /*08e0*/  IMAD.WIDE.U32 R2, R7, 0x8, R2 ;  /* 0x0000000807027825 */ /* 0x001fca00078e0002 */
[----:B------:R3:W-:Y:S03]  /*08f0*/  STG.E.64 desc[UR10][R2.64], R4 ;  /* 0x0000000402007986 */ /* 0x0007e6000c101b0a */
.L_x_1243:
[----:B------:R-:W4:Y:S01]  /*0900*/  LDCU UR14, c[0x0][0x398] ;  /* 0x00007300ff0e77ac */ /* 0x000f220008000800 */
[----:B------:R-:W-:-:S04]  /*0910*/  UIADD3 UR4, UPT, UPT, UR4, 0x1, URZ ;  /* 0x0000000104047890 */ /* 0x000fc8000fffe0ff */
[----:B----4-:R-:W-:-:S09]  /*0920*/  UISETP.NE.AND UP1, UPT, UR4, UR14, UPT ;  /* 0x0000000e0400728c */ /* 0x010fd2000bf25270 */
[----:B------:R-:W-:Y:S05]  /*0930*/  BRA.U UP1, `(.L_x_1248) ;  /* 0xfffffff901007547 */ /* 0x000fea000b83ffff */
.L_x_1242:
[----:B------:R-:W-:-:S13]  /*0940*/  ISETP.NE.AND P0, PT, RZ, UR5, PT ;  /* 0x00000005ff007c0c */ /* 0x000fda000bf05270 */
[----:B------:R-:W-:Y:S05]  /*0950*/  @!P0 EXIT ;  /* 0x000000000000894d */ /* 0x000fea0003800000 */
[----:B------:R-:W-:-:S09]  /*0960*/  UISETP.NE.AND UP0, UPT, UR14, URZ, UPT ;  /* 0x000000ff0e00728c */ /* 0x000fd2000bf05270 */
[----:B------:R-:W-:Y:S05]  /*0970*/  BRA.U UP0, `(.L_x_1249) ;  /* 0x00000005004c7547 */ /* 0x000fea000b800000 */
[----:B-1----:R-:W1:Y:S02]  /*0980*/  LDC.64 R20, c[0x0][0x388] ;  /* 0x0000e200ff147b82 */ /* 0x002e640000000a00 */
[----:B-1----:R-:W4:Y:S01]  /*0990*/  LDG.E.64 R20, desc[UR10][R20.64] ;  /* 0x0000000a14147981 */ /* 0x002f22000c1e1b00 */
[----:B0-2---:R-:W-:Y:S01]  /*09a0*/  IMAD.MOV.U32 R6, RZ, RZ, 0x0 ;  /* 0x00000000ff067424 */ /* 0x005fe200078e00ff */
[----:B------:R-:W-:Y:S01]  /*09b0*/  MOV R7, 0x3fd80000 ;  /* 0x3fd8000000077802 */ /* 0x000fe20000000f00 */
[----:B----4-:R-:W-:-:S06]  /*09c0*/  DMUL R12, R20, R20 ;  /* 0x00000014140c7228 */ /* 0x010fcc0000000000 */
[----:B---3--:R-:W0:Y:S04]  /*09d0*/  MUFU.RSQ64H R5, R13 ;  /* 0x0000000d00057308 */ /* 0x008e280000001c00 */
        /* <DEDUP_REMOVED lines=14> */
[----:B------:R-:W-:Y:S02]  /*0ac0*/  MOV R15, R9 ;  /* 0x00000009000f7202 */ /* 0x000fe40000000f00 */
[----:B------:R-:W-:-:S07]  /*0ad0*/  MOV R16, 0xaf0 ;  /* 0x00000af000107802 */ /* 0x000fce0000000f00 */
[----:B------:R-:W-:Y:S05]  /*0ae0*/  CALL.REL.NOINC `($__internal_21_$__cuda_sm20_dsqrt_rn_f64_mediumpath_v1) ;  /* 0x0000006c007c7944 */ /* 0x000fea0003c00000 */
[----:B------:R-:W-:Y:S01]  /*0af0*/  IMAD.MOV.U32 R6, RZ, RZ, R12 ;  /* 0x000000ffff067224 */ /* 0x000fe200078e000c */
[----:B------:R-:W-:-:S07]  /*0b00*/  MOV R7, R13 ;  /* 0x0000000d00077202 */ /* 0x000fce0000000f00 */
.L_x_1250:
[----:B------:R-:W-:Y:S01]  /*0b10*/  UMOV UR4, 0x9ee75616 ;  /* 0x9ee7561600047882 */ /* 0x000fe20000000000 */
[----:B------:R-:W-:Y:S02]  /*0b20*/  UMOV UR5, 0x3cd203af ;  /* 0x3cd203af00057882 */ /* 0x000fe40000000000 */
[----:B------:R-:W-:-:S14]  /*0b30*/  DSETP.GEU.AND P0, PT, R6, UR4, PT ;  /* 0x0000000406007e2a */ /* 0x000fdc000bf0e000 */
[----:B------:R-:W-:Y:S05]  /*0b40*/  @!P0 EXIT ;  /* 0x000000000000894d */ /* 0x000fea0003800000 */
[----:B------:R-:W-:Y:S02]  /*0b50*/  DADD R2, -RZ, -R6 ;  /* 0x00000000ff027229 */ /* 0x000fe40000000906 */
[----:B------:R-:W-:-:S08]  /*0b60*/  DSETP.GE.AND P0, PT, R20, RZ, PT ;  /* 0x000000ff1400722a */ /* 0x000fd00003f06000 */
[----:B------:R-:W-:Y:S02]  /*0b70*/  FSEL R2, R2, R6, P0 ;  /* 0x0000000602027208 */ /* 0x000fe40000000000 */
[----:B------:R-:W-:Y:S01]  /*0b80*/  FSEL R3, R3, R7, P0 ;  /* 0x0000000703037208 */ /* 0x000fe20000000000 */
[----:B------:R-:W-:Y:S01]  /*0b90*/  IMAD.MOV.U32 R7, RZ, RZ, 0x3fd80000 ;  /* 0x3fd80000ff077424 */ /* 0x000fe200078e00ff */
[----:B------:R-:W-:-:S04]  /*0ba0*/  MOV R6, 0x0 ;  /* 0x0000000000067802 */ /* 0x000fc80000000f00 */
[----:B------:R-:W-:-:S08]  /*0bb0*/  DADD R20, R20, -R2 ;  /* 0x0000000014147229 */ /* 0x000fd00000000802 */
[----:B------:R-:W-:-:S06]  /*0bc0*/  DMUL R12, R20, R20 ;  /* 0x00000014140c7228 */ /* 0x000fcc0000000000 */
        /* <DEDUP_REMOVED lines=20> */
[----:B------:R-:W-:Y:S05]  /*0d10*/  CALL.REL.NOINC `($__internal_21_$__cuda_sm20_dsqrt_rn_f64_mediumpath_v1) ;  /* 0x0000006800f07944 */ /* 0x000fea0003c00000 */
[----:B------:R-:W-:Y:S01]  /*0d20*/  IMAD.MOV.U32 R18, RZ, RZ, R12 ;  /* 0x000000ffff127224 */ /* 0x000fe200078e000c */
[----:B------:R-:W-:-:S07]  /*0d30*/  MOV R19, R13 ;  /* 0x0000000d00137202 */ /* 0x000fce0000000f00 */
.L_x_1251:
[----:B------:R-:W-:Y:S01]  /*0d40*/  UMOV UR4, 0x9ee75616 ;  /* 0x9ee7561600047882 */ /* 0x000fe20000000000 */
[----:B------:R-:W-:Y:S02]  /*0d50*/  UMOV UR5, 0x3cd203af ;  /* 0x3cd203af00057882 */ /* 0x000fe40000000000 */
[----:B------:R-:W-:-:S14]  /*0d60*/  DSETP.GEU.AND P0, PT, R18, UR4, PT ;  /* 0x0000000412007e2a */ /* 0x000fdc000bf0e000 */
[----:B------:R-:W-:Y:S05]  /*0d70*/  @!P0 EXIT ;  /* 0x000000000000894d */ /* 0x000fea0003800000 */
        /* <DEDUP_REMOVED lines=14> */
[----:B------:R-:W-:-:S07]  /*0e60*/  MOV R26, 0xe80 ;  /* 0x00000e80001a7802 */ /* 0x000fce0000000f00 */
[----:B------:R-:W-:Y:S05]  /*0e70*/  CALL.REL.NOINC `($__internal_20_$__cuda_sm20_div_rn_f64_full) ;  /* 0x0000006400307944 */ /* 0x000fea0003c00000 */
.L_x_1252:
[----:B------:R-:W0:Y:S02]  /*0e80*/  LDC.64 R2, c[0x0][0x390] ;  /* 0x0000e400ff027b82 */ /* 0x000e240000000a00 */
[----:B0-----:R-:W-:Y:S01]  /*0e90*/  STG.E.64 desc[UR10][R2.64], R24 ;  /* 0x0000001802007986 */ /* 0x001fe2000c101b0a */
[----:B------:R-:W-:Y:S05]  /*0ea0*/  EXIT ;  /* 0x000000000000794d */ /* 0x000fea0003800000 */
.L_x_1249:
[----:B01----:R-:W0:Y:S01]  /*0eb0*/  LDC.U16 R10, c[0x0][0x398] ;  /* 0x0000e600ff0a7b82 */ /* 0x003e220000000400 */
[----:B------:R-:W1:Y:S01]  /*0ec0*/  LDCU UR4, c[0x0][0x39c] ;  /* 0x00007380ff0477ac */ /* 0x000e620008000800 */
[----:B------:R-:W-:Y:S01]  /*0ed0*/  HFMA2 R11, -RZ, RZ, 0, 0 ;  /* 0x00000000ff0b7431 */ /* 0x000fe200000001ff */
[----:B--2---:R-:W-:Y:S02]  /*0ee0*/  PRMT R9, RZ, 0x7610, R9 ;  /* 0x00007610ff097816 */ /* 0x004fe40000000009 */
[----:B------:R-:W-:Y:S01]  /*0ef0*/  PRMT R8, RZ, 0x7610, R8 ;  /* 0x00007610ff087816 */ /* 0x000fe20000000008 */
[----:B------:R-:W2:Y:S01]  /*0f00*/  LDCU UR13, c[0x0][0x398] ;  /* 0x00007300ff0d77ac */ /* 0x000ea20008000800 */
[----:B------:R-:W-:Y:S01]  /*0f10*/  PRMT R6, RZ, 0x7610, R6 ;  /* 0x00007610ff067816 */ /* 0x000fe20000000006 */
[----:B-1----:R-:W-:-:S12]  /*0f20*/  UIADD3 UR4, UPT, UPT, UR4, 0x1, URZ ;  /* 0x0000000104047890 */ /* 0x002fd8000fffe0ff */
.L_x_1310:
[----:B-1----:R-:W1:Y:S01]  /*0f30*/  LDC R0, c[0x0][0x398] ;  /* 0x0000e600ff007b82 */ /* 0x002e620000000800 */
[----:B---3--:R-:W-:Y:S01]  /*0f40*/  IMAD.MOV R2, RZ, RZ, -R8 ;  /* 0x000000ffff027224 */ /* 0x008fe200078e0a08 */
[----:B------:R-:W3:Y:S01]  /*0f50*/  LDCU.U16 UR8, c[0x0][0x398] ;  /* 0x00007300ff0877ac */ /* 0x000ee20008000400 */
[C---:B------:R-:W-:Y:S01]  /*0f60*/  IADD3 R3, PT, PT, R11.reuse, 0x1, RZ ;  /* 0x000000010b037810 */ /* 0x040fe20007ffe0ff */
[----:B------:R-:W-:Y:S01]  /*0f70*/  IMAD.MOV.U32 R7, RZ, RZ, R11 ;  /* 0x000000ffff077224 */ /* 0x000fe200078e000b */
[----:B------:R-:W-:Y:S02]  /*0f80*/  R2UR UR7, R11 ;  /* 0x000000000b0772ca */ /* 0x000fe400000e0000 */
[----:B------:R-:W-:Y:S02]  /*0f90*/  CS2R R12, SRZ ;  /* 0x00000000000c7805 */ /* 0x000fe4000001ff00 */
[----:B------:R-:W-:Y:S02]  /*0fa0*/  PRMT R2, R2, 0x7710, RZ ;  /* 0x0000771002027816 */ /* 0x000fe400000000ff */
[----:B------:R-:W-:-:S02]  /*0fb0*/  ISETP.NE.AND P1, PT, R3, UR5, PT ;  /* 0x0000000503007c0c */ /* 0x000fc4000bf25270 */
[----:B------:R-:W-:-:S05]  /*0fc0*/  R2UR UR6, R2 ;  /* 0x00000000020672ca */ /* 0x000fca00000e0000 */
[----:B------:R-:W-:-:S04]  /*0fd0*/  ULOP3.LUT UR7, URZ, UR7, URZ, 0x33, !UPT ;  /* 0x00000007ff077292 */ /* 0x000fc8000f8e33ff */
[----:B------:R-:W-:Y:S01]  /*0fe0*/  UIADD3 UR14, UPT, UPT, UR12, UR7, URZ ;  /* 0x000000070c0e7290 */ /* 0x000fe2000fffe0ff */
[----:B-1----:R-:W-:-:S03]  /*0ff0*/  VIMNMX.U32 R2, PT, PT, R3, R0, !PT ;  /* 0x0000000003027248 */ /* 0x002fc60007fe0000 */
[----:B---3--:R-:W-:Y:S01]  /*1000*/  UIADD3 UR6, UPT, UPT, UR8, UR6, URZ ;  /* 0x0000000608067290 */ /* 0x008fe2000fffe0ff */
[----:B------:R-:W-:Y:S02]  /*1010*/  R2UR UR9, R0 ;  /* 0x00000000000972ca */ /* 0x000fe400000e0000 */
[C---:B------:R-:W-:Y:S01]  /*1020*/  IADD3 R4, PT, PT, -R2.reuse, R11, RZ ;  /* 0x0000000b02047210 */ /* 0x040fe20007ffe1ff */
[----:B------:R-:W-:Y:S01]  /*1030*/  IMAD.IADD R5, R2, 0x1, -R7 ;  /* 0x0000000102057824 */ /* 0x000fe200078e0a07 */
[----:B------:R-:W-:Y:S01]  /*1040*/  ULOP3.LUT UR6, UR6, 0x7, URZ, 0xc0, !UPT ;  /* 0x0000000706067892 */ /* 0x000fe2000f8ec0ff */
[----:B------:R-:W-:Y:S02]  /*1050*/  LOP3.LUT R11, RZ, R8, RZ, 0x33, !PT ;  /* 0x00000008ff0b7212 */ /* 0x000fe400078e33ff */
[----:B------:R-:W-:Y:S01]  /*1060*/  ISETP.GT.U32.AND P0, PT, R4, -0x10, PT ;  /* 0xfffffff00400780c */ /* 0x000fe20003f04070 */
[----:B------:R-:W-:Y:S01]  /*1070*/  UIADD3 UR15, UPT, UPT, UR6, -0x1, URZ ;  /* 0xffffffff060f7890 */ /* 0x000fe2000fffe0ff */
[----:B------:R-:W-:Y:S01]  /*1080*/  LOP3.LUT P2, RZ, R5, 0xf, RZ, 0xc0, !PT ;  /* 0x0000000f05ff7812 */ /* 0x000fe2000784c0ff */
[----:B0-----:R-:W-:Y:S01]  /*1090*/  IMAD.IADD R11, R10, 0x1, R11 ;  /* 0x000000010a0b7824 */ /* 0x001fe200078e020b */
[----:B------:R-:W-:-:S02]  /*10a0*/  IADD3 R5, PT, PT, RZ, -R9, RZ ;  /* 0x80000009ff057210 */ /* 0x000fc40007ffe0ff */
[----:B------:R-:W-:Y:S01]  /*10b0*/  UIADD3 UR8, UPT, UPT, UR7, UR9, URZ ;  /* 0x0000000907087290 */ /* 0x000fe2000fffe0ff */
[----:B------:R-:W-:Y:S02]  /*10c0*/  MOV R0, R7 ;  /* 0x0000000700007202 */ /* 0x000fe40000000f00 */
[----:B------:R-:W-:-:S05]  /*10d0*/  PRMT R5, R5, 0x7710, RZ ;  /* 0x0000771005057816 */ /* 0x000fca00000000ff */
[----:B------:R-:W-:Y:S01]  /*10e0*/  IMAD.IADD R5, R10, 0x1, R5 ;  /* 0x000000010a057824 */ /* 0x000fe200078e0205 */
[----:B----4-:R-:W-:Y:S06]  /*10f0*/  @P0 BRA `(.L_x_1253) ;  /* 0x00000004006c0947 */ /* 0x010fec0003800000 */
[----:B------:R-:W0:Y:S01]  /*1100*/  LDC R15, c[0x0][0x39c] ;  /* 0x0000e700ff0f7b82 */ /* 0x000e220000000800 */
[----:B------:R-:W-:Y:S01]  /*1110*/  IADD3 R4, PT, PT, R2, -R7, RZ ;  /* 0x8000000702047210 */ /* 0x000fe20007ffe0ff */
[----:B------:R-:W-:Y:S01]  /*1120*/  IMAD R14, R7, UR4, RZ ;  /* 0x00000004070e7c24 */ /* 0x000fe2000f8e02ff */
[----:B------:R-:W-:Y:S01]  /*1130*/  CS2R R12, SRZ ;  /* 0x00000000000c7805 */ /* 0x000fe2000001ff00 */
[----:B------:R-:W-:Y:S01]  /*1140*/  IMAD.MOV.U32 R0, RZ, RZ, R7 ;  /* 0x000000ffff007224 */ /* 0x000fe200078e0007 */
[----:B------:R-:W-:-:S04]  /*1150*/  LOP3.LUT R4, R4, 0xfffffff0, RZ, 0xc0, !PT ;  /* 0xfffffff004047812 */ /* 0x000fc800078ec0ff */
[----:B------:R-:W-:Y:S02]  /*1160*/  IADD3 R4, PT, PT, -R4, RZ, RZ ;  /* 0x000000ff04047210 */ /* 0x000fe40007ffe1ff */
[----:B0-----:R-:W-:Y:S01]  /*1170*/  IADD3 R16, PT, PT, R14, R15, RZ ;  /* 0x0000000f0e107210 */ /* 0x001fe20007ffe0ff */
[C-C-:B------:R-:W-:Y:S01]  /*1180*/  IMAD R18, R15.reuse, 0x2, R14.reuse ;  /* 0x000000020f127824 */ /* 0x140fe200078e020e */
[C---:B------:R-:W-:Y:S01]  /*1190*/  LEA R19, R15.reuse, R14, 0x2 ;  /* 0x0000000e0f137211 */ /* 0x040fe200078e10ff */
[C-C-:B------:R-:W-:Y:S02]  /*11a0*/  IMAD R17, R15.reuse, 0x3, R14.reuse ;  /* 0x000000030f117824 */ /* 0x140fe400078e020e */
[C-C-:B------:R-:W-:Y:S02]  /*11b0*/  IMAD R24, R15.reuse, 0x5, R14.reuse ;  /* 0x000000050f187824 */ /* 0x140fe400078e020e */
        /* <DEDUP_REMOVED lines=9> */
[----:B------:R-:W-:-:S07]  /*1250*/  IMAD R34, R15, 0xf, R14 ;  /* 0x0000000f0f227824 */ /* 0x000fce00078e020e */
.L_x_1254:
[----:B------:R-:W0:Y:S02]  /*1260*/  LDC.64 R20, c[0x0][0x388] ;  /* 0x0000e200ff147b82 */ /* 0x000e240000000a00 */
[----:B0-----:R-:W-:-:S05]  /*1270*/  IMAD.WIDE.U32 R36, R14, 0x8, R20 ;  /* 0x000000080e247825 */ /* 0x001fca00078e0014 */
[----:B------:R0:W3:Y:S02]  /*1280*/  LDG.E.64 R22, desc[UR10][R36.64] ;  /* 0x0000000a24167981 */ /* 0x0000e4000c1e1b00 */
[----:B0-----:R-:W-:Y:S01]  /*1290*/  IMAD.WIDE.U32 R36, R16, 0x8, R20 ;  /* 0x0000000810247825 */ /* 0x001fe200078e0014 */
[----:B---3--:R-:W-:-:S04]  /*12a0*/  DFMA R22, R22, R22, R12 ;  /* 0x000000161616722b */ /* 0x008fc8000000000c */
[----:B------:R-:W3:Y:S04]  /*12b0*/  LDG.E.64 R12, desc[UR10][R36.64] ;  /* 0x0000000a240c7981 */ /* 0x000ee8000c1e1b00 */
[----:B---3--:R-:W-:Y:S01]  /*12c0*/  DFMA R12, R12, R12, R22 ;  /* 0x0000000c0c0c722b */ /* 0x008fe20000000016 */
[----:B------:R-:W-:-:S06]  /*12d0*/  IMAD.WIDE.U32 R22, R18, 0x8, R20 ;  /* 0x0000000812167825 */ /* 0x000fcc00078e0014 */
[----:B------:R-:W3:Y:S01]  /*12e0*/  LDG.E.64 R22, desc[UR10][R22.64] ;  /* 0x0000000a16167981 */ /* 0x000ee2000c1e1b00 */
[----:B------:R-:W-:Y:S01]  /*12f0*/  IMAD.WIDE.U32 R36, R17, 0x8, R20 ;  /* 0x0000000811247825 */ /* 0x000fe200078e0014 */
[----:B---3--:R-:W-:-:S04]  /*1300*/  DFMA R22, R22, R22, R12 ;  /* 0x000000161616722b */ /* 0x008fc8000000000c */
[----:B------:R0:W3:Y:S02]  /*1310*/  LDG.E.64 R12, desc[UR10][R36.64] ;  /* 0x0000000a240c7981 */ /* 0x0000e4000c1e1b00 */
[----:B0-----:R-:W-:Y:S02]  /*1320*/  IMAD.WIDE.U32 R36, R19, 0x8, R20 ;  /* 0x0000000813247825 */ /* 0x001fe400078e0014 */
[----:B---3--:R-:W-:-:S03]  /*1330*/  DFMA R12, R12, R12, R22 ;  /* 0x0000000c0c0c722b */ /* 0x008fc60000000016 */
[----:B------:R0:W3:Y:S02]  /*1340*/  LDG.E.64 R22, desc[UR10][R36.64] ;  /* 0x0000000a24167981 */ /* 0x0000e4000c1e1b00 */
[----:B0-----:R-:W-:-:S03]  /*1350*/  IMAD.WIDE.U32 R36, R24, 0x8, R20 ;  /* 0x0000000818247825 */ /* 0x001fc600078e0014 */
[----:B---3--:R-:W-:Y:S02]  /*1360*/  DFMA R22, R22, R22, R12 ;  /* 0x000000161616722b */ /* 0x008fe4000000000c */
[----:B------:R-:W3:Y:S06]  /*1370*/  LDG.E.64 R12, desc[UR10][R36.64] ;  /* 0x0000000a240c7981 */ /* 0x000eec000c1e1b00 */
        /* <DEDUP_REMOVED lines=23> */
[----:B------:R-:W3:Y:S01]  /*14f0*/  LDG.E.64 R12, desc[UR10][R36.64] ;  /* 0x0000000a240c7981 */ /* 0x000ee2000c1e1b00 */
[----:B------:R-:W-:-:S05]  /*1500*/  VIADD R4, R4, 0x10 ;  /* 0x0000001004047836 */ /* 0x000fca0000000000 */
[----:B---3--:R-:W-:Y:S01]  /*1510*/  DFMA R12, R12, R12, R22 ;  /* 0x0000000c0c0c722b */ /* 0x008fe20000000016 */
[----:B------:R-:W-:-:S04]  /*1520*/  IMAD.WIDE.U32 R22, R33, 0x8, R20 ;  /* 0x0000000821167825 */ /* 0x000fc800078e0014 */
[----:B------:R-:W-:Y:S02]  /*1530*/  IMAD.WIDE.U32 R20, R34, 0x8, R20 ;  /* 0x0000000822147825 */ /* 0x000fe400078e0014 */
[----:B------:R-:W3:Y:S04]  /*1540*/  LDG.E.64 R22, desc[UR10][R22.64] ;  /* 0x0000000a16167981 */ /* 0x000ee8000c1e1b00 */
[----:B------:R-:W4:Y:S01]  /*1550*/  LDG.E.64 R20, desc[UR10][R20.64] ;  /* 0x0000000a14147981 */ /* 0x000f22000c1e1b00 */
[----:B------:R-:W-:Y:S01]  /*1560*/  ISETP.NE.AND P0, PT, R4, RZ, PT ;  /* 0x000000ff0400720c */ /* 0x000fe20003f05270 */
[C---:B------:R-:W-:Y:S01]  /*1570*/  IMAD R14, R15.reuse, 0x10, R14 ;  /* 0x000000100f0e7824 */ /* 0x040fe200078e020e */
[----:B------:R-:W-:Y:S01]  /*1580*/  IADD3 R0, PT, PT, R0, 0x10, RZ ;  /* 0x0000001000007810 */ /* 0x000fe20007ffe0ff */
        /* <DEDUP_REMOVED lines=13> */
[----:B------:R-:W-:-:S02]  /*1660*/  LEA R32, R15, R32, 0x4 ;  /* 0x000000200f207211 */ /* 0x000fc400078e20ff */
[----:B------:R-:W-:Y:S01]  /*1670*/  LEA R34, R15, R34, 0x4 ;  /* 0x000000220f227211 */ /* 0x000fe200078e20ff */
[----:B---3--:R-:W-:-:S08]  /*1680*/  DFMA R12, R22, R22, R12 ;  /* 0x00000016160c722b */ /* 0x008fd0000000000c */
[----:B----4-:R-:W-:Y:S01]  /*1690*/  DFMA R12, R20, R20, R12 ;  /* 0x00000014140c722b */ /* 0x010fe2000000000c */
[----:B------:R-:W-:Y:S10]  /*16a0*/  @P0 BRA `(.L_x_1254) ;  /* 0xfffffff800ec0947 */ /* 0x000ff4000383ffff */
.L_x_1253:
[----:B------:R-:W-:Y:S01]  /*16b0*/  LOP3.LUT R4, R11, 0x7, RZ, 0xc0, !PT ;  /* 0x000000070b047812 */ /* 0x000fe200078ec0ff */
[----:B------:R-:W-:Y:S01]  /*16c0*/  IMAD.MOV.U32 R11, RZ, RZ, R3 ;  /* 0x000000ffff0b7224 */ /* 0x000fe200078e0003 */
[----:B------:R-:W-:Y:S06]  /*16d0*/  @!P2 BRA `(.L_x_1255) ;  /* 0x00000004006ca947 */ /* 0x000fec0003800000 */
[----:B------:R-:W-:-:S04]  /*16e0*/  IADD3 R3, PT, PT, RZ, -R6, RZ ;  /* 0x80000006ff037210 */ /* 0x000fc80007ffe0ff */
[----:B------:R-:W-:-:S05]  /*16f0*/  PRMT R3, R3, 0x7710, RZ ;  /* 0x0000771003037816 */ /* 0x000fca00000000ff */
[----:B------:R-:W-:-:S05]  /*1700*/  IMAD.IADD R3, R2, 0x1, R3 ;  /* 0x0000000102037824 */ /* 0x000fca00078e0203 */
[----:B------:R-:W-:-:S04]  /*1710*/  LOP3.LUT R3, R3, 0xf, RZ, 0xc0, !PT ;  /* 0x0000000f03037812 */ /* 0x000fc800078ec0ff */
[C---:B------:R-:W-:Y:S02]  /*1720*/  IADD3 R14, PT, PT, R3.reuse, -0x1, RZ ;  /* 0xffffffff030e7810 */ /* 0x040fe40007ffe0ff */
[----:B------:R-:W-:Y:S02]  /*1730*/  LOP3.LUT P2, RZ, R3, 0x7, RZ, 0xc0, !PT ;  /* 0x0000000703ff7812 */ /* 0x000fe4000784c0ff */
[----:B------:R-:W-:-:S13]  /*1740*/  ISETP.GE.U32.AND P0, PT, R14, 0x7, PT ;  /* 0x000000070e00780c */ /* 0x000fda0003f06070 */
[----:B------:R-:W-:Y:S05]  /*1750*/  @!P0 BRA `(.L_x_1256) ;  /* 0x00000000008c8947 */ /* 0x000fea0003800000 */
[----:B------:R-:W0:Y:S08]  /*1760*/  LDC R3, c[0x0][0x39c] ;  /* 0x0000e700ff037b82 */ /* 0x000e300000000800 */
[----:B------:R-:W1:Y:S01]  /*1770*/  LDC.64 R14, c[0x0][0x388] ;  /* 0x0000e200ff0e7b82 */ /* 0x000e620000000a00 */
[----:B0-----:R-:W-:-:S04]  /*1780*/  IMAD R16, R0, R3, R7 ;  /* 0x0000000300107224 */ /* 0x001fc800078e0207 */
[C---:B------:R-:W-:Y:S02]  /*1790*/  IMAD.IADD R18, R16.reuse, 0x1, R3 ;  /* 0x0000000110127824 */ /* 0x040fe400078e0203 */
[----:B-1----:R-:W-:-:S03]  /*17a0*/  IMAD.WIDE.U32 R28, R16, 0x8, R14 ;  /* 0x00000008101c7825 */ /* 0x002fc600078e000e */
[CC--:B------:R-:W-:Y:S01]  /*17b0*/  IADD3 R20, PT, PT, R18.reuse, R3.reuse, RZ ;  /* 0x0000000312147210 */ /* 0x0c0fe20007ffe0ff */
[--C-:B------:R-:W-:Y:S02]  /*17c0*/  IMAD.WIDE.U32 R16, R18, 0x8, R14.reuse ;  /* 0x0000000812107825 */ /* 0x100fe400078e000e */
[----:B------:R-:W3:Y:S02]  /*17d0*/  LDG.E.64 R28, desc[UR10][R28.64] ;  /* 0x0000000a1c1c7981 */ /* 0x000ee4000c1e1b00 */
[C---:B------:R-:W-:Y:S02]  /*17e0*/  IMAD.WIDE.U32 R18, R20.reuse, 0x8, R14 ;  /* 0x0000000814127825 */ /* 0x040fe400078e000e */
[----:B------:R-:W4:Y:S02]  /*17f0*/  LDG.E.64 R16, desc[UR10][R16.64] ;  /* 0x0000000a10107981 */ /* 0x000f24000c1e1b00 */
[----:B------:R-:W-:Y:S02]  /*1800*/  IMAD.IADD R22, R20, 0x1, R3 ;  /* 0x0000000114167824 */ /* 0x000fe400078e0203 */
[----:B------:R-:W5:Y:S02]  /*1810*/  LDG.E.64 R18, desc[UR10][R18.64] ;  /* 0x0000000a12127981 */ /* 0x000f64000c1e1b00 */
[C---:B------:R-:W-:Y:S01]  /*1820*/  IMAD.WIDE.U32 R20, R22.reuse, 0x8, R14 ;  /* 0x0000000816147825 */ /* 0x040fe200078e000e */
[----:B------:R-:W-:-:S05]  /*1830*/  IADD3 R24, PT, PT, R22, R3, RZ ;  /* 0x0000000316187210 */ /* 0x000fca0007ffe0ff */
[----:B------:R-:W2:Y:S01]  /*1840*/  LDG.E.64 R20, desc[UR10][R20.64] ;  /* 0x0000000a14147981 */ /* 0x000ea2000c1e1b00 */
[----:B------:R-:W-:-:S04]  /*1850*/  IMAD.WIDE.U32 R22, R24, 0x8, R14 ;  /* 0x0000000818167825 */ /* 0x000fc800078e000e */
[----:B------:R-:W-:Y:S02]  /*1860*/  IMAD.IADD R26, R24, 0x1, R3 ;  /* 0x00000001181a7824 */ /* 0x000fe400078e0203 */
[----:B------:R-:W2:Y:S02]  /*1870*/  LDG.E.64 R22, desc[UR10][R22.64] ;  /* 0x0000000a16167981 */ /* 0x000ea4000c1e1b00 */
[C---:B------:R-:W-:Y:S01]  /*1880*/  IMAD.WIDE.U32 R24, R26.reuse, 0x8, R14 ;  /* 0x000000081a187825 */ /* 0x040fe200078e000e */
[----:B------:R-:W-:-:S05]  /*1890*/  IADD3 R30, PT, PT, R26, R3, RZ ;  /* 0x000000031a1e7210 */ /* 0x000fca0007ffe0ff */
[----:B------:R-:W2:Y:S01]  /*18a0*/  LDG.E.64 R24, desc[UR10][R24.64] ;  /* 0x0000000a18187981 */ /* 0x000ea2000c1e1b00 */
[----:B------:R-:W-:-:S04]  /*18b0*/  IMAD.WIDE.U32 R26, R30, 0x8, R14 ;  /* 0x000000081e1a7825 */ /* 0x000fc800078e000e */
[----:B------:R-:W-:Y:S02]  /*18c0*/  IMAD.IADD R3, R30, 0x1, R3 ;  /* 0x000000011e037824 */ /* 0x000fe400078e0203 */
[----:B------:R-:W2:Y:S02]  /*18d0*/  LDG.E.64 R26, desc[UR10][R26.64] ;  /* 0x0000000a1a1a7981 */ /* 0x000ea4000c1e1b00 */
[----:B------:R-:W-:-:S06]  /*18e0*/  IMAD.WIDE.U32 R14, R3, 0x8, R14 ;  /* 0x00000008030e7825 */ /* 0x000fcc00078e000e */
[----:B------:R-:W2:Y:S01]  /*18f0*/  LDG.E.64 R14, desc[UR10][R14.64] ;  /* 0x0000000a0e0e7981 */ /* 0x000ea2000c1e1b00 */
[----:B------:R-:W-:Y:S01]  /*1900*/  IADD3 R0, PT, PT, R0, 0x8, RZ ;  /* 0x0000000800007810 */ /* 0x000fe20007ffe0ff */
[----:B---3--:R-:W-:-:S08]  /*1910*/  DFMA R12, R28, R28, R12 ;  /* 0x0000001c1c0c722b */ /* 0x008fd0000000000c */
[----:B----4-:R-:W-:-:S08]  /*1920*/  DFMA R12, R16, R16, R12 ;  /* 0x00000010100c722b */ /* 0x010fd0000000000c */
[----:B-----5:R-:W-:-:S08]  /*1930*/  DFMA R12, R18, R18, R12 ;  /* 0x00000012120c722b */ /* 0x020fd0000000000c */
[----:B--2---:R-:W-:-:S08]  /*1940*/  DFMA R12, R20, R20, R12 ;  /* 0x00000014140c722b */ /* 0x004fd0000000000c */
[----:B------:R-:W-:-:S08]  /*1950*/  DFMA R12, R22, R22, R12 ;  /* 0x00000016160c722b */ /* 0x000fd0000000000c */
[----:B------:R-:W-:-:S08]  /*1960*/  DFMA R12, R24, R24, R12 ;  /* 0x00000018180c722b */ /* 0x000fd0000000000c */
[----:B------:R-:W-:-:S08]  /*1970*/  DFMA R12, R26, R26, R12 ;  /* 0x0000001a1a0c722b */ /* 0x000fd0000000000c */
[----:B------:R-:W-:-:S11]  /*1980*/  DFMA R12, R14, R14, R12 ;  /* 0x0000000e0e0c722b */ /* 0x000fd6000000000c */
.L_x_1256:
[----:B------:R-:W-:Y:S05]  /*1990*/  @!P2 BRA `(.L_x_1255) ;  /* 0x0000000000bca947 */ /* 0x000fea0003800000 */
[----:B------:R-:W-:-:S05]  /*19a0*/  IMAD.MOV R3, RZ, RZ, -R8 ;  /* 0x000000ffff037224 */ /* 0x000fca00078e0a08 */
[----:B------:R-:W-:-:S04]  /*19b0*/  PRMT R3, R3, 0x7710, RZ ;  /* 0x0000771003037816 */ /* 0x000fc800000000ff */
[----:B------:R-:W-:-:S04]  /*19c0*/  IADD3 R2, PT, PT, R2, R3, RZ ;  /* 0x0000000302027210 */ /* 0x000fc80007ffe0ff */
[----:B------:R-:W-:-:S04]  /*19d0*/  LOP3.LUT R2, R2, 0xffff, RZ, 0xc0, !PT ;  /* 0x0000ffff02027812 */ /* 0x000fc800078ec0ff */
[C---:B------:R-:W-:Y:S02]  /*19e0*/  LOP3.LUT R3, R2.reuse, 0x7, RZ, 0xc0, !PT ;  /* 0x0000000702037812 */ /* 0x040fe400078ec0ff */
[----:B------:R-:W-:-:S03]  /*19f0*/  LOP3.LUT R2, R2, 0x3, RZ, 0xc0, !PT ;  /* 0x0000000302027812 */ /* 0x000fc600078ec0ff */
[----:B------:R-:W-:Y:S01]  /*1a00*/  VIADD R3, R3, 0xffffffff ;  /* 0xffffffff03037836 */ /* 0x000fe20000000000 */
[----:B------:R-:W-:-:S04]  /*1a10*/  ISETP.NE.AND P2, PT, R2, RZ, PT ;  /* 0x000000ff0200720c */ /* 0x000fc80003f45270 */
[----:B------:R-:W-:-:S13]  /*1a20*/  ISETP.GE.U32.AND P0, PT, R3, 0x3, PT ;  /* 0x000000030300780c */ /* 0x000fda0003f06070 */
[----:B------:R-:W-:Y:S05]  /*1a30*/  @!P0 BRA `(.L_x_1257) ;  /* 0x00000000004c8947 */ /* 0x000fea0003800000 */
[----:B------:R-:W0:Y:S08]  /*1a40*/  LDC R3, c[0x0][0x39c] ;  /* 0x0000e700ff037b82 */ /* 0x000e300000000800 */
[----:B------:R-:W1:Y:S01]  /*1a50*/  LDC.64 R20, c[0x0][0x388] ;  /* 0x0000e200ff147b82 */ /* 0x000e620000000a00 */
[----:B0-----:R-:W-:-:S04]  /*1a60*/  IMAD R14, R0, R3, R7 ;  /* 0x00000003000e7224 */ /* 0x001fc800078e0207 */
[C---:B-1----:R-:W-:Y:S01]  /*1a70*/  IMAD.WIDE.U32 R18, R14.reuse, 0x8, R20 ;  /* 0x000000080e127825 */ /* 0x042fe200078e0014 */
        /* <DEDUP_REMOVED lines=8> */
[----:B------:R-:W-:-:S06]  /*1b00*/  IMAD.WIDE.U32 R20, R3, 0x8, R20 ;  /* 0x0000000803147825 */ /* 0x000fcc00078e0014 */
[----:B------:R-:W2:Y:S01]  /*1b10*/  LDG.E.64 R20, desc[UR10][R20.64] ;  /* 0x0000000a14147981 */ /* 0x000ea2000c1e1b00 */
[----:B------:R-:W-:Y:S01]  /*1b20*/  VIADD R0, R0, 0x4 ;  /* 0x0000000400007836 */ /* 0x000fe20000000000 */
[----:B---3--:R-:W-:-:S08]  /*1b30*/  DFMA R12, R18, R18, R12 ;  /* 0x00000012120c722b */ /* 0x008fd0000000000c */
[----:B----4-:R-:W-:-:S08]  /*1b40*/  DFMA R12, R16, R16, R12 ;  /* 0x00000010100c722b */ /* 0x010fd0000000000c */
[----:B-----5:R-:W-:-:S08]  /*1b50*/  DFMA R12, R14, R14, R12 ;  /* 0x0000000e0e0c722b */ /* 0x020fd0000000000c */
[----:B--2---:R-:W-:-:S11]  /*1b60*/  DFMA R12, R20, R20, R12 ;  /* 0x00000014140c722b */ /* 0x004fd6000000000c */
.L_x_1257:
[----:B------:R-:W-:Y:S05]  /*1b70*/  @!P2 BRA `(.L_x_1255) ;  /* 0x000000000044a947 */ /* 0x000fea0003800000 */
[----:B------:R-:W0:Y:S08]  /*1b80*/  LDC R18, c[0x0][0x39c] ;  /* 0x0000e700ff127b82 */ /* 0x000e300000000800 */
[----:B------:R-:W1:Y:S01]  /*1b90*/  LDC.64 R14, c[0x0][0x388] ;  /* 0x0000e200ff0e7b82 */ /* 0x000e620000000a00 */
[----:B0-----:R-:W-:-:S04]  /*1ba0*/  IMAD R3, R0, R18, R7 ;  /* 0x0000001200037224 */ /* 0x001fc800078e0207 */
[----:B-1----:R-:W-:-:S06]  /*1bb0*/  IMAD.WIDE.U32 R16, R3, 0x8, R14 ;  /* 0x0000000803107825 */ /* 0x002fcc00078e000e */
[----:B------:R-:W3:Y:S01]  /*1bc0*/  LDG.E.64 R16, desc[UR10][R16.64] ;  /* 0x0000000a10107981 */ /* 0x000ee2000c1e1b00 */
[----:B------:R-:W-:Y:S01]  /*1bd0*/  ISETP.NE.AND P0, PT, R2, 0x1, PT ;  /* 0x000000010200780c */ /* 0x000fe20003f05270 */
[----:B---3--:R-:W-:-:S12]  /*1be0*/  DFMA R12, R16, R16, R12 ;  /* 0x00000010100c722b */ /* 0x008fd8000000000c */
[----:B------:R-:W-:Y:S05]  /*1bf0*/  @!P0 BRA `(.L_x_1255) ;  /* 0x0000000000248947 */ /* 0x000fea0003800000 */
[----:B------:R-:W-:Y:S02]  /*1c00*/  ISETP.NE.AND P0, PT, R2, 0x2, PT ;  /* 0x000000020200780c */ /* 0x000fe40003f05270 */
[----:B------:R-:W-:-:S05]  /*1c10*/  IADD3 R17, PT, PT, R3, R18, RZ ;  /* 0x0000001203117210 */ /* 0x000fca0007ffe0ff */
[----:B------:R-:W-:-:S06]  /*1c20*/  IMAD.WIDE.U32 R2, R17, 0x8, R14 ;  /* 0x0000000811027825 */ /* 0x000fcc00078e000e */
[----:B------:R-:W-:Y:S01]  /*1c30*/  @P0 IMAD.IADD R17, R17, 0x1, R18 ;  /* 0x0000000111110824 */ /* 0x000fe200078e0212 */
[----:B------:R-:W3:Y:S03]  /*1c40*/  LDG.E.64 R2, desc[UR10][R2.64] ;  /* 0x0000000a02027981 */ /* 0x000ee6000c1e1b00 */
[----:B------:R-:W-:-:S06]  /*1c50*/  @P0 IMAD.WIDE.U32 R14, R17, 0x8, R14 ;  /* 0x00000008110e0825 */ /* 0x000fcc00078e000e */
[----:B------:R-:W4:Y:S01]  /*1c60*/  @P0 LDG.E.64 R14, desc[UR10][R14.64] ;  /* 0x0000000a0e0e0981 */ /* 0x000f22000c1e1b00 */
[----:B---3--:R-:W-:-:S08]  /*1c70*/  DFMA R12, R2, R2, R12 ;  /* 0x00000002020c722b */ /* 0x008fd0000000000c */
[----:B----4-:R-:W-:-:S11]  /*1c80*/  @P0 DFMA R12, R14, R14, R12 ;  /* 0x0000000e0e0c022b */ /* 0x010fd6000000000c */
.L_x_1255:
        /* <DEDUP_REMOVED lines=19> */
[----:B--2---:R-:W-:Y:S05]  /*1dc0*/  CALL.REL.NOINC `($__internal_21_$__cuda_sm20_dsqrt_rn_f64_mediumpath_v1) ;  /* 0x0000005800c47944 */ /* 0x004fea0003c00000 */
[----:B------:R-:W-:Y:S01]  /*1dd0*/  IMAD.MOV.U32 R20, RZ, RZ, R12 ;  /* 0x000000ffff147224 */ /* 0x000fe200078e000c */
[----:B------:R-:W-:-:S07]  /*1de0*/  MOV R21, R13 ;  /* 0x0000000d00157202 */ /* 0x000fce0000000f00 */
.L_x_1258:
[----:B------:R-:W-:Y:S01]  /*1df0*/  UMOV UR16, 0x9ee75616 ;  /* 0x9ee7561600107882 */ /* 0x000fe20000000000 */
[----:B------:R-:W-:Y:S02]  /*1e00*/  UMOV UR17, 0x3cd203af ;  /* 0x3cd203af00117882 */ /* 0x000fe40000000000 */
[----:B------:R-:W-:-:S14]  /*1e10*/  DSETP.GEU.AND P0, PT, R20, UR16, PT ;  /* 0x0000001014007e2a */ /* 0x000fdc000bf0e000 */
[----:B------:R-:W-:Y:S05]  /*1e20*/  @!P0 BRA `(.L_x_1259) ;  /* 0x00000054002c8947 */ /* 0x000fea0003800000 */
[----:B------:R-:W0:Y:S08]  /*1e30*/  LDC.64 R12, c[0x0][0x398] ;  /* 0x0000e600ff0c7b82 */ /* 0x000e300000000a00 */
[----:B------:R-:W1:Y:S01]  /*1e40*/  LDC.64 R16, c[0x0][0x388] ;  /* 0x0000e200ff107b82 */ /* 0x000e620000000a00 */
[----:B0-----:R-:W-:-:S04]  /*1e50*/  IMAD R19, R7, R13, R7 ;  /* 0x0000000d07137224 */ /* 0x001fc800078e0207 */
[----:B-1----:R-:W-:-:S06]  /*1e60*/  IMAD.WIDE.U32 R18, R19, 0x8, R16 ;  /* 0x0000000813127825 */ /* 0x002fcc00078e0010 */
[----:B------:R-:W3:Y:S01]  /*1e70*/  LDG.E.64 R18, desc[UR10][R18.64] ;  /* 0x0000000a12127981 */ /* 0x000ee2000c1e1b00 */
[----:B------:R-:W-:Y:S01]  /*1e80*/  DADD R2, -RZ, -R20 ;  /* 0x00000000ff027229 */ /* 0x000fe20000000914 */
[----:B------:R-:W-:Y:S02]  /*1e90*/  ISETP.GE.U32.AND P2, PT, R11, R12, PT ;  /* 0x0000000c0b00720c */ /* 0x000fe40003f46070 */
[----:B------:R-:W-:Y:S01]  /*1ea0*/  IADD3 R0, PT, PT, -R7, -0x2, R12 ;  /* 0xfffffffe07007810 */ /* 0x000fe20007ffe10c */
[----:B---3--:R-:W-:-:S06]  /*1eb0*/  DSETP.GE.AND P0, PT, R18, RZ, PT ;  /* 0x000000ff1200722a */ /* 0x008fcc0003f06000 */
[----:B------:R-:W-:Y:S02]  /*1ec0*/  FSEL R20, R2, R20, P0 ;  /* 0x0000001402147208 */ /* 0x000fe40000000000 */
[----:B------:R-:W-:Y:S01]  /*1ed0*/  FSEL R21, R3, R21, P0 ;  /* 0x0000001503157208 */ /* 0x000fe20000000000 */
[----:B------:R-:W-:-:S05]  /*1ee0*/  VIADD R3, R4, 0xffffffff ;  /* 0xffffffff04037836 */ /* 0x000fca0000000000 */
[----:B------:R-:W-:-:S08]  /*1ef0*/  DADD R20, R18, -R20 ;  /* 0x0000000012147229 */ /* 0x000fd00000000814 */
[----:B------:R-:W-:Y:S01]  /*1f00*/  DMUL R14, R20, R20 ;  /* 0x00000014140e7228 */ /* 0x000fe20000000000 */
[----:B------:R-:W-:Y:S10]  /*1f10*/  @P2 BRA `(.L_x_1260) ;  /* 0x0000000800642947 */ /* 0x000ff40003800000 */
[----:B------:R-:W-:Y:S01]  /*1f20*/  ISETP.GE.U32.AND P0, PT, R0, 0xf, PT ;  /* 0x0000000f0000780c */ /* 0x000fe20003f06070 */
[----:B------:R-:W-:Y:S01]  /*1f30*/  ULOP3.LUT UP0, URZ, UR8, 0xf, URZ, 0xc0, !UPT ;  /* 0x0000000f08ff7892 */ /* 0x000fe2000f80c0ff */
[----:B------:R-:W-:-:S11]  /*1f40*/  MOV R2, R11 ;  /* 0x0000000b00027202 */ /* 0x000fd60000000f00 */
[----:B------:R-:W-:Y:S05]  /*1f50*/  @!P0 BRA `(.L_x_1261) ;  /* 0x0000000400188947 */ /* 0x000fea0003800000 */
[----:B------:R-:W-:Y:S01]  /*1f60*/  IMAD.MOV.U32 R2, RZ, RZ, R11 ;  /* 0x000000ffff027224 */ /* 0x000fe200078e000b */
[----:B------:R-:W-:-:S12]  /*1f70*/  ULOP3.LUT UR9, UR8, 0xfffffff0, URZ, 0xc0, !UPT ;  /* 0xfffffff008097892 */ /* 0x000fd8000f8ec0ff */
.L_x_1262:
[----:B------:R-:W-:-:S04]  /*1f80*/  IMAD R12, R2, R13, R7 ;  /* 0x0000000d020c7224 */ /* 0x000fc800078e0207 */
[----:B------:R-:W-:-:S06]  /*1f90*/  IMAD.WIDE.U32 R30, R12, 0x8, R16 ;  /* 0x000000080c1e7825 */ /* 0x000fcc00078e0010 */
[----:B------:R-:W3:Y:S01]  /*1fa0*/  LDG.E.64 R30, desc[UR10][R30.64] ;  /* 0x0000000a1e1e7981 */ /* 0x000ee2000c1e1b00 */
[----:B------:R-:W-:-:S05]  /*1fb0*/  IADD3 R12, PT, PT, R12, R13, RZ ;  /* 0x0000000d0c0c7210 */ /* 0x000fca0007ffe0ff */
        /* <DEDUP_REMOVED lines=14> */
[----:B------:R-:W2:Y:S01]  /*20a0*/  LDG.E.64 R18, desc[UR10][R18.64] ;  /* 0x0000000a12127981 */ /* 0x000ea2000c1e1b00 */
[----:B---3--:R-:W-:Y:S01]  /*20b0*/  DFMA R30, R30, R30, R14 ;  /* 0x0000001e1e1e722b */ /* 0x008fe2000000000e */
[C---:B------:R-:W-:Y:S01]  /*20c0*/  IMAD.WIDE.U32 R14, R12.reuse, 0x8, R16 ;  /* 0x000000080c0e7825 */ /* 0x040fe200078e0010 */
[----:B------:R-:W-:-:S05]  /*20d0*/  IADD3 R12, PT, PT, R12, R13, RZ ;  /* 0x0000000d0c0c7210 */ /* 0x000fca0007ffe0ff */
[----:B------:R-:W3:Y:S01]  /*20e0*/  LDG.E.64 R14, desc[UR10][R14.64] ;  /* 0x0000000a0e0e7981 */ /* 0x000ee2000c1e1b00 */
[----:B------:R-:W-:-:S06]  /*20f0*/  IMAD.WIDE.U32 R34, R12, 0x8, R16 ;  /* 0x000000080c227825 */ /* 0x000fcc00078e0010 */
[----:B------:R-:W3:Y:S01]  /*2100*/  LDG.E.64 R34, desc[UR10][R34.64] ;  /* 0x0000000a22227981 */ /* 0x000ee2000c1e1b00 */
[----:B----4-:R-:W-:Y:S01]  /*2110*/  DFMA R30, R28, R28, R30 ;  /* 0x0000001c1c1e722b */ /* 0x010fe2000000001e */
[----:B------:R-:W-:-:S04]  /*2120*/  IMAD.IADD R12, R12, 0x1, R13 ;  /* 0x000000010c0c7824 */ /* 0x000fc800078e020d */
[C---:B------:R-:W-:Y:S01]  /*2130*/  IMAD.WIDE.U32 R32, R12.reuse, 0x8, R16 ;  /* 0x000000080c207825 */ /* 0x040fe200078e0010 */
[----:B------:R-:W-:Y:S02]  /*2140*/  IADD3 R12, PT, PT, R12, R13, RZ ;  /* 0x0000000d0c0c7210 */ /* 0x000fe40007ffe0ff */
[----:B-----5:R-:W-:-:S03]  /*2150*/  DFMA R30, R26, R26, R30 ;  /* 0x0000001a1a1e722b */ /* 0x020fc6000000001e */
[----:B------:R-:W4:Y:S05]  /*2160*/  LDG.E.64 R32, desc[UR10][R32.64] ;  /* 0x0000000a20207981 */ /* 0x000f2a000c1e1b00 */
[----:B--2---:R-:W-:Y:S01]  /*2170*/  DFMA R24, R24, R24, R30 ;  /* 0x000000181818722b */ /* 0x004fe2000000001e */
[----:B------:R-:W-:-:S04]  /*2180*/  IMAD.WIDE.U32 R30, R12, 0x8, R16 ;  /* 0x000000080c1e7825 */ /* 0x000fc800078e0010 */
[----:B------:R-:W-:Y:S02]  /*2190*/  IMAD.IADD R12, R12, 0x1, R13 ;  /* 0x000000010c0c7824 */ /* 0x000fe400078e020d */
[----:B------:R-:W2:Y:S01]  /*21a0*/  LDG.E.64 R30, desc[UR10][R30.64] ;  /* 0x0000000a1e1e7981 */ /* 0x000ea2000c1e1b00 */
[----:B------:R-:W-:Y:S01]  /*21b0*/  DFMA R22, R22, R22, R24 ;  /* 0x000000161616722b */ /* 0x000fe20000000018 */
[C---:B------:R-:W-:Y:S01]  /*21c0*/  IMAD.WIDE.U32 R28, R12.reuse, 0x8, R16 ;  /* 0x000000080c1c7825 */ /* 0x040fe200078e0010 */
[----:B------:R-:W-:-:S05]  /*21d0*/  IADD3 R12, PT, PT, R12, R13, RZ ;  /* 0x0000000d0c0c7210 */ /* 0x000fca0007ffe0ff */
[----:B------:R-:W5:Y:S01]  /*21e0*/  LDG.E.64 R28, desc[UR10][R28.64] ;  /* 0x0000000a1c1c7981 */ /* 0x000f62000c1e1b00 */
[----:B------:R-:W-:Y:S01]  /*21f0*/  DFMA R18, R18, R18, R22 ;  /* 0x000000121212722b */ /* 0x000fe20000000016 */
[----:B------:R-:W-:-:S04]  /*2200*/  IMAD.WIDE.U32 R26, R12, 0x8, R16 ;  /* 0x000000080c1a7825 */ /* 0x000fc800078e0010 */
[----:B------:R-:W-:Y:S02]  /*2210*/  IMAD.IADD R12, R12, 0x1, R13 ;  /* 0x000000010c0c7824 */ /* 0x000fe400078e020d */
[----:B------:R-:W5:Y:S01]  /*2220*/  LDG.E.64 R26, desc[UR10][R26.64] ;  /* 0x0000000a1a1a7981 */ /* 0x000f62000c1e1b00 */
[----:B---3--:R-:W-:Y:S01]  /*2230*/  DFMA R18, R14, R14, R18 ;  /* 0x0000000e0e12722b */ /* 0x008fe20000000012 */
[C---:B------:R-:W-:Y:S01]  /*2240*/  IMAD.WIDE.U32 R14, R12.reuse, 0x8, R16 ;  /* 0x000000080c0e7825 */ /* 0x040fe200078e0010 */
[----:B------:R-:W-:-:S05]  /*2250*/  IADD3 R12, PT, PT, R12, R13, RZ ;  /* 0x0000000d0c0c7210 */ /* 0x000fca0007ffe0ff */
[----:B------:R-:W3:Y:S01]  /*2260*/  LDG.E.64 R14, desc[UR10][R14.64] ;  /* 0x0000000a0e0e7981 */ /* 0x000ee2000c1e1b00 */
[----:B------:R-:W-:Y:S01]  /*2270*/  DFMA R34, R34, R34, R18 ;  /* 0x000000222222722b */ /* 0x000fe20000000012 */
[----:B------:R-:W-:-:S04]  /*2280*/  IMAD.WIDE.U32 R18, R12, 0x8, R16 ;  /* 0x000000080c127825 */ /* 0x000fc800078e0010 */
[----:B------:R-:W-:Y:S02]  /*2290*/  IMAD.IADD R12, R12, 0x1, R13 ;  /* 0x000000010c0c7824 */ /* 0x000fe400078e020d */
[----:B------:R-:W3:Y:S02]  /*22a0*/  LDG.E.64 R18, desc[UR10][R18.64] ;  /* 0x0000000a12127981 */ /* 0x000ee4000c1e1b00 */
[C---:B------:R-:W-:Y:S01]  /*22b0*/  IMAD.WIDE.U32 R22, R12.reuse, 0x8, R16 ;  /* 0x000000080c167825 */ /* 0x040fe200078e0010 */
[----:B------:R-:W-:-:S05]  /*22c0*/  IADD3 R25, PT, PT, R12, R13, RZ ;  /* 0x0000000d0c197210 */ /* 0x000fca0007ffe0ff */
[----:B------:R-:W3:Y:S01]  /*22d0*/  LDG.E.64 R22, desc[UR10][R22.64] ;  /* 0x0000000a16167981 */ /* 0x000ee2000c1e1b00 */
[----:B------:R-:W-:-:S06]  /*22e0*/  IMAD.WIDE.U32 R24, R25, 0x8, R16 ;  /* 0x0000000819187825 */ /* 0x000fcc00078e0010 */
[----:B------:R-:W3:Y:S01]  /*22f0*/  LDG.E.64 R24, desc[UR10][R24.64] ;  /* 0x0000000a18187981 */ /* 0x000ee2000c1e1b00 */
[----:B----4-:R-:W-:Y:S01]  /*2300*/  DFMA R34, R32, R32, R34 ;  /* 0x000000202022722b */ /* 0x010fe20000000022 */
[----:B------:R-:W-:-:S05]  /*2310*/  VIADD R2, R2, 0x10 ;  /* 0x0000001002027836 */ /* 0x000fca0000000000 */
[----:B------:R-:W-:Y:S02]  /*2320*/  IADD3 R12, PT, PT, R2, UR7, RZ ;  /* 0x00000007020c7c10 */ /* 0x000fe4000fffe0ff */
[----:B--2---:R-:W-:Y:S02]  /*2330*/  DFMA R34, R30, R30, R34 ;  /* 0x0000001e1e22722b */ /* 0x004fe40000000022 */
[----:B------:R-:W-:-:S06]  /*2340*/  ISETP.NE.AND P0, PT, R12, UR9, PT ;  /* 0x000000090c007c0c */ /* 0x000fcc000bf05270 */
[----:B-----5:R-:W-:-:S08]  /*2350*/  DFMA R34, R28, R28, R34 ;  /* 0x0000001c1c22722b */ /* 0x020fd00000000022 */
[----:B------:R-:W-:-:S08]  /*2360*/  DFMA R34, R26, R26, R34 ;  /* 0x0000001a1a22722b */ /* 0x000fd00000000022 */
[----:B---3--:R-:W-:-:S08]  /*2370*/  DFMA R34, R14, R14, R34 ;  /* 0x0000000e0e22722b */ /* 0x008fd00000000022 */
[----:B------:R-:W-:-:S08]  /*2380*/  DFMA R34, R18, R18, R34 ;  /* 0x000000121222722b */ /* 0x000fd00000000022 */
[----:B------:R-:W-:-:S08]  /*2390*/  DFMA R34, R22, R22, R34 ;  /* 0x000000161622722b */ /* 0x000fd00000000022 */
[----:B------:R-:W-:Y:S01]  /*23a0*/  DFMA R14, R24, R24, R34 ;  /* 0x00000018180e722b */ /* 0x000fe20000000022 */
[----:B------:R-:W-:Y:S10]  /*23b0*/  @P0 BRA `(.L_x_1262) ;  /* 0xfffffff800f00947 */ /* 0x000ff4000383ffff */
.L_x_1261:
[----:B------:R-:W-:Y:S05]  /*23c0*/  BRA.U !UP0, `(.L_x_1260) ;  /* 0x0000000508387547 */ /* 0x000fea000b800000 */
[----:B------:R-:W-:-:S05]  /*23d0*/  LOP3.LUT R19, RZ, R6, RZ, 0x33, !PT ;  /* 0x00000006ff137212 */ /* 0x000fca00078e33ff */
[----:B------:R-:W-:-:S05]  /*23e0*/  IMAD.IADD R19, R10, 0x1, R19 ;  /* 0x000000010a137824 */ /* 0x000fca00078e0213 */
[----:B------:R-:W-:-:S04]  /*23f0*/  LOP3.LUT R19, R19, 0xf, RZ, 0xc0, !PT ;  /* 0x0000000f13137812 */ /* 0x000fc800078ec0ff */
[C---:B------:R-:W-:Y:S02]  /*2400*/  IADD3 R12, PT, PT, R19.reuse, -0x1, RZ ;  /* 0xffffffff130c7810 */ /* 0x040fe40007ffe0ff */
[----:B------:R-:W-:Y:S02]  /*2410*/  LOP3.LUT P3, RZ, R19, 0x7, RZ, 0xc0, !PT ;  /* 0x0000000713ff7812 */ /* 0x000fe4000786c0ff */
[----:B------:R-:W-:-:S13]  /*2420*/  ISETP.GE.U32.AND P0, PT, R12, 0x7, PT ;  /* 0x000000070c00780c */ /* 0x000fda0003f06070 */
[----:B------:R-:W-:Y:S05]  /*2430*/  @!P0 BRA `(.L_x_1263) ;  /* 0x0000000000848947 */ /* 0x000fea0003800000 */
[----:B------:R-:W-:-:S04]  /*2440*/  IMAD R12, R2, R13, R7 ;  /* 0x0000000d020c7224 */ /* 0x000fc800078e0207 */
        /* <DEDUP_REMOVED lines=32> */
.L_x_1263:
[----:B------:R-:W-:Y:S05]  /*2650*/  @!P3 BRA `(.L_x_1260) ;  /* 0x000000000094b947 */ /* 0x000fea0003800000 */
[----:B------:R-:W-:Y:S02]  /*2660*/  ISETP.GE.U32.AND P0, PT, R3, 0x3, PT ;  /* 0x000000030300780c */ /* 0x000fe40003f06070 */
[----:B------:R-:W-:-:S04]  /*2670*/  LOP3.LUT R12, R4, 0x3, RZ, 0xc0, !PT ;  /* 0x00000003040c7812 */ /* 0x000fc800078ec0ff */
[----:B------:R-:W-:-:S07]  /*2680*/  ISETP.NE.AND P3, PT, R12, RZ, PT ;  /* 0x000000ff0c00720c */ /* 0x000fce0003f65270 */
[----:B------:R-:W-:Y:S06]  /*2690*/  @!P0 BRA `(.L_x_1264) ;  /* 0x0000000000448947 */ /* 0x000fec0003800000 */
        /* <DEDUP_REMOVED lines=10> */
[----:B------:R-:W-:-:S06]  /*2740*/  IMAD.WIDE.U32 R24, R25, 0x8, R16 ;  /* 0x0000000819187825 */ /* 0x000fcc00078e0010 */
[----:B------:R-:W2:Y:S01]  /*2750*/  LDG.E.64 R24, desc[UR10][R24.64] ;  /* 0x0000000a18187981 */ /* 0x000ea2000c1e1b00 */
[----:B------:R-:W-:Y:S01]  /*2760*/  IADD3 R2, PT, PT, R2, 0x4, RZ ;  /* 0x0000000402027810 */ /* 0x000fe20007ffe0ff */
[----:B---3--:R-:W-:-:S08]  /*2770*/  DFMA R14, R26, R26, R14 ;  /* 0x0000001a1a0e722b */ /* 0x008fd0000000000e */
[----:B----4-:R-:W-:-:S08]  /*2780*/  DFMA R14, R18, R18, R14 ;  /* 0x00000012120e722b */ /* 0x010fd0000000000e */
[----:B-----5:R-:W-:-:S08]  /*2790*/  DFMA R14, R22, R22, R14 ;  /* 0x00000016160e722b */ /* 0x020fd0000000000e */
[----:B--2---:R-:W-:-:S11]  /*27a0*/  DFMA R14, R24, R24, R14 ;  /* 0x00000018180e722b */ /* 0x004fd6000000000e */
.L_x_1264:
[----:B------:R-:W-:Y:S05]  /*27b0*/  @!P3 BRA `(.L_x_1260) ;  /* 0x00000000003cb947 */ /* 0x000fea0003800000 */
[----:B------:R-:W-:-:S04]  /*27c0*/  IMAD R2, R2, R13, R7 ;  /* 0x0000000d02027224 */ /* 0x000fc800078e0207 */
[----:B------:R-:W-:-:S06]  /*27d0*/  IMAD.WIDE.U32 R18, R2, 0x8, R16 ;  /* 0x0000000802127825 */ /* 0x000fcc00078e0010 */
[----:B------:R-:W3:Y:S01]  /*27e0*/  LDG.E.64 R18, desc[UR10][R18.64] ;  /* 0x0000000a12127981 */ /* 0x000ee2000c1e1b00 */
[----:B------:R-:W-:Y:S01]  /*27f0*/  ISETP.NE.AND P0, PT, R12, 0x1, PT ;  /* 0x000000010c00780c */ /* 0x000fe20003f05270 */
[----:B---3--:R-:W-:-:S12]  /*2800*/  DFMA R14, R18, R18, R14 ;  /* 0x00000012120e722b */ /* 0x008fd8000000000e */
[----:B------:R-:W-:Y:S05]  /*2810*/  @!P0 BRA `(.L_x_1260) ;  /* 0x0000000000248947 */ /* 0x000fea0003800000 */
[----:B------:R-:W-:Y:S01]  /*2820*/  ISETP.NE.AND P0, PT, R12, 0x2, PT ;  /* 0x000000020c00780c */ /* 0x000fe20003f05270 */
[----:B------:R-:W-:-:S04]  /*2830*/  IMAD.IADD R2, R2, 0x1, R13 ;  /* 0x0000000102027824 */ /* 0x000fc800078e020d */
[----:B------:R-:W-:-:S06]  /*2840*/  IMAD.WIDE.U32 R18, R2, 0x8, R16 ;  /* 0x0000000802127825 */ /* 0x000fcc00078e0010 */
[----:B------:R-:W3:Y:S02]  /*2850*/  LDG.E.64 R18, desc[UR10][R18.64] ;  /* 0x0000000a12127981 */ /* 0x000ee4000c1e1b00 */
[----:B------:R-:W-:-:S05]  /*2860*/  @P0 IADD3 R13, PT, PT, R2, R13, RZ ;  /* 0x0000000d020d0210 */ /* 0x000fca0007ffe0ff */
[----:B------:R-:W-:-:S06]  /*2870*/  @P0 IMAD.WIDE.U32 R16, R13, 0x8, R16 ;  /* 0x000000080d100825 */ /* 0x000fcc00078e0010 */
[----:B------:R-:W4:Y:S01]  /*2880*/  @P0 LDG.E.64 R16, desc[UR10][R16.64] ;  /* 0x0000000a10100981 */ /* 0x000f22000c1e1b00 */
[----:B---3--:R-:W-:-:S08]  /*2890*/  DFMA R14, R18, R18, R14 ;  /* 0x00000012120e722b */ /* 0x008fd0000000000e */
[----:B----4-:R-:W-:-:S11]  /*28a0*/  @P0 DFMA R14, R16, R16, R14 ;  /* 0x00000010100e022b */ /* 0x010fd6000000000e */
.L_x_1260:
        /* <DEDUP_REMOVED lines=22> */
[----:B--2---:R-:W-:Y:S05]  /*2a10*/  CALL.REL.NOINC `($__internal_21_$__cuda_sm20_dsqrt_rn_f64_mediumpath_v1) ;  /* 0x0000004c00b07944 */ /* 0x004fea0003c00000 */
.L_x_1265:
[----:B------:R-:W-:Y:S01]  /*2a20*/  UMOV UR16, 0x9ee75616 ;  /* 0x9ee7561600107882 */ /* 0x000fe20000000000 */
[----:B------:R-:W-:Y:S02]  /*2a30*/  UMOV UR17, 0x3cd203af ;  /* 0x3cd203af00117882 */ /* 0x000fe40000000000 */
[----:B------:R-:W-:-:S14]  /*2a40*/  DSETP.GEU.AND P0, PT, R12, UR16, PT ;  /* 0x000000100c007e2a */ /* 0x000fdc000bf0e000 */
[----:B------:R-:W-:Y:S05]  /*2a50*/  @!P0 BRA `(.L_x_1259) ;  /* 0x0000004800208947 */ /* 0x000fea0003800000 */
        /* <DEDUP_REMOVED lines=17> */
[----:B--2---:R-:W-:Y:S05]  /*2b70*/  CALL.REL.NOINC `($__internal_20_$__cuda_sm20_div_rn_f64_full) ;  /* 0x0000004400f07944 */ /* 0x004fea0003c00000 */
.L_x_1266:
[----:B------:R-:W0:Y:S02]  /*2b80*/  LDC.64 R14, c[0x0][0x390] ;  /* 0x0000e400ff0e7b82 */ /* 0x000e240000000a00 */
[----:B0-----:R0:W-:Y:S01]  /*2b90*/  STG.E.64 desc[UR10][R14.64], R24 ;  /* 0x000000180e007986 */ /* 0x0011e2000c101b0a */
[----:B------:R-:W-:Y:S05]  /*2ba0*/  @P2 BRA `(.L_x_1267) ;  /* 0x0000001800502947 */ /* 0x000fea0003800000 */
[----:B------:R-:W-:Y:S02]  /*2bb0*/  ISETP.GE.U32.AND P0, PT, R0, 0x7, PT ;  /* 0x000000070000780c */ /* 0x000fe40003f06070 */
[----:B------:R-:W-:-:S11]  /*2bc0*/  MOV R2, R11 ;  /* 0x0000000b00027202 */ /* 0x000fd60000000f00 */
[----:B------:R-:W-:Y:S05]  /*2bd0*/  @!P0 BRA `(.L_x_1268) ;  /* 0x0000000c00108947 */ /* 0x000fea0003800000 */
[----:B------:R-:W-:Y:S01]  /*2be0*/  IMAD.MOV.U32 R2, RZ, RZ, R11 ;  /* 0x000000ffff027224 */ /* 0x000fe200078e000b */
[----:B------:R-:W1:Y:S01]  /*2bf0*/  LDCU UR16, c[0x0][0x39c] ;  /* 0x00007380ff1077ac */ /* 0x000e620008000800 */
[----:B------:R-:W-:-:S12]  /*2c00*/  ULOP3.LUT UR9, UR8, 0xfffffff8, URZ, 0xc0, !UPT ;  /* 0xfffffff808097892 */ /* 0x000fd8000f8ec0ff */
.L_x_1277:
[----:B---3--:R-:W3:Y:S01]  /*2c10*/  LDC.64 R32, c[0x0][0x388] ;  /* 0x0000e200ff207b82 */ /* 0x008ee20000000a00 */
[----:B-1----:R-:W-:-:S04]  /*2c20*/  IMAD R31, R2, UR16, R7 ;  /* 0x00000010021f7c24 */ /* 0x002fc8000f8e0207 */
[----:B---3--:R-:W-:-:S06]  /*2c30*/  IMAD.WIDE.U32 R20, R31, 0x8, R32 ;  /* 0x000000081f147825 */ /* 0x008fcc00078e0020 */
[----:B------:R-:W3:Y:S01]  /*2c40*/  LDG.E.64 R20, desc[UR10][R20.64] ;  /* 0x0000000a14147981 */ /* 0x000ee2000c1e1b00 */
[----:B0-----:R-:W0:Y:S01]  /*2c50*/  MUFU.RCP64H R15, R13 ;  /* 0x0000000d000f7308 */ /* 0x001e220000001800 */
[----:B------:R-:W-:-:S06]  /*2c60*/  HFMA2 R14, -RZ, RZ, 0, 5.9604644775390625e-08 ;  /* 0x00000001ff0e7431 */ /* 0x000fcc00000001ff */
        /* <DEDUP_REMOVED lines=13> */
[----:B------:R-:W-:Y:S02]  /*2d40*/  MOV R19, R13 ;  /* 0x0000000d00137202 */ /* 0x000fe40000000f00 */
[----:B------:R-:W-:-:S07]  /*2d50*/  MOV R26, 0x2d70 ;  /* 0x00002d70001a7802 */ /* 0x000fce0000000f00 */
[----:B--2---:R-:W-:Y:S05]  /*2d60*/  CALL.REL.NOINC `($__internal_20_$__cuda_sm20_div_rn_f64_full) ;  /* 0x0000004400747944 */ /* 0x004fea0003c00000 */
.L_x_1269:
[----:B------:R-:W0:Y:S01]  /*2d70*/  LDC.64 R14, c[0x0][0x390] ;  /* 0x0000e400ff0e7b82 */ /* 0x000e220000000a00 */
[----:B------:R-:W-:Y:S01]  /*2d80*/  IADD3 R31, PT, PT, R31, UR16, RZ ;  /* 0x000000101f1f7c10 */ /* 0x000fe2000fffe0ff */
[----:B------:R-:W-:-:S04]  /*2d90*/  IMAD.IADD R0, R2, 0x1, -R7 ;  /* 0x0000000102007824 */ /* 0x000fc800078e0a07 */
[----:B------:R-:W-:-:S04]  /*2da0*/  IMAD.WIDE.U32 R20, R31, 0x8, R32 ;  /* 0x000000081f147825 */ /* 0x000fc800078e0020 */
[----:B0-----:R-:W-:-:S05]  /*2db0*/  IMAD.WIDE.U32 R14, R0, 0x8, R14 ;  /* 0x00000008000e7825 */ /* 0x001fca00078e000e */
[----:B------:R0:W-:Y:S04]  /*2dc0*/  STG.E.64 desc[UR10][R14.64], R24 ;  /* 0x000000180e007986 */ /* 0x0001e8000c101b0a */
[----:B------:R-:W3:Y:S01]  /*2dd0*/  LDG.E.64 R20, desc[UR10][R20.64] ;  /* 0x0000000a14147981 */ /* 0x000ee2000c1e1b00 */
[----:B------:R-:W1:Y:S01]  /*2de0*/  MUFU.RCP64H R17, R13 ;  /* 0x0000000d00117308 */ /* 0x000e620000001800 */
[----:B------:R-:W-:-:S06]  /*2df0*/  IMAD.MOV.U32 R16, RZ, RZ, 0x1 ;  /* 0x00000001ff107424 */ /* 0x000fcc00078e00ff */
[----:B-1----:R-:W-:-:S08]  /*2e00*/  DFMA R18, R16, -R12, 1 ;  /* 0x3ff000001012742b */ /* 0x002fd0000000080c */
[----:B------:R-:W-:-:S08]  /*2e10*/  DFMA R18, R18, R18, R18 ;  /* 0x000000121212722b */ /* 0x000fd00000000012 */
[----:B------:R-:W-:-:S08]  /*2e20*/  DFMA R18, R16, R18, R16 ;  /* 0x000000121012722b */ /* 0x000fd00000000010 */
[----:B------:R-:W-:-:S08]  /*2e30*/  DFMA R16, R18, -R12, 1 ;  /* 0x3ff000001210742b */ /* 0x000fd0000000080c */
[----:B------:R-:W-:-:S08]  /*2e40*/  DFMA R22, R18, R16, R18 ;  /* 0x000000101216722b */ /* 0x000fd00000000012 */
[----:B---3--:R-:W-:Y:S01]  /*2e50*/  DMUL R16, R22, R20 ;  /* 0x0000001416107228 */ /* 0x008fe20000000000 */
        /* <DEDUP_REMOVED lines=8> */
[----:B------:R-:W-:-:S07]  /*2ee0*/  MOV R26, 0x2f00 ;  /* 0x00002f00001a7802 */ /* 0x000fce0000000f00 */
[----:B--2---:R-:W-:Y:S05]  /*2ef0*/  CALL.REL.NOINC `($__internal_20_$__cuda_sm20_div_rn_f64_full) ;  /* 0x0000004400107944 */ /* 0x004fea0003c00000 */
.L_x_1270:
[----:B------:R-:W0:Y:S01]  /*2f00*/  LDC.64 R20, c[0x0][0x388] ;  /* 0x0000e200ff147b82 */ /* 0x000e220000000a00 */
[----:B------:R-:W-:Y:S01]  /*2f10*/  IADD3 R31, PT, PT, R31, UR16, RZ ;  /* 0x000000101f1f7c10 */ /* 0x000fe2000fffe0ff */
[----:B------:R1:W-:Y:S04]  /*2f20*/  STG.E.64 desc[UR10][R14.64+0x8], R24 ;  /* 0x000008180e007986 */ /* 0x0003e8000c101b0a */
[----:B0-----:R-:W-:-:S06]  /*2f30*/  IMAD.WIDE.U32 R20, R31, 0x8, R20 ;  /* 0x000000081f147825 */ /* 0x001fcc00078e0014 */
        /* <DEDUP_REMOVED lines=11> */
[----:B-1----:R-:W-:-:S10]  /*2ff0*/  DFMA R24, R22, R18, R16 ;  /* 0x000000121618722b */ /* 0x002fd40000000010 */
[----:B------:R-:W-:-:S05]  /*3000*/  FFMA R16, RZ, R13, R25 ;  /* 0x0000000dff107223 */ /* 0x000fca0000000019 */
[----:B------:R-:W-:-:S13]  /*3010*/  FSETP.GT.AND P0, PT, |R16|, 1.469367938527859385e-39, PT ;  /* 0x001000001000780b */ /* 0x000fda0003f04200 */
[----:B------:R-:W-:Y:S05]  /*3020*/  @P0 BRA P2, `(.L_x_1271) ;  /* 0x0000000000100947 */ /* 0x000fea0001000000 */
[----:B------:R-:W-:Y:S01]  /*3030*/  MOV R18, R12 ;  /* 0x0000000c00127202 */ /* 0x000fe20000000f00 */
[----:B------:R-:W-:Y:S01]  /*3040*/  IMAD.MOV.U32 R19, RZ, RZ, R13 ;  /* 0x000000ffff137224 */ /* 0x000fe200078e000d */
[----:B------:R-:W-:-:S07]  /*3050*/  MOV R26, 0x3070 ;  /* 0x00003070001a7802 */ /* 0x000fce0000000f00 */
[----:B--2---:R-:W-:Y:S05]  /*3060*/  CALL.REL.NOINC `($__internal_20_$__cuda_sm20_div_rn_f64_full) ;  /* 0x0000004000b47944 */ /* 0x004fea0003c00000 */
.L_x_1271:
        /* <DEDUP_REMOVED lines=23> */
.L_x_1272:
        /* <DEDUP_REMOVED lines=23> */
.L_x_1273:
        /* <DEDUP_REMOVED lines=23> */
.L_x_1274:
        /* <DEDUP_REMOVED lines=23> */
.L_x_1275:
        /* <DEDUP_REMOVED lines=23> */
.L_x_1276:
[----:B------:R-:W0:Y:S01]  /*37a0*/  LDC.64 R14, c[0x0][0x390] ;  /* 0x0000e400ff0e7b82 */ /* 0x000e220000000a00 */
[----:B------:R-:W-:Y:S01]  /*37b0*/  IADD3 R17, PT, PT, R0, 0x7, RZ ;  /* 0x0000000700117810 */ /* 0x000fe20007ffe0ff */
[----:B------:R-:W-:-:S05]  /*37c0*/  VIADD R2, R2, 0x8 ;  /* 0x0000000802027836 */ /* 0x000fca0000000000 */
[----:B------:R-:W-:-:S04]  /*37d0*/  IADD3 R0, PT, PT, R2, UR7, RZ ;  /* 0x0000000702007c10 */ /* 0x000fc8000fffe0ff */
[----:B------:R-:W-:Y:S01]  /*37e0*/  ISETP.NE.AND P0, PT, R0, UR9, PT ;  /* 0x0000000900007c0c */ /* 0x000fe2000bf05270 */
[----:B0-----:R-:W-:-:S05]  /*37f0*/  IMAD.WIDE.U32 R14, R17, 0x8, R14 ;  /* 0x00000008110e7825 */ /* 0x001fca00078e000e */
[----:B------:R3:W-:Y:S07]  /*3800*/  STG.E.64 desc[UR10][R14.64], R24 ;  /* 0x000000180e007986 */ /* 0x0007ee000c101b0a */
[----:B------:R-:W-:Y:S05]  /*3810*/  @P0 BRA `(.L_x_1277) ;  /* 0xfffffff000fc0947 */ /* 0x000fea000383ffff */
.L_x_1268:
[----:B------:R-:W-:-:S09]  /*3820*/  ULOP3.LUT UP0, URZ, UR8, 0x7, URZ, 0xc0, !UPT ;  /* 0x0000000708ff7892 */ /* 0x000fd2000f80c0ff */
[----:B------:R-:W-:Y:S05]  /*3830*/  BRA.U !UP0, `(.L_x_1267) ;  /* 0x0000000d082c7547 */ /* 0x000fea000b800000 */
[----:B------:R-:W-:-:S13]  /*3840*/  ISETP.GE.U32.AND P0, PT, R3, 0x3, PT ;  /* 0x000000030300780c */ /* 0x000fda0003f06070 */
[----:B------:R-:W-:Y:S05]  /*3850*/  @!P0 BRA `(.L_x_1278) ;  /* 0x0000000400b48947 */ /* 0x000fea0003800000 */
[----:B------:R-:W1:Y:S01]  /*3860*/  LDC.64 R20, c[0x0][0x388] ;  /* 0x0000e200ff147b82 */ /* 0x000e620000000a00 */
[----:B------:R-:W4:Y:S02]  /*3870*/  LDCU UR7, c[0x0][0x39c] ;  /* 0x00007380ff0777ac */ /* 0x000f240008000800 */
[----:B----4-:R-:W-:-:S04]  /*3880*/  IMAD R3, R2, UR7, R7 ;  /* 0x0000000702037c24 */ /* 0x010fc8000f8e0207 */
[----:B-1----:R-:W-:-:S06]  /*3890*/  IMAD.WIDE.U32 R20, R3, 0x8, R20 ;  /* 0x0000000803147825 */ /* 0x002fcc00078e0014 */
[----:B------:R-:W4:Y:S01]  /*38a0*/  LDG.E.64 R20, desc[UR10][R20.64] ;  /* 0x0000000a14147981 */ /* 0x000f22000c1e1b00 */
[----:B0--3--:R-:W0:Y:S01]  /*38b0*/  MUFU.RCP64H R15, R13 ;  /* 0x0000000d000f7308 */ /* 0x009e220000001800 */
[----:B------:R-:W-:-:S06]  /*38c0*/  IMAD.MOV.U32 R14, RZ, RZ, 0x1 ;  /* 0x00000001ff0e7424 */ /* 0x000fcc00078e00ff */
[----:B0-----:R-:W-:-:S08]  /*38d0*/  DFMA R16, R14, -R12, 1 ;  /* 0x3ff000000e10742b */ /* 0x001fd0000000080c */
[----:B------:R-:W-:-:S08]  /*38e0*/  DFMA R16, R16, R16, R16 ;  /* 0x000000101010722b */ /* 0x000fd00000000010 */
[----:B------:R-:W-:-:S08]  /*38f0*/  DFMA R16, R14, R16, R14 ;  /* 0x000000100e10722b */ /* 0x000fd0000000000e */
[----:B------:R-:W-:-:S08]  /*3900*/  DFMA R14, R16, -R12, 1 ;  /* 0x3ff00000100e742b */ /* 0x000fd0000000080c */
[----:B------:R-:W-:-:S08]  /*3910*/  DFMA R16, R16, R14, R16 ;  /* 0x0000000e1010722b */ /* 0x000fd00000000010 */
[----:B----4-:R-:W-:Y:S01]  /*3920*/  DMUL R24, R16, R20 ;  /* 0x0000001410187228 */ /* 0x010fe20000000000 */
        /* <DEDUP_REMOVED lines=10> */
.L_x_1279:
[----:B------:R-:W0:Y:S01]  /*39d0*/  LDC.64 R14, c[0x0][0x390] ;  /* 0x0000e400ff0e7b82 */ /* 0x000e220000000a00 */
[----:B------:R-:W1:Y:S01]  /*39e0*/  LDCU UR7, c[0x0][0x39c] ;  /* 0x00007380ff0777ac */ /* 0x000e620008000800 */
[----:B------:R-:W-:-:S06]  /*39f0*/  IADD3 R0, PT, PT, R2, -R7, RZ ;  /* 0x8000000702007210 */ /* 0x000fcc0007ffe0ff */
[----:B------:R-:W3:Y:S01]  /*3a00*/  LDC.64 R20, c[0x0][0x388] ;  /* 0x0000e200ff147b82 */ /* 0x000ee20000000a00 */
[----:B-1----:R-:W-:Y:S02]  /*3a10*/  VIADD R3, R3, UR7 ;  /* 0x0000000703037c36 */ /* 0x002fe40008000000 */
[----:B0-----:R-:W-:-:S05]  /*3a20*/  IMAD.WIDE.U32 R14, R0, 0x8, R14 ;  /* 0x00000008000e7825 */ /* 0x001fca00078e000e */
[----:B------:R0:W-:Y:S01]  /*3a30*/  STG.E.64 desc[UR10][R14.64], R24 ;  /* 0x000000180e007986 */ /* 0x0001e2000c101b0a */
[----:B---3--:R-:W-:-:S06]  /*3a40*/  IMAD.WIDE.U32 R20, R3, 0x8, R20 ;  /* 0x0000000803147825 */ /* 0x008fcc00078e0014 */
[----:B------:R-:W3:Y:S01]  /*3a50*/  LDG.E.64 R20, desc[UR10][R20.64] ;  /* 0x0000000a14147981 */ /* 0x000ee2000c1e1b00 */
[----:B------:R-:W1:Y:S01]  /*3a60*/  MUFU.RCP64H R17, R13 ;  /* 0x0000000d00117308 */ /* 0x000e620000001800 */
[----:B------:R-:W-:-:S06]  /*3a70*/  MOV R16, 0x1 ;  /* 0x0000000100107802 */ /* 0x000fcc0000000f00 */
        /* <DEDUP_REMOVED lines=12> */
[----:B------:R-:W-:Y:S01]  /*3b40*/  IMAD.MOV.U32 R18, RZ, RZ, R12 ;  /* 0x000000ffff127224 */ /* 0x000fe200078e000c */
[----:B------:R-:W-:Y:S02]  /*3b50*/  MOV R19, R13 ;  /* 0x0000000d00137202 */ /* 0x000fe40000000f00 */
[----:B------:R-:W-:-:S07]  /*3b60*/  MOV R26, 0x3b80 ;  /* 0x00003b80001a7802 */ /* 0x000fce0000000f00 */
[----:B--2---:R-:W-:Y:S05]  /*3b70*/  CALL.REL.NOINC `($__internal_20_$__cuda_sm20_div_rn_f64_full) ;  /* 0x0000003400f07944 */ /* 0x004fea0003c00000 */
.L_x_1280:
[----:B------:R-:W0:Y:S01]  /*3b80*/  LDC.64 R14, c[0x0][0x390] ;  /* 0x0000e400ff0e7b82 */ /* 0x000e220000000a00 */
[----:B------:R-:W1:Y:S01]  /*3b90*/  LDCU UR7, c[0x0][0x39c] ;  /* 0x00007380ff0777ac */ /* 0x000e620008000800 */
[----:B------:R-:W-:-:S06]  /*3ba0*/  VIADD R17, R0, 0x1 ;  /* 0x0000000100117836 */ /* 0x000fcc0000000000 */
[----:B------:R-:W3:Y:S01]  /*3bb0*/  LDC.64 R20, c[0x0][0x388] ;  /* 0x0000e200ff147b82 */ /* 0x000ee20000000a00 */
[----:B-1----:R-:W-:Y:S01]  /*3bc0*/  IADD3 R3, PT, PT, R3, UR7, RZ ;  /* 0x0000000703037c10 */ /* 0x002fe2000fffe0ff */
[----:B0-----:R-:W-:-:S05]  /*3bd0*/  IMAD.WIDE.U32 R14, R17, 0x8, R14 ;  /* 0x00000008110e7825 */ /* 0x001fca00078e000e */
[----:B------:R0:W-:Y:S01]  /*3be0*/  STG.E.64 desc[UR10][R14.64], R24 ;  /* 0x000000180e007986 */ /* 0x0001e2000c101b0a */
[----:B---3--:R-:W-:-:S06]  /*3bf0*/  IMAD.WIDE.U32 R20, R3, 0x8, R20 ;  /* 0x0000000803147825 */ /* 0x008fcc00078e0014 */
        /* <DEDUP_REMOVED lines=19> */
.L_x_1281:
[----:B------:R-:W0:Y:S01]  /*3d30*/  LDC.64 R14, c[0x0][0x390] ;  /* 0x0000e400ff0e7b82 */ /* 0x000e220000000a00 */
[----:B------:R-:W1:Y:S01]  /*3d40*/  LDCU UR7, c[0x0][0x39c] ;  /* 0x00007380ff0777ac */ /* 0x000e620008000800 */
[----:B------:R-:W-:-:S06]  /*3d50*/  IADD3 R17, PT, PT, R0, 0x2, RZ ;  /* 0x0000000200117810 */ /* 0x000fcc0007ffe0ff */
        /* <DEDUP_REMOVED lines=24> */
.L_x_1282:
[----:B------:R-:W0:Y:S01]  /*3ee0*/  LDC.64 R14, c[0x0][0x390] ;  /* 0x0000e400ff0e7b82 */ /* 0x000e220000000a00 */
[----:B------:R-:W-:Y:S01]  /*3ef0*/  VIADD R3, R0, 0x3 ;  /* 0x0000000300037836 */ /* 0x000fe20000000000 */
[----:B------:R-:W-:-:S03]  /*3f00*/  IADD3 R2, PT, PT, R2, 0x4, RZ ;  /* 0x0000000402027810 */ /* 0x000fc60007ffe0ff */
[----:B0-----:R-:W-:-:S05]  /*3f10*/  IMAD.WIDE.U32 R14, R3, 0x8, R14 ;  /* 0x00000008030e7825 */ /* 0x001fca00078e000e */
[----:B------:R1:W-:Y:S02]  /*3f20*/  STG.E.64 desc[UR10][R14.64], R24 ;  /* 0x000000180e007986 */ /* 0x0003e4000c101b0a */
.L_x_1278:
[----:B------:R-:W-:-:S13]  /*3f30*/  LOP3.LUT P0, RZ, R4, 0x3, RZ, 0xc0, !PT ;  /* 0x0000000304ff7812 */ /* 0x000fda000780c0ff */
[----:B------:R-:W-:Y:S05]  /*3f40*/  @!P0 BRA `(.L_x_1267) ;  /* 0x0000000400688947 */ /* 0x000fea0003800000 */
[----:B------:R-:W-:-:S05]  /*3f50*/  LOP3.LUT R3, R9, 0x3, RZ, 0x3c, !PT ;  /* 0x0000000309037812 */ /* 0x000fca00078e3cff */
[----:B------:R-:W-:-:S05]  /*3f60*/  IMAD.IADD R0, R10, 0x1, R3 ;  /* 0x000000010a007824 */ /* 0x000fca00078e0203 */
[----:B------:R-:W-:-:S04]  /*3f70*/  LOP3.LUT R3, R0, 0x3, RZ, 0xc0, !PT ;  /* 0x0000000300037812 */ /* 0x000fc800078ec0ff */
[----:B------:R-:W-:-:S13]  /*3f80*/  ISETP.NE.AND P0, PT, R3, 0x1, PT ;  /* 0x000000010300780c */ /* 0x000fda0003f05270 */
[----:B------:R-:W-:Y:S05]  /*3f90*/  @!P0 BRA `(.L_x_1283) ;  /* 0x0000000000dc8947 */ /* 0x000fea0003800000 */
[----:B------:R-:W4:Y:S01]  /*3fa0*/  LDC.64 R20, c[0x0][0x388] ;  /* 0x0000e200ff147b82 */ /* 0x000f220000000a00 */
[----:B------:R-:W5:Y:S02]  /*3fb0*/  LDCU UR7, c[0x0][0x39c] ;  /* 0x00007380ff0777ac */ /* 0x000f640008000800 */
[----:B-----5:R-:W-:-:S04]  /*3fc0*/  IMAD R3, R2, UR7, R7 ;  /* 0x0000000702037c24 */ /* 0x020fc8000f8e0207 */
[----:B----4-:R-:W-:-:S06]  /*3fd0*/  IMAD.WIDE.U32 R20, R3, 0x8, R20 ;  /* 0x0000000803147825 */ /* 0x010fcc00078e0014 */
[----:B------:R-:W4:Y:S01]  /*3fe0*/  LDG.E.64 R20, desc[UR10][R20.64] ;  /* 0x0000000a14147981 */ /* 0x000f22000c1e1b00 */
[----:B01-3--:R-:W0:Y:S01]  /*3ff0*/  MUFU.RCP64H R15, R13 ;  /* 0x0000000d000f7308 */ /* 0x00be220000001800 */
[----:B------:R-:W-:-:S06]  /*4000*/  MOV R14, 0x1 ;  /* 0x00000001000e7802 */ /* 0x000fcc0000000f00 */
        /* <DEDUP_REMOVED lines=16> */
.L_x_1284:
[----:B------:R-:W0:Y:S01]  /*4110*/  LDC.64 R14, c[0x0][0x390] ;  /* 0x0000e400ff0e7b82 */ /* 0x000e220000000a00 */
[----:B------:R-:W1:Y:S01]  /*4120*/  LDCU UR7, c[0x0][0x39c] ;  /* 0x00007380ff0777ac */ /* 0x000e620008000800 */
[----:B------:R-:W-:-:S06]  /*4130*/  IMAD.IADD R4, R2, 0x1, -R7 ;  /* 0x0000000102047824 */ /* 0x000fcc00078e0a07 */
        /* <DEDUP_REMOVED lines=24> */
.L_x_1285:
[----:B------:R-:W0:Y:S01]  /*42c0*/  LDC.64 R14, c[0x0][0x390] ;  /* 0x0000e400ff0e7b82 */ /* 0x000e220000000a00 */
[----:B------:R-:W-:Y:S01]  /*42d0*/  IADD3 R3, PT, PT, R4, 0x1, RZ ;  /* 0x0000000104037810 */ /* 0x000fe20007ffe0ff */
[----:B------:R-:W-:-:S04]  /*42e0*/  VIADD R2, R2, 0x2 ;  /* 0x0000000202027836 */ /* 0x000fc80000000000 */
[----:B0-----:R-:W-:-:S05]  /*42f0*/  IMAD.WIDE.U32 R14, R3, 0x8, R14 ;  /* 0x00000008030e7825 */ /* 0x001fca00078e000e */
[----:B------:R4:W-:Y:S02]  /*4300*/  STG.E.64 desc[UR10][R14.64], R24 ;  /* 0x000000180e007986 */ /* 0x0009e4000c101b0a */
.L_x_1283:
[----:B------:R-:W-:-:S04]  /*4310*/  LOP3.LUT R0, R0, 0x1, RZ, 0xc0, !PT ;  /* 0x0000000100007812 */ /* 0x000fc800078ec0ff */
[----:B------:R-:W-:-:S13]  /*4320*/  ISETP.NE.U32.AND P0, PT, R0, 0x1, PT ;  /* 0x000000010000780c */ /* 0x000fda0003f05070 */
[----:B------:R-:W-:Y:S05]  /*4330*/  @P0 BRA `(.L_x_1267) ;  /* 0x00000000006c0947 */ /* 0x000fea0003800000 */
[----:B------:R-:W5:Y:S01]  /*4340*/  LDC.64 R20, c[0x0][0x388] ;  /* 0x0000e200ff147b82 */ /* 0x000f620000000a00 */
[----:B------:R-:W0:Y:S02]  /*4350*/  LDCU UR7, c[0x0][0x39c] ;  /* 0x00007380ff0777ac */ /* 0x000e240008000800 */
[----:B0-----:R-:W-:-:S04]  /*4360*/  IMAD R3, R2, UR7, R7 ;  /* 0x0000000702037c24 */ /* 0x001fc8000f8e0207 */
[----:B-----5:R-:W-:-:S06]  /*4370*/  IMAD.WIDE.U32 R20, R3, 0x8, R20 ;  /* 0x0000000803147825 */ /* 0x020fcc00078e0014 */
[----:B------:R-:W5:Y:S01]  /*4380*/  LDG.E.64 R20, desc[UR10][R20.64] ;  /* 0x0000000a14147981 */ /* 0x000f62000c1e1b00 */
[----:B-1-34-:R-:W0:Y:S01]  /*4390*/  MUFU.RCP64H R15, R13 ;  /* 0x0000000d000f7308 */ /* 0x01ae220000001800 */
[----:B------:R-:W-:-:S06]  /*43a0*/  MOV R14, 0x1 ;  /* 0x00000001000e7802 */ /* 0x000fcc0000000f00 */
[----:B0-----:R-:W-:-:S08]  /*43b0*/  DFMA R16, R14, -R12, 1 ;  /* 0x3ff000000e10742b */ /* 0x001fd0000000080c */
[----:B------:R-:W-:-:S08]  /*43c0*/  DFMA R16, R16, R16, R16 ;  /* 0x000000101010722b */ /* 0x000fd00000000010 */
[----:B------:R-:W-:-:S08]  /*43d0*/  DFMA R16, R14, R16, R14 ;  /* 0x000000100e10722b */ /* 0x000fd0000000000e */
[----:B------:R-:W-:-:S08]  /*43e0*/  DFMA R14, R16, -R12, 1 ;  /* 0x3ff00000100e742b */ /* 0x000fd0000000080c */
[----:B------:R-:W-:-:S08]  /*43f0*/  DFMA R16, R16, R14, R16 ;  /* 0x0000000e1010722b */ /* 0x000fd00000000010 */
[----:B-----5:R-:W-:Y:S01]  /*4400*/  DMUL R24, R16, R20 ;  /* 0x0000001410187228 */ /* 0x020fe20000000000 */
        /* <DEDUP_REMOVED lines=10> */
.L_x_1286:
[----:B------:R-:W0:Y:S01]  /*44b0*/  LDC.64 R12, c[0x0][0x390] ;  /* 0x0000e400ff0c7b82 */ /* 0x000e220000000a00 */
[----:B------:R-:W-:-:S04]  /*44c0*/  IMAD.IADD R3, R2, 0x1, -R7 ;  /* 0x0000000102037824 */ /* 0x000fc800078e0a07 */
[----:B0-----:R-:W-:-:S05]  /*44d0*/  IMAD.WIDE.U32 R2, R3, 0x8, R12 ;  /* 0x0000000803027825 */ /* 0x001fca00078e000c */
[----:B------:R0:W-:Y:S02]  /*44e0*/  STG.E.64 desc[UR10][R2.64], R24 ;  /* 0x0000001802007986 */ /* 0x0001e4000c101b0a */
.L_x_1267:
[----:B0-----:R-:W0:Y:S02]  /*44f0*/  LDC.64 R2, c[0x0][0x398] ;  /* 0x0000e600ff027b82 */ /* 0x001e240000000a00 */
[----:B0-----:R-:W-:-:S04]  /*4500*/  IADD3 R33, PT, PT, -R7, R2, RZ ;  /* 0x0000000207217210 */ /* 0x001fc80007ffe1ff */
[----:B------:R-:W-:-:S04]  /*4510*/  ISETP.NE.AND P0, PT, R33, RZ, PT ;  /* 0x000000ff2100720c */ /* 0x000fc80003f05270 */
[----:B------:R-:W-:-:S13]  /*4520*/  ISETP.GE.U32.OR P0, PT, R7, R3, !P0 ;  /* 0x000000030700720c */ /* 0x000fda0004706470 */
[----:B------:R-:W-:Y:S05]  /*4530*/  @P0 BRA `(.L_x_1287) ;  /* 0x0000001000280947 */ /* 0x000fea0003800000 */
[----:B------:R-:W-:Y:S01]  /*4540*/  LOP3.LUT R0, R5, 0x1, RZ, 0xc0, !PT ;  /* 0x0000000105007812 */ /* 0x000fe200078ec0ff */
[----:B------:R-:W-:Y:S01]  /*4550*/  IMAD.MOV.U32 R4, RZ, RZ, R7 ;  /* 0x000000ffff047224 */ /* 0x000fe200078e0007 */
[----:B--2---:R-:W-:Y:S02]  /*4560*/  ULOP3.LUT UR7, UR13, 0xfffffff8, URZ, 0xc0, !UPT ;  /* 0xfffffff80d077892 */ /* 0x004fe4000f8ec0ff */
[----:B------:R-:W-:-:S12]  /*4570*/  ULOP3.LUT UR6, UR6, 0x3, URZ, 0xc0, !UPT ;  /* 0x0000000306067892 */ /* 0x000fd8000f8ec0ff */
.L_x_1296:
[----:B------:R-:W-:Y:S01]  /*4580*/  UISETP.GE.U32.AND UP2, UPT, UR8, 0x7, UPT ;  /* 0x000000070800788c */ /* 0x000fe2000bf46070 */
[----:B------:R-:W-:Y:S02]  /*4590*/  MOV R30, RZ ;  /* 0x000000ff001e7202 */ /* 0x000fe40000000f00 */
[----:B------:R-:W-:-:S06]  /*45a0*/  CS2R R28, SRZ ;  /* 0x00000000001c7805 */ /* 0x000fcc000001ff00 */
[----:B-12---:R-:W-:Y:S05]  /*45b0*/  BRA.U !UP2, `(.L_x_1288) ;  /* 0x000000010acc7547 */ /* 0x006fea000b800000 */
[----:B------:R-:W-:Y:S01]  /*45c0*/  IMAD.MOV.U32 R32, RZ, RZ, RZ ;  /* 0x000000ffff207224 */ /* 0x000fe200078e00ff */
[----:B------:R-:W-:Y:S01]  /*45d0*/  CS2R R28, SRZ ;  /* 0x00000000001c7805 */ /* 0x000fe2000001ff00 */
[----:B------:R-:W0:Y:S06]  /*45e0*/  LDCU UR9, c[0x0][0x39c] ;  /* 0x00007380ff0977ac */ /* 0x000e2c0008000800 */
.L_x_1289:
[----:B------:R-:W2:Y:S01]  /*45f0*/  LDC.64 R34, c[0x0][0x390] ;  /* 0x0000e400ff227b82 */ /* 0x000ea20000000a00 */
[----:B------:R-:W-:-:S05]  /*4600*/  IADD3 R3, PT, PT, R32, R7, RZ ;  /* 0x0000000720037210 */ /* 0x000fca0007ffe0ff */
[----:B0-----:R-:W-:Y:S02]  /*4610*/  IMAD R3, R3, UR9, R4 ;  /* 0x0000000903037c24 */ /* 0x001fe4000f8e0204 */
[----:B------:R-:W0:Y:S02]  /*4620*/  LDC.64 R30, c[0x0][0x388] ;  /* 0x0000e200ff1e7b82 */ /* 0x000e240000000a00 */
[----:B------:R-:W-:Y:S02]  /*4630*/  VIADD R13, R3, UR9 ;  /* 0x00000009030d7c36 */ /* 0x000fe40008000000 */
[----:B--2---:R-:W-:-:S05]  /*4640*/  IMAD.WIDE.U32 R34, R32, 0x8, R34 ;  /* 0x0000000820227825 */ /* 0x004fca00078e0022 */
[----:B-1-34-:R-:W2:Y:S01]  /*4650*/  LDG.E.64 R14, desc[UR10][R34.64+0x8] ;  /* 0x0000080a220e7981 */ /* 0x01aea2000c1e1b00 */
[----:B0-----:R-:W-:-:S03]  /*4660*/  IMAD.WIDE.U32 R26, R3, 0x8, R30 ;  /* 0x00000008031a7825 */ /* 0x001fc600078e001e */
[----:B------:R-:W3:Y:S04]  /*4670*/  LDG.E.64 R20, desc[UR10][R34.64+0x10] ;  /* 0x0000100a22147981 */ /* 0x000ee8000c1e1b00 */
[----:B------:R-:W4:Y:S01]  /*4680*/  LDG.E.64 R2, desc[UR10][R34.64] ;  /* 0x0000000a22027981 */ /* 0x000f22000c1e1b00 */
[----:B------:R-:W-:-:S03]  /*4690*/  IMAD.WIDE.U32 R24, R13, 0x8, R30 ;  /* 0x000000080d187825 */ /* 0x000fc600078e001e */
[----:B------:R-:W4:Y:S01]  /*46a0*/  LDG.E.64 R16, desc[UR10][R26.64] ;  /* 0x0000000a1a107981 */ /* 0x000f22000c1e1b00 */
[----:B------:R-:W-:-:S03]  /*46b0*/  IADD3 R13, PT, PT, R13, UR9, RZ ;  /* 0x000000090d0d7c10 */ /* 0x000fc6000fffe0ff */
[----:B------:R-:W2:Y:S02]  /*46c0*/  LDG.E.64 R22, desc[UR10][R24.64] ;  /* 0x0000000a18167981 */ /* 0x000ea4000c1e1b00 */
[----:B------:R-:W-:-:S06]  /*46d0*/  IMAD.WIDE.U32 R18, R13, 0x8, R30 ;  /* 0x000000080d127825 */ /* 0x000fcc00078e001e */
[----:B------:R-:W3:Y:S01]  /*46e0*/  LDG.E.64 R18, desc[UR10][R18.64] ;  /* 0x0000000a12127981 */ /* 0x000ee2000c1e1b00 */
[----:B------:R-:W-:-:S04]  /*46f0*/  VIADD R37, R13, UR9 ;  /* 0x000000090d257c36 */ /* 0x000fc80008000000 */
[C---:B------:R-:W-:Y:S01]  /*4700*/  IMAD.WIDE.U32 R12, R37.reuse, 0x8, R30 ;  /* 0x00000008250c7825 */ /* 0x040fe200078e001e */
[----:B------:R-:W-:-:S05]  /*4710*/  IADD3 R37, PT, PT, R37, UR9, RZ ;  /* 0x0000000925257c10 */ /* 0x000fca000fffe0ff */
[----:B------:R-:W5:Y:S01]  /*4720*/  LDG.E.64 R12, desc[UR10][R12.64] ;  /* 0x0000000a0c0c7981 */ /* 0x000f62000c1e1b00 */
[----:B----4-:R-:W-:-:S03]  /*4730*/  DFMA R16, R2, R16, R28 ;  /* 0x000000100210722b */ /* 0x010fc6000000001c */
[----:B------:R-:W5:Y:S04]  /*4740*/  LDG.E.64 R2, desc[UR10][R34.64+0x18] ;  /* 0x0000180a22027981 */ /* 0x000f68000c1e1b00 */
[----:B------:R-:W4:Y:S01]  /*4750*/  LDG.E.64 R28, desc[UR10][R34.64+0x38] ;  /* 0x0000380a221c7981 */ /* 0x000f22000c1e1b00 */
[----:B--2---:R-:W-:Y:S01]  /*4760*/  DFMA R22, R14, R22, R16 ;  /* 0x000000160e16722b */ /* 0x004fe20000000010 */
[C---:B------:R-:W-:Y:S02]  /*4770*/  IMAD.WIDE.U32 R16, R37.reuse, 0x8, R30 ;  /* 0x0000000825107825 */ /* 0x040fe400078e001e */
[----:B------:R-:W2:Y:S02]  /*4780*/  LDG.E.64 R14, desc[UR10][R34.64+0x20] ;  /* 0x0000200a220e7981 */ /* 0x000ea4000c1e1b00 */
[----:B------:R-:W-:-:S02]  /*4790*/  VIADD R37, R37, UR9 ;  /* 0x0000000925257c36 */ /* 0x000fc40008000000 */
[----:B------:R-:W2:Y:S01]  /*47a0*/  LDG.E.64 R16, desc[UR10][R16.64] ;  /* 0x0000000a10107981 */ /* 0x000ea2000c1e1b00 */
[----:B---3--:R-:W-:Y:S01]  /*47b0*/  DFMA R18, R20, R18, R22 ;  /* 0x000000121412722b */ /* 0x008fe20000000016 */
[C-C-:B------:R-:W-:Y:S01]  /*47c0*/  IMAD.WIDE.U32 R22, R37.reuse, 0x8, R30.reuse ;  /* 0x0000000825167825 */ /* 0x140fe200078e001e */
[----:B------:R-:W-:Y:S01]  /*47d0*/  IADD3 R25, PT, PT, R37, UR9, RZ ;  /* 0x0000000925197c10 */ /* 0x000fe2000fffe0ff */
[----:B------:R-:W3:Y:S04]  /*47e0*/  LDG.E.64 R20, desc[UR10][R34.64+0x28] ;  /* 0x0000280a22147981 */ /* 0x000ee8000c1e1b00 */
[----:B------:R-:W3:Y:S01]  /*47f0*/  LDG.E.64 R22, desc[UR10][R22.64] ;  /* 0x0000000a16167981 */ /* 0x000ee2000c1e1b00 */
[C---:B------:R-:W-:Y:S02]  /*4800*/  VIADD R27, R25.reuse, UR9 ;  /* 0x00000009191b7c36 */ /* 0x040fe40008000000 */
[----:B------:R-:W-:-:S04]  /*4810*/  IMAD.WIDE.U32 R24, R25, 0x8, R30 ;  /* 0x0000000819187825 */ /* 0x000fc800078e001e */
[----:B------:R-:W-:Y:S02]  /*4820*/  IMAD.WIDE.U32 R30, R27, 0x8, R30 ;  /* 0x000000081b1e7825 */ /* 0x000fe400078e001e */
[----:B------:R-:W4:Y:S04]  /*4830*/  LDG.E.64 R24, desc[UR10][R24.64] ;  /* 0x0000000a18187981 */ /* 0x000f28000c1e1b00 */
[----:B------:R-:W4:Y:S04]  /*4840*/  LDG.E.64 R26, desc[UR10][R34.64+0x30] ;  /* 0x0000300a221a7981 */ /* 0x000f28000c1e1b00 */
[----:B------:R-:W4:Y:S01]  /*4850*/  LDG.E.64 R30, desc[UR10][R30.64] ;  /* 0x0000000a1e1e7981 */ /* 0x000f22000c1e1b00 */
[----:B------:R-:W-:-:S04]  /*4860*/  IADD3 R32, PT, PT, R32, 0x8, RZ ;  /* 0x0000000820207810 */ /* 0x000fc80007ffe0ff */
[----:B------:R-:W-:Y:S01]  /*4870*/  ISETP.NE.AND P0, PT, R32, UR7, PT ;  /* 0x0000000720007c0c */ /* 0x000fe2000bf05270 */
[----:B-----5:R-:W-:-:S08]  /*4880*/  DFMA R2, R2, R12, R18 ;  /* 0x0000000c0202722b */ /* 0x020fd00000000012 */
[----:B--2---:R-:W-:-:S08]  /*4890*/  DFMA R2, R14, R16, R2 ;  /* 0x000000100e02722b */ /* 0x004fd00000000002 */
[----:B---3--:R-:W-:-:S08]  /*48a0*/  DFMA R2, R20, R22, R2 ;  /* 0x000000161402722b */ /* 0x008fd00000000002 */
[----:B----4-:R-:W-:-:S08]  /*48b0*/  DFMA R2, R26, R24, R2 ;  /* 0x000000181a02722b */ /* 0x010fd00000000002 */
[----:B------:R-:W-:Y:S01]  /*48c0*/  DFMA R28, R28, R30, R2 ;  /* 0x0000001e1c1c722b */ /* 0x000fe20000000002 */
[----:B------:R-:W-:Y:S10]  /*48d0*/  @P0 BRA `(.L_x_1289) ;  /* 0xfffffffc00440947 */ /* 0x000ff4000383ffff */
[----:B------:R-:W-:-:S07]  /*48e0*/  IMAD.U32 R30, RZ, RZ, UR7 ;  /* 0x00000007ff1e7e24 */ /* 0x000fce000f8e00ff */
.L_x_1288:
[----:B------:R-:W-:-:S09]  /*48f0*/  ULOP3.LUT UP3, URZ, UR13, 0x7, URZ, 0xc0, !UPT ;  /* 0x000000070dff7892 */ /* 0x000fd2000f86c0ff */
[----:B------:R-:W-:Y:S05]  /*4900*/  BRA.U !UP3, `(.L_x_1290) ;  /* 0x000000010bec7547 */ /* 0x000fea000b800000 */
[----:B------:R-:W-:Y:S02]  /*4910*/  UISETP.GE.U32.AND UP0, UPT, UR15, 0x3, UPT ;  /* 0x000000030f00788c */ /* 0x000fe4000bf06070 */
[----:B------:R-:W-:-:S07]  /*4920*/  UISETP.NE.AND UP1, UPT, UR6, URZ, UPT ;  /* 0x000000ff0600728c */ /* 0x000fce000bf25270 */
[----:B------:R-:W-:Y:S05]  /*4930*/  BRA.U !UP0, `(.L_x_1291) ;  /* 0x0000000108687547 */ /* 0x000fea000b800000 */
[----:B------:R-:W0:Y:S01]  /*4940*/  LDC.64 R2, c[0x0][0x388] ;  /* 0x0000e200ff027b82 */ /* 0x000e220000000a00 */
[----:B------:R-:W2:Y:S01]  /*4950*/  LDCU UR9, c[0x0][0x39c] ;  /* 0x00007380ff0977ac */ /* 0x000ea20008000800 */
[----:B------:R-:W-:-:S06]  /*4960*/  IADD3 R13, PT, PT, R30, R7, RZ ;  /* 0x000000071e0d7210 */ /* 0x000fcc0007ffe0ff */
[----:B-1-34-:R-:W1:Y:S01]  /*4970*/  LDC.64 R24, c[0x0][0x390] ;  /* 0x0000e400ff187b82 */ /* 0x01ae620000000a00 */
[----:B--2---:R-:W-:-:S04]  /*4980*/  IMAD R13, R13, UR9, R4 ;  /* 0x000000090d0d7c24 */ /* 0x004fc8000f8e0204 */
[C---:B------:R-:W-:Y:S02]  /*4990*/  VIADD R17, R13.reuse, UR9 ;  /* 0x000000090d117c36 */ /* 0x040fe40008000000 */
[----:B0-----:R-:W-:-:S04]  /*49a0*/  IMAD.WIDE.U32 R14, R13, 0x8, R2 ;  /* 0x000000080d0e7825 */ /* 0x001fc800078e0002 */
[----:B-1----:R-:W-:Y:S02]  /*49b0*/  IMAD.WIDE.U32 R24, R30, 0x8, R24 ;  /* 0x000000081e187825 */ /* 0x002fe400078e0018 */
[----:B------:R-:W2:Y:S04]  /*49c0*/  LDG.E.64 R14, desc[UR10][R14.64] ;  /* 0x0000000a0e0e7981 */ /* 0x000ea8000c1e1b00 */
[----:B------:R-:W2:Y:S01]  /*49d0*/  LDG.E.64 R12, desc[UR10][R24.64] ;  /* 0x0000000a180c7981 */ /* 0x000ea2000c1e1b00 */
[C-C-:B------:R-:W-:Y:S01]  /*49e0*/  IMAD.WIDE.U32 R18, R17.reuse, 0x8, R2.reuse ;  /* 0x0000000811127825 */ /* 0x140fe200078e0002 */
[----:B------:R-:W-:Y:S02]  /*49f0*/  IADD3 R21, PT, PT, R17, UR9, RZ ;  /* 0x0000000911157c10 */ /* 0x000fe4000fffe0ff */
[----:B------:R-:W3:Y:S04]  /*4a00*/  LDG.E.64 R16, desc[UR10][R24.64+0x8] ;  /* 0x0000080a18107981 */ /* 0x000ee8000c1e1b00 */
[----:B------:R-:W3:Y:S01]  /*4a10*/  LDG.E.64 R18, desc[UR10][R18.64] ;  /* 0x0000000a12127981 */ /* 0x000ee2000c1e1b00 */
[----:B------:R-:W-:-:S04]  /*4a20*/  IMAD.WIDE.U32 R22, R21, 0x8, R2 ;  /* 0x0000000815167825 */ /* 0x000fc800078e0002 */
[----:B------:R-:W-:Y:S02]  /*4a30*/  VIADD R27, R21, UR9 ;  /* 0x00000009151b7c36 */ /* 0x000fe40008000000 */
[----:B------:R-:W4:Y:S02]  /*4a40*/  LDG.E.64 R20, desc[UR10][R24.64+0x10] ;  /* 0x0000100a18147981 */ /* 0x000f24000c1e1b00 */
[----:B------:R-:W-:Y:S02]  /*4a50*/  IMAD.WIDE.U32 R2, R27, 0x8, R2 ;  /* 0x000000081b027825 */ /* 0x000fe400078e0002 */
[----:B------:R-:W4:Y:S04]  /*4a60*/  LDG.E.64 R22, desc[UR10][R22.64] ;  /* 0x0000000a16167981 */ /* 0x000f28000c1e1b00 */
[----:B------:R-:W5:Y:S04]  /*4a70*/  LDG.E.64 R26, desc[UR10][R24.64+0x18] ;  /* 0x0000180a181a7981 */ /* 0x000f68000c1e1b00 */
[----:B------:R-:W5:Y:S01]  /*4a80*/  LDG.E.64 R2, desc[UR10][R2.64] ;  /* 0x0000000a02027981 */ /* 0x000f62000c1e1b00 */
[----:B------:R-:W-:Y:S01]  /*4a90*/  IADD3 R30, PT, PT, R30, 0x4, RZ ;  /* 0x000000041e1e7810 */ /* 0x000fe20007ffe0ff */
[----:B--2---:R-:W-:-:S08]  /*4aa0*/  DFMA R12, R12, R14, R28 ;  /* 0x0000000e0c0c722b */ /* 0x004fd0000000001c */
[----:B---3--:R-:W-:-:S08]  /*4ab0*/  DFMA R12, R16, R18, R12 ;  /* 0x00000012100c722b */ /* 0x008fd0000000000c */
[----:B----4-:R-:W-:-:S08]  /*4ac0*/  DFMA R12, R20, R22, R12 ;  /* 0x00000016140c722b */ /* 0x010fd0000000000c */
[----:B-----5:R-:W-:-:S11]  /*4ad0*/  DFMA R28, R26, R2, R12 ;  /* 0x000000021a1c722b */ /* 0x020fd6000000000c */
.L_x_1291:
[----:B------:R-:W-:Y:S05]  /*4ae0*/  BRA.U !UP1, `(.L_x_1290) ;  /* 0x0000000109747547 */ /* 0x000fea000b800000 */
[----:B------:R-:W-:Y:S02]  /*4af0*/  LOP3.LUT R2, R5, 0x3, RZ, 0xc0, !PT ;  /* 0x0000000305027812 */ /* 0x000fe400078ec0ff */
[----:B------:R-:W-:Y:S02]  /*4b00*/  ISETP.NE.AND P2, PT, R0, RZ, PT ;  /* 0x000000ff0000720c */ /* 0x000fe40003f45270 */
[----:B------:R-:W-:-:S11]  /*4b10*/  ISETP.NE.AND P0, PT, R2, 0x1, PT ;  /* 0x000000010200780c */ /* 0x000fd60003f05270 */
[----:B------:R-:W0:Y:S02]  /*4b20*/  @P2 LDC R20, c[0x0][0x39c] ;  /* 0x0000e700ff142b82 */ /* 0x000e240000000800 */
[----:B-1-34-:R-:W-:-:S06]  /*4b30*/  @P0 IMAD.IADD R15, R30, 0x1, R7 ;  /* 0x000000011e0f0824 */ /* 0x01afcc00078e0207 */
[----:B------:R-:W1:Y:S08]  /*4b40*/  @P0 LDC R14, c[0x0][0x39c] ;  /* 0x0000e700ff0e0b82 */ /* 0x000e700000000800 */
[----:B------:R-:W2:Y:S08]  /*4b50*/  @P0 LDC.64 R18, c[0x0][0x388] ;  /* 0x0000e200ff120b82 */ /* 0x000eb00000000a00 */
[----:B------:R-:W3:Y:S08]  /*4b60*/  @P0 LDC.64 R22, c[0x0][0x390] ;  /* 0x0000e400ff160b82 */ /* 0x000ef00000000a00 */
[----:B------:R-:W4:Y:S01]  /*4b70*/  @P2 LDC.64 R2, c[0x0][0x388] ;  /* 0x0000e200ff022b82 */ /* 0x000f220000000a00 */
[----:B-1----:R-:W-:-:S04]  /*4b80*/  @P0 IMAD R15, R15, R14, R4 ;  /* 0x0000000e0f0f0224 */ /* 0x002fc800078e0204 */
[----:B------:R-:W-:-:S03]  /*4b90*/  @P0 IMAD.IADD R25, R15, 0x1, R14 ;  /* 0x000000010f190824 */ /* 0x000fc600078e020e */
[----:B------:R-:W1:Y:S01]  /*4ba0*/  @P2 LDC.64 R12, c[0x0][0x390] ;  /* 0x0000e400ff0c2b82 */ /* 0x000e620000000a00 */
[----:B--2---:R-:W-:-:S04]  /*4bb0*/  @P0 IMAD.WIDE.U32 R16, R15, 0x8, R18 ;  /* 0x000000080f100825 */ /* 0x004fc800078e0012 */
[C---:B---3--:R-:W-:Y:S01]  /*4bc0*/  @P0 IMAD.WIDE.U32 R22, R30.reuse, 0x8, R22 ;  /* 0x000000081e160825 */ /* 0x048fe200078e0016 */
[----:B------:R-:W-:Y:S01]  /*4bd0*/  @P0 IADD3 R30, PT, PT, R30, 0x2, RZ ;  /* 0x000000021e1e0810 */ /* 0x000fe20007ffe0ff */
[----:B------:R-:W2:Y:S02]  /*4be0*/  @P0 LDG.E.64 R16, desc[UR10][R16.64] ;  /* 0x0000000a10100981 */ /* 0x000ea4000c1e1b00 */
[----:B------:R-:W-:Y:S01]  /*4bf0*/  @P0 IMAD.WIDE.U32 R18, R25, 0x8, R18 ;  /* 0x0000000819120825 */ /* 0x000fe200078e0012 */
[----:B------:R-:W-:Y:S01]  /*4c00*/  @P2 IADD3 R21, PT, PT, R30, R7, RZ ;  /* 0x000000071e152210 */ /* 0x000fe20007ffe0ff */
[----:B------:R-:W2:Y:S04]  /*4c10*/  @P0 LDG.E.64 R14, desc[UR10][R22.64] ;  /* 0x0000000a160e0981 */ /* 0x000ea8000c1e1b00 */
[----:B0-----:R-:W-:Y:S01]  /*4c20*/  @P2 IMAD R25, R21, R20, R4 ;  /* 0x0000001415192224 */ /* 0x001fe200078e0204 */
[----:B------:R-:W3:Y:S04]  /*4c30*/  @P0 LDG.E.64 R18, desc[UR10][R18.64] ;  /* 0x0000000a12120981 */ /* 0x000ee8000c1e1b00 */
[----:B------:R-:W3:Y:S01]  /*4c40*/  @P0 LDG.E.64 R20, desc[UR10][R22.64+0x8] ;  /* 0x0000080a16140981 */ /* 0x000ee2000c1e1b00 */
[----:B----4-:R-:W-:-:S04]  /*4c50*/  @P2 IMAD.WIDE.U32 R24, R25, 0x8, R2 ;  /* 0x0000000819182825 */ /* 0x010fc800078e0002 */
[----:B-1----:R-:W-:Y:S02]  /*4c60*/  @P2 IMAD.WIDE.U32 R12, R30, 0x8, R12 ;  /* 0x000000081e0c2825 */ /* 0x002fe400078e000c */
[----:B------:R-:W4:Y:S04]  /*4c70*/  @P2 LDG.E.64 R24, desc[UR10][R24.64] ;  /* 0x0000000a18182981 */ /* 0x000f28000c1e1b00 */
[----:B------:R-:W4:Y:S01]  /*4c80*/  @P2 LDG.E.64 R2, desc[UR10][R12.64] ;  /* 0x0000000a0c022981 */ /* 0x000f22000c1e1b00 */
[----:B--2---:R-:W-:-:S08]  /*4c90*/  @P0 DFMA R14, R14, R16, R28 ;  /* 0x000000100e0e022b */ /* 0x004fd0000000001c */
[----:B---3--:R-:W-:-:S08]  /*4ca0*/  @P0 DFMA R28, R20, R18, R14 ;  /* 0x00000012141c022b */ /* 0x008fd0000000000e */
[----:B----4-:R-:W-:-:S11]  /*4cb0*/  @P2 DFMA R28, R2, R24, R28 ;  /* 0x00000018021c222b */ /* 0x010fd6000000001c */
.L_x_1290:
[----:B------:R-:W-:Y:S01]  /*4cc0*/  IMAD.MOV.U32 R2, RZ, RZ, RZ ;  /* 0x000000ffff027224 */ /* 0x000fe200078e00ff */
[----:B------:R-:W-:Y:S06]  /*4cd0*/  BRA.U !UP2, `(.L_x_1292) ;  /* 0x000000050a087547 */ /* 0x000fec000b800000 */
[----:B-1-34-:R-:W-:Y:S01]  /*4ce0*/  MOV R14, RZ ;  /* 0x000000ff000e7202 */ /* 0x01afe20000000f00 */
[----:B------:R-:W0:Y:S06]  /*4cf0*/  LDCU UR9, c[0x0][0x39c] ;  /* 0x00007380ff0977ac */ /* 0x000e2c0008000800 */
.L_x_1293:
[----:B-1----:R-:W1:Y:S01]  /*4d00*/  LDC.64 R12, c[0x0][0x390] ;  /* 0x0000e400ff0c7b82 */ /* 0x002e620000000a00 */
[----:B------:R-:W-:-:S04]  /*4d10*/  IMAD.IADD R15, R14, 0x1, R7 ;  /* 0x000000010e0f7824 */ /* 0x000fc800078e0207 */
[----:B0-----:R-:W-:-:S03]  /*4d20*/  IMAD R15, R15, UR9, R4 ;  /* 0x000000090f0f7c24 */ /* 0x001fc6000f8e0204 */
[----:B------:R-:W0:Y:S01]  /*4d30*/  LDC.64 R2, c[0x0][0x388] ;  /* 0x0000e200ff027b82 */ /* 0x000e220000000a00 */
[----:B-1----:R-:W-:-:S05]  /*4d40*/  IMAD.WIDE.U32 R12, R14, 0x8, R12 ;  /* 0x000000080e0c7825 */ /* 0x002fca00078e000c */
[----:B------:R-:W2:Y:S01]  /*4d50*/  LDG.E.64 R20, desc[UR10][R12.64] ;  /* 0x0000000a0c147981 */ /* 0x000ea2000c1e1b00 */
[----:B0-----:R-:W-:-:S05]  /*4d60*/  IMAD.WIDE.U32 R16, R15, 0x8, R2 ;  /* 0x000000080f107825 */ /* 0x001fca00078e0002 */
[----:B------:R-:W3:Y:S01]  /*4d70*/  LDG.E.64 R18, desc[UR10][R16.64] ;  /* 0x0000000a10127981 */ /* 0x000ee2000c1e1b00 */
[----:B------:R-:W-:Y:S01]  /*4d80*/  IADD3 R15, PT, PT, R15, UR9, RZ ;  /* 0x000000090f0f7c10 */ /* 0x000fe2000fffe0ff */
[----:B--2---:R-:W-:-:S08]  /*4d90*/  DADD R20, R20, R20 ;  /* 0x0000000014147229 */ /* 0x004fd00000000014 */
[----:B---3--:R-:W-:Y:S01]  /*4da0*/  DFMA R24, R20, -R28, R18 ;  /* 0x8000001c1418722b */ /* 0x008fe20000000012 */
[----:B------:R-:W-:-:S06]  /*4db0*/  IMAD.WIDE.U32 R18, R15, 0x8, R2 ;  /* 0x000000080f127825 */ /* 0x000fcc00078e0002 */
[----:B------:R0:W-:Y:S04]  /*4dc0*/  STG.E.64 desc[UR10][R16.64], R24 ;  /* 0x0000001810007986 */ /* 0x0001e8000c101b0a */
[----:B------:R-:W2:Y:S04]  /*4dd0*/  LDG.E.64 R22, desc[UR10][R12.64+0x8] ;  /* 0x0000080a0c167981 */ /* 0x000ea8000c1e1b00 */
[----:B------:R-:W3:Y:S01]  /*4de0*/  LDG.E.64 R20, desc[UR10][R18.64] ;  /* 0x0000000a12147981 */ /* 0x000ee2000c1e1b00 */
[----:B------:R-:W-:Y:S01]  /*4df0*/  VIADD R15, R15, UR9 ;  /* 0x000000090f0f7c36 */ /* 0x000fe20008000000 */
[----:B--2---:R-:W-:-:S08]  /*4e00*/  DADD R22, R22, R22 ;  /* 0x0000000016167229 */ /* 0x004fd00000000016 */
[----:B---3--:R-:W-:Y:S01]  /*4e10*/  DFMA R26, R22, -R28, R20 ;  /* 0x8000001c161a722b */ /* 0x008fe20000000014 */
[----:B------:R-:W-:-:S06]  /*4e20*/  IMAD.WIDE.U32 R20, R15, 0x8, R2 ;  /* 0x000000080f147825 */ /* 0x000fcc00078e0002 */
[----:B------:R1:W-:Y:S04]  /*4e30*/  STG.E.64 desc[UR10][R18.64], R26 ;  /* 0x0000001a12007986 */ /* 0x0003e8000c101b0a */
[----:B------:R-:W2:Y:S04]  /*4e40*/  LDG.E.64 R30, desc[UR10][R12.64+0x10] ;  /* 0x0000100a0c1e7981 */ /* 0x000ea8000c1e1b00 */
[----:B------:R-:W3:Y:S01]  /*4e50*/  LDG.E.64 R22, desc[UR10][R20.64] ;  /* 0x0000000a14167981 */ /* 0x000ee2000c1e1b00 */
[----:B------:R-:W-:-:S05]  /*4e60*/  IADD3 R15, PT, PT, R15, UR9, RZ ;  /* 0x000000090f0f7c10 */ /* 0x000fca000fffe0ff */
[----:B0-----:R-:W-:Y:S01]  /*4e70*/  IMAD.WIDE.U32 R16, R15, 0x8, R2 ;  /* 0x000000080f107825 */ /* 0x001fe200078e0002 */
[----:B--2---:R-:W-:-:S08]  /*4e80*/  DADD R30, R30, R30 ;  /* 0x000000001e1e7229 */ /* 0x004fd0000000001e */
[----:B---3--:R-:W-:-:S07]  /*4e90*/  DFMA R30, R30, -R28, R22 ;  /* 0x8000001c1e1e722b */ /* 0x008fce0000000016 */
[----:B------:R0:W-:Y:S04]  /*4ea0*/  STG.E.64 desc[UR10][R20.64], R30 ;  /* 0x0000001e14007986 */ /* 0x0001e8000c101b0a */
[----:B------:R-:W2:Y:S04]  /*4eb0*/  LDG.E.64 R24, desc[UR10][R12.64+0x18] ;  /* 0x0000180a0c187981 */ /* 0x000ea8000c1e1b00 */
[----:B------:R-:W3:Y:S01]  /*4ec0*/  LDG.E.64 R22, desc[UR10][R16.64] ;  /* 0x0000000a10167981 */ /* 0x000ee2000c1e1b00 */
[----:B------:R-:W-:-:S04]  /*4ed0*/  VIADD R15, R15, UR9 ;  /* 0x000000090f0f7c36 */ /* 0x000fc80008000000 */
[----:B-1----:R-:W-:Y:S01]  /*4ee0*/  IMAD.WIDE.U32 R18, R15, 0x8, R2 ;  /* 0x000000080f127825 */ /* 0x002fe200078e0002 */
[----:B--2---:R-:W-:-:S08]  /*4ef0*/  DADD R24, R24, R24 ;  /* 0x0000000018187229 */ /* 0x004fd00000000018 */
[----:B---3--:R-:W-:-:S07]  /*4f00*/  DFMA R24, R24, -R28, R22 ;  /* 0x8000001c1818722b */ /* 0x008fce0000000016 */
        /* <DEDUP_REMOVED lines=18> */
[----:B------:R-:W-:Y:S01]  /*5030*/  IMAD.WIDE.U32 R2, R15, 0x8, R2 ;  /* 0x000000080f027825 */ /* 0x000fe200078e0002 */
[----:B--2---:R-:W-:-:S08]  /*5040*/  DADD R24, R24, R24 ;  /* 0x0000000018187229 */ /* 0x004fd00000000018 */
[----:B---3--:R-:W-:-:S07]  /*5050*/  DFMA R22, R24, -R28, R22 ;  /* 0x8000001c1816722b */ /* 0x008fce0000000016 */
[----:B------:R1:W-:Y:S04]  /*5060*/  STG.E.64 desc[UR10][R16.64], R22 ;  /* 0x0000001610007986 */ /* 0x0003e8000c101b0a */
[----:B0-----:R-:W2:Y:S04]  /*5070*/  LDG.E.64 R18, desc[UR10][R12.64+0x38] ;  /* 0x0000380a0c127981 */ /* 0x001ea8000c1e1b00 */
[----:B------:R-:W3:Y:S01]  /*5080*/  LDG.E.64 R24, desc[UR10][R2.64] ;  /* 0x0000000a02187981 */ /* 0x000ee2000c1e1b00 */
[----:B------:R-:W-:-:S05]  /*5090*/  VIADD R14, R14, 0x8 ;  /* 0x000000080e0e7836 */ /* 0x000fca0000000000 */
[----:B------:R-:W-:Y:S01]  /*50a0*/  ISETP.NE.AND P0, PT, R14, UR7, PT ;  /* 0x000000070e007c0c */ /* 0x000fe2000bf05270 */
[----:B--2---:R-:W-:-:S08]  /*50b0*/  DADD R18, R18, R18 ;  /* 0x0000000012127229 */ /* 0x004fd00000000012 */
[----:B---3--:R-:W-:-:S07]  /*50c0*/  DFMA R18, R18, -R28, R24 ;  /* 0x8000001c1212722b */ /* 0x008fce0000000018 */
[----:B------:R1:W-:Y:S01]  /*50d0*/  STG.E.64 desc[UR10][R2.64], R18 ;  /* 0x0000001202007986 */ /* 0x0003e2000c101b0a */
[----:B------:R-:W-:Y:S05]  /*50e0*/  @P0 BRA `(.L_x_1293) ;  /* 0xfffffffc00040947 */ /* 0x000fea000383ffff */
[----:B-1----:R-:W-:-:S07]  /*50f0*/  MOV R2, UR7 ;  /* 0x0000000700027c02 */ /* 0x002fce0008000f00 */
.L_x_1292:
[----:B------:R-:W-:Y:S05]  /*5100*/  BRA.U !UP3, `(.L_x_1294) ;  /* 0x000000050b247547 */ /* 0x000fea000b800000 */
[----:B------:R-:W-:Y:S02]  /*5110*/  UISETP.GE.U32.AND UP0, UPT, UR15, 0x3, UPT ;  /* 0x000000030f00788c */ /* 0x000fe4000bf06070 */
[----:B------:R-:W-:-:S07]  /*5120*/  UISETP.NE.AND UP1, UPT, UR6, URZ, UPT ;  /* 0x000000ff0600728c */ /* 0x000fce000bf25270 */
[----:B------:R-:W-:Y:S05]  /*5130*/  BRA.U !UP0, `(.L_x_1295) ;  /* 0x0000000108887547 */ /* 0x000fea000b800000 */
[----:B-1-34-:R-:W0:Y:S01]  /*5140*/  LDC.64 R14, c[0x0][0x390] ;  /* 0x0000e400ff0e7b82 */ /* 0x01ae220000000a00 */
[----:B------:R-:W1:Y:S01]  /*5150*/  LDCU UR9, c[0x0][0x39c] ;  /* 0x00007380ff0977ac */ /* 0x000e620008000800 */
[----:B------:R-:W-:-:S06]  /*5160*/  IMAD.IADD R3, R2, 0x1, R7 ;  /* 0x0000000102037824 */ /* 0x000fcc00078e0207 */
[----:B------:R-:W2:Y:S01]  /*5170*/  LDC.64 R12, c[0x0][0x388] ;  /* 0x0000e200ff0c7b82 */ /* 0x000ea20000000a00 */
[----:B-1----:R-:W-:Y:S02]  /*5180*/  IMAD R3, R3, UR9, R4 ;  /* 0x0000000903037c24 */ /* 0x002fe4000f8e0204 */
[----:B0-----:R-:W-:-:S05]  /*5190*/  IMAD.WIDE.U32 R14, R2, 0x8, R14 ;  /* 0x00000008020e7825 */ /* 0x001fca00078e000e */
[----:B------:R-:W3:Y:S01]  /*51a0*/  LDG.E.64 R20, desc[UR10][R14.64] ;  /* 0x0000000a0e147981 */ /* 0x000ee2000c1e1b00 */
[----:B--2---:R-:W-:-:S05]  /*51b0*/  IMAD.WIDE.U32 R16, R3, 0x8, R12 ;  /* 0x0000000803107825 */ /* 0x004fca00078e000c */
[----:B------:R-:W2:Y:S01]  /*51c0*/  LDG.E.64 R18, desc[UR10][R16.64] ;  /* 0x0000000a10127981 */ /* 0x000ea2000c1e1b00 */
[----:B------:R-:W-:Y:S01]  /*51d0*/  IADD3 R3, PT, PT, R3, UR9, RZ ;  /* 0x0000000903037c10 */ /* 0x000fe2000fffe0ff */
[----:B---3--:R-:W-:-:S08]  /*51e0*/  DADD R20, R20, R20 ;  /* 0x0000000014147229 */ /* 0x008fd00000000014 */
[----:B--2---:R-:W-:Y:S01]  /*51f0*/  DFMA R24, R20, -R28, R18 ;  /* 0x8000001c1418722b */ /* 0x004fe20000000012 */
        /* <DEDUP_REMOVED lines=9> */
[----:B------:R-:W3:Y:S04]  /*5290*/  LDG.E.64 R30, desc[UR10][R14.64+0x10] ;  /* 0x0000100a0e1e7981 */ /* 0x000ee8000c1e1b00 */
[----:B------:R-:W4:Y:S01]  /*52a0*/  LDG.E.64 R22, desc[UR10][R20.64] ;  /* 0x0000000a14167981 */ /* 0x000f22000c1e1b00 */
[----:B------:R-:W-:-:S05]  /*52b0*/  IADD3 R3, PT, PT, R3, UR9, RZ ;  /* 0x0000000903037c10 */ /* 0x000fca000fffe0ff */
[----:B------:R-:W-:Y:S01]  /*52c0*/  IMAD.WIDE.U32 R12, R3, 0x8, R12 ;  /* 0x00000008030c7825 */ /* 0x000fe200078e000c */
[----:B---3--:R-:W-:-:S08]  /*52d0*/  DADD R30, R30, R30 ;  /* 0x000000001e1e7229 */ /* 0x008fd0000000001e */
[----:B----4-:R-:W-:-:S07]  /*52e0*/  DFMA R22, R30, -R28, R22 ;  /* 0x8000001c1e16722b */ /* 0x010fce0000000016 */
[----:B------:R2:W-:Y:S04]  /*52f0*/  STG.E.64 desc[UR10][R20.64], R22 ;  /* 0x0000001614007986 */ /* 0x0005e8000c101b0a */
[----:B0-----:R-:W3:Y:S04]  /*5300*/  LDG.E.64 R16, desc[UR10][R14.64+0x18] ;  /* 0x0000180a0e107981 */ /* 0x001ee8000c1e1b00 */
[----:B------:R-:W4:Y:S01]  /*5310*/  LDG.E.64 R24, desc[UR10][R12.64] ;  /* 0x0000000a0c187981 */ /* 0x000f22000c1e1b00 */
[----:B------:R-:W-:Y:S01]  /*5320*/  VIADD R2, R2, 0x4 ;  /* 0x0000000402027836 */ /* 0x000fe20000000000 */
[----:B---3--:R-:W-:-:S08]  /*5330*/  DADD R16, R16, R16 ;  /* 0x0000000010107229 */ /* 0x008fd00000000010 */
[----:B----4-:R-:W-:-:S07]  /*5340*/  DFMA R16, R16, -R28, R24 ;  /* 0x8000001c1010722b */ /* 0x010fce0000000018 */
[----:B------:R2:W-:Y:S04]  /*5350*/  STG.E.64 desc[UR10][R12.64], R16 ;  /* 0x000000100c007986 */ /* 0x0005e8000c101b0a */
.L_x_1295:
[----:B------:R-:W-:Y:S05]  /*5360*/  BRA.U !UP1, `(.L_x_1294) ;  /* 0x00000001098c7547 */ /* 0x000fea000b800000 */
[----:B------:R-:W-:-:S04]  /*5370*/  LOP3.LUT R3, R5, 0x3, RZ, 0xc0, !PT ;  /* 0x0000000305037812 */ /* 0x000fc800078ec0ff */
[----:B------:R-:W-:-:S13]  /*5380*/  ISETP.NE.AND P0, PT, R3, 0x1, PT ;  /* 0x000000010300780c */ /* 0x000fda0003f05270 */
[----:B--2---:R-:W0:Y:S01]  /*5390*/  @P0 LDC.64 R16, c[0x0][0x390] ;  /* 0x0000e400ff100b82 */ /* 0x004e220000000a00 */
[----:B------:R-:W-:-:S07]  /*53a0*/  @P0 IADD3 R3, PT, PT, R2, R7, RZ ;  /* 0x0000000702030210 */ /* 0x000fce0007ffe0ff */
[----:B-1-34-:R-:W1:Y:S08]  /*53b0*/  @P0 LDC R24, c[0x0][0x39c] ;  /* 0x0000e700ff180b82 */ /* 0x01ae700000000800 */
[----:B------:R-:W2:Y:S01]  /*53c0*/  @P0 LDC.64 R12, c[0x0][0x388] ;  /* 0x0000e200ff0c0b82 */ /* 0x000ea20000000a00 */
[----:B0-----:R-:W-:-:S05]  /*53d0*/  @P0 IMAD.WIDE.U32 R16, R2, 0x8, R16 ;  /* 0x0000000802100825 */ /* 0x001fca00078e0010 */
[----:B------:R-:W3:Y:S01]  /*53e0*/  @P0 LDG.E.64 R20, desc[UR10][R16.64] ;  /* 0x0000000a10140981 */ /* 0x000ee2000c1e1b00 */
[----:B-1----:R-:W-:-:S04]  /*53f0*/  @P0 IMAD R3, R3, R24, R4 ;  /* 0x0000001803030224 */ /* 0x002fc800078e0204 */
[----:B--2---:R-:W-:-:S05]  /*5400*/  @P0 IMAD.WIDE.U32 R14, R3, 0x8, R12 ;  /* 0x00000008030e0825 */ /* 0x004fca00078e000c */
[----:B------:R-:W2:Y:S01]  /*5410*/  @P0 LDG.E.64 R18, desc[UR10][R14.64] ;  /* 0x0000000a0e120981 */ /* 0x000ea2000c1e1b00 */
[----:B---3--:R-:W-:-:S08]  /*5420*/  @P0 DADD R20, R20, R20 ;  /* 0x0000000014140229 */ /* 0x008fd00000000014 */
[----:B--2---:R-:W-:Y:S01]  /*5430*/  @P0 DFMA R22, R20, -R28, R18 ;  /* 0x8000001c1416022b */ /* 0x004fe20000000012 */
[----:B------:R-:W-:-:S06]  /*5440*/  @P0 IMAD.IADD R19, R3, 0x1, R24 ;  /* 0x0000000103130824 */ /* 0x000fcc00078e0218 */
[----:B------:R0:W-:Y:S01]  /*5450*/  @P0 STG.E.64 desc[UR10][R14.64], R22 ;  /* 0x000000160e000986 */ /* 0x0001e2000c101b0a */
[----:B------:R-:W-:-:S03]  /*5460*/  @P0 IMAD.WIDE.U32 R18, R19, 0x8, R12 ;  /* 0x0000000813120825 */ /* 0x000fc600078e000c */
[----:B------:R-:W2:Y:S04]  /*5470*/  @P0 LDG.E.64 R24, desc[UR10][R16.64+0x8] ;  /* 0x0000080a10180981 */ /* 0x000ea8000c1e1b00 */
[----:B------:R-:W3:Y:S01]  /*5480*/  @P0 LDG.E.64 R26, desc[UR10][R18.64] ;  /* 0x0000000a121a0981 */ /* 0x000ee2000c1e1b00 */
[----:B------:R-:W-:-:S13]  /*5490*/  ISETP.NE.AND P2, PT, R0, RZ, PT ;  /* 0x000000ff0000720c */ /* 0x000fda0003f45270 */
[----:B------:R-:W1:Y:S08]  /*54a0*/  @P2 LDC.64 R20, c[0x0][0x390] ;  /* 0x0000e400ff142b82 */ /* 0x000e700000000a00 */
[----:B------:R-:W4:Y:S08]  /*54b0*/  @P2 LDC R30, c[0x0][0x39c] ;  /* 0x0000e700ff1e2b82 */ /* 0x000f300000000800 */
[----:B------:R-:W5:Y:S01]  /*54c0*/  @P2 LDC.64 R12, c[0x0][0x388] ;  /* 0x0000e200ff0c2b82 */ /* 0x000f620000000a00 */
[----:B------:R-:W-:-:S05]  /*54d0*/  @P0 IADD3 R2, PT, PT, R2, 0x2, RZ ;  /* 0x0000000202020810 */ /* 0x000fca0007ffe0ff */
[C---:B------:R-:W-:Y:S02]  /*54e0*/  @P2 IMAD.IADD R3, R2.reuse, 0x1, R7 ;  /* 0x0000000102032824 */ /* 0x040fe400078e0207 */
[----:B-1----:R-:W-:-:S04]  /*54f0*/  @P2 IMAD.WIDE.U32 R20, R2, 0x8, R20 ;  /* 0x0000000802142825 */ /* 0x002fc800078e0014 */
[----:B----4-:R-:W-:-:S04]  /*5500*/  @P2 IMAD R3, R3, R30, R4 ;  /* 0x0000001e03032224 */ /* 0x010fc800078e0204 */
[----:B-----5:R-:W-:Y:S01]  /*5510*/  @P2 IMAD.WIDE.U32 R12, R3, 0x8, R12 ;  /* 0x00000008030c2825 */ /* 0x020fe200078e000c */
[----:B--2---:R-:W-:-:S08]  /*5520*/  @P0 DADD R24, R24, R24 ;  /* 0x0000000018180229 */ /* 0x004fd00000000018 */
[----:B---3--:R-:W-:-:S07]  /*5530*/  @P0 DFMA R26, R24, -R28, R26 ;  /* 0x8000001c181a022b */ /* 0x008fce000000001a */
[----:B------:R1:W-:Y:S04]  /*5540*/  @P0 STG.E.64 desc[UR10][R18.64], R26 ;  /* 0x0000001a12000986 */ /* 0x0003e8000c101b0a */
[----:B------:R-:W2:Y:S04]  /*5550*/  @P2 LDG.E.64 R20, desc[UR10][R20.64] ;  /* 0x0000000a14142981 */ /* 0x000ea8000c1e1b00 */
[----:B0-----:R-:W3:Y:S01]  /*5560*/  @P2 LDG.E.64 R14, desc[UR10][R12.64] ;  /* 0x0000000a0c0e2981 */ /* 0x001ee2000c1e1b00 */
[----:B--2---:R-:W-:-:S08]  /*5570*/  @P2 DADD R2, R20, R20 ;  /* 0x0000000014022229 */ /* 0x004fd00000000014 */
[----:B---3--:R-:W-:-:S07]  /*5580*/  @P2 DFMA R2, R2, -R28, R14 ;  /* 0x8000001c0202222b */ /* 0x008fce000000000e */
[----:B------:R1:W-:Y:S04]  /*5590*/  @P2 STG.E.64 desc[UR10][R12.64], R2 ;  /* 0x000000020c002986 */ /* 0x0003e8000c101b0a */
.L_x_1294:
[----:B------:R-:W0:Y:S01]  /*55a0*/  LDCU UR9, c[0x0][0x39c] ;  /* 0x00007380ff0977ac */ /* 0x000e220008000800 */
[----:B------:R-:W-:-:S04]  /*55b0*/  IADD3 R4, PT, PT, R4, 0x1, RZ ;  /* 0x0000000104047810 */ /* 0x000fc80007ffe0ff */
[----:B0-----:R-:W-:-:S13]  /*55c0*/  ISETP.NE.AND P0, PT, R4, UR9, PT ;  /* 0x0000000904007c0c */ /* 0x001fda000bf05270 */
[----:B------:R-:W-:Y:S05]  /*55d0*/  @P0 BRA `(.L_x_1296) ;  /* 0xffffffec00e80947 */ /* 0x000fea000383ffff */
.L_x_1287:
[----:B------:R-:W-:Y:S01]  /*55e0*/  IMAD.MOV R0, RZ, RZ, -R8 ;  /* 0x000000ffff007224 */ /* 0x000fe200078e0a08 */
[----:B-1----:R-:W-:Y:S01]  /*55f0*/  IADD3 R2, PT, PT, RZ, -R6, RZ ;  /* 0x80000006ff027210 */ /* 0x002fe20007ffe0ff */
[----:B------:R-:W0:Y:S03]  /*5600*/  LDC R4, c[0x0][0x398] ;  /* 0x0000e600ff047b82 */ /* 0x000e260000000800 */
[----:B------:R-:W-:Y:S02]  /*5610*/  PRMT R0, R0, 0x7710, RZ ;  /* 0x0000771000007816 */ /* 0x000fe400000000ff */
[----:B------:R-:W-:-:S03]  /*5620*/  PRMT R2, R2, 0x7710, RZ ;  /* 0x0000771002027816 */ /* 0x000fc600000000ff */
[----:B------:R-:W-:Y:S01]  /*5630*/  VIADD R0, R0, UR12 ;  /* 0x0000000c00007c36 */ /* 0x000fe20008000000 */
[----:B------:R-:W-:-:S04]  /*5640*/  IADD3 R2, PT, PT, R2, UR12, RZ ;  /* 0x0000000c02027c10 */ /* 0x000fc8000fffe0ff */
[----:B------:R-:W-:Y:S02]  /*5650*/  LOP3.LUT R28, R0, 0xffff, RZ, 0xc0, !PT ;  /* 0x0000ffff001c7812 */ /* 0x000fe400078ec0ff */
[----:B------:R-:W-:Y:S02]  /*5660*/  LOP3.LUT R0, R2, 0xffff, RZ, 0xc0, !PT ;  /* 0x0000ffff02007812 */ /* 0x000fe400078ec0ff */
[----:B------:R-:W-:Y:S02]  /*5670*/  LOP3.LUT R2, R28, 0x7, RZ, 0xc0, !PT ;  /* 0x000000071c027812 */ /* 0x000fe400078ec0ff */
[----:B------:R-:W-:Y:S02]  /*5680*/  LOP3.LUT R3, R0, 0xf, RZ, 0xc0, !PT ;  /* 0x0000000f00037812 */ /* 0x000fe400078ec0ff */
[----:B------:R-:W-:Y:S01]  /*5690*/  LOP3.LUT R28, R28, 0x3, RZ, 0xc0, !PT ;  /* 0x000000031c1c7812 */ /* 0x000fe200078ec0ff */
[----:B------:R-:W-:Y:S01]  /*56a0*/  VIADD R2, R2, 0xffffffff ;  /* 0xffffffff02027836 */ /* 0x000fe20000000000 */
[----:B------:R-:W-:-:S02]  /*56b0*/  IADD3 R3, PT, PT, R3, -0x1, RZ ;  /* 0xffffffff03037810 */ /* 0x000fc40007ffe0ff */
[----:B0-----:R-:W-:Y:S01]  /*56c0*/  ISETP.LE.U32.AND P0, PT, R4, UR12, PT ;  /* 0x0000000c04007c0c */ /* 0x001fe2000bf03070 */
[----:B------:R-:W-:Y:S01]  /*56d0*/  IMAD.MOV.U32 R4, RZ, RZ, RZ ;  /* 0x000000ffff047224 */ /* 0x000fe200078e00ff */
[----:B------:R-:W-:Y:S02]  /*56e0*/  ISETP.GE.U32.AND P2, PT, R2, 0x3, PT ;  /* 0x000000030200780c */ /* 0x000fe40003f46070 */
[----:B------:R-:W-:Y:S02]  /*56f0*/  IADD3 R2, PT, PT, -R7, UR12, RZ ;  /* 0x0000000c07027c10 */ /* 0x000fe4000fffe1ff */
[----:B------:R-:W-:Y:S02]  /*5700*/  ISETP.GE.U32.AND P3, PT, R3, 0x7, PT ;  /* 0x000000070300780c */ /* 0x000fe40003f66070 */
[C---:B------:R-:W-:Y:S02]  /*5710*/  LOP3.LUT R3, R2.reuse, 0xfffffff0, RZ, 0xc0, !PT ;  /* 0xfffffff002037812 */ /* 0x040fe400078ec0ff */
[----:B------:R-:W-:-:S02]  /*5720*/  LOP3.LUT R5, R2, 0x3, RZ, 0xc0, !PT ;  /* 0x0000000302057812 */ /* 0x000fc400078ec0ff */
[C---:B--2---:R-:W-:Y:S02]  /*5730*/  LOP3.LUT R26, R2.reuse, 0xfffffffc, RZ, 0xc0, !PT ;  /* 0xfffffffc021a7812 */ /* 0x044fe400078ec0ff */
[----:B------:R-:W-:-:S07]  /*5740*/  SEL R27, R2, R33, !P0 ;  /* 0x00000021021b7207 */ /* 0x000fce0004000000 */
.L_x_1309:
[----:B------:R-:W-:Y:S02]  /*5750*/  ISETP.NE.AND P0, PT, R27, RZ, PT ;  /* 0x000000ff1b00720c */ /* 0x000fe40003f05270 */
[----:B------:R-:W-:-:S11]  /*5760*/  CS2R R12, SRZ ;  /* 0x00000000000c7805 */ /* 0x000fd6000001ff00 */
[----:B012---:R-:W-:Y:S05]  /*5770*/  @!P0 BRA `(.L_x_1297) ;  /* 0x0000000c00008947 */ /* 0x007fea0003800000 */
[----:B------:R-:W-:Y:S01]  /*5780*/  UISETP.GE.U32.AND UP0, UPT, UR14, 0xf, UPT ;  /* 0x0000000f0e00788c */ /* 0x000fe2000bf06070 */
[----:B------:R-:W-:Y:S01]  /*5790*/  IMAD R29, R4, UR12, R7 ;  /* 0x0000000c041d7c24 */ /* 0x000fe2000f8e0207 */
[----:B------:R-:W-:Y:S02]  /*57a0*/  MOV R30, RZ ;  /* 0x000000ff001e7202 */ /* 0x000fe40000000f00 */
[----:B------:R-:W-:-:S05]  /*57b0*/  CS2R R22, SRZ ;  /* 0x0000000000167805 */ /* 0x000fca000001ff00 */
[----:B------:R-:W-:Y:S05]  /*57c0*/  BRA.U !UP0, `(.L_x_1298) ;  /* 0x0000000508647547 */ /* 0x000fea000b800000 */
[----:B------:R-:W-:Y:S01]  /*57d0*/  IMAD.MOV.U32 R30, RZ, RZ, RZ ;  /* 0x000000ffff1e7224 */ /* 0x000fe200078e00ff */
[----:B------:R-:W-:-:S07]  /*57e0*/  CS2R R22, SRZ ;  /* 0x0000000000167805 */ /* 0x000fce000001ff00 */
.L_x_1299:
[----:B---34-:R-:W0:Y:S01]  /*57f0*/  LDC.64 R14, c[0x0][0x380] ;  /* 0x0000e000ff0e7b82 */ /* 0x018e220000000a00 */
[----:B------:R-:W-:-:S07]  /*5800*/  IADD3 R31, PT, PT, R29, R30, RZ ;  /* 0x0000001e1d1f7210 */ /* 0x000fce0007ffe0ff */
[----:B------:R-:W1:Y:S01]  /*5810*/  LDC.64 R12, c[0x0][0x390] ;  /* 0x0000e400ff0c7b82 */ /* 0x000e620000000a00 */
[----:B0-----:R-:W-:-:S05]  /*5820*/  IMAD.WIDE.U32 R36, R31, 0x8, R14 ;  /* 0x000000081f247825 */ /* 0x001fca00078e000e */
[----:B------:R0:W2:Y:S01]  /*5830*/  LDG.E.64 R16, desc[UR10][R36.64] ;  /* 0x0000000a24107981 */ /* 0x0000a2000c1e1b00 */
[----:B-1----:R-:W-:-:S05]  /*5840*/  IMAD.WIDE.U32 R12, R30, 0x8, R12 ;  /* 0x000000081e0c7825 */ /* 0x002fca00078e000c */
[----:B------:R-:W2:Y:S01]  /*5850*/  LDG.E.64 R24, desc[UR10][R12.64] ;  /* 0x0000000a0c187981 */ /* 0x000ea2000c1e1b00 */
[----:B------:R-:W-:-:S03]  /*5860*/  VIADD R33, R31, 0x1 ;  /* 0x000000011f217836 */ /* 0x000fc60000000000 */
[----:B------:R-:W3:Y:S01]  /*5870*/  LDG.E.64 R20, desc[UR10][R12.64+0x8] ;  /* 0x0000080a0c147981 */ /* 0x000ee2000c1e1b00 */
[----:B------:R-:W-:Y:S01]  /*5880*/  IMAD.WIDE.U32 R32, R33, 0x8, R14 ;  /* 0x0000000821207825 */ /* 0x000fe200078e000e */
[----:B------:R-:W-:-:S04]  /*5890*/  IADD3 R35, PT, PT, R31, 0x2, RZ ;  /* 0x000000021f237810 */ /* 0x000fc80007ffe0ff */
[----:B------:R-:W3:Y:S01]  /*58a0*/  LDG.E.64 R18, desc[UR10][R32.64] ;  /* 0x0000000a20127981 */ /* 0x000ee2000c1e1b00 */
[----:B------:R-:W-:-:S04]  /*58b0*/  IMAD.WIDE.U32 R34, R35, 0x8, R14 ;  /* 0x0000000823227825 */ /* 0x000fc800078e000e */
[----:B0-----:R-:W-:Y:S01]  /*58c0*/  VIADD R37, R31, 0x3 ;  /* 0x000000031f257836 */ /* 0x001fe20000000000 */
[----:B--2---:R-:W-:Y:S01]  /*58d0*/  DFMA R24, R16, R24, R22 ;  /* 0x000000181018722b */ /* 0x004fe20000000016 */
[----:B------:R-:W2:Y:S04]  /*58e0*/  LDG.E.64 R22, desc[UR10][R12.64+0x10] ;  /* 0x0000100a0c167981 */ /* 0x000ea8000c1e1b00 */
[----:B------:R0:W2:Y:S01]  /*58f0*/  LDG.E.64 R16, desc[UR10][R34.64] ;  /* 0x0000000a22107981 */ /* 0x0000a2000c1e1b00 */
[----:B------:R-:W-:Y:S02]  /*5900*/  IMAD.WIDE.U32 R36, R37, 0x8, R14 ;  /* 0x0000000825247825 */ /* 0x000fe400078e000e */
[----:B---3--:R-:W-:Y:S02]  /*5910*/  DFMA R20, R18, R20, R24 ;  /* 0x000000141214722b */ /* 0x008fe40000000018 */
[----:B------:R-:W3:Y:S04]  /*5920*/  LDG.E.64 R24, desc[UR10][R12.64+0x18] ;  /* 0x0000180a0c187981 */ /* 0x000ee8000c1e1b00 */
[----:B------:R-:W3:Y:S01]  /*5930*/  LDG.E.64 R18, desc[UR10][R36.64] ;  /* 0x0000000a24127981 */ /* 0x000ee2000c1e1b00 */
[----:B------:R-:W-:-:S05]  /*5940*/  IADD3 R33, PT, PT, R31, 0x4, RZ ;  /* 0x000000041f217810 */ /* 0x000fca0007ffe0ff */
        /* <DEDUP_REMOVED lines=14> */
[----:B------:R-:W2:Y:S01]  /*5a30*/  LDG.E.64 R16, desc[UR10][R36.64] ;  /* 0x0000000a24107981 */ /* 0x000ea2000c1e1b00 */
[----:B------:R-:W-:Y:S02]  /*5a40*/  IMAD.WIDE.U32 R32, R33, 0x8, R14 ;  /* 0x0000000821207825 */ /* 0x000fe400078e000e */
[----:B---3--:R-:W-:Y:S01]  /*5a50*/  DFMA R22, R18, R22, R20 ;  /* 0x000000161216722b */ /* 0x008fe20000000014 */
[----:B------:R-:W3:Y:S04]  /*5a60*/  LDG.E.64 R18, desc[UR10][R12.64+0x38] ;  /* 0x0000380a0c127981 */ /* 0x000ee8000c1e1b00 */
[----:B------:R-:W3:Y:S01]  /*5a70*/  LDG.E.64 R20, desc[UR10][R32.64] ;  /* 0x0000000a20147981 */ /* 0x000ee2000c1e1b00 */
[----:B------:R-:W-:-:S05]  /*5a80*/  IADD3 R35, PT, PT, R31, 0x8, RZ ;  /* 0x000000081f237810 */ /* 0x000fca0007ffe0ff */
[--C-:B------:R-:W-:Y:S01]  /*5a90*/  IMAD.WIDE.U32 R34, R35, 0x8, R14.reuse ;  /* 0x0000000823227825 */ /* 0x100fe200078e000e */
[----:B--2---:R-:W-:Y:S01]  /*5aa0*/  DFMA R24, R16, R24, R22 ;  /* 0x000000181018722b */ /* 0x004fe20000000016 */
[----:B------:R-:W2:Y:S04]  /*5ab0*/  LDG.E.64 R22, desc[UR10][R12.64+0x40] ;  /* 0x0000400a0c167981 */ /* 0x000ea8000c1e1b00 */
[----:B------:R-:W2:Y:S01]  /*5ac0*/  LDG.E.64 R16, desc[UR10][R34.64] ;  /* 0x0000000a22107981 */ /* 0x000ea2000c1e1b00 */
[----:B------:R-:W-:Y:S02]  /*5ad0*/  VIADD R37, R31, 0x9 ;  /* 0x000000091f257836 */ /* 0x000fe40000000000 */
[----:B---3--:R-:W-:Y:S02]  /*5ae0*/  DFMA R24, R20, R18, R24 ;  /* 0x000000121418722b */ /* 0x008fe40000000018 */
[--C-:B------:R-:W-:Y:S01]  /*5af0*/  IMAD.WIDE.U32 R20, R37, 0x8, R14.reuse ;  /* 0x0000000825147825 */ /* 0x100fe200078e000e */
[----:B------:R-:W-:Y:S01]  /*5b00*/  IADD3 R37, PT, PT, R31, 0xa, RZ ;  /* 0x0000000a1f257810 */ /* 0x000fe20007ffe0ff */
[----:B------:R-:W3:Y:S04]  /*5b10*/  LDG.E.64 R18, desc[UR10][R12.64+0x48] ;  /* 0x0000480a0c127981 */ /* 0x000ee8000c1e1b00 */
[----:B------:R-:W3:Y:S01]  /*5b20*/  LDG.E.64 R20, desc[UR10][R20.64] ;  /* 0x0000000a14147981 */ /* 0x000ee2000c1e1b00 */
[----:B------:R-:W-:Y:S01]  /*5b30*/  IMAD.WIDE.U32 R32, R37, 0x8, R14 ;  /* 0x0000000825207825 */ /* 0x000fe200078e000e */
[----:B--2---:R-:W-:-:S02]  /*5b40*/  DFMA R22, R16, R22, R24 ;  /* 0x000000161016722b */ /* 0x004fc40000000018 */
[----:B------:R-:W2:Y:S04]  /*5b50*/  LDG.E.64 R24, desc[UR10][R12.64+0x50] ;  /* 0x0000500a0c187981 */ /* 0x000ea8000c1e1b00 */
[----:B------:R-:W2:Y:S01]  /*5b60*/  LDG.E.64 R16, desc[UR10][R32.64] ;  /* 0x0000000a20107981 */ /* 0x000ea2000c1e1b00 */
[C---:B------:R-:W-:Y:S01]  /*5b70*/  VIADD R35, R31.reuse, 0xb ;  /* 0x0000000b1f237836 */ /* 0x040fe20000000000 */
[----:B------:R-:W-:Y:S01]  /*5b80*/  IADD3 R37, PT, PT, R31, 0xc, RZ ;  /* 0x0000000c1f257810 */ /* 0x000fe20007ffe0ff */
[----:B---3--:R-:W-:Y:S02]  /*5b90*/  DFMA R18, R20, R18, R22 ;  /* 0x000000121412722b */ /* 0x008fe40000000016 */
[--C-:B------:R-:W-:Y:S01]  /*5ba0*/  IMAD.WIDE.U32 R34, R35, 0x8, R14.reuse ;  /* 0x0000000823227825 */ /* 0x100fe200078e000e */
[----:B------:R-:W3:Y:S04]  /*5bb0*/  LDG.E.64 R20, desc[UR10][R12.64+0x58] ;  /* 0x0000580a0c147981 */ /* 0x000ee8000c1e1b00 */
[----:B------:R-:W3:Y:S01]  /*5bc0*/  LDG.E.64 R22, desc[UR10][R34.64] ;  /* 0x0000000a22167981 */ /* 0x000ee2000c1e1b00 */
[----:B--2---:R-:W-:Y:S01]  /*5bd0*/  DFMA R24, R16, R24, R18 ;  /* 0x000000181018722b */ /* 0x004fe20000000012 */
[----:B------:R-:W-:-:S02]  /*5be0*/  IMAD.WIDE.U32 R18, R37, 0x8, R14 ;  /* 0x0000000825127825 */ /* 0x000fc400078e000e */
[----:B------:R-:W2:Y:S04]  /*5bf0*/  LDG.E.64 R16, desc[UR10][R12.64+0x60] ;  /* 0x0000600a0c107981 */ /* 0x000ea8000c1e1b00 */
[----:B------:R-:W2:Y:S01]  /*5c00*/  LDG.E.64 R18, desc[UR10][R18.64] ;  /* 0x0000000a12127981 */ /* 0x000ea2000c1e1b00 */
[----:B------:R-:W-:Y:S01]  /*5c10*/  VIADD R33, R31, 0xd ;  /* 0x0000000d1f217836 */ /* 0x000fe20000000000 */
[----:B---3--:R-:W-:-:S03]  /*5c20*/  DFMA R24, R22, R20, R24 ;  /* 0x000000141618722b */ /* 0x008fc60000000018 */
[--C-:B------:R-:W-:Y:S01]  /*5c30*/  IMAD.WIDE.U32 R22, R33, 0x8, R14.reuse ;  /* 0x0000000821167825 */ /* 0x100fe200078e000e */
[C---:B------:R-:W-:Y:S01]  /*5c40*/  IADD3 R33, PT, PT, R31.reuse, 0xe, RZ ;  /* 0x0000000e1f217810 */ /* 0x040fe20007ffe0ff */
[----:B------:R-:W3:Y:S04]  /*5c50*/  LDG.E.64 R20, desc[UR10][R12.64+0x68] ;  /* 0x0000680a0c147981 */ /* 0x000ee8000c1e1b00 */
[----:B------:R-:W3:Y:S01]  /*5c60*/  LDG.E.64 R22, desc[UR10][R22.64] ;  /* 0x0000000a16167981 */ /* 0x000ee2000c1e1b00 */
[----:B------:R-:W-:Y:S01]  /*5c70*/  VIADD R31, R31, 0xf ;  /* 0x0000000f1f1f7836 */ /* 0x000fe20000000000 */
[----:B--2---:R-:W-:Y:S01]  /*5c80*/  DFMA R24, R18, R16, R24 ;  /* 0x000000101218722b */ /* 0x004fe20000000018 */
[--C-:B------:R-:W-:Y:S01]  /*5c90*/  IMAD.WIDE.U32 R16, R33, 0x8, R14.reuse ;  /* 0x0000000821107825 */ /* 0x100fe200078e000e */
[----:B------:R-:W2:Y:S04]  /*5ca0*/  LDG.E.64 R18, desc[UR10][R12.64+0x78] ;  /* 0x0000780a0c127981 */ /* 0x000ea8000c1e1b00 */
[----:B------:R-:W4:Y:S01]  /*5cb0*/  LDG.E.64 R32, desc[UR10][R12.64+0x70] ;  /* 0x0000700a0c207981 */ /* 0x000f22000c1e1b00 */
[----:B------:R-:W-:-:S03]  /*5cc0*/  IMAD.WIDE.U32 R14, R31, 0x8, R14 ;  /* 0x000000081f0e7825 */ /* 0x000fc600078e000e */
[----:B------:R-:W4:Y:S04]  /*5cd0*/  LDG.E.64 R16, desc[UR10][R16.64] ;  /* 0x0000000a10107981 */ /* 0x000f28000c1e1b00 */
[----:B------:R-:W2:Y:S01]  /*5ce0*/  LDG.E.64 R14, desc[UR10][R14.64] ;  /* 0x0000000a0e0e7981 */ /* 0x000ea2000c1e1b00 */
[----:B------:R-:W-:Y:S01]  /*5cf0*/  IADD3 R30, PT, PT, R30, 0x10, RZ ;  /* 0x000000101e1e7810 */ /* 0x000fe20007ffe0ff */
[----:B---3--:R-:W-:-:S03]  /*5d00*/  DFMA R20, R22, R20, R24 ;  /* 0x000000141614722b */ /* 0x008fc60000000018 */
[----:B------:R-:W-:-:S05]  /*5d10*/  ISETP.NE.AND P4, PT, R30, R3, PT ;  /* 0x000000031e00720c */ /* 0x000fca0003f85270 */
[----:B----4-:R-:W-:-:S08]  /*5d20*/  DFMA R20, R16, R32, R20 ;  /* 0x000000201014722b */ /* 0x010fd00000000014 */
[----:B--2---:R-:W-:Y:S01]  /*5d30*/  DFMA R22, R14, R18, R20 ;  /* 0x000000120e16722b */ /* 0x004fe20000000014 */
[----:B------:R-:W-:Y:S10]  /*5d40*/  @P4 BRA `(.L_x_1299) ;  /* 0xfffffff800a84947 */ /* 0x000ff4000383ffff */
[----:B------:R-:W-:-:S07]  /*5d50*/  IMAD.MOV.U32 R30, RZ, RZ, R3 ;  /* 0x000000ffff1e7224 */ /* 0x000fce00078e0003 */
.L_x_1298:
[----:B------:R-:W-:-:S13]  /*5d60*/  LOP3.LUT P4, RZ, R2, 0xf, RZ, 0xc0, !PT ;  /* 0x0000000f02ff7812 */ /* 0x000fda000788c0ff */
[----:B------:R-:W-:Y:S05]  /*5d70*/  @!P4 BRA `(.L_x_1300) ;  /* 0x00000004007cc947 */ /* 0x000fea0003800000 */
[----:B------:R-:W-:Y:S01]  /*5d80*/  LOP3.LUT P4, RZ, R0, 0x7, RZ, 0xc0, !PT ;  /* 0x0000000700ff7812 */ /* 0x000fe2000788c0ff */
[----:B------:R-:W-:-:S12]  /*5d90*/  @!P3 BRA `(.L_x_1301) ;  /* 0x0000000000b0b947 */ /* 0x000fd80003800000 */
[----:B------:R-:W0:Y:S01]  /*5da0*/  LDC.64 R12, c[0x0][0x380] ;  /* 0x0000e000ff0c7b82 */ /* 0x000e220000000a00 */
[----:B------:R-:W-:-:S07]  /*5db0*/  IADD3 R31, PT, PT, R29, R30, RZ ;  /* 0x0000001e1d1f7210 */ /* 0x000fce0007ffe0ff */
[----:B---34-:R-:W1:Y:S01]  /*5dc0*/  LDC.64 R24, c[0x0][0x390] ;  /* 0x0000e400ff187b82 */ /* 0x018e620000000a00 */
[----:B0-----:R-:W-:-:S05]  /*5dd0*/  IMAD.WIDE.U32 R34, R31, 0x8, R12 ;  /* 0x000000081f227825 */ /* 0x001fca00078e000c */
[----:B------:R-:W2:Y:S01]  /*5de0*/  LDG.E.64 R16, desc[UR10][R34.64] ;  /* 0x0000000a22107981 */ /* 0x000ea2000c1e1b00 */
[----:B-1----:R-:W-:-:S05]  /*5df0*/  IMAD.WIDE.U32 R24, R30, 0x8, R24 ;  /* 0x000000081e187825 */ /* 0x002fca00078e0018 */
[----:B------:R-:W2:Y:S01]  /*5e00*/  LDG.E.64 R20, desc[UR10][R24.64] ;  /* 0x0000000a18147981 */ /* 0x000ea2000c1e1b00 */
[C---:B------:R-:W-:Y:S01]  /*5e10*/  VIADD R37, R31.reuse, 0x1 ;  /* 0x000000011f257836 */ /* 0x040fe20000000000 */
[----:B------:R-:W-:Y:S02]  /*5e20*/  IADD3 R33, PT, PT, R31, 0x2, RZ ;  /* 0x000000021f217810 */ /* 0x000fe40007ffe0ff */
[----:B------:R-:W3:Y:S01]  /*5e30*/  LDG.E.64 R14, desc[UR10][R24.64+0x8] ;  /* 0x0000080a180e7981 */ /* 0x000ee2000c1e1b00 */
[----:B------:R-:W-:-:S05]  /*5e40*/  IMAD.WIDE.U32 R36, R37, 0x8, R12 ;  /* 0x0000000825247825 */ /* 0x000fca00078e000c */
[----:B------:R-:W3:Y:S01]  /*5e50*/  LDG.E.64 R18, desc[UR10][R36.64] ;  /* 0x0000000a24127981 */ /* 0x000ee2000c1e1b00 */
[----:B------:R-:W-:Y:S01]  /*5e60*/  IMAD.WIDE.U32 R32, R33, 0x8, R12 ;  /* 0x0000000821207825 */ /* 0x000fe200078e000c */
[----:B--2---:R-:W-:Y:S02]  /*5e70*/  DFMA R20, R16, R20, R22 ;  /* 0x000000141014722b */ /* 0x004fe40000000016 */
[----:B------:R-:W2:Y:S04]  /*5e80*/  LDG.E.64 R22, desc[UR10][R24.64+0x10] ;  /* 0x0000100a18167981 */ /* 0x000ea8000c1e1b00 */
[----:B------:R0:W2:Y:S01]  /*5e90*/  LDG.E.64 R16, desc[UR10][R32.64] ;  /* 0x0000000a20107981 */ /* 0x0000a2000c1e1b00 */
[----:B------:R-:W-:Y:S01]  /*5ea0*/  VIADD R35, R31, 0x3 ;  /* 0x000000031f237836 */ /* 0x000fe20000000000 */
[----:B---3--:R-:W-:-:S03]  /*5eb0*/  DFMA R18, R18, R14, R20 ;  /* 0x0000000e1212722b */ /* 0x008fc60000000014 */
[----:B------:R-:W-:Y:S01]  /*5ec0*/  IMAD.WIDE.U32 R34, R35, 0x8, R12 ;  /* 0x0000000823227825 */ /* 0x000fe200078e000c */
[----:B------:R-:W3:Y:S01]  /*5ed0*/  LDG.E.64 R14, desc[UR10][R24.64+0x18] ;  /* 0x0000180a180e7981 */ /* 0x000ee2000c1e1b00 */
[----:B0-----:R-:W-:-:S03]  /*5ee0*/  IADD3 R33, PT, PT, R31, 0x4, RZ ;  /* 0x000000041f217810 */ /* 0x001fc60007ffe0ff */
[----:B------:R-:W3:Y:S01]  /*5ef0*/  LDG.E.64 R20, desc[UR10][R34.64] ;  /* 0x0000000a22147981 */ /* 0x000ee2000c1e1b00 */
[----:B--2---:R-:W-:Y:S01]  /*5f00*/  DFMA R22, R16, R22, R18 ;  /* 0x000000161016722b */ /* 0x004fe20000000012 */
[----:B------:R-:W-:Y:S02]  /*5f10*/  IMAD.WIDE.U32 R18, R33, 0x8, R12 ;  /* 0x0000000821127825 */ /* 0x000fe400078e000c */
        /* <DEDUP_REMOVED lines=16> */
[----:B---3--:R-:W-:Y:S01]  /*6020*/  DFMA R14, R20, R14, R22 ;  /* 0x0000000e140e722b */ /* 0x008fe20000000016 */
[----:B------:R-:W-:-:S07]  /*6030*/  IADD3 R30, PT, PT, R30, 0x8, RZ ;  /* 0x000000081e1e7810 */ /* 0x000fce0007ffe0ff */
[----:B----4-:R-:W-:-:S08]  /*6040*/  DFMA R14, R16, R32, R14 ;  /* 0x00000020100e722b */ /* 0x010fd0000000000e */
[----:B--2---:R-:W-:-:S11]  /*6050*/  DFMA R22, R12, R18, R14 ;  /* 0x000000120c16722b */ /* 0x004fd6000000000e */
.L_x_1301:
[----:B------:R-:W-:Y:S05]  /*6060*/  @!P4 BRA `(.L_x_1300) ;  /* 0x0000000000c0c947 */ /* 0x000fea0003800000 */
[----:B------:R-:W-:Y:S01]  /*6070*/  ISETP.NE.AND P4, PT, R28, RZ, PT ;  /* 0x000000ff1c00720c */ /* 0x000fe20003f85270 */
[----:B------:R-:W-:-:S12]  /*6080*/  @!P2 BRA `(.L_x_1302) ;  /* 0x000000000060a947 */ /* 0x000fd80003800000 */
[----:B------:R-:W0:Y:S01]  /*6090*/  LDC.64 R18, c[0x0][0x380] ;  /* 0x0000e000ff127b82 */ /* 0x000e220000000a00 */
[----:B------:R-:W-:-:S07]  /*60a0*/  IMAD.IADD R31, R29, 0x1, R30 ;  /* 0x000000011d1f7824 */ /* 0x000fce00078e021e */
[----:B------:R-:W1:Y:S01]  /*60b0*/  LDC.64 R16, c[0x0][0x390] ;  /* 0x0000e400ff107b82 */ /* 0x000e620000000a00 */
[----:B0-----:R-:W-:-:S05]  /*60c0*/  IMAD.WIDE.U32 R32, R31, 0x8, R18 ;  /* 0x000000081f207825 */ /* 0x001fca00078e0012 */
[----:B------:R-:W2:Y:S01]  /*60d0*/  LDG.E.64 R20, desc[UR10][R32.64] ;  /* 0x0000000a20147981 */ /* 0x000ea2000c1e1b00 */
[----:B-1----:R-:W-:-:S05]  /*60e0*/  IMAD.WIDE.U32 R16, R30, 0x8, R16 ;  /* 0x000000081e107825 */ /* 0x002fca00078e0010 */
[----:B---34-:R-:W2:Y:S01]  /*60f0*/  LDG.E.64 R24, desc[UR10][R16.64] ;  /* 0x0000000a10187981 */ /* 0x018ea2000c1e1b00 */
[C---:B------:R-:W-:Y:S01]  /*6100*/  IADD3 R15, PT, PT, R31.reuse, 0x1, RZ ;  /* 0x000000011f0f7810 */ /* 0x040fe20007ffe0ff */
[----:B------:R-:W-:Y:S02]  /*6110*/  VIADD R35, R31, 0x2 ;  /* 0x000000021f237836 */ /* 0x000fe40000000000 */
[----:B------:R-:W3:Y:S02]  /*6120*/  LDG.E.64 R12, desc[UR10][R16.64+0x8] ;  /* 0x0000080a100c7981 */ /* 0x000ee4000c1e1b00 */
[--C-:B------:R-:W-:Y:S01]  /*6130*/  IMAD.WIDE.U32 R14, R15, 0x8, R18.reuse ;  /* 0x000000080f0e7825 */ /* 0x100fe200078e0012 */
[----:B------:R-:W-:Y:S01]  /*6140*/  IADD3 R31, PT, PT, R31, 0x3, RZ ;  /* 0x000000031f1f7810 */ /* 0x000fe20007ffe0ff */
[----:B------:R-:W4:Y:S04]  /*6150*/  LDG.E.64 R32, desc[UR10][R16.64+0x18] ;  /* 0x0000180a10207981 */ /* 0x000f28000c1e1b00 */
[----:B------:R-:W3:Y:S01]  /*6160*/  LDG.E.64 R14, desc[UR10][R14.64] ;  /* 0x0000000a0e0e7981 */ /* 0x000ee2000c1e1b00 */
[----:B------:R-:W-:-:S04]  /*6170*/  IMAD.WIDE.U32 R34, R35, 0x8, R18 ;  /* 0x0000000823227825 */ /* 0x000fc800078e0012 */
[----:B------:R-:W-:-:S06]  /*6180*/  IMAD.WIDE.U32 R18, R31, 0x8, R18 ;  /* 0x000000081f127825 */ /* 0x000fcc00078e0012 */
[----:B------:R-:W4:Y:S01]  /*6190*/  LDG.E.64 R18, desc[UR10][R18.64] ;  /* 0x0000000a12127981 */ /* 0x000f22000c1e1b00 */
[----:B--2---:R-:W-:-:S03]  /*61a0*/  DFMA R24, R20, R24, R22 ;  /* 0x000000181418722b */ /* 0x004fc60000000016 */
[----:B------:R-:W2:Y:S04]  /*61b0*/  LDG.E.64 R20, desc[UR10][R16.64+0x10] ;  /* 0x0000100a10147981 */ /* 0x000ea8000c1e1b00 */
[----:B------:R-:W2:Y:S01]  /*61c0*/  LDG.E.64 R22, desc[UR10][R34.64] ;  /* 0x0000000a22167981 */ /* 0x000ea2000c1e1b00 */
[----:B---3--:R-:W-:Y:S01]  /*61d0*/  DFMA R12, R14, R12, R24 ;  /* 0x0000000c0e0c722b */ /* 0x008fe20000000018 */
[----:B------:R-:W-:-:S07]  /*61e0*/  VIADD R30, R30, 0x4 ;  /* 0x000000041e1e7836 */ /* 0x000fce0000000000 */
[----:B--2---:R-:W-:-:S08]  /*61f0*/  DFMA R22, R22, R20, R12 ;  /* 0x000000141616722b */ /* 0x004fd0000000000c */
[----:B----4-:R-:W-:-:S11]  /*6200*/  DFMA R22, R18, R32, R22 ;  /* 0x000000201216722b */ /* 0x010fd60000000016 */
.L_x_1302:
[----:B------:R-:W-:Y:S05]  /*6210*/  @!P4 BRA `(.L_x_1300) ;  /* 0x000000000054c947 */ /* 0x000fea0003800000 */
[----:B---34-:R-:W0:Y:S01]  /*6220*/  LDC.64 R14, c[0x0][0x380] ;  /* 0x0000e000ff0e7b82 */ /* 0x018e220000000a00 */
[----:B------:R-:W-:-:S07]  /*6230*/  IADD3 R21, PT, PT, R29, R30, RZ ;  /* 0x0000001e1d157210 */ /* 0x000fce0007ffe0ff */
[----:B------:R-:W1:Y:S01]  /*6240*/  LDC.64 R12, c[0x0][0x390] ;  /* 0x0000e400ff0c7b82 */ /* 0x000e620000000a00 */
[----:B0-----:R-:W-:-:S06]  /*6250*/  IMAD.WIDE.U32 R18, R21, 0x8, R14 ;  /* 0x0000000815127825 */ /* 0x001fcc00078e000e */
[----:B------:R-:W2:Y:S01]  /*6260*/  LDG.E.64 R18, desc[UR10][R18.64] ;  /* 0x0000000a12127981 */ /* 0x000ea2000c1e1b00 */
[----:B-1----:R-:W-:-:S05]  /*6270*/  IMAD.WIDE.U32 R12, R30, 0x8, R12 ;  /* 0x000000081e0c7825 */ /* 0x002fca00078e000c */
[----:B------:R-:W2:Y:S01]  /*6280*/  LDG.E.64 R16, desc[UR10][R12.64] ;  /* 0x0000000a0c107981 */ /* 0x000ea2000c1e1b00 */
[----:B------:R-:W-:Y:S01]  /*6290*/  ISETP.NE.AND P4, PT, R28, 0x1, PT ;  /* 0x000000011c00780c */ /* 0x000fe20003f85270 */
[----:B--2---:R-:W-:-:S12]  /*62a0*/  DFMA R22, R18, R16, R22 ;  /* 0x000000101216722b */ /* 0x004fd80000000016 */
[----:B------:R-:W-:Y:S05]  /*62b0*/  @!P4 BRA `(.L_x_1300) ;  /* 0x00000000002cc947 */ /* 0x000fea0003800000 */
[----:B------:R-:W-:Y:S01]  /*62c0*/  ISETP.NE.AND P4, PT, R28, 0x2, PT ;  /* 0x000000021c00780c */ /* 0x000fe20003f85270 */
[----:B------:R-:W-:Y:S01]  /*62d0*/  VIADD R19, R21, 0x1 ;  /* 0x0000000115137836 */ /* 0x000fe20000000000 */
[----:B------:R-:W2:Y:S03]  /*62e0*/  LDG.E.64 R16, desc[UR10][R12.64+0x8] ;  /* 0x0000080a0c107981 */ /* 0x000ea6000c1e1b00 */
[----:B------:R-:W-:-:S06]  /*62f0*/  IMAD.WIDE.U32 R18, R19, 0x8, R14 ;  /* 0x0000000813127825 */ /* 0x000fcc00078e000e */
[----:B------:R-:W2:Y:S02]  /*6300*/  LDG.E.64 R18, desc[UR10][R18.64] ;  /* 0x0000000a12127981 */ /* 0x000ea4000c1e1b00 */
[----:B------:R-:W-:-:S05]  /*6310*/  @P4 IADD3 R21, PT, PT, R21, 0x2, RZ ;  /* 0x0000000215154810 */ /* 0x000fca0007ffe0ff */
[----:B------:R-:W-:Y:S02]  /*6320*/  @P4 IMAD.WIDE.U32 R14, R21, 0x8, R14 ;  /* 0x00000008150e4825 */ /* 0x000fe400078e000e */
[----:B------:R-:W3:Y:S04]  /*6330*/  @P4 LDG.E.64 R20, desc[UR10][R12.64+0x10] ;  /* 0x0000100a0c144981 */ /* 0x000ee8000c1e1b00 */
[----:B------:R-:W3:Y:S01]  /*6340*/  @P4 LDG.E.64 R14, desc[UR10][R14.64] ;  /* 0x0000000a0e0e4981 */ /* 0x000ee2000c1e1b00 */
[----:B--2---:R-:W-:-:S08]  /*6350*/  DFMA R22, R18, R16, R22 ;  /* 0x000000101216722b */ /* 0x004fd00000000016 */
[----:B---3--:R-:W-:-:S11]  /*6360*/  @P4 DFMA R22, R14, R20, R22 ;  /* 0x000000140e16422b */ /* 0x008fd60000000016 */
.L_x_1300:
[----:B------:R-:W-:-:S11]  /*6370*/  DADD R12, R22, R22 ;  /* 0x00000000160c7229 */ /* 0x000fd60000000016 */
.L_x_1297:
[----:B------:R-:W-:Y:S05]  /*6380*/  @!P0 BRA `(.L_x_1303) ;  /* 0x0000000c00c48947 */ /* 0x000fea0003800000 */
[----:B------:R-:W-:Y:S01]  /*6390*/  UISETP.GE.U32.AND UP0, UPT, UR14, 0x3, UPT ;  /* 0x000000030e00788c */ /* 0x000fe2000bf06070 */
[----:B------:R-:W-:Y:S02]  /*63a0*/  IMAD R29, R4, UR12, R7 ;  /* 0x0000000c041d7c24 */ /* 0x000fe4000f8e0207 */
[----:B------:R-:W-:-:S06]  /*63b0*/  IMAD.MOV.U32 R22, RZ, RZ, RZ ;  /* 0x000000ffff167224 */ /* 0x000fcc00078e00ff */
[----:B------:R-:W-:Y:S05]  /*63c0*/  BRA.U !UP0, `(.L_x_1304) ;  /* 0x0000000d08487547 */ /* 0x000fea000b800000 */
[----:B------:R-:W-:Y:S02]  /*63d0*/  ISETP.GT.AND P0, PT, R26, RZ, PT ;  /* 0x000000ff1a00720c */ /* 0x000fe40003f04270 */
[----:B------:R-:W-:-:S11]  /*63e0*/  MOV R31, RZ ;  /* 0x000000ff001f7202 */ /* 0x000fd60000000f00 */
[----:B------:R-:W-:Y:S05]  /*63f0*/  @!P0 BRA `(.L_x_1305) ;  /* 0x0000000800c08947 */ /* 0x000fea0003800000 */
[----:B---34-:R-:W-:Y:S01]  /*6400*/  IMAD.IADD R14, R26, 0x1, -R31 ;  /* 0x000000011a0e7824 */ /* 0x018fe200078e0a1f */
[----:B------:R-:W-:-:S04]  /*6410*/  PLOP3.LUT P0, PT, PT, PT, PT, 0x80, 0x8 ;  /* 0x000000000008781c */ /* 0x000fc80003f0f070 */
[----:B------:R-:W-:-:S13]  /*6420*/  ISETP.GT.AND P4, PT, R14, 0xc, PT ;  /* 0x0000000c0e00780c */ /* 0x000fda0003f84270 */
[----:B------:R-:W-:Y:S05]  /*6430*/  @!P4 BRA `(.L_x_1306) ;  /* 0x0000000400bcc947 */ /* 0x000fea0003800000 */
[----:B------:R-:W-:Y:S02]  /*6440*/  PLOP3.LUT P0, PT, PT, PT, PT, 0x8, 0x80 ;  /* 0x000000000080781c */ /* 0x000fe40003f0e170 */
[----:B------:R-:W-:-:S11]  /*6450*/  IADD3 R30, PT, PT, R26, -0xc, RZ ;  /* 0xfffffff41a1e7810 */ /* 0x000fd60007ffe0ff */
.L_x_1307:
[----:B0-----:R-:W0:Y:S01]  /*6460*/  LDC.64 R16, c[0x0][0x390] ;  /* 0x0000e400ff107b82 */ /* 0x001e220000000a00 */
[----:B------:R-:W-:-:S07]  /*6470*/  IMAD.IADD R33, R29, 0x1, R31 ;  /* 0x000000011d217824 */ /* 0x000fce00078e021f */
[----:B------:R-:W1:Y:S01]  /*6480*/  LDC.64 R18, c[0x0][0x380] ;  /* 0x0000e000ff127b82 */ /* 0x000e620000000a00 */
[----:B0-----:R-:W-:-:S05]  /*6490*/  IMAD.WIDE.U32 R20, R31, 0x8, R16 ;  /* 0x000000081f147825 */ /* 0x001fca00078e0010 */
[----:B------:R-:W2:Y:S01]  /*64a0*/  LDG.E.64 R14, desc[UR10][R20.64] ;  /* 0x0000000a140e7981 */ /* 0x000ea2000c1e1b00 */
[----:B-1----:R-:W-:-:S05]  /*64b0*/  IMAD.WIDE.U32 R22, R33, 0x8, R18 ;  /* 0x0000000821167825 */ /* 0x002fca00078e0012 */
[----:B------:R-:W2:Y:S01]  /*64c0*/  LDG.E.64 R36, desc[UR10][R22.64] ;  /* 0x0000000a16247981 */ /* 0x000ea2000c1e1b00 */
[----:B------:R-:W-:-:S05]  /*64d0*/  IADD3 R25, PT, PT, R33, 0x1, RZ ;  /* 0x0000000121197810 */ /* 0x000fca0007ffe0ff */
[----:B------:R-:W-:Y:S01]  /*64e0*/  IMAD.WIDE.U32 R24, R25, 0x8, R18 ;  /* 0x0000000819187825 */ /* 0x000fe200078e0012 */
[----:B--2---:R-:W-:-:S07]  /*64f0*/  DFMA R36, R14, -R12, R36 ;  /* 0x8000000c0e24722b */ /* 0x004fce0000000024 */
[----:B------:R0:W-:Y:S04]  /*6500*/  STG.E.64 desc[UR10][R22.64], R36 ;  /* 0x0000002416007986 */ /* 0x0001e8000c101b0a */
[----:B------:R-:W2:Y:S04]  /*6510*/  LDG.E.64 R14, desc[UR10][R20.64+0x8] ;  /* 0x0000080a140e7981 */ /* 0x000ea8000c1e1b00 */
[----:B------:R-:W2:Y:S02]  /*6520*/  LDG.E.64 R34, desc[UR10][R24.64] ;  /* 0x0000000a18227981 */ /* 0x000ea4000c1e1b00 */
[----:B--2---:R-:W-:Y:S01]  /*6530*/  DFMA R34, R14, -R12, R34 ;  /* 0x8000000c0e22722b */ /* 0x004fe20000000022 */
[----:B------:R-:W-:-:S04]  /*6540*/  VIADD R15, R33, 0x2 ;  /* 0x00000002210f7836 */ /* 0x000fc80000000000 */
[----:B0-----:R-:W-:Y:S02]  /*6550*/  IMAD.WIDE.U32 R22, R15, 0x8, R18 ;  /* 0x000000080f167825 */ /* 0x001fe400078e0012 */
[----:B------:R0:W-:Y:S04]  /*6560*/  STG.E.64 desc[UR10][R24.64], R34 ;  /* 0x0000002218007986 */ /* 0x0001e8000c101b0a */
[----:B------:R-:W2:Y:S04]  /*6570*/  LDG.E.64 R14, desc[UR10][R22.64] ;  /* 0x0000000a160e7981 */ /* 0x000ea8000c1e1b00 */
[----:B0-----:R-:W2:Y:S01]  /*6580*/  LDG.E.64 R24, desc[UR10][R20.64+0x10] ;  /* 0x0000100a14187981 */ /* 0x001ea2000c1e1b00 */
[----:B------:R-:W-:-:S05]  /*6590*/  IADD3 R32, PT, PT, R33, 0x3, RZ ;  /* 0x0000000321207810 */ /* 0x000fca0007ffe0ff */
[----:B------:R-:W-:Y:S01]  /*65a0*/  IMAD.WIDE.U32 R36, R32, 0x8, R18 ;  /* 0x0000000820247825 */ /* 0x000fe200078e0012 */
[----:B--2---:R-:W-:-:S07]  /*65b0*/  DFMA R14, R24, -R12, R14 ;  /* 0x8000000c180e722b */ /* 0x004fce000000000e */
[----:B------:R0:W-:Y:S04]  /*65c0*/  STG.E.64 desc[UR10][R22.64], R14 ;  /* 0x0000000e16007986 */ /* 0x0001e8000c101b0a */
[----:B------:R-:W2:Y:S04]  /*65d0*/  LDG.E.64 R20, desc[UR10][R20.64+0x18] ;  /* 0x0000180a14147981 */ /* 0x000ea8000c1e1b00 */
[----:B------:R-:W2:Y:S01]  /*65e0*/  LDG.E.64 R24, desc[UR10][R36.64] ;  /* 0x0000000a24187981 */ /* 0x000ea2000c1e1b00 */
[----:B------:R-:W-:-:S05]  /*65f0*/  VIADD R32, R31, 0x4 ;  /* 0x000000041f207836 */ /* 0x000fca0000000000 */
[----:B0-----:R-:W-:-:S05]  /*6600*/  IADD3 R15, PT, PT, R29, R32, RZ ;  /* 0x000000201d0f7210 */ /* 0x001fca0007ffe0ff */
[----:B------:R-:W-:Y:S01]  /*6610*/  IMAD.WIDE.U32 R22, R15, 0x8, R18 ;  /* 0x000000080f167825 */ /* 0x000fe200078e0012 */
[----:B--2---:R-:W-:-:S03]  /*6620*/  DFMA R24, R20, -R12, R24 ;  /* 0x8000000c1418722b */ /* 0x004fc60000000018 */
[----:B------:R-:W-:-:S04]  /*6630*/  IMAD.WIDE.U32 R20, R32, 0x8, R16 ;  /* 0x0000000820147825 */ /* 0x000fc800078e0010 */
        /* <DEDUP_REMOVED lines=8> */
[----:B------:R-:W2:Y:S02]  /*66c0*/  LDG.E.64 R36, desc[UR10][R24.64] ;  /* 0x0000000a18247981 */ /* 0x000ea4000c1e1b00 */
[----:B--2---:R-:W-:Y:S01]  /*66d0*/  DFMA R36, R14, -R12, R36 ;  /* 0x8000000c0e24722b */ /* 0x004fe20000000024 */
[----:B------:R-:W-:-:S05]  /*66e0*/  IADD3 R15, PT, PT, R33, 0x6, RZ ;  /* 0x00000006210f7810 */ /* 0x000fca0007ffe0ff */
[----:B0-----:R-:W-:Y:S01]  /*66f0*/  IMAD.WIDE.U32 R22, R15, 0x8, R18 ;  /* 0x000000080f167825 */ /* 0x001fe200078e0012 */
[----:B------:R0:W-:Y:S04]  /*6700*/  STG.E.64 desc[UR10][R24.64], R36 ;  /* 0x0000002418007986 */ /* 0x0001e8000c101b0a */
[----:B------:R-:W2:Y:S04]  /*6710*/  LDG.E.64 R14, desc[UR10][R22.64] ;  /* 0x0000000a160e7981 */ /* 0x000ea8000c1e1b00 */
[----:B0-----:R-:W2:Y:S01]  /*6720*/  LDG.E.64 R24, desc[UR10][R20.64+0x10] ;  /* 0x0000100a14187981 */ /* 0x001ea2000c1e1b00 */
[----:B------:R-:W-:-:S04]  /*6730*/  VIADD R32, R33, 0x7 ;  /* 0x0000000721207836 */ /* 0x000fc80000000000 */
[----:B------:R-:W-:Y:S01]  /*6740*/  IMAD.WIDE.U32 R34, R32, 0x8, R18 ;  /* 0x0000000820227825 */ /* 0x000fe200078e0012 */
[----:B--2---:R-:W-:-:S07]  /*6750*/  DFMA R14, R24, -R12, R14 ;  /* 0x8000000c180e722b */ /* 0x004fce000000000e */
[----:B------:R0:W-:Y:S04]  /*6760*/  STG.E.64 desc[UR10][R22.64], R14 ;  /* 0x0000000e16007986 */ /* 0x0001e8000c101b0a */
[----:B------:R-:W2:Y:S04]  /*6770*/  LDG.E.64 R20, desc[UR10][R20.64+0x18] ;  /* 0x0000180a14147981 */ /* 0x000ea8000c1e1b00 */
[----:B------:R-:W2:Y:S01]  /*6780*/  LDG.E.64 R36, desc[UR10][R34.64] ;  /* 0x0000000a22247981 */ /* 0x000ea2000c1e1b00 */
[----:B------:R-:W-:-:S05]  /*6790*/  IADD3 R32, PT, PT, R31, 0x8, RZ ;  /* 0x000000081f207810 */ /* 0x000fca0007ffe0ff */
[----:B0-----:R-:W-:-:S04]  /*67a0*/  IMAD.IADD R15, R29, 0x1, R32 ;  /* 0x000000011d0f7824 */ /* 0x001fc800078e0220 */
[----:B------:R-:W-:Y:S01]  /*67b0*/  IMAD.WIDE.U32 R22, R15, 0x8, R18 ;  /* 0x000000080f167825 */ /* 0x000fe200078e0012 */
[----:B--2---:R-:W-:-:S03]  /*67c0*/  DFMA R36, R20, -R12, R36 ;  /* 0x8000000c1424722b */ /* 0x004fc60000000024 */
[----:B------:R-:W-:-:S04]  /*67d0*/  IMAD.WIDE.U32 R20, R32, 0x8, R16 ;  /* 0x0000000820147825 */ /* 0x000fc800078e0010 */
        /* <DEDUP_REMOVED lines=8> */
[----:B------:R-:W2:Y:S02]  /*6860*/  LDG.E.64 R34, desc[UR10][R36.64] ;  /* 0x0000000a24227981 */ /* 0x000ea4000c1e1b00 */
[----:B--2---:R-:W-:Y:S01]  /*6870*/  DFMA R34, R14, -R12, R34 ;  /* 0x8000000c0e22722b */ /* 0x004fe20000000022 */
[----:B------:R-:W-:-:S04]  /*6880*/  VIADD R15, R33, 0xa ;  /* 0x0000000a210f7836 */ /* 0x000fc80000000000 */
[----:B------:R-:W-:Y:S02]  /*6890*/  IMAD.WIDE.U32 R14, R15, 0x8, R18 ;  /* 0x000000080f0e7825 */ /* 0x000fe400078e0012 */
[----:B------:R1:W-:Y:S04]  /*68a0*/  STG.E.64 desc[UR10][R36.64], R34 ;  /* 0x0000002224007986 */ /* 0x0003e8000c101b0a */
[----:B0-----:R-:W2:Y:S04]  /*68b0*/  LDG.E.64 R22, desc[UR10][R20.64+0x10] ;  /* 0x0000100a14167981 */ /* 0x001ea8000c1e1b00 */
[----:B------:R-:W2:Y:S01]  /*68c0*/  LDG.E.64 R24, desc[UR10][R14.64] ;  /* 0x0000000a0e187981 */ /* 0x000ea2000c1e1b00 */
[----:B------:R-:W-:Y:S01]  /*68d0*/  IADD3 R32, PT, PT, R33, 0xb, RZ ;  /* 0x0000000b21207810 */ /* 0x000fe20007ffe0ff */
[----:B--2---:R-:W-:-:S04]  /*68e0*/  DFMA R22, R22, -R12, R24 ;  /* 0x8000000c1616722b */ /* 0x004fc80000000018 */
[----:B------:R-:W-:-:S03]  /*68f0*/  IMAD.WIDE.U32 R24, R32, 0x8, R18 ;  /* 0x0000000820187825 */ /* 0x000fc600078e0012 */
[----:B------:R0:W-:Y:S04]  /*6900*/  STG.E.64 desc[UR10][R14.64], R22 ;  /* 0x000000160e007986 */ /* 0x0001e8000c101b0a */
[----:B------:R-:W2:Y:S04]  /*6910*/  LDG.E.64 R20, desc[UR10][R20.64+0x18] ;  /* 0x0000180a14147981 */ /* 0x000ea8000c1e1b00 */
[----:B-1----:R-:W2:Y:S01]  /*6920*/  LDG.E.64 R34, desc[UR10][R24.64] ;  /* 0x0000000a18227981 */ /* 0x002ea2000c1e1b00 */
[----:B------:R-:W-:-:S05]  /*6930*/  VIADD R32, R31, 0xc ;  /* 0x0000000c1f207836 */ /* 0x000fca0000000000 */
[----:B------:R-:W-:Y:S01]  /*6940*/  IADD3 R37, PT, PT, R29, R32, RZ ;  /* 0x000000201d257210 */ /* 0x000fe20007ffe0ff */
[----:B------:R-:W-:-:S04]  /*6950*/  IMAD.WIDE.U32 R16, R32, 0x8, R16 ;  /* 0x0000000820107825 */ /* 0x000fc800078e0010 */
[----:B------:R-:W-:Y:S01]  /*6960*/  IMAD.WIDE.U32 R36, R37, 0x8, R18 ;  /* 0x0000000825247825 */ /* 0x000fe200078e0012 */
[----:B--2---:R-:W-:-:S07]  /*6970*/  DFMA R34, R20, -R12, R34 ;  /* 0x8000000c1422722b */ /* 0x004fce0000000022 */
[----:B------:R1:W-:Y:S04]  /*6980*/  STG.E.64 desc[UR10][R24.64], R34 ;  /* 0x0000002218007986 */ /* 0x0003e8000c101b0a */
[----:B0-----:R-:W2:Y:S04]  /*6990*/  LDG.E.64 R22, desc[UR10][R16.64] ;  /* 0x0000000a10167981 */ /* 0x001ea8000c1e1b00 */
[----:B------:R-:W2:Y:S01]  /*69a0*/  LDG.E.64 R20, desc[UR10][R36.64] ;  /* 0x0000000a24147981 */ /* 0x000ea2000c1e1b00 */
[----:B------:R-:W-:-:S04]  /*69b0*/  VIADD R15, R33, 0xd ;  /* 0x0000000d210f7836 */ /* 0x000fc80000000000 */
[----:B-1----:R-:W-:Y:S01]  /*69c0*/  IMAD.WIDE.U32 R24, R15, 0x8, R18 ;  /* 0x000000080f187825 */ /* 0x002fe200078e0012 */
[----:B--2---:R-:W-:-:S07]  /*69d0*/  DFMA R22, R22, -R12, R20 ;  /* 0x8000000c1616722b */ /* 0x004fce0000000014 */
[----:B------:R0:W-:Y:S04]  /*69e0*/  STG.E.64 desc[UR10][R36.64], R22 ;  /* 0x0000001624007986 */ /* 0x0001e8000c101b0a */
[----:B------:R-:W2:Y:S04]  /*69f0*/  LDG.E.64 R20, desc[UR10][R16.64+0x8] ;  /* 0x0000080a10147981 */ /* 0x000ea8000c1e1b00 */
[----:B------:R-:W2:Y:S01]  /*6a00*/  LDG.E.64 R14, desc[UR10][R24.64] ;  /* 0x0000000a180e7981 */ /* 0x000ea2000c1e1b00 */
[----:B------:R-:W-:Y:S01]  /*6a10*/  IADD3 R32, PT, PT, R33, 0xe, RZ ;  /* 0x0000000e21207810 */ /* 0x000fe20007ffe0ff */
[----:B--2---:R-:W-:-:S04]  /*6a20*/  DFMA R14, R20, -R12, R14 ;  /* 0x8000000c140e722b */ /* 0x004fc8000000000e */
[----:B------:R-:W-:-:S03]  /*6a30*/  IMAD.WIDE.U32 R20, R32, 0x8, R18 ;  /* 0x0000000820147825 */ /* 0x000fc600078e0012 */
[----:B------:R1:W-:Y:S04]  /*6a40*/  STG.E.64 desc[UR10][R24.64], R14 ;  /* 0x0000000e18007986 */ /* 0x0003e8000c101b0a */
[----:B0-----:R-:W2:Y:S04]  /*6a50*/  LDG.E.64 R22, desc[UR10][R16.64+0x10] ;  /* 0x0000100a10167981 */ /* 0x001ea8000c1e1b00 */
[----:B-1----:R-:W2:Y:S01]  /*6a60*/  LDG.E.64 R14, desc[UR10][R20.64] ;  /* 0x0000000a140e7981 */ /* 0x002ea2000c1e1b00 */
[----:B------:R-:W-:-:S04]  /*6a70*/  VIADD R35, R33, 0xf ;  /* 0x0000000f21237836 */ /* 0x000fc80000000000 */
[----:B------:R-:W-:Y:S01]  /*6a80*/  IMAD.WIDE.U32 R18, R35, 0x8, R18 ;  /* 0x0000000823127825 */ /* 0x000fe200078e0012 */
[----:B--2---:R-:W-:-:S07]  /*6a90*/  DFMA R32, R22, -R12, R14 ;  /* 0x8000000c1620722b */ /* 0x004fce000000000e */
[----:B------:R0:W-:Y:S04]  /*6aa0*/  STG.E.64 desc[UR10][R20.64], R32 ;  /* 0x0000002014007986 */ /* 0x0001e8000c101b0a */
[----:B------:R-:W2:Y:S04]  /*6ab0*/  LDG.E.64 R34, desc[UR10][R16.64+0x18] ;  /* 0x0000180a10227981 */ /* 0x000ea8000c1e1b00 */
[----:B------:R-:W2:Y:S01]  /*6ac0*/  LDG.E.64 R22, desc[UR10][R18.64] ;  /* 0x0000000a12167981 */ /* 0x000ea2000c1e1b00 */
[----:B------:R-:W-:-:S04]  /*6ad0*/  IADD3 R31, PT, PT, R31, 0x10, RZ ;  /* 0x000000101f1f7810 */ /* 0x000fc80007ffe0ff */
[----:B------:R-:W-:Y:S01]  /*6ae0*/  ISETP.GE.AND P4, PT, R31, R30, PT ;  /* 0x0000001e1f00720c */ /* 0x000fe20003f86270 */
[----:B--2---:R-:W-:-:S07]  /*6af0*/  DFMA R22, R34, -R12, R22 ;  /* 0x8000000c2216722b */ /* 0x004fce0000000016 */
[----:B------:R0:W-:Y:S05]  /*6b00*/  STG.E.64 desc[UR10][R18.64], R22 ;  /* 0x0000001612007986 */ /* 0x0001ea000c101b0a */
[----:B------:R-:W-:Y:S05]  /*6b10*/  @!P4 BRA `(.L_x_1307) ;  /* 0xfffffff80050c947 */ /* 0x000fea000383ffff */
[----:B0-----:R-:W-:-:S07]  /*6b20*/  IMAD.MOV.U32 R22, RZ, RZ, R26 ;  /* 0x000000ffff167224 */ /* 0x001fce00078e001a */
.L_x_1306:
[----:B------:R-:W-:-:S04]  /*6b30*/  IADD3 R14, PT, PT, R26, -R31, RZ ;  /* 0x8000001f1a0e7210 */ /* 0x000fc80007ffe0ff */
[----:B------:R-:W-:-:S13]  /*6b40*/  ISETP.GT.AND P4, PT, R14, 0x4, PT ;  /* 0x000000040e00780c */ /* 0x000fda0003f84270 */
[----:B------:R-:W-:Y:S05]  /*6b50*/  @!P4 BRA `(.L_x_1308) ;  /* 0x0000000000e0c947 */ /* 0x000fea0003800000 */
[----:B------:R-:W0:Y:S01]  /*6b60*/  LDC.64 R16, c[0x0][0x390] ;  /* 0x0000e400ff107b82 */ /* 0x000e220000000a00 */
        /* <DEDUP_REMOVED lines=11> */
[----:B------:R-:W2:Y:S01]  /*6c20*/  LDG.E.64 R32, desc[UR10][R36.64] ;  /* 0x0000000a24207981 */ /* 0x000ea2000c1e1b00 */
[----:B------:R-:W-:-:S04]  /*6c30*/  VIADD R30, R35, 0x2 ;  /* 0x00000002231e7836 */ /* 0x000fc80000000000 */
[----:B0-----:R-:W-:Y:S01]  /*6c40*/  IMAD.WIDE.U32 R22, R30, 0x8, R14 ;  /* 0x000000081e167825 */ /* 0x001fe200078e000e */
[----:B--2---:R-:W-:-:S07]  /*6c50*/  DFMA R32, R18, -R12, R32 ;  /* 0x8000000c1220722b */ /* 0x004fce0000000020 */
[----:B------:R0:W-:Y:S04]  /*6c60*/  STG.E.64 desc[UR10][R36.64], R32 ;  /* 0x0000002024007986 */ /* 0x0001e8000c101b0a */
[----:B------:R-:W2:Y:S04]  /*6c70*/  LDG.E.64 R18, desc[UR10][R24.64+0x10] ;  /* 0x0000100a18127981 */ /* 0x000ea8000c1e1b00 */
[----:B------:R-:W2:Y:S01]  /*6c80*/  LDG.E.64 R20, desc[UR10][R22.64] ;  /* 0x0000000a16147981 */ /* 0x000ea2000c1e1b00 */
[----:B------:R-:W-:Y:S01]  /*6c90*/  IADD3 R30, PT, PT, R35, 0x3, RZ ;  /* 0x00000003231e7810 */ /* 0x000fe20007ffe0ff */
[----:B--2---:R-:W-:-:S04]  /*6ca0*/  DFMA R20, R18, -R12, R20 ;  /* 0x8000000c1214722b */ /* 0x004fc80000000014 */
[----:B------:R-:W-:-:S03]  /*6cb0*/  IMAD.WIDE.U32 R18, R30, 0x8, R14 ;  /* 0x000000081e127825 */ /* 0x000fc600078e000e */
[----:B------:R-:W-:Y:S04]  /*6cc0*/  STG.E.64 desc[UR10][R22.64], R20 ;  /* 0x0000001416007986 */ /* 0x000fe8000c101b0a */
[----:B------:R-:W2:Y:S04]  /*6cd0*/  LDG.E.64 R24, desc[UR10][R24.64+0x18] ;  /* 0x0000180a18187981 */ /* 0x000ea8000c1e1b00 */
[----:B0-----:R-:W2:Y:S01]  /*6ce0*/  LDG.E.64 R32, desc[UR10][R18.64] ;  /* 0x0000000a12207981 */ /* 0x001ea2000c1e1b00 */
[----:B------:R-:W-:-:S05]  /*6cf0*/  VIADD R30, R31, 0x4 ;  /* 0x000000041f1e7836 */ /* 0x000fca0000000000 */
[----:B------:R-:W-:Y:S01]  /*6d00*/  IADD3 R34, PT, PT, R29, R30, RZ ;  /* 0x0000001e1d227210 */ /* 0x000fe20007ffe0ff */
[----:B------:R-:W-:-:S04]  /*6d10*/  IMAD.WIDE.U32 R16, R30, 0x8, R16 ;  /* 0x000000081e107825 */ /* 0x000fc800078e0010 */
[----:B------:R-:W-:Y:S01]  /*6d20*/  IMAD.WIDE.U32 R36, R34, 0x8, R14 ;  /* 0x0000000822247825 */ /* 0x000fe200078e000e */
[----:B--2---:R-:W-:-:S07]  /*6d30*/  DFMA R32, R24, -R12, R32 ;  /* 0x8000000c1820722b */ /* 0x004fce0000000020 */
[----:B------:R0:W-:Y:S04]  /*6d40*/  STG.E.64 desc[UR10][R18.64], R32 ;  /* 0x0000002012007986 */ /* 0x0001e8000c101b0a */
[----:B------:R-:W2:Y:S04]  /*6d50*/  LDG.E.64 R24, desc[UR10][R36.64] ;  /* 0x0000000a24187981 */ /* 0x000ea8000c1e1b00 */
[----:B0-----:R-:W2:Y:S01]  /*6d60*/  LDG.E.64 R32, desc[UR10][R16.64] ;  /* 0x0000000a10207981 */ /* 0x001ea2000c1e1b00 */
[----:B------:R-:W-:Y:S01]  /*6d70*/  IADD3 R21, PT, PT, R35, 0x5, RZ ;  /* 0x0000000523157810 */ /* 0x000fe20007ffe0ff */
[----:B--2---:R-:W-:-:S04]  /*6d80*/  DFMA R32, R32, -R12, R24 ;  /* 0x8000000c2020722b */ /* 0x004fc80000000018 */
[----:B------:R-:W-:-:S03]  /*6d90*/  IMAD.WIDE.U32 R24, R21, 0x8, R14 ;  /* 0x0000000815187825 */ /* 0x000fc600078e000e */
[----:B------:R-:W-:Y:S04]  /*6da0*/  STG.E.64 desc[UR10][R36.64], R32 ;  /* 0x0000002024007986 */ /* 0x000fe8000c101b0a */
[----:B------:R-:W2:Y:S04]  /*6db0*/  LDG.E.64 R20, desc[UR10][R16.64+0x8] ;  /* 0x0000080a10147981 */ /* 0x000ea8000c1e1b00 */
[----:B------:R-:W2:Y:S01]  /*6dc0*/  LDG.E.64 R22, desc[UR10][R24.64] ;  /* 0x0000000a18167981 */ /* 0x000ea2000c1e1b00 */
[----:B------:R-:W-:Y:S01]  /*6dd0*/  VIADD R30, R35, 0x6 ;  /* 0x00000006231e7836 */ /* 0x000fe20000000000 */
[----:B--2---:R-:W-:-:S03]  /*6de0*/  DFMA R22, R20, -R12, R22 ;  /* 0x8000000c1416722b */ /* 0x004fc60000000016 */
[----:B------:R-:W-:-:S04]  /*6df0*/  IMAD.WIDE.U32 R20, R30, 0x8, R14 ;  /* 0x000000081e147825 */ /* 0x000fc800078e000e */
        /* <DEDUP_REMOVED lines=9> */
[----:B------:R-:W-:Y:S01]  /*6e90*/  PLOP3.LUT P0, PT, PT, PT, PT, 0x8, 0x80 ;  /* 0x000000000080781c */ /* 0x000fe20003f0e170 */
[----:B------:R-:W-:Y:S01]  /*6ea0*/  VIADD R31, R31, 0x8 ;  /* 0x000000081f1f7836 */ /* 0x000fe20000000000 */
[----:B------:R-:W-:Y:S01]  /*6eb0*/  MOV R22, R26 ;  /* 0x0000001a00167202 */ /* 0x000fe20000000f00 */
[----:B--2---:R-:W-:-:S07]  /*6ec0*/  DFMA R32, R34, -R12, R32 ;  /* 0x8000000c2220722b */ /* 0x004fce0000000020 */
[----:B------:R0:W-:Y:S04]  /*6ed0*/  STG.E.64 desc[UR10][R14.64], R32 ;  /* 0x000000200e007986 */ /* 0x0001e8000c101b0a */
.L_x_1308:
[----:B------:R-:W-:-:S13]  /*6ee0*/  ISETP.NE.OR P0, PT, R31, R26, P0 ;  /* 0x0000001a1f00720c */ /* 0x000fda0000705670 */
[----:B------:R-:W-:Y:S05]  /*6ef0*/  @!P0 BRA `(.L_x_1304) ;  /* 0x00000000007c8947 */ /* 0x000fea0003800000 */
.L_x_1305:
[----:B0-----:R-:W0:Y:S01]  /*6f00*/  LDC.64 R18, c[0x0][0x390] ;  /* 0x0000e400ff127b82 */ /* 0x001e220000000a00 */
[----:B------:R-:W-:-:S07]  /*6f10*/  IADD3 R35, PT, PT, R29, R31, RZ ;  /* 0x0000001f1d237210 */ /* 0x000fce0007ffe0ff */
[----:B-1----:R-:W1:Y:S01]  /*6f20*/  LDC.64 R16, c[0x0][0x380] ;  /* 0x0000e000ff107b82 */ /* 0x002e620000000a00 */
[----:B0-----:R-:W-:-:S05]  /*6f30*/  IMAD.WIDE.U32 R18, R31, 0x8, R18 ;  /* 0x000000081f127825 */ /* 0x001fca00078e0012 */
[----:B---34-:R-:W2:Y:S01]  /*6f40*/  LDG.E.64 R14, desc[UR10][R18.64] ;  /* 0x0000000a120e7981 */ /* 0x018ea2000c1e1b00 */
        /* <DEDUP_REMOVED lines=20> */
[----:B------:R-:W-:-:S04]  /*7090*/  IADD3 R31, PT, PT, R31, 0x4, RZ ;  /* 0x000000041f1f7810 */ /* 0x000fc80007ffe0ff */
[----:B------:R-:W-:Y:S01]  /*70a0*/  ISETP.NE.AND P0, PT, R31, R26, PT ;  /* 0x0000001a1f00720c */ /* 0x000fe20003f05270 */
[----:B--2---:R-:W-:-:S07]  /*70b0*/  DFMA R20, R34, -R12, R20 ;  /* 0x8000000c2214722b */ /* 0x004fce0000000014 */
[----:B------:R1:W-:Y:S05]  /*70c0*/  STG.E.64 desc[UR10][R16.64], R20 ;  /* 0x0000001410007986 */ /* 0x0003ea000c101b0a */
[----:B------:R-:W-:Y:S05]  /*70d0*/  @P0 BRA `(.L_x_1305) ;  /* 0xfffffffc00880947 */ /* 0x000fea000383ffff */
[----:B-1----:R-:W-:-:S07]  /*70e0*/  IMAD.MOV.U32 R22, RZ, RZ, R26 ;  /* 0x000000ffff167224 */ /* 0x002fce00078e001a */
.L_x_1304:
[----:B------:R-:W-:-:S13]  /*70f0*/  ISETP.NE.AND P0, PT, R5, RZ, PT ;  /* 0x000000ff0500720c */ /* 0x000fda0003f05270 */
[----:B------:R-:W-:Y:S05]  /*7100*/  @!P0 BRA `(.L_x_1303) ;  /* 0x0000000000648947 */ /* 0x000fea0003800000 */
[----:B------:R-:W1:Y:S01]  /*7110*/  LDC.64 R16, c[0x0][0x390] ;  /* 0x0000e400ff107b82 */ /* 0x000e620000000a00 */
[----:B------:R-:W-:-:S07]  /*7120*/  IADD3 R29, PT, PT, R29, R22, RZ ;  /* 0x000000161d1d7210 */ /* 0x000fce0007ffe0ff */
[----:B0--34-:R-:W0:Y:S01]  /*7130*/  LDC.64 R14, c[0x0][0x380] ;  /* 0x0000e000ff0e7b82 */ /* 0x019e220000000a00 */
[----:B-1----:R-:W-:-:S05]  /*7140*/  IMAD.WIDE.U32 R16, R22, 0x8, R16 ;  /* 0x0000000816107825 */ /* 0x002fca00078e0010 */
[----:B------:R-:W2:Y:S01]  /*7150*/  LDG.E.64 R22, desc[UR10][R16.64] ;  /* 0x0000000a10167981 */ /* 0x000ea2000c1e1b00 */
[----:B0-----:R-:W-:-:S05]  /*7160*/  IMAD.WIDE.U32 R20, R29, 0x8, R14 ;  /* 0x000000081d147825 */ /* 0x001fca00078e000e */
[----:B------:R-:W2:Y:S01]  /*7170*/  LDG.E.64 R18, desc[UR10][R20.64] ;  /* 0x0000000a14127981 */ /* 0x000ea2000c1e1b00 */
[----:B------:R-:W-:Y:S01]  /*7180*/  ISETP.NE.AND P0, PT, R5, 0x1, PT ;  /* 0x000000010500780c */ /* 0x000fe20003f05270 */
[----:B--2---:R-:W-:-:S07]  /*7190*/  DFMA R18, R22, -R12, R18 ;  /* 0x8000000c1612722b */ /* 0x004fce0000000012 */
[----:B------:R1:W-:Y:S05]  /*71a0*/  STG.E.64 desc[UR10][R20.64], R18 ;  /* 0x0000001214007986 */ /* 0x0003ea000c101b0a */
[----:B------:R-:W-:Y:S05]  /*71b0*/  @!P0 BRA `(.L_x_1303) ;  /* 0x0000000000388947 */ /* 0x000fea0003800000 */
[----:B-1----:R-:W-:Y:S01]  /*71c0*/  IADD3 R21, PT, PT, R29, 0x1, RZ ;  /* 0x000000011d157810 */ /* 0x002fe20007ffe0ff */
[----:B------:R-:W2:Y:S04]  /*71d0*/  LDG.E.64 R22, desc[UR10][R16.64+0x8] ;  /* 0x0000080a10167981 */ /* 0x000ea8000c1e1b00 */
[----:B------:R-:W-:-:S05]  /*71e0*/  IMAD.WIDE.U32 R20, R21, 0x8, R14 ;  /* 0x0000000815147825 */ /* 0x000fca00078e000e */
[----:B------:R-:W2:Y:S01]  /*71f0*/  LDG.E.64 R18, desc[UR10][R20.64] ;  /* 0x0000000a14127981 */ /* 0x000ea2000c1e1b00 */
[----:B------:R-:W-:Y:S01]  /*7200*/  ISETP.NE.AND P0, PT, R5, 0x2, PT ;  /* 0x000000020500780c */ /* 0x000fe20003f05270 */
[----:B--2---:R-:W-:-:S07]  /*7210*/  DFMA R18, R22, -R12, R18 ;  /* 0x8000000c1612722b */ /* 0x004fce0000000012 */
[----:B------:R2:W-:Y:S05]  /*7220*/  STG.E.64 desc[UR10][R20.64], R18 ;  /* 0x0000001214007986 */ /* 0x0005ea000c101b0a */
[----:B------:R-:W-:Y:S05]  /*7230*/  @!P0 BRA `(.L_x_1303) ;  /* 0x0000000000188947 */ /* 0x000fea0003800000 */
[----:B------:R-:W-:Y:S01]  /*7240*/  VIADD R29, R29, 0x2 ;  /* 0x000000021d1d7836 */ /* 0x000fe20000000000 */
[----:B------:R-:W3:Y:S03]  /*7250*/  LDG.E.64 R16, desc[UR10][R16.64+0x10] ;  /* 0x0000100a10107981 */ /* 0x000ee6000c1e1b00 */
[----:B------:R-:W-:-:S05]  /*7260*/  IMAD.WIDE.U32 R14, R29, 0x8, R14 ;  /* 0x000000081d0e7825 */ /* 0x000fca00078e000e */
[----:B--2---:R-:W3:Y:S02]  /*7270*/  LDG.E.64 R18, desc[UR10][R14.64] ;  /* 0x0000000a0e127981 */ /* 0x004ee4000c1e1b00 */
[----:B---3--:R-:W-:-:S07]  /*7280*/  DFMA R18, R16, -R12, R18 ;  /* 0x8000000c1012722b */ /* 0x008fce0000000012 */
[----:B------:R0:W-:Y:S04]  /*7290*/  STG.E.64 desc[UR10][R14.64], R18 ;  /* 0x000000120e007986 */ /* 0x0001e8000c101b0a */
.L_x_1303:
[----:B------:R-:W5:Y:S01]  /*72a0*/  LDCU UR6, c[0x0][0x398] ;  /* 0x00007300ff0677ac */ /* 0x000f620008000800 */
[----:B------:R-:W-:-:S04]  /*72b0*/  IADD3 R4, PT, PT, R4, 0x1, RZ ;  /* 0x0000000104047810 */ /* 0x000fc80007ffe0ff */
[----:B-----5:R-:W-:-:S13]  /*72c0*/  ISETP.NE.AND P0, PT, R4, UR6, PT ;  /* 0x0000000604007c0c */ /* 0x020fda000bf05270 */
[----:B------:R-:W-:Y:S05]  /*72d0*/  @P0 BRA `(.L_x_1309) ;  /* 0xffffffe4001c0947 */ /* 0x000fea000383ffff */
.L_x_1259:
[----:B--2---:R-:W-:Y:S01]  /*72e0*/  UIADD3 UR13, UPT, UPT, UR13, -0x1, URZ ;  /* 0xffffffff0d0d7890 */ /* 0x004fe2000fffe0ff */
[----:B------:R-:W-:Y:S01]  /*72f0*/  IADD3 R6, PT, PT, R6, 0x1, RZ ;  /* 0x0000000106067810 */ /* 0x000fe20007ffe0ff */
[----:B------:R-:W-:Y:S01]  /*7300*/  VIADD R8, R8, 0x1 ;  /* 0x0000000108087836 */ /* 0x000fe20000000000 */
[----:B------:R-:W-:Y:S01]  /*7310*/  IADD3 R9, PT, PT, R9, 0x1, RZ ;  /* 0x0000000109097810 */ /* 0x000fe20007ffe0ff */
[----:B------:R-:W-:Y:S08]  /*7320*/  @P1 BRA `(.L_x_1310) ;  /* 0xffffff9c00001947 */ /* 0x000ff0000383ffff */
[----:B------:R-:W-:Y:S05]  /*7330*/  EXIT ;  /* 0x000000000000794d */ /* 0x000fea0003800000 */
        .weak           $__internal_20_$__cuda_sm20_div_rn_f64_full
        .type           $__internal_20_$__cuda_sm20_div_rn_f64_full,@function
        .size           $__internal_20_$__cuda_sm20_div_rn_f64_full,($__internal_21_$__cuda_sm20_dsqrt_rn_f64_mediumpath_v1 - $__internal_20_$__cuda_sm20_div_rn_f64_full)
$__internal_20_$__cuda_sm20_div_rn_f64_full:
[C---:B------:R-:W-:Y:S01]  /*7340*/  FSETP.GEU.AND P0, PT, |R19|.reuse, 1.469367938527859385e-39, PT ;  /* 0x001000001300780b */ /* 0x040fe20003f0e200 */
[----:B------:R-:W-:Y:S01]  /*7350*/  IMAD.MOV.U32 R22, RZ, RZ, 0x1 ;  /* 0x00000001ff167424 */ /* 0x000fe200078e00ff */
[C---:B------:R-:W-:Y:S02]  /*7360*/  LOP3.LUT R16, R19.reuse, 0x800fffff, RZ, 0xc0, !PT ;  /* 0x800fffff13107812 */ /* 0x040fe400078ec0ff */
[----:B------:R-:W-:Y:S02]  /*7370*/  LOP3.LUT R27, R19, 0x7ff00000, RZ, 0xc0, !PT ;  /* 0x7ff00000131b7812 */ /* 0x000fe400078ec0ff */
[----:B------:R-:W-:Y:S02]  /*7380*/  LOP3.LUT R17, R16, 0x3ff00000, RZ, 0xfc, !PT ;  /* 0x3ff0000010117812 */ /* 0x000fe400078efcff */
[----:B------:R-:W-:Y:S02]  /*7390*/  MOV R16, R18 ;  /* 0x0000001200107202 */ /* 0x000fe40000000f00 */
[----:B------:R-:W-:-:S02]  /*73a0*/  LOP3.LUT R30, R21, 0x7ff00000, RZ, 0xc0, !PT ;  /* 0x7ff00000151e7812 */ /* 0x000fc400078ec0ff */
[----:B------:R-:W-:Y:S01]  /*73b0*/  MOV R28, 0x1ca00000 ;  /* 0x1ca00000001c7802 */ /* 0x000fe20000000f00 */
[----:B------:R-:W-:Y:S01]  /*73c0*/  @!P0 DMUL R16, R18, 8.98846567431157953865e+307 ;  /* 0x7fe0000012108828 */ /* 0x000fe20000000000 */
[----:B------:R-:W-:-:S05]  /*73d0*/  ISETP.GE.U32.AND P3, PT, R30, R27, PT ;  /* 0x0000001b1e00720c */ /* 0x000fca0003f66070 */
        /* <DEDUP_REMOVED lines=12> */
[----:B------:R-:W-:-:S04]  /*74a0*/  ISETP.GE.U32.AND P3, PT, R30, R29, PT ;  /* 0x0000001d1e00720c */ /* 0x000fc80003f66070 */
[----:B------:R-:W-:Y:S01]  /*74b0*/  SEL R29, R28, 0x63400000, !P3 ;  /* 0x634000001c1d7807 */ /* 0x000fe20005800000 */
[----:B------:R-:W-:-:S03]  /*74c0*/  IMAD.MOV.U32 R28, RZ, RZ, RZ ;  /* 0x000000ffff1c7224 */ /* 0x000fc600078e00ff */
[----:B------:R-:W-:-:S04]  /*74d0*/  LOP3.LUT R29, R29, 0x80000000, R21, 0xf8, !PT ;  /* 0x800000001d1d7812 */ /* 0x000fc800078ef815 */
[----:B------:R-:W-:-:S06]  /*74e0*/  LOP3.LUT R29, R29, 0x100000, RZ, 0xfc, !PT ;  /* 0x001000001d1d7812 */ /* 0x000fcc00078efcff */
[----:B------:R-:W-:-:S10]  /*74f0*/  DFMA R22, R22, 2, -R28 ;  /* 0x400000001616782b */ /* 0x000fd4000000081c */
[----:B------:R-:W-:-:S07]  /*7500*/  LOP3.LUT R30, R23, 0x7ff00000, RZ, 0xc0, !PT ;  /* 0x7ff00000171e7812 */ /* 0x000fce00078ec0ff */
.L_x_1311:
        /* <DEDUP_REMOVED lines=9> */
[----:B------:R-:W-:Y:S01]  /*75a0*/  LOP3.LUT R21, R21, 0x7ff00000, RZ, 0xc0, !PT ;  /* 0x7ff0000015157812 */ /* 0x000fe200078ec0ff */
[----:B------:R-:W-:Y:S01]  /*75b0*/  IMAD.MOV.U32 R20, RZ, RZ, 0x1ca00000 ;  /* 0x1ca00000ff147424 */ /* 0x000fe200078e00ff */
[----:B------:R-:W-:Y:S01]  /*75c0*/  LOP3.LUT R24, R19, 0x7ff00000, RZ, 0xc0, !PT ;  /* 0x7ff0000013187812 */ /* 0x000fe200078ec0ff */
[----:B------:R-:W-:-:S03]  /*75d0*/  IMAD.MOV.U32 R34, RZ, RZ, RZ ;  /* 0x000000ffff227224 */ /* 0x000fc600078e00ff */
[CC--:B------:R-:W-:Y:S02]  /*75e0*/  VIADDMNMX R25, R21.reuse, -R24.reuse, 0xb9600000, !PT ;  /* 0xb960000015197446 */ /* 0x0c0fe40007800918 */
[----:B------:R-:W-:Y:S02]  /*75f0*/  ISETP.GE.U32.AND P0, PT, R21, R24, PT ;  /* 0x000000181500720c */ /* 0x000fe40003f06070 */
[----:B------:R-:W-:Y:S02]  /*7600*/  VIMNMX R25, PT, PT, R25, 0x46a00000, PT ;  /* 0x46a0000019197848 */ /* 0x000fe40003fe0100 */
[----:B------:R-:W-:-:S04]  /*7610*/  SEL R20, R20, 0x63400000, !P0 ;  /* 0x6340000014147807 */ /* 0x000fc80004000000 */
[----:B------:R-:W-:-:S04]  /*7620*/  IADD3 R20, PT, PT, -R20, R25, RZ ;  /* 0x0000001914147210 */ /* 0x000fc80007ffe1ff */
        /* <DEDUP_REMOVED lines=18> */
[----:B------:R-:W-:Y:S01]  /*7750*/  FSEL R25, R17, R25, !P0 ;  /* 0x0000001911197208 */ /* 0x000fe20004000000 */
[----:B------:R-:W-:Y:S06]  /*7760*/  BRA `(.L_x_1313) ;  /* 0x0000000000547947 */ /* 0x000fec0003800000 */
.L_x_1312:
[----:B------:R-:W-:-:S14]  /*7770*/  DSETP.NAN.AND P0, PT, R20, R20, PT ;  /* 0x000000141400722a */ /* 0x000fdc0003f08000 */
[----:B------:R-:W-:Y:S05]  /*7780*/  @P0 BRA `(.L_x_1314) ;  /* 0x0000000000440947 */ /* 0x000fea0003800000 */
[----:B------:R-:W-:-:S14]  /*7790*/  DSETP.NAN.AND P0, PT, R18, R18, PT ;  /* 0x000000121200722a */ /* 0x000fdc0003f08000 */
[----:B------:R-:W-:Y:S05]  /*77a0*/  @P0 BRA `(.L_x_1315) ;  /* 0x0000000000300947 */ /* 0x000fea0003800000 */
[----:B------:R-:W-:Y:S02]  /*77b0*/  ISETP.NE.AND P0, PT, R30, R27, PT ;  /* 0x0000001b1e00720c */ /* 0x000fe40003f05270 */
[----:B------:R-:W-:Y:S02]  /*77c0*/  MOV R24, 0x0 ;  /* 0x0000000000187802 */ /* 0x000fe40000000f00 */
[----:B------:R-:W-:-:S09]  /*77d0*/  MOV R25, 0xfff80000 ;  /* 0xfff8000000197802 */ /* 0x000fd20000000f00 */
[----:B------:R-:W-:Y:S05]  /*77e0*/  @!P0 BRA `(.L_x_1313) ;  /* 0x0000000000348947 */ /* 0x000fea0003800000 */
[----:B------:R-:W-:Y:S02]  /*77f0*/  ISETP.NE.AND P0, PT, R30, 0x7ff00000, PT ;  /* 0x7ff000001e00780c */ /* 0x000fe40003f05270 */
[----:B------:R-:W-:Y:S02]  /*7800*/  LOP3.LUT R25, R21, 0x80000000, R19, 0x48, !PT ;  /* 0x8000000015197812 */ /* 0x000fe400078e4813 */
[----:B------:R-:W-:-:S13]  /*7810*/  ISETP.EQ.OR P0, PT, R27, RZ, !P0 ;  /* 0x000000ff1b00720c */ /* 0x000fda0004702670 */
[----:B------:R-:W-:Y:S01]  /*7820*/  @P0 LOP3.LUT R16, R25, 0x7ff00000, RZ, 0xfc, !PT ;  /* 0x7ff0000019100812 */ /* 0x000fe200078efcff */
[----:B------:R-:W-:Y:S01]  /*7830*/  @!P0 IMAD.MOV.U32 R24, RZ, RZ, RZ ;  /* 0x000000ffff188224 */ /* 0x000fe200078e00ff */
[----:B------:R-:W-:Y:S02]  /*7840*/  @P0 MOV R24, RZ ;  /* 0x000000ff00180202 */ /* 0x000fe40000000f00 */
[----:B------:R-:W-:Y:S01]  /*7850*/  @P0 MOV R25, R16 ;  /* 0x0000001000190202 */ /* 0x000fe20000000f00 */
[----:B------:R-:W-:Y:S06]  /*7860*/  BRA `(.L_x_1313) ;  /* 0x0000000000147947 */ /* 0x000fec0003800000 */
.L_x_1315:
[----:B------:R-:W-:Y:S01]  /*7870*/  LOP3.LUT R25, R19, 0x80000, RZ, 0xfc, !PT ;  /* 0x0008000013197812 */ /* 0x000fe200078efcff */
[----:B------:R-:W-:Y:S01]  /*7880*/  IMAD.MOV.U32 R24, RZ, RZ, R18 ;  /* 0x000000ffff187224 */ /* 0x000fe200078e0012 */
[----:B------:R-:W-:Y:S06]  /*7890*/  BRA `(.L_x_1313) ;  /* 0x0000000000087947 */ /* 0x000fec0003800000 */
.L_x_1314:
[----:B------:R-:W-:Y:S02]  /*78a0*/  LOP3.LUT R25, R21, 0x80000, RZ, 0xfc, !PT ;  /* 0x0008000015197812 */ /* 0x000fe400078efcff */
[----:B------:R-:W-:-:S07]  /*78b0*/  MOV R24, R20 ;  /* 0x0000001400187202 */ /* 0x000fce0000000f00 */
.L_x_1313:
[----:B------:R-:W-:-:S04]  /*78c0*/  MOV R27, 0x0 ;  /* 0x00000000001b7802 */ /* 0x000fc80000000f00 */
[----:B------:R-:W-:Y:S05]  /*78d0*/  RET.REL.NODEC R26 `(qr_decompose_f64) ;  /* 0xffffff841ac87950 */ /* 0x000fea0003c3ffff */
        .weak           $__internal_21_$__cuda_sm20_dsqrt_rn_f64_mediumpath_v1
        .type           $__internal_21_$__cuda_sm20_dsqrt_rn_f64_mediumpath_v1,@function
        .size           $__internal_21_$__cuda_sm20_dsqrt_rn_f64_mediumpath_v1,(.L_x_1811 - $__internal_21_$__cuda_sm20_dsqrt_rn_f64_mediumpath_v1)
$__internal_21_$__cuda_sm20_dsqrt_rn_f64_mediumpath_v1:
        /* <DEDUP_REMOVED lines=11> */
.L_x_1316:
        /* <DEDUP_REMOVED lines=24> */
.L_x_1318:
[----:B------:R-:W-:-:S11]  /*7b10*/  DADD R14, R12, R12 ;  /* 0x000000000c0e7229 */ /* 0x000fd6000000000c */
.L_x_1317:
[----:B------:R-:W-:Y:S01]  /*7b20*/  MOV R17, 0x0 ;  /* 0x0000000000117802 */ /* 0x000fe20000000f00 */
[----:B------:R-:W-:Y:S01]  /*7b30*/  IMAD.MOV.U32 R12, RZ, RZ, R14 ;  /* 0x000000ffff0c7224 */ /* 0x000fe200078e000e */
[----:B------:R-:W-:Y:S02]  /*7b40*/  MOV R13, R15 ;  /* 0x0000000f000d7202 */ /* 0x000fe40000000f00 */
[----:B------:R-:W-:Y:S05]  /*7b50*/  RET.REL.NODEC R16 `(qr_decompose_f64) ;  /* 0xffffff8410287950 */ /* 0x000fea0003c3ffff */
.L_x_1319:
        /* <DEDUP_REMOVED lines=10> */
.L_x_1811:


//--------------------- .text.qr_decompose_f32    --------------------------
	.section	.text.qr_decompose_f32,"ax",@progbits
	.align	128
        .global         qr_decompose_f32
        .type           qr_decompose_f32,@function
        .size           qr_decompose_f32,(.L_x_1813 - qr_decompose_f32)
        .other          qr_decompose_f32,@"STO_CUDA_ENTRY STV_DEFAULT"
qr_decompose_f32:
.text.qr_decompose_f32:
[----:B------:R-:W-:Y:S01]  /*0000*/  LDC R1, c[0x0][0x37c] ;  /* 0x0000df00ff017b82 */ /* 0x000fe20000000800 */
[----:B------:R-:W0:Y:S07]  /*0010*/  S2R R0, SR_TID.X ;  /* 0x0000000000007919 */ /* 0x000e2e0000002100 */
[----:B------:R-:W0:Y:S02]  /*0020*/  S2UR UR4, SR_CTAID.X ;  /* 0x00000000000479c3 */ /* 0x000e240000002500 */
[----:B0-----:R-:W-:-:S13]  /*0030*/  LOP3.LUT P0, RZ, R0, UR4, RZ, 0xfc, !PT ;  /* 0x0000000400ff7c12 */ /* 0x001fda000f80fcff */
[----:B------:R-:W-:Y:S05]  /*0040*/  @P0 EXIT ;  /* 0x000000000000094d */ /* 0x000fea0003800000 */
[----:B------:R-:W0:Y:S01]  /*0050*/  LDCU.64 UR4, c[0x0][0x398] ;  /* 0x00007300ff0477ac */ /* 0x000e220008000a00 */
[----:B------:R-:W1:Y:S01]  /*0060*/  LDC R0, c[0x0][0x3a0] ;  /* 0x0000e800ff007b82 */ /* 0x000e620000000800 */
[----:B------:R-:W2:Y:S01]  /*0070*/  LDCU.64 UR12, c[0x0][0x358] ;  /* 0x00006b00ff0c77ac */ /* 0x000ea20008000a00 */
[----:B0-----:R-:W-:-:S04]  /*0080*/  MOV R3, UR4 ;  /* 0x0000000400037c02 */ /* 0x001fc80008000f00 */
[C---:B------:R-:W-:Y:S02]  /*0090*/  ISETP.NE.AND P1, PT, R3.reuse, RZ, PT ;  /* 0x000000ff0300720c */ /* 0x040fe40003f25270 */
[----:B------:R-:W-:Y:S02]  /*00a0*/  VIMNMX.U32 R4, PT, PT, R3, UR5, PT ;  /* 0x0000000503047c48 */ /* 0x000fe4000bfe0000 */
[----:B-1----:R-:W-:-:S04]  /*00b0*/  ISETP.NE.AND P0, PT, R0, RZ, PT ;  /* 0x000000ff0000720c */ /* 0x002fc80003f05270 */
[----:B------:R-:W-:-:S05]  /*00c0*/  SEL R5, R4, R3, P0 ;  /* 0x0000000304057207 */ /* 0x000fca0000000000 */
[----:B--2---:R-:W-:Y:S05]  /*00d0*/  @!P1 BRA `(.L_x_1320) ;  /* 0x0000000400e49947 */ /* 0x004fea0003800000 */
[C---:B------:R-:W-:Y:S01]  /*00e0*/  LOP3.LUT R18, R5.reuse, 0x7, RZ, 0xc0, !PT ;  /* 0x0000000705127812 */ /* 0x040fe200078ec0ff */
[----:B------:R-:W-:Y:S01]  /*00f0*/  HFMA2 R2, -RZ, RZ, 0, 0 ;  /* 0x00000000ff027431 */ /* 0x000fe200000001ff */
[----:B------:R-:W-:Y:S02]  /*0100*/  LOP3.LUT R19, R5, 0x3, RZ, 0xc0, !PT ;  /* 0x0000000305137812 */ /* 0x000fe400078ec0ff */
[----:B------:R-:W-:-:S04]  /*0110*/  IADD3 R0, PT, PT, R18, -0x1, RZ ;  /* 0xffffffff12007810 */ /* 0x000fc80007ffe0ff */
[----:B------:R-:W-:Y:S02]  /*0120*/  ISETP.GE.U32.AND P0, PT, R0, 0x3, PT ;  /* 0x000000030000780c */ /* 0x000fe40003f06070 */
[----:B------:R-:W-:-:S11]  /*0130*/  LOP3.LUT R0, R5, 0xfffffff8, RZ, 0xc0, !PT ;  /* 0xfffffff805007812 */ /* 0x000fd600078ec0ff */
.L_x_1326:
[----:B------:R-:W-:-:S13]  /*0140*/  ISETP.NE.AND P1, PT, R5, RZ, PT ;  /* 0x000000ff0500720c */ /* 0x000fda0003f25270 */
[----:B0-----:R-:W-:Y:S05]  /*0150*/  @!P1 BRA `(.L_x_1321) ;  /* 0x0000000400b49947 */ /* 0x001fea0003800000 */
[C---:B------:R-:W-:Y:S01]  /*0160*/  ISETP.GE.U32.AND P1, PT, R5.reuse, 0x8, PT ;  /* 0x000000080500780c */ /* 0x040fe20003f26070 */
[----:B------:R-:W-:Y:S01]  /*0170*/  IMAD R3, R5, R2, RZ ;  /* 0x0000000205037224 */ /* 0x000fe200078e02ff */
[----:B------:R-:W-:-:S11]  /*0180*/  MOV R12, RZ ;  /* 0x000000ff000c7202 */ /* 0x000fd60000000f00 */
[----:B------:R-:W-:Y:S05]  /*0190*/  @!P1 BRA `(.L_x_1322) ;  /* 0x0000000000d49947 */ /* 0x000fea0003800000 */
[----:B------:R-:W0:Y:S01]  /*01a0*/  LDC.64 R6, c[0x0][0x380] ;  /* 0x0000e000ff067b82 */ /* 0x000e220000000a00 */
[----:B------:R-:W-:-:S05]  /*01b0*/  UMOV UR4, URZ ;  /* 0x000000ff00047c82 */ /* 0x000fca0008000000 */
.L_x_1323:
[----:B------:R-:W-:Y:S02]  /*01c0*/  UIADD3 UR5, UPT, UPT, UR4, 0x1, URZ ;  /* 0x0000000104057890 */ /* 0x000fe4000fffe0ff */
[----:B-1----:R-:W-:Y:S01]  /*01d0*/  IADD3 R17, PT, PT, R3, UR4, RZ ;  /* 0x0000000403117c10 */ /* 0x002fe2000fffe0ff */
[----:B------:R-:W-:Y:S02]  /*01e0*/  UIADD3 UR6, UPT, UPT, UR4, 0x2, URZ ;  /* 0x0000000204067890 */ /* 0x000fe4000fffe0ff */
[C---:B------:R-:W-:Y:S01]  /*01f0*/  ISETP.NE.AND P1, PT, R2.reuse, UR4, PT ;  /* 0x0000000402007c0c */ /* 0x040fe2000bf25270 */
[----:B------:R-:W-:Y:S01]  /*0200*/  UIADD3 UR7, UPT, UPT, UR4, 0x3, URZ ;  /* 0x0000000304077890 */ /* 0x000fe2000fffe0ff */
[C---:B------:R-:W-:Y:S01]  /*0210*/  IADD3 R11, PT, PT, R17.reuse, 0x1, RZ ;  /* 0x00000001110b7810 */ /* 0x040fe20007ffe0ff */
[C-C-:B0-----:R-:W-:Y:S01]  /*0220*/  IMAD.WIDE.U32 R8, R17.reuse, 0x4, R6.reuse ;  /* 0x0000000411087825 */ /* 0x141fe200078e0006 */
[C---:B------:R-:W-:Y:S01]  /*0230*/  ISETP.NE.AND P2, PT, R2.reuse, UR5, PT ;  /* 0x0000000502007c0c */ /* 0x040fe2000bf45270 */
[----:B------:R-:W-:Y:S01]  /*0240*/  UIADD3 UR8, UPT, UPT, UR4, 0x4, URZ ;  /* 0x0000000404087890 */ /* 0x000fe2000fffe0ff */
[----:B------:R-:W-:Y:S01]  /*0250*/  FSEL R15, RZ, 1, P1 ;  /* 0x3f800000ff0f7808 */ /* 0x000fe20000800000 */
[----:B------:R-:W-:Y:S01]  /*0260*/  UIADD3 UR5, UPT, UPT, UR4, 0x5, URZ ;  /* 0x0000000504057890 */ /* 0x000fe2000fffe0ff */
[----:B------:R-:W-:Y:S01]  /*0270*/  IADD3 R13, PT, PT, R17, 0x2, RZ ;  /* 0x00000002110d7810 */ /* 0x000fe20007ffe0ff */
[--C-:B------:R-:W-:Y:S01]  /*0280*/  IMAD.WIDE.U32 R10, R11, 0x4, R6.reuse ;  /* 0x000000040b0a7825 */ /* 0x100fe200078e0006 */
[C---:B------:R-:W-:Y:S01]  /*0290*/  ISETP.NE.AND P3, PT, R2.reuse, UR6, PT ;  /* 0x0000000602007c0c */ /* 0x040fe2000bf65270 */
[----:B------:R-:W-:Y:S01]  /*02a0*/  UIADD3 UR6, UPT, UPT, UR4, 0x6, URZ ;  /* 0x0000000604067890 */ /* 0x000fe2000fffe0ff */
[----:B------:R-:W-:Y:S01]  /*02b0*/  FSEL R21, RZ, 1, P2 ;  /* 0x3f800000ff157808 */ /* 0x000fe20001000000 */
[----:B------:R-:W-:Y:S01]  /*02c0*/  UIADD3 UR9, UPT, UPT, UR4, 0x7, URZ ;  /* 0x0000000704097890 */ /* 0x000fe2000fffe0ff */
[----:B------:R-:W-:Y:S01]  /*02d0*/  FSEL R23, RZ, 1, P3 ;  /* 0x3f800000ff177808 */ /* 0x000fe20001800000 */
[----:B------:R-:W-:Y:S01]  /*02e0*/  IMAD.WIDE.U32 R12, R13, 0x4, R6 ;  /* 0x000000040d0c7825 */ /* 0x000fe200078e0006 */
[----:B------:R0:W-:Y:S01]  /*02f0*/  STG.E desc[UR12][R8.64], R15 ;  /* 0x0000000f08007986 */ /* 0x0001e2000c10190c */
[----:B------:R-:W-:Y:S01]  /*0300*/  IADD3 R25, PT, PT, R17, 0x3, RZ ;  /* 0x0000000311197810 */ /* 0x000fe20007ffe0ff */
[----:B------:R-:W-:Y:S01]  /*0310*/  UIADD3 UR4, UPT, UPT, UR4, 0x8, URZ ;  /* 0x0000000804047890 */ /* 0x000fe2000fffe0ff */
[C---:B------:R-:W-:Y:S01]  /*0320*/  ISETP.NE.AND P1, PT, R2.reuse, UR7, PT ;  /* 0x0000000702007c0c */ /* 0x040fe2000bf25270 */
[----:B------:R1:W-:Y:S01]  /*0330*/  STG.E desc[UR12][R10.64], R21 ;  /* 0x000000150a007986 */ /* 0x0003e2000c10190c */
[----:B------:R-:W-:-:S02]  /*0340*/  ISETP.NE.AND P2, PT, R2, UR8, PT ;  /* 0x0000000802007c0c */ /* 0x000fc4000bf45270 */
[C---:B------:R-:W-:Y:S01]  /*0350*/  IADD3 R27, PT, PT, R17.reuse, 0x5, RZ ;  /* 0x00000005111b7810 */ /* 0x040fe20007ffe0ff */
[----:B------:R2:W-:Y:S01]  /*0360*/  STG.E desc[UR12][R12.64], R23 ;  /* 0x000000170c007986 */ /* 0x0005e2000c10190c */
[C---:B------:R-:W-:Y:S02]  /*0370*/  ISETP.NE.AND P3, PT, R2.reuse, UR5, PT ;  /* 0x0000000502007c0c */ /* 0x040fe4000bf65270 */
[----:B------:R-:W-:Y:S01]  /*0380*/  IADD3 R29, PT, PT, R17, 0x6, RZ ;  /* 0x00000006111d7810 */ /* 0x000fe20007ffe0ff */
[--C-:B0-----:R-:W-:Y:S01]  /*0390*/  IMAD.WIDE.U32 R8, R25, 0x4, R6.reuse ;  /* 0x0000000419087825 */ /* 0x101fe200078e0006 */
[C---:B------:R-:W-:Y:S02]  /*03a0*/  IADD3 R15, PT, PT, R17.reuse, 0x4, RZ ;  /* 0x00000004110f7810 */ /* 0x040fe40007ffe0ff */
[C---:B------:R-:W-:Y:S02]  /*03b0*/  ISETP.NE.AND P4, PT, R2.reuse, UR6, PT ;  /* 0x0000000602007c0c */ /* 0x040fe4000bf85270 */
[----:B------:R-:W-:Y:S01]  /*03c0*/  IADD3 R17, PT, PT, R17, 0x7, RZ ;  /* 0x0000000711117810 */ /* 0x000fe20007ffe0ff */
[----:B-1----:R-:W-:Y:S01]  /*03d0*/  IMAD.WIDE.U32 R10, R15, 0x4, R6 ;  /* 0x000000040f0a7825 */ /* 0x002fe200078e0006 */
[----:B------:R-:W-:-:S02]  /*03e0*/  ISETP.NE.AND P5, PT, R2, UR9, PT ;  /* 0x0000000902007c0c */ /* 0x000fc4000bfa5270 */
[----:B------:R-:W-:Y:S01]  /*03f0*/  FSEL R21, RZ, 1, P1 ;  /* 0x3f800000ff157808 */ /* 0x000fe20000800000 */
[--C-:B--2---:R-:W-:Y:S01]  /*0400*/  IMAD.WIDE.U32 R12, R27, 0x4, R6.reuse ;  /* 0x000000041b0c7825 */ /* 0x104fe200078e0006 */
[----:B------:R-:W-:Y:S02]  /*0410*/  FSEL R23, RZ, 1, P2 ;  /* 0x3f800000ff177808 */ /* 0x000fe40001000000 */
[----:B------:R-:W-:Y:S01]  /*0420*/  FSEL R25, RZ, 1, P3 ;  /* 0x3f800000ff197808 */ /* 0x000fe20001800000 */
[--C-:B------:R-:W-:Y:S01]  /*0430*/  IMAD.WIDE.U32 R14, R29, 0x4, R6.reuse ;  /* 0x000000041d0e7825 */ /* 0x100fe200078e0006 */
[----:B------:R-:W-:Y:S01]  /*0440*/  FSEL R27, RZ, 1, P4 ;  /* 0x3f800000ff1b7808 */ /* 0x000fe20002000000 */
[----:B------:R1:W-:Y:S01]  /*0450*/  STG.E desc[UR12][R8.64], R21 ;  /* 0x0000001508007986 */ /* 0x0003e2000c10190c */
[----:B------:R-:W-:Y:S01]  /*0460*/  FSEL R29, RZ, 1, P5 ;  /* 0x3f800000ff1d7808 */ /* 0x000fe20002800000 */
[----:B------:R-:W-:Y:S01]  /*0470*/  IMAD.WIDE.U32 R16, R17, 0x4, R6 ;  /* 0x0000000411107825 */ /* 0x000fe200078e0006 */
[----:B------:R-:W-:Y:S01]  /*0480*/  ISETP.NE.AND P1, PT, R0, UR4, PT ;  /* 0x0000000400007c0c */ /* 0x000fe2000bf25270 */
[----:B------:R1:W-:Y:S04]  /*0490*/  STG.E desc[UR12][R10.64], R23 ;  /* 0x000000170a007986 */ /* 0x0003e8000c10190c */
[----:B------:R1:W-:Y:S04]  /*04a0*/  STG.E desc[UR12][R12.64], R25 ;  /* 0x000000190c007986 */ /* 0x0003e8000c10190c */
[----:B------:R1:W-:Y:S04]  /*04b0*/  STG.E desc[UR12][R14.64], R27 ;  /* 0x0000001b0e007986 */ /* 0x0003e8000c10190c */
[----:B------:R1:W-:Y:S01]  /*04c0*/  STG.E desc[UR12][R16.64], R29 ;  /* 0x0000001d10007986 */ /* 0x0003e2000c10190c */
[----:B------:R-:W-:Y:S05]  /*04d0*/  @P1 BRA `(.L_x_1323) ;  /* 0xfffffffc00381947 */ /* 0x000fea000383ffff */
[----:B-1----:R-:W-:-:S07]  /*04e0*/  MOV R12, R0 ;  /* 0x00000000000c7202 */ /* 0x002fce0000000f00 */
.L_x_1322:
[----:B------:R-:W-:-:S13]  /*04f0*/  ISETP.NE.AND P1, PT, R18, RZ, PT ;  /* 0x000000ff1200720c */ /* 0x000fda0003f25270 */
[----:B------:R-:W-:Y:S05]  /*0500*/  @!P1 BRA `(.L_x_1321) ;  /* 0x0000000000c89947 */ /* 0x000fea0003800000 */
[----:B------:R-:W-:Y:S01]  /*0510*/  ISETP.NE.AND P5, PT, R19, RZ, PT ;  /* 0x000000ff1300720c */ /* 0x000fe20003fa5270 */
[----:B------:R-:W-:-:S12]  /*0520*/  @!P0 BRA `(.L_x_1324) ;  /* 0x0000000000648947 */ /* 0x000fd80003800000 */
[----:B------:R-:W0:Y:S01]  /*0530*/  LDC.64 R8, c[0x0][0x380] ;  /* 0x0000e000ff087b82 */ /* 0x000e220000000a00 */
[C---:B------:R-:W-:Y:S02]  /*0540*/  IADD3 R11, PT, PT, R12.reuse, 0x1, RZ ;  /* 0x000000010c0b7810 */ /* 0x040fe40007ffe0ff */
[C---:B------:R-:W-:Y:S02]  /*0550*/  IADD3 R15, PT, PT, R12.reuse, 0x3, RZ ;  /* 0x000000030c0f7810 */ /* 0x040fe40007ffe0ff */
[----:B------:R-:W-:Y:S02]  /*0560*/  IADD3 R13, PT, PT, R12, 0x2, RZ ;  /* 0x000000020c0d7810 */ /* 0x000fe40007ffe0ff */
[----:B------:R-:W-:Y:S02]  /*0570*/  IADD3 R7, PT, PT, R3, R12, RZ ;  /* 0x0000000c03077210 */ /* 0x000fe40007ffe0ff */
[C---:B------:R-:W-:Y:S02]  /*0580*/  ISETP.NE.AND P2, PT, R2.reuse, R11, PT ;  /* 0x0000000b0200720c */ /* 0x040fe40003f45270 */
[----:B------:R-:W-:-:S02]  /*0590*/  ISETP.NE.AND P4, PT, R2, R15, PT ;  /* 0x0000000f0200720c */ /* 0x000fc40003f85270 */
[C---:B------:R-:W-:Y:S02]  /*05a0*/  ISETP.NE.AND P3, PT, R2.reuse, R13, PT ;  /* 0x0000000d0200720c */ /* 0x040fe40003f65270 */
[C---:B------:R-:W-:Y:S02]  /*05b0*/  IADD3 R11, PT, PT, R7.reuse, 0x1, RZ ;  /* 0x00000001070b7810 */ /* 0x040fe40007ffe0ff */
[C---:B------:R-:W-:Y:S02]  /*05c0*/  IADD3 R15, PT, PT, R7.reuse, 0x2, RZ ;  /* 0x00000002070f7810 */ /* 0x040fe40007ffe0ff */
[C---:B------:R-:W-:Y:S02]  /*05d0*/  IADD3 R13, PT, PT, R7.reuse, 0x3, RZ ;  /* 0x00000003070d7810 */ /* 0x040fe40007ffe0ff */
[----:B------:R-:W-:Y:S02]  /*05e0*/  ISETP.NE.AND P1, PT, R2, R12, PT ;  /* 0x0000000c0200720c */ /* 0x000fe40003f25270 */
        /* <DEDUP_REMOVED lines=13> */
.L_x_1324:
[----:B------:R-:W-:Y:S05]  /*06c0*/  @!P5 BRA `(.L_x_1321) ;  /* 0x000000000058d947 */ /* 0x000fea0003800000 */
[----:B------:R-:W-:Y:S02]  /*06d0*/  LOP3.LUT P2, RZ, R5, 0x1, RZ, 0xc0, !PT ;  /* 0x0000000105ff7812 */ /* 0x000fe4000784c0ff */
[----:B------:R-:W-:-:S11]  /*06e0*/  ISETP.NE.AND P1, PT, R19, 0x1, PT ;  /* 0x000000011300780c */ /* 0x000fd60003f25270 */
[----:B0-----:R-:W0:Y:S02]  /*06f0*/  @P2 LDC.64 R10, c[0x0][0x380] ;  /* 0x0000e000ff0a2b82 */ /* 0x001e240000000a00 */
[----:B------:R-:W-:Y:S05]  /*0700*/  @!P1 BRA `(.L_x_1325) ;  /* 0x0000000000349947 */ /* 0x000fea0003800000 */
[----:B------:R-:W1:Y:S01]  /*0710*/  LDC.64 R6, c[0x0][0x380] ;  /* 0x0000e000ff067b82 */ /* 0x000e620000000a00 */
[-C--:B------:R-:W-:Y:S01]  /*0720*/  IADD3 R9, PT, PT, R3, R12.reuse, RZ ;  /* 0x0000000c03097210 */ /* 0x080fe20007ffe0ff */
[----:B------:R-:W-:Y:S01]  /*0730*/  VIADD R13, R12, 0x1 ;  /* 0x000000010c0d7836 */ /* 0x000fe20000000000 */
[C---:B------:R-:W-:Y:S02]  /*0740*/  ISETP.NE.AND P1, PT, R2.reuse, R12, PT ;  /* 0x0000000c0200720c */ /* 0x040fe40003f25270 */
[C---:B------:R-:W-:Y:S02]  /*0750*/  IADD3 R15, PT, PT, R9.reuse, 0x1, RZ ;  /* 0x00000001090f7810 */ /* 0x040fe40007ffe0ff */
[----:B------:R-:W-:Y:S02]  /*0760*/  ISETP.NE.AND P3, PT, R2, R13, PT ;  /* 0x0000000d0200720c */ /* 0x000fe40003f65270 */
[----:B------:R-:W-:Y:S02]  /*0770*/  FSEL R13, RZ, 1, P1 ;  /* 0x3f800000ff0d7808 */ /* 0x000fe40000800000 */
[----:B------:R-:W-:Y:S01]  /*0780*/  IADD3 R12, PT, PT, R12, 0x2, RZ ;  /* 0x000000020c0c7810 */ /* 0x000fe20007ffe0ff */
[----:B-1----:R-:W-:-:S04]  /*0790*/  IMAD.WIDE.U32 R8, R9, 0x4, R6 ;  /* 0x0000000409087825 */ /* 0x002fc800078e0006 */
[----:B------:R-:W-:Y:S01]  /*07a0*/  IMAD.WIDE.U32 R6, R15, 0x4, R6 ;  /* 0x000000040f067825 */ /* 0x000fe200078e0006 */
[----:B------:R-:W-:Y:S01]  /*07b0*/  FSEL R15, RZ, 1, P3 ;  /* 0x3f800000ff0f7808 */ /* 0x000fe20001800000 */
[----:B------:R1:W-:Y:S04]  /*07c0*/  STG.E desc[UR12][R8.64], R13 ;  /* 0x0000000d08007986 */ /* 0x0003e8000c10190c */
[----:B------:R1:W-:Y:S02]  /*07d0*/  STG.E desc[UR12][R6.64], R15 ;  /* 0x0000000f06007986 */ /* 0x0003e4000c10190c */
.L_x_1325:
[-C--:B-1----:R-:W-:Y:S02]  /*07e0*/  @P2 IADD3 R7, PT, PT, R3, R12.reuse, RZ ;  /* 0x0000000c03072210 */ /* 0x082fe40007ffe0ff */
[----:B------:R-:W-:-:S03]  /*07f0*/  @P2 ISETP.NE.AND P1, PT, R2, R12, PT ;  /* 0x0000000c0200220c */ /* 0x000fc60003f25270 */
[----:B0-----:R-:W-:Y:S01]  /*0800*/  @P2 IMAD.WIDE.U32 R6, R7, 0x4, R10 ;  /* 0x0000000407062825 */ /* 0x001fe200078e000a */
[----:B------:R-:W-:-:S05]  /*0810*/  @P2 FSEL R3, RZ, 1, P1 ;  /* 0x3f800000ff032808 */ /* 0x000fca0000800000 */
[----:B------:R1:W-:Y:S04]  /*0820*/  @P2 STG.E desc[UR12][R6.64], R3 ;  /* 0x0000000306002986 */ /* 0x0003e8000c10190c */
.L_x_1321:
[----:B-1----:R-:W1:Y:S01]  /*0830*/  LDC R3, c[0x0][0x398] ;  /* 0x0000e600ff037b82 */ /* 0x002e620000000800 */
[----:B------:R-:W-:-:S04]  /*0840*/  IADD3 R2, PT, PT, R2, 0x1, RZ ;  /* 0x0000000102027810 */ /* 0x000fc80007ffe0ff */
[----:B-1----:R-:W-:-:S13]  /*0850*/  ISETP.NE.AND P1, PT, R2, R3, PT ;  /* 0x000000030200720c */ /* 0x002fda0003f25270 */
[----:B------:R-:W-:Y:S05]  /*0860*/  @P1 BRA `(.L_x_1326) ;  /* 0xfffffff800341947 */ /* 0x000fea000383ffff */
.L_x_1320:
[----:B------:R-:W-:-:S13]  /*0870*/  ISETP.NE.AND P0, PT, R4, RZ, PT ;  /* 0x000000ff0400720c */ /* 0x000fda0003f05270 */
[----:B------:R-:W-:Y:S05]  /*0880*/  @!P0 EXIT ;  /* 0x000000000000894d */ /* 0x000fea0003800000 */
[----:B------:R-:W-:-:S13]  /*0890*/  ISETP.NE.AND P0, PT, R3, RZ, PT ;  /* 0x000000ff0300720c */ /* 0x000fda0003f05270 */
[----:B------:R-:W-:Y:S05]  /*08a0*/  @P0 BRA `(.L_x_1327) ;  /* 0x0000000000c40947 */ /* 0x000fea0003800000 */
[----:B------:R-:W1:Y:S02]  /*08b0*/  LDC.64 R2, c[0x0][0x388] ;  /* 0x0000e200ff027b82 */ /* 0x000e640000000a00 */
[----:B-1----:R-:W0:Y:S02]  /*08c0*/  LDG.E R0, desc[UR12][R2.64] ;  /* 0x0000000c02007981 */ /* 0x002e24000c1e1900 */
[----:B0-----:R-:W-:-:S04]  /*08d0*/  FFMA R14, R0, R0, RZ ;  /* 0x00000000000e7223 */ /* 0x001fc800000000ff */
[----:B------:R0:W1:Y:S01]  /*08e0*/  MUFU.RSQ R5, R14 ;  /* 0x0000000e00057308 */ /* 0x0000620000001400 */
[----:B------:R-:W-:-:S04]  /*08f0*/  IADD3 R4, PT, PT, R14, -0xd000000, RZ ;  /* 0xf30000000e047810 */ /* 0x000fc80007ffe0ff */
[----:B------:R-:W-:-:S13]  /*0900*/  ISETP.GT.U32.AND P0, PT, R4, 0x727fffff, PT ;  /* 0x727fffff0400780c */ /* 0x000fda0003f04070 */
[----:B01----:R-:W-:Y:S05]  /*0910*/  @!P0 BRA `(.L_x_1328) ;  /* 0x0000000000108947 */ /* 0x003fea0003800000 */
[----:B------:R-:W-:-:S07]  /*0920*/  MOV R16, 0x940 ;  /* 0x0000094000107802 */ /* 0x000fce0000000f00 */
[----:B------:R-:W-:Y:S05]  /*0930*/  CALL.REL.NOINC `($__internal_22_$__cuda_sm20_sqrt_rn_f32_slowpath) ;  /* 0x0000005c00b07944 */ /* 0x000fea0003c00000 */
[----:B------:R-:W-:Y:S01]  /*0940*/  MOV R2, R14 ;  /* 0x0000000e00027202 */ /* 0x000fe20000000f00 */
[----:B------:R-:W-:Y:S06]  /*0950*/  BRA `(.L_x_1329) ;  /* 0x0000000000107947 */ /* 0x000fec0003800000 */
.L_x_1328:
[----:B------:R-:W-:Y:S01]  /*0960*/  FMUL.FTZ R3, R14, R5 ;  /* 0x000000050e037220 */ /* 0x000fe20000410000 */
[----:B------:R-:W-:-:S03]  /*0970*/  FMUL.FTZ R5, R5, 0.5 ;  /* 0x3f00000005057820 */ /* 0x000fc60000410000 */
[----:B------:R-:W-:-:S04]  /*0980*/  FFMA R2, -R3, R3, R14 ;  /* 0x0000000303027223 */ /* 0x000fc8000000010e */
[----:B------:R-:W-:-:S07]  /*0990*/  FFMA R2, R2, R5, R3 ;  /* 0x0000000502027223 */ /* 0x000fce0000000003 */
.L_x_1329:
[----:B------:R-:W-:-:S13]  /*09a0*/  FSETP.GEU.AND P0, PT, R2, 1.00000001335143196e-10, PT ;  /* 0x2edbe6ff0200780b */ /* 0x000fda0003f0e000 */
[----:B------:R-:W-:Y:S05]  /*09b0*/  @!P0 EXIT ;  /* 0x000000000000894d */ /* 0x000fea0003800000 */
[----:B------:R-:W-:-:S04]  /*09c0*/  FSETP.GE.AND P0, PT, R0, RZ, PT ;  /* 0x000000ff0000720b */ /* 0x000fc80003f06000 */
[----:B------:R-:W-:-:S05]  /*09d0*/  FSEL R3, -R2, R2, P0 ;  /* 0x0000000202037208 */ /* 0x000fca0000000100 */
[----:B------:R-:W-:-:S04]  /*09e0*/  FADD R0, R0, -R3 ;  /* 0x8000000300007221 */ /* 0x000fc80000000000 */
[----:B------:R-:W-:-:S04]  /*09f0*/  FMUL R14, R0, R0 ;  /* 0x00000000000e7220 */ /* 0x000fc80000400000 */
        /* <DEDUP_REMOVED lines=8> */
.L_x_1330:
[----:B------:R-:W-:Y:S01]  /*0a80*/  FMUL.FTZ R3, R14, R5 ;  /* 0x000000050e037220 */ /* 0x000fe20000410000 */
[----:B------:R-:W-:-:S03]  /*0a90*/  FMUL.FTZ R4, R5, 0.5 ;  /* 0x3f00000005047820 */ /* 0x000fc60000410000 */
[----:B------:R-:W-:-:S04]  /*0aa0*/  FFMA R2, -R3, R3, R14 ;  /* 0x0000000303027223 */ /* 0x000fc8000000010e */
[----:B------:R-:W-:-:S07]  /*0ab0*/  FFMA R3, R2, R4, R3 ;  /* 0x0000000402037223 */ /* 0x000fce0000000003 */
.L_x_1331:
[----:B------:R-:W-:-:S13]  /*0ac0*/  FSETP.GEU.AND P0, PT, R3, 1.00000001335143196e-10, PT ;  /* 0x2edbe6ff0300780b */ /* 0x000fda0003f0e000 */
[----:B------:R-:W-:Y:S05]  /*0ad0*/  @!P0 EXIT ;  /* 0x000000000000894d */ /* 0x000fea0003800000 */
        /* <DEDUP_REMOVED lines=8> */
[----:B------:R-:W-:-:S07]  /*0b60*/  MOV R2, 0xb80 ;  /* 0x00000b8000027802 */ /* 0x000fce0000000f00 */
[----:B------:R-:W-:Y:S05]  /*0b70*/  CALL.REL.NOINC `($__internal_23_$__cuda_sm3x_div_rn_noftz_f32_slowpath) ;  /* 0x0000005c00807944 */ /* 0x000fea0003c00000 */
[----:B------:R-:W-:-:S07]  /*0b80*/  MOV R5, R15 ;  /* 0x0000000f00057202 */ /* 0x000fce0000000f00 */
.L_x_1332:
[----:B------:R-:W0:Y:S02]  /*0b90*/  LDC.64 R2, c[0x0][0x390] ;  /* 0x0000e400ff027b82 */ /* 0x000e240000000a00 */
[----:B0-----:R-:W-:Y:S01]  /*0ba0*/  STG.E desc[UR12][R2.64], R5 ;  /* 0x0000000502007986 */ /* 0x001fe2000c10190c */
[----:B------:R-:W-:Y:S05]  /*0bb0*/  EXIT ;  /* 0x000000000000794d */ /* 0x000fea0003800000 */
.L_x_1327:
[----:B------:R-:W1:Y:S01]  /*0bc0*/  LDCU UR5, c[0x0][0x39c] ;  /* 0x00007380ff0577ac */ /* 0x000e620008000800 */
[----:B0-----:R-:W-:Y:S01]  /*0bd0*/  HFMA2 R7, -RZ, RZ, 0, 0 ;  /* 0x00000000ff077431 */ /* 0x001fe200000001ff */
[----:B------:R-:W-:Y:S02]  /*0be0*/  PRMT R6, RZ, 0x7610, R6 ;  /* 0x00007610ff067816 */ /* 0x000fe40000000006 */
[----:B------:R-:W-:Y:S01]  /*0bf0*/  PRMT R8, RZ, 0x7610, R8 ;  /* 0x00007610ff087816 */ /* 0x000fe20000000008 */
[----:B------:R-:W0:Y:S01]  /*0c00*/  LDCU.U16 UR11, c[0x0][0x398] ;  /* 0x00007300ff0b77ac */ /* 0x000e220008000400 */
[----:B------:R-:W-:Y:S01]  /*0c10*/  PRMT R9, RZ, 0x7610, R9 ;  /* 0x00007610ff097816 */ /* 0x000fe20000000009 */
[----:B------:R-:W2:Y:S01]  /*0c20*/  LDCU UR14, c[0x0][0x398] ;  /* 0x00007300ff0e77ac */ /* 0x000ea20008000800 */
[----:B-1----:R-:W-:-:S12]  /*0c30*/  UIADD3 UR5, UPT, UPT, UR5, 0x1, URZ ;  /* 0x0000000105057890 */ /* 0x002fd8000fffe0ff */
.L_x_1392:
[----:B-1----:R-:W1:Y:S01]  /*0c40*/  LDCU UR9, c[0x0][0x398] ;  /* 0x00007300ff0977ac */ /* 0x002e620008000800 */
[----:B------:R-:W-:Y:S02]  /*0c50*/  IADD3 R0, PT, PT, RZ, -R8, RZ ;  /* 0x80000008ff007210 */ /* 0x000fe40007ffe0ff */
[C---:B------:R-:W-:Y:S02]  /*0c60*/  IADD3 R15, PT, PT, R7.reuse, 0x1, RZ ;  /* 0x00000001070f7810 */ /* 0x040fe40007ffe0ff */
[----:B------:R-:W-:Y:S02]  /*0c70*/  PRMT R0, R0, 0x7710, RZ ;  /* 0x0000771000007816 */ /* 0x000fe400000000ff */
[----:B------:R-:W-:Y:S02]  /*0c80*/  R2UR UR7, R7 ;  /* 0x00000000070772ca */ /* 0x000fe400000e0000 */
[----:B------:R-:W-:Y:S02]  /*0c90*/  R2UR UR4, R0 ;  /* 0x00000000000472ca */ /* 0x000fe400000e0000 */
[----:B------:R-:W-:-:S02]  /*0ca0*/  IADD3 R0, PT, PT, RZ, -R6, RZ ;  /* 0x80000006ff007210 */ /* 0x000fc40007ffe0ff */
[----:B------:R-:W-:Y:S02]  /*0cb0*/  R2UR UR10, R5 ;  /* 0x00000000050a72ca */ /* 0x000fe400000e0000 */
[----:B------:R-:W-:Y:S02]  /*0cc0*/  PRMT R0, R0, 0x7710, RZ ;  /* 0x0000771000007816 */ /* 0x000fe400000000ff */
[-C--:B------:R-:W-:Y:S02]  /*0cd0*/  MOV R10, R7.reuse ;  /* 0x00000007000a7202 */ /* 0x080fe40000000f00 */
[----:B-1----:R-:W-:Y:S02]  /*0ce0*/  VIMNMX.U32 R13, PT, PT, R15, UR9, !PT ;  /* 0x000000090f0d7c48 */ /* 0x002fe4000ffe0000 */
[----:B------:R-:W-:Y:S01]  /*0cf0*/  R2UR UR6, R0 ;  /* 0x00000000000672ca */ /* 0x000fe200000e0000 */
[----:B0-----:R-:W-:Y:S01]  /*0d00*/  UIADD3 UR4, UPT, UPT, UR11, UR4, URZ ;  /* 0x000000040b047290 */ /* 0x001fe2000fffe0ff */
[----:B------:R-:W-:-:S02]  /*0d10*/  IADD3 R2, PT, PT, -R13, R7, RZ ;  /* 0x000000070d027210 */ /* 0x000fc40007ffe1ff */
[----:B------:R-:W-:Y:S01]  /*0d20*/  IADD3 R3, PT, PT, R13, -R10, RZ ;  /* 0x8000000a0d037210 */ /* 0x000fe20007ffe0ff */
[----:B------:R-:W-:Y:S01]  /*0d30*/  ULOP3.LUT UR8, UR4, 0x7, URZ, 0xc0, !UPT ;  /* 0x0000000704087892 */ /* 0x000fe2000f8ec0ff */
[----:B------:R-:W-:Y:S01]  /*0d40*/  ISETP.GT.U32.AND P0, PT, R2, -0x10, PT ;  /* 0xfffffff00200780c */ /* 0x000fe20003f04070 */
[----:B------:R-:W-:Y:S01]  /*0d50*/  ULOP3.LUT UR4, URZ, UR7, URZ, 0x33, !UPT ;  /* 0x00000007ff047292 */ /* 0x000fe2000f8e33ff */
[----:B------:R-:W-:Y:S01]  /*0d60*/  LOP3.LUT R11, RZ, R8, RZ, 0x33, !PT ;  /* 0x00000008ff0b7212 */ /* 0x000fe200078e33ff */
[----:B------:R-:W-:Y:S01]  /*0d70*/  UIADD3 UR15, UPT, UPT, UR8, -0x1, URZ ;  /* 0xffffffff080f7890 */ /* 0x000fe2000fffe0ff */
[----:B------:R-:W-:Y:S01]  /*0d80*/  LOP3.LUT P2, RZ, R3, 0xf, RZ, 0xc0, !PT ;  /* 0x0000000f03ff7812 */ /* 0x000fe2000784c0ff */
[----:B------:R-:W-:Y:S01]  /*0d90*/  UIADD3 UR7, UPT, UPT, UR10, UR4, URZ ;  /* 0x000000040a077290 */ /* 0x000fe2000fffe0ff */
[----:B------:R-:W-:Y:S01]  /*0da0*/  ISETP.NE.AND P1, PT, R15, R4, PT ;  /* 0x000000040f00720c */ /* 0x000fe20003f25270 */
[----:B------:R-:W-:Y:S01]  /*0db0*/  UIADD3 UR9, UPT, UPT, UR4, UR9, URZ ;  /* 0x0000000904097290 */ /* 0x000fe2000fffe0ff */
[----:B---3--:R-:W-:Y:S01]  /*0dc0*/  MOV R20, RZ ;  /* 0x000000ff00147202 */ /* 0x008fe20000000f00 */
[----:B------:R-:W-:-:S02]  /*0dd0*/  UIADD3 UR6, UPT, UPT, UR11, UR6, URZ ;  /* 0x000000060b067290 */ /* 0x000fc4000fffe0ff */
[----:B------:R-:W-:Y:S02]  /*0de0*/  IADD3 R11, PT, PT, R11, UR11, RZ ;  /* 0x0000000b0b0b7c10 */ /* 0x000fe4000fffe0ff */
[----:B------:R-:W-:Y:S01]  /*0df0*/  MOV R3, R10 ;  /* 0x0000000a00037202 */ /* 0x000fe20000000f00 */
[----:B----4-:R-:W-:Y:S07]  /*0e00*/  @P0 BRA `(.L_x_1333) ;  /* 0x00000004006c0947 */ /* 0x010fee0003800000 */
[----:B------:R-:W0:Y:S01]  /*0e10*/  LDC R7, c[0x0][0x39c] ;  /* 0x0000e700ff077b82 */ /* 0x000e220000000800 */
[-C--:B------:R-:W-:Y:S01]  /*0e20*/  IADD3 R2, PT, PT, R13, -R10.reuse, RZ ;  /* 0x8000000a0d027210 */ /* 0x080fe20007ffe0ff */
[----:B------:R-:W-:Y:S01]  /*0e30*/  IMAD R0, R10, UR5, RZ ;  /* 0x000000050a007c24 */ /* 0x000fe2000f8e02ff */
[----:B------:R-:W-:Y:S01]  /*0e40*/  MOV R3, R10 ;  /* 0x0000000a00037202 */ /* 0x000fe20000000f00 */
[----:B------:R-:W-:Y:S01]  /*0e50*/  IMAD.MOV.U32 R20, RZ, RZ, RZ ;  /* 0x000000ffff147224 */ /* 0x000fe200078e00ff */
[----:B------:R-:W-:-:S04]  /*0e60*/  LOP3.LUT R36, R2, 0xfffffff0, RZ, 0xc0, !PT ;  /* 0xfffffff002247812 */ /* 0x000fc800078ec0ff */
[----:B------:R-:W-:Y:S02]  /*0e70*/  IADD3 R36, PT, PT, -R36, RZ, RZ ;  /* 0x000000ff24247210 */ /* 0x000fe40007ffe1ff */
[----:B0-----:R-:W-:Y:S01]  /*0e80*/  IADD3 R2, PT, PT, R0, R7, RZ ;  /* 0x0000000700027210 */ /* 0x001fe20007ffe0ff */
[C-C-:B------:R-:W-:Y:S01]  /*0e90*/  IMAD R14, R7.reuse, 0x3, R0.reuse ;  /* 0x00000003070e7824 */ /* 0x140fe200078e0200 */
[CC--:B------:R-:W-:Y:S01]  /*0ea0*/  LEA R12, R7.reuse, R0.reuse, 0x1 ;  /* 0x00000000070c7211 */ /* 0x0c0fe200078e08ff */
[C-C-:B------:R-:W-:Y:S01]  /*0eb0*/  IMAD R17, R7.reuse, 0x5, R0.reuse ;  /* 0x0000000507117824 */ /* 0x140fe200078e0200 */
[CC--:B------:R-:W-:Y:S01]  /*0ec0*/  LEA R16, R7.reuse, R0.reuse, 0x2 ;  /* 0x0000000007107211 */ /* 0x0c0fe200078e10ff */
        /* <DEDUP_REMOVED lines=9> */
[----:B------:R-:W-:-:S07]  /*0f60*/  IMAD R35, R7, 0xf, R0 ;  /* 0x0000000f07237824 */ /* 0x000fce00078e0200 */
.L_x_1334:
[----:B------:R-:W0:Y:S02]  /*0f70*/  LDC.64 R18, c[0x0][0x388] ;  /* 0x0000e200ff127b82 */ /* 0x000e240000000a00 */
[----:B0-----:R-:W-:-:S06]  /*0f80*/  IMAD.WIDE.U32 R22, R0, 0x4, R18 ;  /* 0x0000000400167825 */ /* 0x001fcc00078e0012 */
[----:B------:R-:W3:Y:S01]  /*0f90*/  LDG.E R23, desc[UR12][R22.64] ;  /* 0x0000000c16177981 */ /* 0x000ee2000c1e1900 */
[----:B------:R-:W-:-:S06]  /*0fa0*/  IMAD.WIDE.U32 R24, R12, 0x4, R18 ;  /* 0x000000040c187825 */ /* 0x000fcc00078e0012 */
[----:B------:R-:W4:Y:S01]  /*0fb0*/  LDG.E R25, desc[UR12][R24.64] ;  /* 0x0000000c18197981 */ /* 0x000f22000c1e1900 */
[----:B---3--:R-:W-:Y:S01]  /*0fc0*/  FFMA R20, R23, R23, R20 ;  /* 0x0000001717147223 */ /* 0x008fe20000000014 */
[----:B------:R-:W-:-:S05]  /*0fd0*/  IMAD.WIDE.U32 R22, R2, 0x4, R18 ;  /* 0x0000000402167825 */ /* 0x000fca00078e0012 */
[----:B------:R0:W3:Y:S02]  /*0fe0*/  LDG.E R21, desc[UR12][R22.64] ;  /* 0x0000000c16157981 */ /* 0x0000e4000c1e1900 */
[----:B0-----:R-:W-:-:S06]  /*0ff0*/  IMAD.WIDE.U32 R22, R17, 0x4, R18 ;  /* 0x0000000411167825 */ /* 0x001fcc00078e0012 */
[----:B------:R-:W5:Y:S01]  /*1000*/  LDG.E R22, desc[UR12][R22.64] ;  /* 0x0000000c16167981 */ /* 0x000f62000c1e1900 */
[----:B---3--:R-:W-:-:S04]  /*1010*/  FFMA R20, R21, R21, R20 ;  /* 0x0000001515147223 */ /* 0x008fc80000000014 */
[----:B----4-:R-:W-:Y:S01]  /*1020*/  FFMA R37, R25, R25, R20 ;  /* 0x0000001919257223 */ /* 0x010fe20000000014 */
[----:B------:R-:W-:-:S05]  /*1030*/  IMAD.WIDE.U32 R20, R14, 0x4, R18 ;  /* 0x000000040e147825 */ /* 0x000fca00078e0012 */
[----:B------:R0:W3:Y:S02]  /*1040*/  LDG.E R24, desc[UR12][R20.64] ;  /* 0x0000000c14187981 */ /* 0x0000e4000c1e1900 */
[----:B0-----:R-:W-:-:S06]  /*1050*/  IMAD.WIDE.U32 R20, R16, 0x4, R18 ;  /* 0x0000000410147825 */ /* 0x001fcc00078e0012 */
[----:B------:R-:W4:Y:S01]  /*1060*/  LDG.E R20, desc[UR12][R20.64] ;  /* 0x0000000c14147981 */ /* 0x000f22000c1e1900 */
[----:B---3--:R-:W-:Y:S01]  /*1070*/  FFMA R37, R24, R24, R37 ;  /* 0x0000001818257223 */ /* 0x008fe20000000025 */
[----:B------:R-:W-:-:S06]  /*1080*/  IMAD.WIDE.U32 R24, R26, 0x4, R18 ;  /* 0x000000041a187825 */ /* 0x000fcc00078e0012 */
[----:B------:R-:W3:Y:S01]  /*1090*/  LDG.E R24, desc[UR12][R24.64] ;  /* 0x0000000c18187981 */ /* 0x000ee2000c1e1900 */
[----:B----4-:R-:W-:Y:S01]  /*10a0*/  FFMA R37, R20, R20, R37 ;  /* 0x0000001414257223 */ /* 0x010fe20000000025 */
[----:B------:R-:W-:-:S04]  /*10b0*/  IMAD.WIDE.U32 R20, R27, 0x4, R18 ;  /* 0x000000041b147825 */ /* 0x000fc800078e0012 */
[----:B-----5:R-:W-:Y:S02]  /*10c0*/  FFMA R37, R22, R22, R37 ;  /* 0x0000001616257223 */ /* 0x020fe40000000025 */
[----:B------:R0:W4:Y:S02]  /*10d0*/  LDG.E R22, desc[UR12][R20.64] ;  /* 0x0000000c14167981 */ /* 0x000124000c1e1900 */
[----:B0-----:R-:W-:-:S06]  /*10e0*/  IMAD.WIDE.U32 R20, R28, 0x4, R18 ;  /* 0x000000041c147825 */ /* 0x001fcc00078e0012 */
[----:B------:R-:W5:Y:S01]  /*10f0*/  LDG.E R20, desc[UR12][R20.64] ;  /* 0x0000000c14147981 */ /* 0x000f62000c1e1900 */
[----:B---3--:R-:W-:-:S04]  /*1100*/  FFMA R37, R24, R24, R37 ;  /* 0x0000001818257223 */ /* 0x008fc80000000025 */
[----:B----4-:R-:W-:Y:S01]  /*1110*/  FFMA R37, R22, R22, R37 ;  /* 0x0000001616257223 */ /* 0x010fe20000000025 */
[----:B------:R-:W-:-:S06]  /*1120*/  IMAD.WIDE.U32 R22, R29, 0x4, R18 ;  /* 0x000000041d167825 */ /* 0x000fcc00078e0012 */
[----:B------:R-:W3:Y:S01]  /*1130*/  LDG.E R22, desc[UR12][R22.64] ;  /* 0x0000000c16167981 */ /* 0x000ee2000c1e1900 */
[----:B------:R-:W-:-:S06]  /*1140*/  IMAD.WIDE.U32 R24, R30, 0x4, R18 ;  /* 0x000000041e187825 */ /* 0x000fcc00078e0012 */
[----:B------:R-:W4:Y:S01]  /*1150*/  LDG.E R24, desc[UR12][R24.64] ;  /* 0x0000000c18187981 */ /* 0x000f22000c1e1900 */
[----:B-----5:R-:W-:Y:S01]  /*1160*/  FFMA R37, R20, R20, R37 ;  /* 0x0000001414257223 */ /* 0x020fe20000000025 */
[----:B------:R-:W-:-:S04]  /*1170*/  IMAD.WIDE.U32 R20, R31, 0x4, R18 ;  /* 0x000000041f147825 */ /* 0x000fc800078e0012 */
[----:B---3--:R-:W-:Y:S02]  /*1180*/  FFMA R37, R22, R22, R37 ;  /* 0x0000001616257223 */ /* 0x008fe40000000025 */
[----:B------:R0:W3:Y:S02]  /*1190*/  LDG.E R22, desc[UR12][R20.64] ;  /* 0x0000000c14167981 */ /* 0x0000e4000c1e1900 */
[----:B----4-:R-:W-:Y:S01]  /*11a0*/  FFMA R37, R24, R24, R37 ;  /* 0x0000001818257223 */ /* 0x010fe20000000025 */
[----:B0-----:R-:W-:-:S04]  /*11b0*/  IMAD.WIDE.U32 R20, R32, 0x4, R18 ;  /* 0x0000000420147825 */ /* 0x001fc800078e0012 */
[----:B------:R-:W-:Y:S02]  /*11c0*/  IMAD.WIDE.U32 R24, R34, 0x4, R18 ;  /* 0x0000000422187825 */ /* 0x000fe400078e0012 */
[----:B------:R-:W4:Y:S04]  /*11d0*/  LDG.E R20, desc[UR12][R20.64] ;  /* 0x0000000c14147981 */ /* 0x000f28000c1e1900 */
[----:B------:R-:W5:Y:S01]  /*11e0*/  LDG.E R24, desc[UR12][R24.64] ;  /* 0x0000000c18187981 */ /* 0x000f62000c1e1900 */
[----:B---3--:R-:W-:Y:S01]  /*11f0*/  FFMA R37, R22, R22, R37 ;  /* 0x0000001616257223 */ /* 0x008fe20000000025 */
[----:B------:R-:W-:-:S04]  /*1200*/  IMAD.WIDE.U32 R22, R33, 0x4, R18 ;  /* 0x0000000421167825 */ /* 0x000fc800078e0012 */
[----:B------:R-:W-:Y:S02]  /*1210*/  IMAD.WIDE.U32 R18, R35, 0x4, R18 ;  /* 0x0000000423127825 */ /* 0x000fe400078e0012 */
[----:B------:R-:W3:Y:S04]  /*1220*/  LDG.E R22, desc[UR12][R22.64] ;  /* 0x0000000c16167981 */ /* 0x000ee8000c1e1900 */
[----:B------:R-:W2:Y:S01]  /*1230*/  LDG.E R18, desc[UR12][R18.64] ;  /* 0x0000000c12127981 */ /* 0x000ea2000c1e1900 */
[----:B------:R-:W-:-:S04]  /*1240*/  IADD3 R36, PT, PT, R36, 0x10, RZ ;  /* 0x0000001024247810 */ /* 0x000fc80007ffe0ff */
[----:B------:R-:W-:Y:S01]  /*1250*/  ISETP.NE.AND P0, PT, R36, RZ, PT ;  /* 0x000000ff2400720c */ /* 0x000fe20003f05270 */
[----:B----4-:R-:W-:Y:S01]  /*1260*/  FFMA R37, R20, R20, R37 ;  /* 0x0000001414257223 */ /* 0x010fe20000000025 */
[----:B------:R-:W-:Y:S01]  /*1270*/  IADD3 R3, PT, PT, R3, 0x10, RZ ;  /* 0x0000001003037810 */ /* 0x000fe20007ffe0ff */
[C---:B------:R-:W-:Y:S01]  /*1280*/  IMAD R32, R7.reuse, 0x10, R32 ;  /* 0x0000001007207824 */ /* 0x040fe200078e0220 */
        /* <DEDUP_REMOVED lines=14> */
[----:B------:R-:W-:Y:S01]  /*1370*/  LEA R35, R7, R35, 0x4 ;  /* 0x0000002307237211 */ /* 0x000fe200078e20ff */
[----:B---3--:R-:W-:-:S04]  /*1380*/  FFMA R37, R22, R22, R37 ;  /* 0x0000001616257223 */ /* 0x008fc80000000025 */
[----:B-----5:R-:W-:-:S04]  /*1390*/  FFMA R37, R24, R24, R37 ;  /* 0x0000001818257223 */ /* 0x020fc80000000025 */
[----:B--2---:R-:W-:Y:S01]  /*13a0*/  FFMA R20, R18, R18, R37 ;  /* 0x0000001212147223 */ /* 0x004fe20000000025 */
[----:B------:R-:W-:Y:S06]  /*13b0*/  @P0 BRA `(.L_x_1334) ;  /* 0xfffffff800ec0947 */ /* 0x000fec000383ffff */
.L_x_1333:
[----:B------:R-:W-:Y:S02]  /*13c0*/  LOP3.LUT R11, R11, 0x7, RZ, 0xc0, !PT ;  /* 0x000000070b0b7812 */ /* 0x000fe400078ec0ff */
[----:B------:R-:W-:Y:S01]  /*13d0*/  MOV R7, R15 ;  /* 0x0000000f00077202 */ /* 0x000fe20000000f00 */
[----:B------:R-:W-:Y:S06]  /*13e0*/  @!P2 BRA `(.L_x_1335) ;  /* 0x00000004006ca947 */ /* 0x000fec0003800000 */
[----:B------:R-:W-:-:S04]  /*13f0*/  IADD3 R0, PT, PT, RZ, -R9, RZ ;  /* 0x80000009ff007210 */ /* 0x000fc80007ffe0ff */
[----:B------:R-:W-:-:S04]  /*1400*/  PRMT R0, R0, 0x7710, RZ ;  /* 0x0000771000007816 */ /* 0x000fc800000000ff */
[----:B------:R-:W-:-:S04]  /*1410*/  IADD3 R0, PT, PT, R13, R0, RZ ;  /* 0x000000000d007210 */ /* 0x000fc80007ffe0ff */
[----:B------:R-:W-:-:S04]  /*1420*/  LOP3.LUT R0, R0, 0xf, RZ, 0xc0, !PT ;  /* 0x0000000f00007812 */ /* 0x000fc800078ec0ff */
[C---:B------:R-:W-:Y:S02]  /*1430*/  IADD3 R2, PT, PT, R0.reuse, -0x1, RZ ;  /* 0xffffffff00027810 */ /* 0x040fe40007ffe0ff */
[----:B------:R-:W-:Y:S02]  /*1440*/  LOP3.LUT P2, RZ, R0, 0x7, RZ, 0xc0, !PT ;  /* 0x0000000700ff7812 */ /* 0x000fe4000784c0ff */
[----:B------:R-:W-:-:S13]  /*1450*/  ISETP.GE.U32.AND P0, PT, R2, 0x7, PT ;  /* 0x000000070200780c */ /* 0x000fda0003f06070 */
        /* <DEDUP_REMOVED lines=8> */
[----:B------:R0:W3:Y:S02]  /*14e0*/  LDG.E R21, desc[UR12][R22.64] ;  /* 0x0000000c16157981 */ /* 0x0000e4000c1e1900 */
[CC--:B------:R-:W-:Y:S01]  /*14f0*/  IADD3 R17, PT, PT, R27.reuse, R0.reuse, RZ ;  /* 0x000000001b117210 */ /* 0x0c0fe20007ffe0ff */
[--C-:B------:R-:W-:Y:S01]  /*1500*/  IMAD.WIDE.U32 R26, R27, 0x4, R14.reuse ;  /* 0x000000041b1a7825 */ /* 0x100fe200078e000e */
[----:B------:R1:W4:Y:S02]  /*1510*/  LDG.E R2, desc[UR12][R24.64] ;  /* 0x0000000c18027981 */ /* 0x000324000c1e1900 */
[CC--:B------:R-:W-:Y:S01]  /*1520*/  IADD3 R19, PT, PT, R17.reuse, R0.reuse, RZ ;  /* 0x0000000011137210 */ /* 0x0c0fe20007ffe0ff */
[--C-:B------:R-:W-:Y:S02]  /*1530*/  IMAD.WIDE.U32 R16, R17, 0x4, R14.reuse ;  /* 0x0000000411107825 */ /* 0x100fe400078e000e */
[----:B------:R-:W5:Y:S01]  /*1540*/  LDG.E R26, desc[UR12][R26.64] ;  /* 0x0000000c1a1a7981 */ /* 0x000f62000c1e1900 */
[C---:B------:R-:W-:Y:S01]  /*1550*/  IADD3 R29, PT, PT, R19.reuse, R0, RZ ;  /* 0x00000000131d7210 */ /* 0x040fe20007ffe0ff */
[----:B------:R-:W-:-:S02]  /*1560*/  IMAD.WIDE.U32 R18, R19, 0x4, R14 ;  /* 0x0000000413127825 */ /* 0x000fc400078e000e */
[----:B------:R-:W2:Y:S01]  /*1570*/  LDG.E R16, desc[UR12][R16.64] ;  /* 0x0000000c10107981 */ /* 0x000ea2000c1e1900 */
[CC--:B------:R-:W-:Y:S01]  /*1580*/  IADD3 R31, PT, PT, R29.reuse, R0.reuse, RZ ;  /* 0x000000001d1f7210 */ /* 0x0c0fe20007ffe0ff */
[--C-:B0-----:R-:W-:Y:S02]  /*1590*/  IMAD.WIDE.U32 R22, R29, 0x4, R14.reuse ;  /* 0x000000041d167825 */ /* 0x101fe400078e000e */
[----:B------:R-:W2:Y:S01]  /*15a0*/  LDG.E R18, desc[UR12][R18.64] ;  /* 0x0000000c12127981 */ /* 0x000ea2000c1e1900 */
[C---:B------:R-:W-:Y:S01]  /*15b0*/  IADD3 R29, PT, PT, R31.reuse, R0, RZ ;  /* 0x000000001f1d7210 */ /* 0x040fe20007ffe0ff */
[--C-:B-1----:R-:W-:Y:S02]  /*15c0*/  IMAD.WIDE.U32 R24, R31, 0x4, R14.reuse ;  /* 0x000000041f187825 */ /* 0x102fe400078e000e */
[----:B------:R-:W2:Y:S02]  /*15d0*/  LDG.E R22, desc[UR12][R22.64] ;  /* 0x0000000c16167981 */ /* 0x000ea4000c1e1900 */
[----:B------:R-:W-:-:S02]  /*15e0*/  IMAD.WIDE.U32 R14, R29, 0x4, R14 ;  /* 0x000000041d0e7825 */ /* 0x000fc400078e000e */
        /* <DEDUP_REMOVED lines=11> */
.L_x_1336:
[----:B------:R-:W-:Y:S05]  /*16a0*/  @!P2 BRA `(.L_x_1335) ;  /* 0x0000000000bca947 */ /* 0x000fea0003800000 */
[----:B------:R-:W-:-:S04]  /*16b0*/  IADD3 R0, PT, PT, RZ, -R8, RZ ;  /* 0x80000008ff007210 */ /* 0x000fc80007ffe0ff */
[----:B------:R-:W-:-:S04]  /*16c0*/  PRMT R0, R0, 0x7710, RZ ;  /* 0x0000771000007816 */ /* 0x000fc800000000ff */
[----:B------:R-:W-:-:S04]  /*16d0*/  IADD3 R13, PT, PT, R13, R0, RZ ;  /* 0x000000000d0d7210 */ /* 0x000fc80007ffe0ff */
[----:B------:R-:W-:-:S04]  /*16e0*/  LOP3.LUT R13, R13, 0xffff, RZ, 0xc0, !PT ;  /* 0x0000ffff0d0d7812 */ /* 0x000fc800078ec0ff */
[----:B------:R-:W-:-:S04]  /*16f0*/  LOP3.LUT R0, R13, 0x7, RZ, 0xc0, !PT ;  /* 0x000000070d007812 */ /* 0x000fc800078ec0ff */
[----:B------:R-:W-:Y:S02]  /*1700*/  IADD3 R2, PT, PT, R0, -0x1, RZ ;  /* 0xffffffff00027810 */ /* 0x000fe40007ffe0ff */
[----:B------:R-:W-:Y:S02]  /*1710*/  LOP3.LUT R0, R13, 0x3, RZ, 0xc0, !PT ;  /* 0x000000030d007812 */ /* 0x000fe400078ec0ff */
        /* <DEDUP_REMOVED lines=9> */
[----:B------:R-:W-:Y:S02]  /*17b0*/  IMAD.WIDE.U32 R14, R15, 0x4, R12 ;  /* 0x000000040f0e7825 */ /* 0x000fe400078e000c */
[----:B------:R-:W3:Y:S02]  /*17c0*/  LDG.E R17, desc[UR12][R16.64] ;  /* 0x0000000c10117981 */ /* 0x000ee4000c1e1900 */
[C---:B------:R-:W-:Y:S02]  /*17d0*/  IMAD.IADD R21, R19.reuse, 0x1, R2 ;  /* 0x0000000113157824 */ /* 0x040fe400078e0202 */
[--C-:B------:R-:W-:Y:S01]  /*17e0*/  IMAD.WIDE.U32 R18, R19, 0x4, R12.reuse ;  /* 0x0000000413127825 */ /* 0x100fe200078e000c */
[----:B------:R-:W4:Y:S03]  /*17f0*/  LDG.E R15, desc[UR12][R14.64] ;  /* 0x0000000c0e0f7981 */ /* 0x000f26000c1e1900 */
[----:B------:R-:W-:-:S02]  /*1800*/  IMAD.WIDE.U32 R12, R21, 0x4, R12 ;  /* 0x00000004150c7825 */ /* 0x000fc400078e000c */
[----:B------:R-:W5:Y:S04]  /*1810*/  LDG.E R19, desc[UR12][R18.64] ;  /* 0x0000000c12137981 */ /* 0x000f68000c1e1900 */
[----:B------:R-:W2:Y:S01]  /*1820*/  LDG.E R13, desc[UR12][R12.64] ;  /* 0x0000000c0c0d7981 */ /* 0x000ea2000c1e1900 */
[----:B------:R-:W-:Y:S01]  /*1830*/  IADD3 R3, PT, PT, R3, 0x4, RZ ;  /* 0x0000000403037810 */ /* 0x000fe20007ffe0ff */
[----:B---3--:R-:W-:-:S04]  /*1840*/  FFMA R20, R17, R17, R20 ;  /* 0x0000001111147223 */ /* 0x008fc80000000014 */
[----:B----4-:R-:W-:-:S04]  /*1850*/  FFMA R20, R15, R15, R20 ;  /* 0x0000000f0f147223 */ /* 0x010fc80000000014 */
[----:B-----5:R-:W-:-:S04]  /*1860*/  FFMA R20, R19, R19, R20 ;  /* 0x0000001313147223 */ /* 0x020fc80000000014 */
[----:B--2---:R-:W-:-:S07]  /*1870*/  FFMA R20, R13, R13, R20 ;  /* 0x0000000d0d147223 */ /* 0x004fce0000000014 */
.L_x_1337:
[----:B------:R-:W-:Y:S05]  /*1880*/  @!P2 BRA `(.L_x_1335) ;  /* 0x000000000044a947 */ /* 0x000fea0003800000 */
[----:B------:R-:W0:Y:S08]  /*1890*/  LDC R14, c[0x0][0x39c] ;  /* 0x0000e700ff0e7b82 */ /* 0x000e300000000800 */
[----:B------:R-:W1:Y:S01]  /*18a0*/  LDC.64 R12, c[0x0][0x388] ;  /* 0x0000e200ff0c7b82 */ /* 0x000e620000000a00 */
[----:B0-----:R-:W-:-:S04]  /*18b0*/  IMAD R15, R3, R14, R10 ;  /* 0x0000000e030f7224 */ /* 0x001fc800078e020a */
[----:B-1----:R-:W-:-:S06]  /*18c0*/  IMAD.WIDE.U32 R2, R15, 0x4, R12 ;  /* 0x000000040f027825 */ /* 0x002fcc00078e000c */
[----:B------:R-:W3:Y:S01]  /*18d0*/  LDG.E R3, desc[UR12][R2.64] ;  /* 0x0000000c02037981 */ /* 0x000ee2000c1e1900 */
[----:B------:R-:W-:Y:S01]  /*18e0*/  ISETP.NE.AND P0, PT, R0, 0x1, PT ;  /* 0x000000010000780c */ /* 0x000fe20003f05270 */
[----:B---3--:R-:W-:-:S12]  /*18f0*/  FFMA R20, R3, R3, R20 ;  /* 0x0000000303147223 */ /* 0x008fd80000000014 */
[----:B------:R-:W-:Y:S05]  /*1900*/  @!P0 BRA `(.L_x_1335) ;  /* 0x0000000000248947 */ /* 0x000fea0003800000 */
[----:B------:R-:W-:Y:S02]  /*1910*/  ISETP.NE.AND P0, PT, R0, 0x2, PT ;  /* 0x000000020000780c */ /* 0x000fe40003f05270 */
[----:B------:R-:W-:-:S11]  /*1920*/  IADD3 R3, PT, PT, R15, R14, RZ ;  /* 0x0000000e0f037210 */ /* 0x000fd60007ffe0ff */
[C---:B------:R-:W-:Y:S01]  /*1930*/  @P0 IADD3 R15, PT, PT, R3.reuse, R14, RZ ;  /* 0x0000000e030f0210 */ /* 0x040fe20007ffe0ff */
[----:B------:R-:W-:-:S04]  /*1940*/  IMAD.WIDE.U32 R2, R3, 0x4, R12 ;  /* 0x0000000403027825 */ /* 0x000fc800078e000c */
[----:B------:R-:W-:Y:S02]  /*1950*/  @P0 IMAD.WIDE.U32 R12, R15, 0x4, R12 ;  /* 0x000000040f0c0825 */ /* 0x000fe400078e000c */
[----:B------:R-:W3:Y:S04]  /*1960*/  LDG.E R3, desc[UR12][R2.64] ;  /* 0x0000000c02037981 */ /* 0x000ee8000c1e1900 */
[----:B------:R-:W4:Y:S01]  /*1970*/  @P0 LDG.E R13, desc[UR12][R12.64] ;  /* 0x0000000c0c0d0981 */ /* 0x000f22000c1e1900 */
[----:B---3--:R-:W-:-:S04]  /*1980*/  FFMA R20, R3, R3, R20 ;  /* 0x0000000303147223 */ /* 0x008fc80000000014 */
[----:B----4-:R-:W-:-:S07]  /*1990*/  @P0 FFMA R20, R13, R13, R20 ;  /* 0x0000000d0d140223 */ /* 0x010fce0000000014 */
.L_x_1335:
[----:B------:R-:W-:Y:S01]  /*19a0*/  IADD3 R0, PT, PT, R20, -0xd000000, RZ ;  /* 0xf300000014007810 */ /* 0x000fe20007ffe0ff */
[----:B------:R0:W1:Y:S03]  /*19b0*/  MUFU.RSQ R13, R20 ;  /* 0x00000014000d7308 */ /* 0x0000660000001400 */
[----:B------:R-:W-:-:S13]  /*19c0*/  ISETP.GT.U32.AND P0, PT, R0, 0x727fffff, PT ;  /* 0x727fffff0000780c */ /* 0x000fda0003f04070 */
[----:B0-----:R-:W-:Y:S05]  /*19d0*/  @!P0 BRA `(.L_x_1338) ;  /* 0x0000000000148947 */ /* 0x001fea0003800000 */
[----:B------:R-:W-:Y:S02]  /*19e0*/  MOV R14, R20 ;  /* 0x00000014000e7202 */ /* 0x000fe40000000f00 */
[----:B------:R-:W-:-:S07]  /*19f0*/  MOV R16, 0x1a10 ;  /* 0x00001a1000107802 */ /* 0x000fce0000000f00 */
[----:B-12---:R-:W-:Y:S05]  /*1a00*/  CALL.REL.NOINC `($__internal_22_$__cuda_sm20_sqrt_rn_f32_slowpath) ;  /* 0x0000004c007c7944 */ /* 0x006fea0003c00000 */
[----:B------:R-:W-:Y:S01]  /*1a10*/  MOV R0, R14 ;  /* 0x0000000e00007202 */ /* 0x000fe20000000f00 */
[----:B------:R-:W-:Y:S06]  /*1a20*/  BRA `(.L_x_1339) ;  /* 0x0000000000107947 */ /* 0x000fec0003800000 */
.L_x_1338:
[C---:B-1----:R-:W-:Y:S01]  /*1a30*/  FMUL.FTZ R3, R13.reuse, R20 ;  /* 0x000000140d037220 */ /* 0x042fe20000410000 */
[----:B------:R-:W-:-:S03]  /*1a40*/  FMUL.FTZ R2, R13, 0.5 ;  /* 0x3f0000000d027820 */ /* 0x000fc60000410000 */
[----:B------:R-:W-:-:S04]  /*1a50*/  FFMA R0, -R3, R3, R20 ;  /* 0x0000000303007223 */ /* 0x000fc80000000114 */
[----:B------:R-:W-:-:S07]  /*1a60*/  FFMA R0, R0, R2, R3 ;  /* 0x0000000200007223 */ /* 0x000fce0000000003 */
.L_x_1339:
[----:B------:R-:W-:-:S13]  /*1a70*/  FSETP.GEU.AND P0, PT, R0, 1.00000001335143196e-10, PT ;  /* 0x2edbe6ff0000780b */ /* 0x000fda0003f0e000 */
[----:B------:R-:W-:Y:S05]  /*1a80*/  @!P0 BRA `(.L_x_1340) ;  /* 0x0000004c00448947 */ /* 0x000fea0003800000 */
[----:B------:R-:W0:Y:S08]  /*1a90*/  LDC.64 R2, c[0x0][0x398] ;  /* 0x0000e600ff027b82 */ /* 0x000e300000000a00 */
[----:B------:R-:W1:Y:S01]  /*1aa0*/  LDC.64 R16, c[0x0][0x388] ;  /* 0x0000e200ff107b82 */ /* 0x000e620000000a00 */
[----:B0-----:R-:W-:-:S04]  /*1ab0*/  IMAD R19, R10, R3, R10 ;  /* 0x000000030a137224 */ /* 0x001fc800078e020a */
[----:B-1----:R-:W-:-:S06]  /*1ac0*/  IMAD.WIDE.U32 R18, R19, 0x4, R16 ;  /* 0x0000000413127825 */ /* 0x002fcc00078e0010 */
[----:B------:R-:W3:Y:S01]  /*1ad0*/  LDG.E R18, desc[UR12][R18.64] ;  /* 0x0000000c12127981 */ /* 0x000ee2000c1e1900 */
[----:B------:R-:W-:Y:S02]  /*1ae0*/  ISETP.GE.U32.AND P2, PT, R7, R2, PT ;  /* 0x000000020700720c */ /* 0x000fe40003f46070 */
[----:B------:R-:W-:Y:S02]  /*1af0*/  IADD3 R12, PT, PT, R11, -0x1, RZ ;  /* 0xffffffff0b0c7810 */ /* 0x000fe40007ffe0ff */
[----:B---3--:R-:W-:-:S04]  /*1b00*/  FSETP.GE.AND P0, PT, R18, RZ, PT ;  /* 0x000000ff1200720b */ /* 0x008fc80003f06000 */
[----:B------:R-:W-:-:S05]  /*1b10*/  FSEL R13, -R0, R0, P0 ;  /* 0x00000000000d7208 */ /* 0x000fca0000000100 */
[----:B------:R-:W-:Y:S01]  /*1b20*/  FADD R0, R18, -R13 ;  /* 0x8000000d12007221 */ /* 0x000fe20000000000 */
[----:B------:R-:W-:-:S03]  /*1b30*/  IADD3 R13, PT, PT, -R10, -0x2, R2 ;  /* 0xfffffffe0a0d7810 */ /* 0x000fc60007ffe102 */
[----:B------:R-:W-:Y:S01]  /*1b40*/  FMUL R14, R0, R0 ;  /* 0x00000000000e7220 */ /* 0x000fe20000400000 */
[----:B------:R-:W-:Y:S06]  /*1b50*/  @P2 BRA `(.L_x_1341) ;  /* 0x0000000800642947 */ /* 0x000fec0003800000 */
[----:B------:R-:W-:Y:S01]  /*1b60*/  ISETP.GE.U32.AND P0, PT, R13, 0xf, PT ;  /* 0x0000000f0d00780c */ /* 0x000fe20003f06070 */
[----:B------:R-:W-:Y:S01]  /*1b70*/  ULOP3.LUT UP0, URZ, UR9, 0xf, URZ, 0xc0, !UPT ;  /* 0x0000000f09ff7892 */ /* 0x000fe2000f80c0ff */
[----:B------:R-:W-:-:S11]  /*1b80*/  MOV R2, R7 ;  /* 0x0000000700027202 */ /* 0x000fd60000000f00 */
[----:B------:R-:W-:Y:S05]  /*1b90*/  @!P0 BRA `(.L_x_1342) ;  /* 0x0000000400188947 */ /* 0x000fea0003800000 */
[----:B------:R-:W-:Y:S01]  /*1ba0*/  MOV R2, R7 ;  /* 0x0000000700027202 */ /* 0x000fe20000000f00 */
[----:B------:R-:W-:-:S12]  /*1bb0*/  ULOP3.LUT UR10, UR9, 0xfffffff0, URZ, 0xc0, !UPT ;  /* 0xfffffff0090a7892 */ /* 0x000fd8000f8ec0ff */
.L_x_1343:
[----:B------:R-:W-:-:S05]  /*1bc0*/  IMAD R22, R2, R3, R10 ;  /* 0x0000000302167224 */ /* 0x000fca00078e020a */
[C---:B------:R-:W-:Y:S01]  /*1bd0*/  IADD3 R26, PT, PT, R22.reuse, R3, RZ ;  /* 0x00000003161a7210 */ /* 0x040fe20007ffe0ff */
[----:B------:R-:W-:-:S03]  /*1be0*/  IMAD.WIDE.U32 R22, R22, 0x4, R16 ;  /* 0x0000000416167825 */ /* 0x000fc600078e0010 */
[CC--:B------:R-:W-:Y:S01]  /*1bf0*/  IADD3 R24, PT, PT, R26.reuse, R3.reuse, RZ ;  /* 0x000000031a187210 */ /* 0x0c0fe20007ffe0ff */
[--C-:B------:R-:W-:Y:S01]  /*1c00*/  IMAD.WIDE.U32 R26, R26, 0x4, R16.reuse ;  /* 0x000000041a1a7825 */ /* 0x100fe200078e0010 */
[----:B------:R0:W3:Y:S02]  /*1c10*/  LDG.E R29, desc[UR12][R22.64] ;  /* 0x0000000c161d7981 */ /* 0x0000e4000c1e1900 */
[CC--:B------:R-:W-:Y:S01]  /*1c20*/  IADD3 R20, PT, PT, R24.reuse, R3.reuse, RZ ;  /* 0x0000000318147210 */ /* 0x0c0fe20007ffe0ff */
[--C-:B------:R-:W-:Y:S01]  /*1c30*/  IMAD.WIDE.U32 R24, R24, 0x4, R16.reuse ;  /* 0x0000000418187825 */ /* 0x100fe200078e0010 */
[----:B------:R1:W4:Y:S02]  /*1c40*/  LDG.E R15, desc[UR12][R26.64] ;  /* 0x0000000c1a0f7981 */ /* 0x000324000c1e1900 */
[CC--:B------:R-:W-:Y:S01]  /*1c50*/  IADD3 R18, PT, PT, R20.reuse, R3.reuse, RZ ;  /* 0x0000000314127210 */ /* 0x0c0fe20007ffe0ff */
[--C-:B------:R-:W-:Y:S01]  /*1c60*/  IMAD.WIDE.U32 R20, R20, 0x4, R16.reuse ;  /* 0x0000000414147825 */ /* 0x100fe200078e0010 */
[----:B------:R5:W2:Y:S02]  /*1c70*/  LDG.E R35, desc[UR12][R24.64] ;  /* 0x0000000c18237981 */ /* 0x000aa4000c1e1900 */
[CC--:B------:R-:W-:Y:S01]  /*1c80*/  IADD3 R28, PT, PT, R18.reuse, R3.reuse, RZ ;  /* 0x00000003121c7210 */ /* 0x0c0fe20007ffe0ff */
[--C-:B------:R-:W-:Y:S01]  /*1c90*/  IMAD.WIDE.U32 R18, R18, 0x4, R16.reuse ;  /* 0x0000000412127825 */ /* 0x100fe200078e0010 */
[----:B------:R5:W2:Y:S02]  /*1ca0*/  LDG.E R34, desc[UR12][R20.64] ;  /* 0x0000000c14227981 */ /* 0x000aa4000c1e1900 */
[CC--:B------:R-:W-:Y:S01]  /*1cb0*/  IADD3 R30, PT, PT, R28.reuse, R3.reuse, RZ ;  /* 0x000000031c1e7210 */ /* 0x0c0fe20007ffe0ff */
[--C-:B0-----:R-:W-:Y:S01]  /*1cc0*/  IMAD.WIDE.U32 R22, R28, 0x4, R16.reuse ;  /* 0x000000041c167825 */ /* 0x101fe200078e0010 */
[----:B------:R0:W2:Y:S02]  /*1cd0*/  LDG.E R33, desc[UR12][R18.64] ;  /* 0x0000000c12217981 */ /* 0x0000a4000c1e1900 */
[CC--:B------:R-:W-:Y:S01]  /*1ce0*/  IADD3 R31, PT, PT, R30.reuse, R3.reuse, RZ ;  /* 0x000000031e1f7210 */ /* 0x0c0fe20007ffe0ff */
[--C-:B-1----:R-:W-:Y:S01]  /*1cf0*/  IMAD.WIDE.U32 R26, R30, 0x4, R16.reuse ;  /* 0x000000041e1a7825 */ /* 0x102fe200078e0010 */
[----:B------:R1:W2:Y:S02]  /*1d00*/  LDG.E R32, desc[UR12][R22.64] ;  /* 0x0000000c16207981 */ /* 0x0002a4000c1e1900 */
[C---:B------:R-:W-:Y:S01]  /*1d10*/  IADD3 R28, PT, PT, R31.reuse, R3, RZ ;  /* 0x000000031f1c7210 */ /* 0x040fe20007ffe0ff */
[----:B-----5:R-:W-:-:S02]  /*1d20*/  IMAD.WIDE.U32 R24, R31, 0x4, R16 ;  /* 0x000000041f187825 */ /* 0x020fc400078e0010 */
[----:B------:R-:W5:Y:S01]  /*1d30*/  LDG.E R31, desc[UR12][R26.64] ;  /* 0x0000000c1a1f7981 */ /* 0x000f62000c1e1900 */
[CC--:B------:R-:W-:Y:S01]  /*1d40*/  IADD3 R36, PT, PT, R28.reuse, R3.reuse, RZ ;  /* 0x000000031c247210 */ /* 0x0c0fe20007ffe0ff */
[--C-:B------:R-:W-:Y:S02]  /*1d50*/  IMAD.WIDE.U32 R20, R28, 0x4, R16.reuse ;  /* 0x000000041c147825 */ /* 0x100fe400078e0010 */
[----:B------:R1:W5:Y:S01]  /*1d60*/  LDG.E R30, desc[UR12][R24.64] ;  /* 0x0000000c181e7981 */ /* 0x000362000c1e1900 */
[CC--:B------:R-:W-:Y:S01]  /*1d70*/  IADD3 R37, PT, PT, R36.reuse, R3.reuse, RZ ;  /* 0x0000000324257210 */ /* 0x0c0fe20007ffe0ff */
[----:B0-----:R-:W-:Y:S02]  /*1d80*/  IMAD.WIDE.U32 R18, R36, 0x4, R16 ;  /* 0x0000000424127825 */ /* 0x001fe400078e0010 */
[----:B------:R0:W5:Y:S01]  /*1d90*/  LDG.E R28, desc[UR12][R20.64] ;  /* 0x0000000c141c7981 */ /* 0x000162000c1e1900 */
[----:B-1----:R-:W-:-:S03]  /*1da0*/  IADD3 R22, PT, PT, R37, R3, RZ ;  /* 0x0000000325167210 */ /* 0x002fc60007ffe0ff */
[----:B------:R1:W5:Y:S01]  /*1db0*/  LDG.E R36, desc[UR12][R18.64] ;  /* 0x0000000c12247981 */ /* 0x000362000c1e1900 */
[C---:B------:R-:W-:Y:S01]  /*1dc0*/  IADD3 R24, PT, PT, R22.reuse, R3, RZ ;  /* 0x0000000316187210 */ /* 0x040fe20007ffe0ff */
[----:B------:R-:W-:-:S04]  /*1dd0*/  IMAD.WIDE.U32 R22, R22, 0x4, R16 ;  /* 0x0000000416167825 */ /* 0x000fc800078e0010 */
[----:B0-----:R-:W-:Y:S02]  /*1de0*/  IMAD.WIDE.U32 R20, R37, 0x4, R16 ;  /* 0x0000000425147825 */ /* 0x001fe400078e0010 */
[----:B------:R-:W5:Y:S02]  /*1df0*/  LDG.E R22, desc[UR12][R22.64] ;  /* 0x0000000c16167981 */ /* 0x000f64000c1e1900 */
[C---:B-1----:R-:W-:Y:S02]  /*1e00*/  IMAD.IADD R18, R24.reuse, 0x1, R3 ;  /* 0x0000000118127824 */ /* 0x042fe400078e0203 */
[----:B------:R0:W5:Y:S01]  /*1e10*/  LDG.E R37, desc[UR12][R20.64] ;  /* 0x0000000c14257981 */ /* 0x000162000c1e1900 */
[----:B------:R-:W-:-:S04]  /*1e20*/  IMAD.WIDE.U32 R24, R24, 0x4, R16 ;  /* 0x0000000418187825 */ /* 0x000fc800078e0010 */
[C-C-:B------:R-:W-:Y:S01]  /*1e30*/  IMAD.WIDE.U32 R26, R18.reuse, 0x4, R16.reuse ;  /* 0x00000004121a7825 */ /* 0x140fe200078e0010 */
[-C--:B------:R-:W-:Y:S01]  /*1e40*/  IADD3 R18, PT, PT, R18, R3.reuse, RZ ;  /* 0x0000000312127210 */ /* 0x080fe20007ffe0ff */
[----:B------:R-:W5:Y:S03]  /*1e50*/  LDG.E R24, desc[UR12][R24.64] ;  /* 0x0000000c18187981 */ /* 0x000f66000c1e1900 */
[C---:B------:R-:W-:Y:S01]  /*1e60*/  IADD3 R19, PT, PT, R18.reuse, R3, RZ ;  /* 0x0000000312137210 */ /* 0x040fe20007ffe0ff */
[--C-:B0-----:R-:W-:Y:S01]  /*1e70*/  IMAD.WIDE.U32 R20, R18, 0x4, R16.reuse ;  /* 0x0000000412147825 */ /* 0x101fe200078e0010 */
[----:B------:R-:W5:Y:S03]  /*1e80*/  LDG.E R26, desc[UR12][R26.64] ;  /* 0x0000000c1a1a7981 */ /* 0x000f66000c1e1900 */
[----:B------:R-:W-:-:S02]  /*1e90*/  IMAD.WIDE.U32 R18, R19, 0x4, R16 ;  /* 0x0000000413127825 */ /* 0x000fc400078e0010 */
[----:B------:R-:W5:Y:S04]  /*1ea0*/  LDG.E R20, desc[UR12][R20.64] ;  /* 0x0000000c14147981 */ /* 0x000f68000c1e1900 */
[----:B------:R-:W5:Y:S01]  /*1eb0*/  LDG.E R18, desc[UR12][R18.64] ;  /* 0x0000000c12127981 */ /* 0x000f62000c1e1900 */
[----:B------:R-:W-:Y:S01]  /*1ec0*/  IADD3 R2, PT, PT, R2, 0x10, RZ ;  /* 0x0000001002027810 */ /* 0x000fe20007ffe0ff */
[----:B---3--:R-:W-:-:S04]  /*1ed0*/  FFMA R14, R29, R29, R14 ;  /* 0x0000001d1d0e7223 */ /* 0x008fc8000000000e */
[----:B----4-:R-:W-:-:S04]  /*1ee0*/  FFMA R14, R15, R15, R14 ;  /* 0x0000000f0f0e7223 */ /* 0x010fc8000000000e */
[----:B--2---:R-:W-:-:S04]  /*1ef0*/  FFMA R35, R35, R35, R14 ;  /* 0x0000002323237223 */ /* 0x004fc8000000000e */
[----:B------:R-:W-:-:S04]  /*1f00*/  FFMA R34, R34, R34, R35 ;  /* 0x0000002222227223 */ /* 0x000fc80000000023 */
[----:B------:R-:W-:-:S04]  /*1f10*/  FFMA R33, R33, R33, R34 ;  /* 0x0000002121217223 */ /* 0x000fc80000000022 */
[----:B------:R-:W-:-:S04]  /*1f20*/  FFMA R32, R32, R32, R33 ;  /* 0x0000002020207223 */ /* 0x000fc80000000021 */
[----:B-----5:R-:W-:-:S04]  /*1f30*/  FFMA R31, R31, R31, R32 ;  /* 0x0000001f1f1f7223 */ /* 0x020fc80000000020 */
[----:B------:R-:W-:-:S04]  /*1f40*/  FFMA R31, R30, R30, R31 ;  /* 0x0000001e1e1f7223 */ /* 0x000fc8000000001f */
[----:B------:R-:W-:-:S04]  /*1f50*/  FFMA R31, R28, R28, R31 ;  /* 0x0000001c1c1f7223 */ /* 0x000fc8000000001f */
[----:B------:R-:W-:Y:S01]  /*1f60*/  FFMA R36, R36, R36, R31 ;  /* 0x0000002424247223 */ /* 0x000fe2000000001f */
[----:B------:R-:W-:-:S04]  /*1f70*/  IADD3 R14, PT, PT, R2, UR4, RZ ;  /* 0x00000004020e7c10 */ /* 0x000fc8000fffe0ff */
[----:B------:R-:W-:Y:S01]  /*1f80*/  ISETP.NE.AND P0, PT, R14, UR10, PT ;  /* 0x0000000a0e007c0c */ /* 0x000fe2000bf05270 */
[----:B------:R-:W-:-:S04]  /*1f90*/  FFMA R37, R37, R37, R36 ;  /* 0x0000002525257223 */ /* 0x000fc80000000024 */
[----:B------:R-:W-:-:S04]  /*1fa0*/  FFMA R37, R22, R22, R37 ;  /* 0x0000001616257223 */ /* 0x000fc80000000025 */
[----:B------:R-:W-:-:S04]  /*1fb0*/  FFMA R37, R24, R24, R37 ;  /* 0x0000001818257223 */ /* 0x000fc80000000025 */
[----:B------:R-:W-:-:S04]  /*1fc0*/  FFMA R37, R26, R26, R37 ;  /* 0x0000001a1a257223 */ /* 0x000fc80000000025 */
[----:B------:R-:W-:-:S04]  /*1fd0*/  FFMA R37, R20, R20, R37 ;  /* 0x0000001414257223 */ /* 0x000fc80000000025 */
[----:B------:R-:W-:Y:S01]  /*1fe0*/  FFMA R14, R18, R18, R37 ;  /* 0x00000012120e7223 */ /* 0x000fe20000000025 */
[----:B------:R-:W-:Y:S06]  /*1ff0*/  @P0 BRA `(.L_x_1343) ;  /* 0xfffffff800f00947 */ /* 0x000fec000383ffff */
.L_x_1342:
[----:B------:R-:W-:Y:S05]  /*2000*/  BRA.U !UP0, `(.L_x_1341) ;  /* 0x0000000508387547 */ /* 0x000fea000b800000 */
[----:B------:R-:W-:-:S04]  /*2010*/  LOP3.LUT R15, RZ, R9, RZ, 0x33, !PT ;  /* 0x00000009ff0f7212 */ /* 0x000fc800078e33ff */
[----:B------:R-:W-:-:S04]  /*2020*/  IADD3 R15, PT, PT, R15, UR11, RZ ;  /* 0x0000000b0f0f7c10 */ /* 0x000fc8000fffe0ff */
        /* <DEDUP_REMOVED lines=38> */
.L_x_1344:
[----:B------:R-:W-:Y:S05]  /*2290*/  @!P3 BRA `(.L_x_1341) ;  /* 0x000000000094b947 */ /* 0x000fea0003800000 */
[----:B------:R-:W-:Y:S02]  /*22a0*/  ISETP.GE.U32.AND P0, PT, R12, 0x3, PT ;  /* 0x000000030c00780c */ /* 0x000fe40003f06070 */
[----:B------:R-:W-:-:S04]  /*22b0*/  LOP3.LUT R15, R11, 0x3, RZ, 0xc0, !PT ;  /* 0x000000030b0f7812 */ /* 0x000fc800078ec0ff */
[----:B------:R-:W-:-:S07]  /*22c0*/  ISETP.NE.AND P3, PT, R15, RZ, PT ;  /* 0x000000ff0f00720c */ /* 0x000fce0003f65270 */
[----:B------:R-:W-:Y:S06]  /*22d0*/  @!P0 BRA `(.L_x_1345) ;  /* 0x0000000000448947 */ /* 0x000fec0003800000 */
[----:B------:R-:W-:-:S05]  /*22e0*/  IMAD R24, R2, R3, R10 ;  /* 0x0000000302187224 */ /* 0x000fca00078e020a */
[C---:B------:R-:W-:Y:S01]  /*22f0*/  IADD3 R18, PT, PT, R24.reuse, R3, RZ ;  /* 0x0000000318127210 */ /* 0x040fe20007ffe0ff */
[----:B------:R-:W-:-:S03]  /*2300*/  IMAD.WIDE.U32 R24, R24, 0x4, R16 ;  /* 0x0000000418187825 */ /* 0x000fc600078e0010 */
[CC--:B------:R-:W-:Y:S01]  /*2310*/  IADD3 R20, PT, PT, R18.reuse, R3.reuse, RZ ;  /* 0x0000000312147210 */ /* 0x0c0fe20007ffe0ff */
[--C-:B------:R-:W-:Y:S02]  /*2320*/  IMAD.WIDE.U32 R18, R18, 0x4, R16.reuse ;  /* 0x0000000412127825 */ /* 0x100fe400078e0010 */
[----:B------:R-:W3:Y:S01]  /*2330*/  LDG.E R25, desc[UR12][R24.64] ;  /* 0x0000000c18197981 */ /* 0x000ee2000c1e1900 */
[C---:B------:R-:W-:Y:S01]  /*2340*/  IADD3 R23, PT, PT, R20.reuse, R3, RZ ;  /* 0x0000000314177210 */ /* 0x040fe20007ffe0ff */
[--C-:B------:R-:W-:Y:S02]  /*2350*/  IMAD.WIDE.U32 R20, R20, 0x4, R16.reuse ;  /* 0x0000000414147825 */ /* 0x100fe400078e0010 */
        /* <DEDUP_REMOVED lines=9> */
.L_x_1345:
[----:B------:R-:W-:Y:S05]  /*23f0*/  @!P3 BRA `(.L_x_1341) ;  /* 0x00000000003cb947 */ /* 0x000fea0003800000 */
[----:B------:R-:W-:-:S04]  /*2400*/  IMAD R2, R2, R3, R10 ;  /* 0x0000000302027224 */ /* 0x000fc800078e020a */
[----:B------:R-:W-:-:S06]  /*2410*/  IMAD.WIDE.U32 R18, R2, 0x4, R16 ;  /* 0x0000000402127825 */ /* 0x000fcc00078e0010 */
        /* <DEDUP_REMOVED lines=13> */
.L_x_1341:
[----:B------:R-:W-:Y:S01]  /*24f0*/  IADD3 R2, PT, PT, R14, -0xd000000, RZ ;  /* 0xf30000000e027810 */ /* 0x000fe20007ffe0ff */
[----:B------:R0:W1:Y:S03]  /*2500*/  MUFU.RSQ R15, R14 ;  /* 0x0000000e000f7308 */ /* 0x0000660000001400 */
[----:B------:R-:W-:-:S13]  /*2510*/  ISETP.GT.U32.AND P0, PT, R2, 0x727fffff, PT ;  /* 0x727fffff0200780c */ /* 0x000fda0003f04070 */
[----:B0-----:R-:W-:Y:S05]  /*2520*/  @!P0 BRA `(.L_x_1346) ;  /* 0x0000000000108947 */ /* 0x001fea0003800000 */
[----:B------:R-:W-:-:S07]  /*2530*/  MOV R16, 0x2550 ;  /* 0x0000255000107802 */ /* 0x000fce0000000f00 */
[----:B-12---:R-:W-:Y:S05]  /*2540*/  CALL.REL.NOINC `($__internal_22_$__cuda_sm20_sqrt_rn_f32_slowpath) ;  /* 0x0000004000ac7944 */ /* 0x006fea0003c00000 */
[----:B------:R-:W-:Y:S01]  /*2550*/  IMAD.MOV.U32 R3, RZ, RZ, R14 ;  /* 0x000000ffff037224 */ /* 0x000fe200078e000e */
[----:B------:R-:W-:Y:S06]  /*2560*/  BRA `(.L_x_1347) ;  /* 0x0000000000107947 */ /* 0x000fec0003800000 */
.L_x_1346:
[C---:B-1----:R-:W-:Y:S01]  /*2570*/  FMUL.FTZ R3, R15.reuse, R14 ;  /* 0x0000000e0f037220 */ /* 0x042fe20000410000 */
[----:B------:R-:W-:-:S03]  /*2580*/  FMUL.FTZ R2, R15, 0.5 ;  /* 0x3f0000000f027820 */ /* 0x000fc60000410000 */
[----:B------:R-:W-:-:S04]  /*2590*/  FFMA R14, -R3, R3, R14 ;  /* 0x00000003030e7223 */ /* 0x000fc8000000010e */
[----:B------:R-:W-:-:S07]  /*25a0*/  FFMA R3, R14, R2, R3 ;  /* 0x000000020e037223 */ /* 0x000fce0000000003 */
.L_x_1347:
[----:B------:R-:W-:-:S13]  /*25b0*/  FSETP.GEU.AND P0, PT, R3, 1.00000001335143196e-10, PT ;  /* 0x2edbe6ff0300780b */ /* 0x000fda0003f0e000 */
[----:B------:R-:W-:Y:S05]  /*25c0*/  @!P0 BRA `(.L_x_1340) ;  /* 0x0000004000748947 */ /* 0x000fea0003800000 */
        /* <DEDUP_REMOVED lines=9> */
[----:B--2---:R-:W-:Y:S05]  /*2660*/  CALL.REL.NOINC `($__internal_23_$__cuda_sm3x_div_rn_noftz_f32_slowpath) ;  /* 0x0000004000c47944 */ /* 0x004fea0003c00000 */
[----:B------:R-:W-:-:S07]  /*2670*/  MOV R17, R15 ;  /* 0x0000000f00117202 */ /* 0x000fce0000000f00 */
.L_x_1348:
[----:B------:R-:W0:Y:S02]  /*2680*/  LDC.64 R14, c[0x0][0x390] ;  /* 0x0000e400ff0e7b82 */ /* 0x000e240000000a00 */
[----:B0-----:R0:W-:Y:S01]  /*2690*/  STG.E desc[UR12][R14.64], R17 ;  /* 0x000000110e007986 */ /* 0x0011e2000c10190c */
[----:B------:R-:W-:Y:S05]  /*26a0*/  @P2 BRA `(.L_x_1349) ;  /* 0x0000001000bc2947 */ /* 0x000fea0003800000 */
[----:B------:R-:W-:Y:S02]  /*26b0*/  ISETP.GE.U32.AND P0, PT, R13, 0x7, PT ;  /* 0x000000070d00780c */ /* 0x000fe40003f06070 */
[----:B------:R-:W-:-:S11]  /*26c0*/  MOV R13, R7 ;  /* 0x00000007000d7202 */ /* 0x000fd60000000f00 */
[----:B------:R-:W-:Y:S05]  /*26d0*/  @!P0 BRA `(.L_x_1350) ;  /* 0x0000000800288947 */ /* 0x000fea0003800000 */
[----:B------:R-:W1:Y:S01]  /*26e0*/  LDC.64 R20, c[0x0][0x388] ;  /* 0x0000e200ff147b82 */ /* 0x000e620000000a00 */
[----:B------:R-:W-:Y:S01]  /*26f0*/  MOV R13, R7 ;  /* 0x00000007000d7202 */ /* 0x000fe20000000f00 */
[----:B------:R-:W3:Y:S01]  /*2700*/  LDCU UR16, c[0x0][0x39c] ;  /* 0x00007380ff1077ac */ /* 0x000ee20008000800 */
[----:B------:R-:W-:-:S05]  /*2710*/  ULOP3.LUT UR10, UR9, 0xfffffff8, URZ, 0xc0, !UPT ;  /* 0xfffffff8090a7892 */ /* 0x000fca000f8ec0ff */
[----:B------:R-:W4:Y:S07]  /*2720*/  LDC.64 R18, c[0x0][0x390] ;  /* 0x0000e400ff127b82 */ /* 0x000f2e0000000a00 */
.L_x_1359:
[----:B---3--:R-:W-:-:S04]  /*2730*/  IMAD R23, R13, UR16, R10 ;  /* 0x000000100d177c24 */ /* 0x008fc8000f8e020a */
[----:B01----:R-:W-:-:S06]  /*2740*/  IMAD.WIDE.U32 R14, R23, 0x4, R20 ;  /* 0x00000004170e7825 */ /* 0x003fcc00078e0014 */
        /* <DEDUP_REMOVED lines=10> */
[----:B------:R-:W-:-:S07]  /*27f0*/  MOV R2, 0x2810 ;  /* 0x0000281000027802 */ /* 0x000fce0000000f00 */
[----:B--2-4-:R-:W-:Y:S05]  /*2800*/  CALL.REL.NOINC `($__internal_23_$__cuda_sm3x_div_rn_noftz_f32_slowpath) ;  /* 0x00000040005c7944 */ /* 0x014fea0003c00000 */
[----:B------:R-:W-:-:S07]  /*2810*/  MOV R27, R15 ;  /* 0x0000000f001b7202 */ /* 0x000fce0000000f00 */
.L_x_1351:
[----:B------:R-:W-:Y:S02]  /*2820*/  IADD3 R14, PT, PT, R13, -R10, RZ ;  /* 0x8000000a0d0e7210 */ /* 0x000fe40007ffe0ff */
[----:B------:R-:W-:-:S03]  /*2830*/  IADD3 R23, PT, PT, R23, UR16, RZ ;  /* 0x0000001017177c10 */ /* 0x000fc6000fffe0ff */
[----:B----4-:R-:W-:-:S04]  /*2840*/  IMAD.WIDE.U32 R16, R14, 0x4, R18 ;  /* 0x000000040e107825 */ /* 0x010fc800078e0012 */
[----:B------:R-:W-:Y:S01]  /*2850*/  IMAD.WIDE.U32 R24, R23, 0x4, R20 ;  /* 0x0000000417187825 */ /* 0x000fe200078e0014 */
[----:B------:R0:W-:Y:S05]  /*2860*/  STG.E desc[UR12][R16.64], R27 ;  /* 0x0000001b10007986 */ /* 0x0001ea000c10190c */
[----:B------:R-:W3:Y:S01]  /*2870*/  LDG.E R25, desc[UR12][R24.64] ;  /* 0x0000000c18197981 */ /* 0x000ee2000c1e1900 */
        /* <DEDUP_REMOVED lines=9> */
[----:B------:R-:W-:-:S07]  /*2910*/  MOV R2, 0x2930 ;  /* 0x0000293000027802 */ /* 0x000fce0000000f00 */
[----:B--2---:R-:W-:Y:S05]  /*2920*/  CALL.REL.NOINC `($__internal_23_$__cuda_sm3x_div_rn_noftz_f32_slowpath) ;  /* 0x0000004000147944 */ /* 0x004fea0003c00000 */
.L_x_1352:
[----:B------:R-:W-:Y:S01]  /*2930*/  IADD3 R23, PT, PT, R23, UR16, RZ ;  /* 0x0000001017177c10 */ /* 0x000fe2000fffe0ff */
[----:B------:R0:W-:Y:S04]  /*2940*/  STG.E desc[UR12][R16.64+0x4], R15 ;  /* 0x0000040f10007986 */ /* 0x0001e8000c10190c */
[----:B------:R-:W-:-:S06]  /*2950*/  IMAD.WIDE.U32 R24, R23, 0x4, R20 ;  /* 0x0000000417187825 */ /* 0x000fcc00078e0014 */
        /* <DEDUP_REMOVED lines=12> */
[----:B------:R-:W-:-:S07]  /*2a20*/  MOV R27, R15 ;  /* 0x0000000f001b7202 */ /* 0x000fce0000000f00 */
.L_x_1353:
        /* <DEDUP_REMOVED lines=15> */
.L_x_1354:
        /* <DEDUP_REMOVED lines=16> */
.L_x_1355:
        /* <DEDUP_REMOVED lines=15> */
.L_x_1356:
        /* <DEDUP_REMOVED lines=16> */
.L_x_1357:
[----:B------:R-:W-:Y:S01]  /*2e10*/  VIADD R23, R23, UR16 ;  /* 0x0000001017177c36 */ /* 0x000fe20008000000 */
[----:B------:R0:W-:Y:S03]  /*2e20*/  STG.E desc[UR12][R16.64+0x18], R27 ;  /* 0x0000181b10007986 */ /* 0x0001e6000c10190c */
        /* <DEDUP_REMOVED lines=14> */
.L_x_1358:
[----:B------:R-:W-:Y:S02]  /*2f10*/  IADD3 R15, PT, PT, R14, 0x7, RZ ;  /* 0x000000070e0f7810 */ /* 0x000fe40007ffe0ff */
[----:B------:R-:W-:-:S03]  /*2f20*/  IADD3 R13, PT, PT, R13, 0x8, RZ ;  /* 0x000000080d0d7810 */ /* 0x000fc60007ffe0ff */
[----:B------:R-:W-:Y:S01]  /*2f30*/  IMAD.WIDE.U32 R14, R15, 0x4, R18 ;  /* 0x000000040f0e7825 */ /* 0x000fe200078e0012 */
[----:B------:R-:W-:-:S04]  /*2f40*/  IADD3 R0, PT, PT, R13, UR4, RZ ;  /* 0x000000040d007c10 */ /* 0x000fc8000fffe0ff */
[----:B------:R0:W-:Y:S01]  /*2f50*/  STG.E desc[UR12][R14.64], R25 ;  /* 0x000000190e007986 */ /* 0x0001e2000c10190c */
[----:B------:R-:W-:-:S13]  /*2f60*/  ISETP.NE.AND P0, PT, R0, UR10, PT ;  /* 0x0000000a00007c0c */ /* 0x000fda000bf05270 */
[----:B0-----:R-:W-:Y:S05]  /*2f70*/  @P0 BRA `(.L_x_1359) ;  /* 0xfffffff400ec0947 */ /* 0x001fea000383ffff */
.L_x_1350:
[----:B------:R-:W-:-:S09]  /*2f80*/  ULOP3.LUT UP0, URZ, UR9, 0x7, URZ, 0xc0, !UPT ;  /* 0x0000000709ff7892 */ /* 0x000fd2000f80c0ff */
[----:B------:R-:W-:Y:S05]  /*2f90*/  BRA.U !UP0, `(.L_x_1349) ;  /* 0x0000000908807547 */ /* 0x000fea000b800000 */
[----:B------:R-:W-:-:S13]  /*2fa0*/  ISETP.GE.U32.AND P0, PT, R12, 0x3, PT ;  /* 0x000000030c00780c */ /* 0x000fda0003f06070 */
[----:B------:R-:W-:Y:S05]  /*2fb0*/  @!P0 BRA `(.L_x_1360) ;  /* 0x0000000400508947 */ /* 0x000fea0003800000 */
[----:B0-----:R-:W0:Y:S01]  /*2fc0*/  LDC.64 R16, c[0x0][0x388] ;  /* 0x0000e200ff107b82 */ /* 0x001e220000000a00 */
[----:B------:R-:W1:Y:S02]  /*2fd0*/  LDCU UR4, c[0x0][0x39c] ;  /* 0x00007380ff0477ac */ /* 0x000e640008000800 */
[----:B-1----:R-:W-:-:S04]  /*2fe0*/  IMAD R14, R13, UR4, R10 ;  /* 0x000000040d0e7c24 */ /* 0x002fc8000f8e020a */
[----:B0-----:R-:W-:-:S06]  /*2ff0*/  IMAD.WIDE.U32 R16, R14, 0x4, R16 ;  /* 0x000000040e107825 */ /* 0x001fcc00078e0010 */
        /* <DEDUP_REMOVED lines=11> */
[----:B--2---:R-:W-:Y:S05]  /*30b0*/  CALL.REL.NOINC `($__internal_23_$__cuda_sm3x_div_rn_noftz_f32_slowpath) ;  /* 0x0000003800307944 */ /* 0x004fea0003c00000 */
.L_x_1361:
[----:B------:R-:W0:Y:S01]  /*30c0*/  LDC.64 R16, c[0x0][0x390] ;  /* 0x0000e400ff107b82 */ /* 0x000e220000000a00 */
[----:B------:R-:W1:Y:S01]  /*30d0*/  LDCU UR4, c[0x0][0x39c] ;  /* 0x00007380ff0477ac */ /* 0x000e620008000800 */
[----:B------:R-:W-:-:S06]  /*30e0*/  IADD3 R12, PT, PT, R13, -R10, RZ ;  /* 0x8000000a0d0c7210 */ /* 0x000fcc0007ffe0ff */
[----:B------:R-:W3:Y:S01]  /*30f0*/  LDC.64 R18, c[0x0][0x388] ;  /* 0x0000e200ff127b82 */ /* 0x000ee20000000a00 */
[----:B-1----:R-:W-:Y:S01]  /*3100*/  IADD3 R14, PT, PT, R14, UR4, RZ ;  /* 0x000000040e0e7c10 */ /* 0x002fe2000fffe0ff */
[----:B0-----:R-:W-:-:S05]  /*3110*/  IMAD.WIDE.U32 R16, R12, 0x4, R16 ;  /* 0x000000040c107825 */ /* 0x001fca00078e0010 */
[----:B------:R0:W-:Y:S01]  /*3120*/  STG.E desc[UR12][R16.64], R15 ;  /* 0x0000000f10007986 */ /* 0x0001e2000c10190c */
[----:B---3--:R-:W-:-:S06]  /*3130*/  IMAD.WIDE.U32 R18, R14, 0x4, R18 ;  /* 0x000000040e127825 */ /* 0x008fcc00078e0012 */
        /* <DEDUP_REMOVED lines=13> */
.L_x_1362:
[----:B------:R-:W0:Y:S01]  /*3210*/  LDC.64 R16, c[0x0][0x390] ;  /* 0x0000e400ff107b82 */ /* 0x000e220000000a00 */
[----:B------:R-:W1:Y:S01]  /*3220*/  LDCU UR4, c[0x0][0x39c] ;  /* 0x00007380ff0477ac */ /* 0x000e620008000800 */
[----:B------:R-:W-:-:S06]  /*3230*/  IADD3 R15, PT, PT, R12, 0x1, RZ ;  /* 0x000000010c0f7810 */ /* 0x000fcc0007ffe0ff */
        /* <DEDUP_REMOVED lines=18> */
.L_x_1363:
        /* <DEDUP_REMOVED lines=21> */
.L_x_1364:
[----:B------:R-:W0:Y:S01]  /*34b0*/  LDC.64 R14, c[0x0][0x390] ;  /* 0x0000e400ff0e7b82 */ /* 0x000e220000000a00 */
[----:B------:R-:W-:Y:S02]  /*34c0*/  IADD3 R17, PT, PT, R12, 0x3, RZ ;  /* 0x000000030c117810 */ /* 0x000fe40007ffe0ff */
[----:B------:R-:W-:-:S03]  /*34d0*/  IADD3 R13, PT, PT, R13, 0x4, RZ ;  /* 0x000000040d0d7810 */ /* 0x000fc60007ffe0ff */
[----:B0-----:R-:W-:-:S05]  /*34e0*/  IMAD.WIDE.U32 R14, R17, 0x4, R14 ;  /* 0x00000004110e7825 */ /* 0x001fca00078e000e */
[----:B------:R1:W-:Y:S02]  /*34f0*/  STG.E desc[UR12][R14.64], R19 ;  /* 0x000000130e007986 */ /* 0x0003e4000c10190c */
.L_x_1360:
[----:B------:R-:W-:-:S13]  /*3500*/  LOP3.LUT P0, RZ, R11, 0x3, RZ, 0xc0, !PT ;  /* 0x000000030bff7812 */ /* 0x000fda000780c0ff */
[----:B------:R-:W-:Y:S05]  /*3510*/  @!P0 BRA `(.L_x_1349) ;  /* 0x0000000400208947 */ /* 0x000fea0003800000 */
[----:B------:R-:W-:-:S04]  /*3520*/  LOP3.LUT R11, R6, 0x3, RZ, 0x3c, !PT ;  /* 0x00000003060b7812 */ /* 0x000fc800078e3cff */
[----:B------:R-:W-:-:S04]  /*3530*/  IADD3 R11, PT, PT, R11, UR11, RZ ;  /* 0x0000000b0b0b7c10 */ /* 0x000fc8000fffe0ff */
[----:B------:R-:W-:-:S04]  /*3540*/  LOP3.LUT R0, R11, 0x3, RZ, 0xc0, !PT ;  /* 0x000000030b007812 */ /* 0x000fc800078ec0ff */
[----:B------:R-:W-:-:S13]  /*3550*/  ISETP.NE.AND P0, PT, R0, 0x1, PT ;  /* 0x000000010000780c */ /* 0x000fda0003f05270 */
[----:B------:R-:W-:Y:S05]  /*3560*/  @!P0 BRA `(.L_x_1365) ;  /* 0x0000000000ac8947 */ /* 0x000fea0003800000 */
[----:B01----:R-:W0:Y:S01]  /*3570*/  LDC.64 R14, c[0x0][0x388] ;  /* 0x0000e200ff0e7b82 */ /* 0x003e220000000a00 */
        /* <DEDUP_REMOVED lines=12> */
[----:B------:R-:W-:Y:S01]  /*3640*/  IMAD.MOV.U32 R0, RZ, RZ, R15 ;  /* 0x000000ffff007224 */ /* 0x000fe200078e000f */
[----:B------:R-:W-:-:S07]  /*3650*/  MOV R2, 0x3670 ;  /* 0x0000367000027802 */ /* 0x000fce0000000f00 */
[----:B--2---:R-:W-:Y:S05]  /*3660*/  CALL.REL.NOINC `($__internal_23_$__cuda_sm3x_div_rn_noftz_f32_slowpath) ;  /* 0x0000003000c47944 */ /* 0x004fea0003c00000 */
[----:B------:R-:W-:-:S07]  /*3670*/  MOV R21, R15 ;  /* 0x0000000f00157202 */ /* 0x000fce0000000f00 */
.L_x_1366:
        /* <DEDUP_REMOVED lines=21> */
.L_x_1367:
[----:B------:R-:W0:Y:S01]  /*37d0*/  LDC.64 R16, c[0x0][0x390] ;  /* 0x0000e400ff107b82 */ /* 0x000e220000000a00 */
[----:B------:R-:W-:Y:S02]  /*37e0*/  IADD3 R15, PT, PT, R14, 0x1, RZ ;  /* 0x000000010e0f7810 */ /* 0x000fe40007ffe0ff */
[----:B------:R-:W-:-:S03]  /*37f0*/  IADD3 R13, PT, PT, R13, 0x2, RZ ;  /* 0x000000020d0d7810 */ /* 0x000fc60007ffe0ff */
[----:B0-----:R-:W-:-:S05]  /*3800*/  IMAD.WIDE.U32 R14, R15, 0x4, R16 ;  /* 0x000000040f0e7825 */ /* 0x001fca00078e0010 */
[----:B------:R3:W-:Y:S02]  /*3810*/  STG.E desc[UR12][R14.64], R23 ;  /* 0x000000170e007986 */ /* 0x0007e4000c10190c */
.L_x_1365:
[----:B------:R-:W-:-:S04]  /*3820*/  LOP3.LUT R11, R11, 0x1, RZ, 0xc0, !PT ;  /* 0x000000010b0b7812 */ /* 0x000fc800078ec0ff */
[----:B------:R-:W-:-:S13]  /*3830*/  ISETP.NE.U32.AND P0, PT, R11, 0x1, PT ;  /* 0x000000010b00780c */ /* 0x000fda0003f05070 */
[----:B------:R-:W-:Y:S05]  /*3840*/  @P0 BRA `(.L_x_1349) ;  /* 0x0000000000540947 */ /* 0x000fea0003800000 */
[----:B01-3--:R-:W0:Y:S01]  /*3850*/  LDC.64 R14, c[0x0][0x388] ;  /* 0x0000e200ff0e7b82 */ /* 0x00be220000000a00 */
        /* <DEDUP_REMOVED lines=15> */
[----:B------:R-:W-:-:S07]  /*3950*/  MOV R11, R15 ;  /* 0x0000000f000b7202 */ /* 0x000fce0000000f00 */
.L_x_1368:
[----:B------:R-:W0:Y:S01]  /*3960*/  LDC.64 R2, c[0x0][0x390] ;  /* 0x0000e400ff027b82 */ /* 0x000e220000000a00 */
[----:B------:R-:W-:-:S05]  /*3970*/  IADD3 R13, PT, PT, R13, -R10, RZ ;  /* 0x8000000a0d0d7210 */ /* 0x000fca0007ffe0ff */
[----:B0-----:R-:W-:-:S05]  /*3980*/  IMAD.WIDE.U32 R2, R13, 0x4, R2 ;  /* 0x000000040d027825 */ /* 0x001fca00078e0002 */
[----:B------:R4:W-:Y:S02]  /*3990*/  STG.E desc[UR12][R2.64], R11 ;  /* 0x0000000b02007986 */ /* 0x0009e4000c10190c */
.L_x_1349:
[----:B------:R-:W3:Y:S02]  /*39a0*/  LDCU.64 UR16, c[0x0][0x398] ;  /* 0x00007300ff1077ac */ /* 0x000ee40008000a00 */
[----:B---3--:R-:W-:-:S04]  /*39b0*/  IADD3 R23, PT, PT, -R10, UR16, RZ ;  /* 0x000000100a177c10 */ /* 0x008fc8000fffe1ff */
[----:B------:R-:W-:-:S04]  /*39c0*/  ISETP.NE.AND P0, PT, R23, RZ, PT ;  /* 0x000000ff1700720c */ /* 0x000fc80003f05270 */
[----:B------:R-:W-:-:S13]  /*39d0*/  ISETP.GE.U32.OR P0, PT, R10, UR17, !P0 ;  /* 0x000000110a007c0c */ /* 0x000fda000c706470 */
[----:B------:R-:W-:Y:S05]  /*39e0*/  @P0 BRA `(.L_x_1369) ;  /* 0x0000001000300947 */ /* 0x000fea0003800000 */
[----:B------:R-:W-:Y:S01]  /*39f0*/  MOV R0, R10 ;  /* 0x0000000a00007202 */ /* 0x000fe20000000f00 */
[----:B--2---:R-:W-:Y:S02]  /*3a00*/  ULOP3.LUT UR10, UR14, 0xfffffff8, URZ, 0xc0, !UPT ;  /* 0xfffffff80e0a7892 */ /* 0x004fe4000f8ec0ff */
[----:B------:R-:W-:Y:S02]  /*3a10*/  ULOP3.LUT UR8, UR8, 0x3, URZ, 0xc0, !UPT ;  /* 0x0000000308087892 */ /* 0x000fe4000f8ec0ff */
[----:B------:R-:W-:-:S12]  /*3a20*/  ULOP3.LUT UR16, UR6, 0x1, URZ, 0xc0, !UPT ;  /* 0x0000000106107892 */ /* 0x000fd8000f8ec0ff */
.L_x_1378:
[----:B------:R-:W-:Y:S01]  /*3a30*/  UISETP.GE.U32.AND UP0, UPT, UR9, 0x7, UPT ;  /* 0x000000070900788c */ /* 0x000fe2000bf06070 */
[----:B----4-:R-:W-:Y:S01]  /*3a40*/  HFMA2 R11, -RZ, RZ, 0, 0 ;  /* 0x00000000ff0b7431 */ /* 0x010fe200000001ff */
[----:B012---:R-:W-:-:S07]  /*3a50*/  MOV R15, RZ ;  /* 0x000000ff000f7202 */ /* 0x007fce0000000f00 */
[----:B---3--:R-:W-:Y:S05]  /*3a60*/  BRA.U !UP0, `(.L_x_1370) ;  /* 0x0000000108cc7547 */ /* 0x008fea000b800000 */
[----:B------:R-:W-:Y:S01]  /*3a70*/  MOV R11, RZ ;  /* 0x000000ff000b7202 */ /* 0x000fe20000000f00 */
[----:B------:R-:W0:Y:S01]  /*3a80*/  LDCU UR4, c[0x0][0x39c] ;  /* 0x00007380ff0477ac */ /* 0x000e220008000800 */
[----:B------:R-:W-:-:S07]  /*3a90*/  MOV R25, RZ ;  /* 0x000000ff00197202 */ /* 0x000fce0000000f00 */
.L_x_1371:
[----:B------:R-:W1:Y:S01]  /*3aa0*/  LDC.64 R12, c[0x0][0x388] ;  /* 0x0000e200ff0c7b82 */ /* 0x000e620000000a00 */
[----:B------:R-:W-:-:S05]  /*3ab0*/  IADD3 R15, PT, PT, R25, R10, RZ ;  /* 0x0000000a190f7210 */ /* 0x000fca0007ffe0ff */
[----:B0-----:R-:W-:Y:S02]  /*3ac0*/  IMAD R15, R15, UR4, R0 ;  /* 0x000000040f0f7c24 */ /* 0x001fe4000f8e0200 */
[----:B------:R-:W0:Y:S03]  /*3ad0*/  LDC.64 R2, c[0x0][0x390] ;  /* 0x0000e400ff027b82 */ /* 0x000e260000000a00 */
[----:B------:R-:W-:-:S04]  /*3ae0*/  IADD3 R19, PT, PT, R15, UR4, RZ ;  /* 0x000000040f137c10 */ /* 0x000fc8000fffe0ff */
[----:B------:R-:W-:Y:S01]  /*3af0*/  IADD3 R21, PT, PT, R19, UR4, RZ ;  /* 0x0000000413157c10 */ /* 0x000fe2000fffe0ff */
[----:B-1----:R-:W-:-:S03]  /*3b00*/  IMAD.WIDE.U32 R16, R15, 0x4, R12 ;  /* 0x000000040f107825 */ /* 0x002fc600078e000c */
[----:B------:R-:W-:Y:S01]  /*3b10*/  IADD3 R15, PT, PT, R21, UR4, RZ ;  /* 0x00000004150f7c10 */ /* 0x000fe2000fffe0ff */
[----:B------:R-:W-:Y:S01]  /*3b20*/  IMAD.WIDE.U32 R18, R19, 0x4, R12 ;  /* 0x0000000413127825 */ /* 0x000fe200078e000c */
[----:B------:R1:W2:Y:S03]  /*3b30*/  LDG.E R22, desc[UR12][R16.64] ;  /* 0x0000000c10167981 */ /* 0x0002a6000c1e1900 */
[----:B0-----:R-:W-:Y:S01]  /*3b40*/  IMAD.WIDE.U32 R2, R25, 0x4, R2 ;  /* 0x0000000419027825 */ /* 0x001fe200078e0002 */
[----:B------:R-:W-:Y:S01]  /*3b50*/  IADD3 R31, PT, PT, R15, UR4, RZ ;  /* 0x000000040f1f7c10 */ /* 0x000fe2000fffe0ff */
[----:B------:R0:W3:Y:S04]  /*3b60*/  LDG.E R27, desc[UR12][R18.64] ;  /* 0x0000000c121b7981 */ /* 0x0000e8000c1e1900 */
[----:B------:R-:W2:Y:S01]  /*3b70*/  LDG.E R24, desc[UR12][R2.64] ;  /* 0x0000000c02187981 */ /* 0x000ea2000c1e1900 */
[----:B------:R-:W-:-:S03]  /*3b80*/  IMAD.WIDE.U32 R20, R21, 0x4, R12 ;  /* 0x0000000415147825 */ /* 0x000fc600078e000c */
[----:B------:R-:W3:Y:S01]  /*3b90*/  LDG.E R26, desc[UR12][R2.64+0x4] ;  /* 0x0000040c021a7981 */ /* 0x000ee2000c1e1900 */
[--C-:B------:R-:W-:Y:S01]  /*3ba0*/  IMAD.WIDE.U32 R14, R15, 0x4, R12.reuse ;  /* 0x000000040f0e7825 */ /* 0x100fe200078e000c */
[C---:B------:R-:W-:Y:S02]  /*3bb0*/  IADD3 R33, PT, PT, R31.reuse, UR4, RZ ;  /* 0x000000041f217c10 */ /* 0x040fe4000fffe0ff */
[----:B------:R4:W5:Y:S01]  /*3bc0*/  LDG.E R29, desc[UR12][R20.64] ;  /* 0x0000000c141d7981 */ /* 0x000962000c1e1900 */
[----:B-1----:R-:W-:-:S03]  /*3bd0*/  IMAD.WIDE.U32 R16, R31, 0x4, R12 ;  /* 0x000000041f107825 */ /* 0x002fc600078e000c */
[----:B------:R-:W5:Y:S01]  /*3be0*/  LDG.E R28, desc[UR12][R2.64+0x8] ;  /* 0x0000080c021c7981 */ /* 0x000f62000c1e1900 */
[----:B------:R-:W-:-:S03]  /*3bf0*/  VIADD R35, R33, UR4 ;  /* 0x0000000421237c36 */ /* 0x000fc60008000000 */
[----:B------:R-:W5:Y:S01]  /*3c00*/  LDG.E R15, desc[UR12][R14.64] ;  /* 0x0000000c0e0f7981 */ /* 0x000f62000c1e1900 */
[----:B0-----:R-:W-:-:S03]  /*3c10*/  IMAD.WIDE.U32 R18, R33, 0x4, R12 ;  /* 0x0000000421127825 */ /* 0x001fc600078e000c */
[----:B------:R-:W5:Y:S01]  /*3c20*/  LDG.E R30, desc[UR12][R2.64+0xc] ;  /* 0x00000c0c021e7981 */ /* 0x000f62000c1e1900 */
[C---:B------:R-:W-:Y:S01]  /*3c30*/  IADD3 R33, PT, PT, R35.reuse, UR4, RZ ;  /* 0x0000000423217c10 */ /* 0x040fe2000fffe0ff */
[--C-:B----4-:R-:W-:Y:S02]  /*3c40*/  IMAD.WIDE.U32 R20, R35, 0x4, R12.reuse ;  /* 0x0000000423147825 */ /* 0x110fe400078e000c */
[----:B------:R-:W4:Y:S04]  /*3c50*/  LDG.E R16, desc[UR12][R16.64] ;  /* 0x0000000c10107981 */ /* 0x000f28000c1e1900 */
[----:B------:R-:W4:Y:S01]  /*3c60*/  LDG.E R31, desc[UR12][R2.64+0x10] ;  /* 0x0000100c021f7981 */ /* 0x000f22000c1e1900 */
[----:B------:R-:W-:-:S03]  /*3c70*/  IMAD.WIDE.U32 R12, R33, 0x4, R12 ;  /* 0x00000004210c7825 */ /* 0x000fc600078e000c */
[----:B------:R-:W4:Y:S04]  /*3c80*/  LDG.E R19, desc[UR12][R18.64] ;  /* 0x0000000c12137981 */ /* 0x000f28000c1e1900 */
[----:B------:R-:W4:Y:S04]  /*3c90*/  LDG.E R32, desc[UR12][R2.64+0x14] ;  /* 0x0000140c02207981 */ /* 0x000f28000c1e1900 */
[----:B------:R-:W4:Y:S04]  /*3ca0*/  LDG.E R20, desc[UR12][R20.64] ;  /* 0x0000000c14147981 */ /* 0x000f28000c1e1900 */
[----:B------:R-:W4:Y:S04]  /*3cb0*/  LDG.E R14, desc[UR12][R2.64+0x18] ;  /* 0x0000180c020e7981 */ /* 0x000f28000c1e1900 */
[----:B------:R-:W4:Y:S04]  /*3cc0*/  LDG.E R12, desc[UR12][R12.64] ;  /* 0x0000000c0c0c7981 */ /* 0x000f28000c1e1900 */
[----:B------:R-:W4:Y:S01]  /*3cd0*/  LDG.E R33, desc[UR12][R2.64+0x1c] ;  /* 0x00001c0c02217981 */ /* 0x000f22000c1e1900 */
[----:B------:R-:W-:-:S04]  /*3ce0*/  IADD3 R25, PT, PT, R25, 0x8, RZ ;  /* 0x0000000819197810 */ /* 0x000fc80007ffe0ff */
[----:B------:R-:W-:Y:S01]  /*3cf0*/  ISETP.NE.AND P0, PT, R25, UR10, PT ;  /* 0x0000000a19007c0c */ /* 0x000fe2000bf05270 */
[----:B--2---:R-:W-:-:S04]  /*3d00*/  FFMA R11, R24, R22, R11 ;  /* 0x00000016180b7223 */ /* 0x004fc8000000000b */
[----:B---3--:R-:W-:-:S04]  /*3d10*/  FFMA R11, R26, R27, R11 ;  /* 0x0000001b1a0b7223 */ /* 0x008fc8000000000b */
[----:B-----5:R-:W-:-:S04]  /*3d20*/  FFMA R11, R28, R29, R11 ;  /* 0x0000001d1c0b7223 */ /* 0x020fc8000000000b */
[----:B------:R-:W-:-:S04]  /*3d30*/  FFMA R30, R30, R15, R11 ;  /* 0x0000000f1e1e7223 */ /* 0x000fc8000000000b */
[----:B----4-:R-:W-:-:S04]  /*3d40*/  FFMA R31, R31, R16, R30 ;  /* 0x000000101f1f7223 */ /* 0x010fc8000000001e */
[----:B------:R-:W-:-:S04]  /*3d50*/  FFMA R19, R32, R19, R31 ;  /* 0x0000001320137223 */ /* 0x000fc8000000001f */
[----:B------:R-:W-:-:S04]  /*3d60*/  FFMA R14, R14, R20, R19 ;  /* 0x000000140e0e7223 */ /* 0x000fc80000000013 */
[----:B------:R-:W-:Y:S01]  /*3d70*/  FFMA R11, R33, R12, R14 ;  /* 0x0000000c210b7223 */ /* 0x000fe2000000000e */
[----:B------:R-:W-:Y:S06]  /*3d80*/  @P0 BRA `(.L_x_1371) ;  /* 0xfffffffc00440947 */ /* 0x000fec000383ffff */
[----:B------:R-:W-:-:S07]  /*3d90*/  MOV R15, UR10 ;  /* 0x0000000a000f7c02 */ /* 0x000fce0008000f00 */
.L_x_1370:
[----:B------:R-:W-:-:S09]  /*3da0*/  ULOP3.LUT UP1, URZ, UR14, 0x7, URZ, 0xc0, !UPT ;  /* 0x000000070eff7892 */ /* 0x000fd2000f82c0ff */
[----:B------:R-:W-:Y:S05]  /*3db0*/  BRA.U !UP1, `(.L_x_1372) ;  /* 0x0000000109f07547 */ /* 0x000fea000b800000 */
[----:B------:R-:W-:Y:S02]  /*3dc0*/  UISETP.GE.U32.AND UP2, UPT, UR15, 0x3, UPT ;  /* 0x000000030f00788c */ /* 0x000fe4000bf46070 */
[----:B------:R-:W-:-:S07]  /*3dd0*/  UISETP.NE.AND UP3, UPT, UR8, URZ, UPT ;  /* 0x000000ff0800728c */ /* 0x000fce000bf65270 */
[----:B------:R-:W-:Y:S05]  /*3de0*/  BRA.U !UP2, `(.L_x_1373) ;  /* 0x000000010a687547 */ /* 0x000fea000b800000 */
[----:B------:R-:W0:Y:S01]  /*3df0*/  LDCU UR4, c[0x0][0x39c] ;  /* 0x00007380ff0477ac */ /* 0x000e220008000800 */
[----:B------:R-:W1:Y:S01]  /*3e00*/  LDC.64 R2, c[0x0][0x388] ;  /* 0x0000e200ff027b82 */ /* 0x000e620000000a00 */
[----:B------:R-:W-:-:S07]  /*3e10*/  IADD3 R17, PT, PT, R15, R10, RZ ;  /* 0x0000000a0f117210 */ /* 0x000fce0007ffe0ff */
[----:B------:R-:W2:Y:S01]  /*3e20*/  LDC.64 R12, c[0x0][0x390] ;  /* 0x0000e400ff0c7b82 */ /* 0x000ea20000000a00 */
[----:B0-----:R-:W-:-:S05]  /*3e30*/  IMAD R17, R17, UR4, R0 ;  /* 0x0000000411117c24 */ /* 0x001fca000f8e0200 */
[C---:B------:R-:W-:Y:S01]  /*3e40*/  IADD3 R19, PT, PT, R17.reuse, UR4, RZ ;  /* 0x0000000411137c10 */ /* 0x040fe2000fffe0ff */
[----:B-1----:R-:W-:-:S03]  /*3e50*/  IMAD.WIDE.U32 R20, R17, 0x4, R2 ;  /* 0x0000000411147825 */ /* 0x002fc600078e0002 */
[C---:B------:R-:W-:Y:S01]  /*3e60*/  IADD3 R17, PT, PT, R19.reuse, UR4, RZ ;  /* 0x0000000413117c10 */ /* 0x040fe2000fffe0ff */
[----:B------:R-:W-:Y:S02]  /*3e70*/  IMAD.WIDE.U32 R18, R19, 0x4, R2 ;  /* 0x0000000413127825 */ /* 0x000fe400078e0002 */
[----:B------:R-:W3:Y:S02]  /*3e80*/  LDG.E R20, desc[UR12][R20.64] ;  /* 0x0000000c14147981 */ /* 0x000ee4000c1e1900 */
[----:B--2---:R-:W-:Y:S01]  /*3e90*/  IMAD.WIDE.U32 R12, R15, 0x4, R12 ;  /* 0x000000040f0c7825 */ /* 0x004fe200078e000c */
[C---:B------:R-:W-:Y:S01]  /*3ea0*/  IADD3 R27, PT, PT, R17.reuse, UR4, RZ ;  /* 0x00000004111b7c10 */ /* 0x040fe2000fffe0ff */
[----:B------:R-:W2:Y:S02]  /*3eb0*/  LDG.E R18, desc[UR12][R18.64] ;  /* 0x0000000c12127981 */ /* 0x000ea4000c1e1900 */
[--C-:B------:R-:W-:Y:S02]  /*3ec0*/  IMAD.WIDE.U32 R16, R17, 0x4, R2.reuse ;  /* 0x0000000411107825 */ /* 0x100fe400078e0002 */
[----:B------:R-:W3:Y:S02]  /*3ed0*/  LDG.E R14, desc[UR12][R12.64] ;  /* 0x0000000c0c0e7981 */ /* 0x000ee4000c1e1900 */
[----:B------:R-:W-:-:S02]  /*3ee0*/  IMAD.WIDE.U32 R2, R27, 0x4, R2 ;  /* 0x000000041b027825 */ /* 0x000fc400078e0002 */
[----:B------:R-:W2:Y:S04]  /*3ef0*/  LDG.E R25, desc[UR12][R12.64+0x4] ;  /* 0x0000040c0c197981 */ /* 0x000ea8000c1e1900 */
[----:B------:R-:W4:Y:S04]  /*3f00*/  LDG.E R16, desc[UR12][R16.64] ;  /* 0x0000000c10107981 */ /* 0x000f28000c1e1900 */
[----:B------:R-:W4:Y:S04]  /*3f10*/  LDG.E R27, desc[UR12][R12.64+0x8] ;  /* 0x0000080c0c1b7981 */ /* 0x000f28000c1e1900 */
[----:B------:R-:W5:Y:S04]  /*3f20*/  LDG.E R2, desc[UR12][R2.64] ;  /* 0x0000000c02027981 */ /* 0x000f68000c1e1900 */
[----:B------:R-:W5:Y:S01]  /*3f30*/  LDG.E R29, desc[UR12][R12.64+0xc] ;  /* 0x00000c0c0c1d7981 */ /* 0x000f62000c1e1900 */
[----:B------:R-:W-:Y:S01]  /*3f40*/  IADD3 R15, PT, PT, R15, 0x4, RZ ;  /* 0x000000040f0f7810 */ /* 0x000fe20007ffe0ff */
[----:B---3--:R-:W-:-:S04]  /*3f50*/  FFMA R14, R14, R20, R11 ;  /* 0x000000140e0e7223 */ /* 0x008fc8000000000b */
[----:B--2---:R-:W-:-:S04]  /*3f60*/  FFMA R14, R25, R18, R14 ;  /* 0x00000012190e7223 */ /* 0x004fc8000000000e */
[----:B----4-:R-:W-:-:S04]  /*3f70*/  FFMA R14, R27, R16, R14 ;  /* 0x000000101b0e7223 */ /* 0x010fc8000000000e */
[----:B-----5:R-:W-:-:S07]  /*3f80*/  FFMA R11, R29, R2, R14 ;  /* 0x000000021d0b7223 */ /* 0x020fce000000000e */
.L_x_1373:
[----:B------:R-:W-:Y:S05]  /*3f90*/  BRA.U !UP3, `(.L_x_1372) ;  /* 0x000000010b787547 */ /* 0x000fea000b800000 */
[----:B------:R-:W-:Y:S01]  /*3fa0*/  ULOP3.LUT UR4, UR6, 0x3, URZ, 0xc0, !UPT ;  /* 0x0000000306047892 */ /* 0x000fe2000f8ec0ff */
[----:B------:R-:W-:-:S03]  /*3fb0*/  ISETP.NE.AND P0, PT, RZ, UR16, PT ;  /* 0x00000010ff007c0c */ /* 0x000fc6000bf05270 */
[----:B------:R-:W-:-:S06]  /*3fc0*/  UISETP.NE.AND UP2, UPT, UR4, 0x1, UPT ;  /* 0x000000010400788c */ /* 0x000fcc000bf45270 */
[----:B------:R-:W-:-:S04]  /*3fd0*/  PLOP3.LUT P2, PT, PT, PT, UP2, 0x80, 0x8 ;  /* 0x000000000008781c */ /* 0x000fc80003f4f028 */
[----:B------:R-:W0:Y:S08]  /*3fe0*/  @P0 LDC R22, c[0x0][0x39c] ;  /* 0x0000e700ff160b82 */ /* 0x000e300000000800 */
[----:B------:R-:W1:Y:S01]  /*3ff0*/  @P0 LDC.64 R16, c[0x0][0x390] ;  /* 0x0000e400ff100b82 */ /* 0x000e620000000a00 */
[----:B------:R-:W-:-:S07]  /*4000*/  @P2 IADD3 R21, PT, PT, R15, R10, RZ ;  /* 0x0000000a0f152210 */ /* 0x000fce0007ffe0ff */
[----:B------:R-:W2:Y:S08]  /*4010*/  @P2 LDC R14, c[0x0][0x39c] ;  /* 0x0000e700ff0e2b82 */ /* 0x000eb00000000800 */
[----:B------:R-:W3:Y:S08]  /*4020*/  @P2 LDC.64 R12, c[0x0][0x390] ;  /* 0x0000e400ff0c2b82 */ /* 0x000ef00000000a00 */
[----:B------:R-:W4:Y:S08]  /*4030*/  @P2 LDC.64 R18, c[0x0][0x388] ;  /* 0x0000e200ff122b82 */ /* 0x000f300000000a00 */
[----:B------:R-:W5:Y:S01]  /*4040*/  @P0 LDC.64 R2, c[0x0][0x388] ;  /* 0x0000e200ff020b82 */ /* 0x000f620000000a00 */
[----:B--2---:R-:W-:-:S05]  /*4050*/  @P2 IMAD R21, R21, R14, R0 ;  /* 0x0000000e15152224 */ /* 0x004fca00078e0200 */
[----:B------:R-:W-:Y:S01]  /*4060*/  @P2 IADD3 R27, PT, PT, R21, R14, RZ ;  /* 0x0000000e151b2210 */ /* 0x000fe20007ffe0ff */
[C---:B---3--:R-:W-:Y:S01]  /*4070*/  @P2 IMAD.WIDE.U32 R12, R15.reuse, 0x4, R12 ;  /* 0x000000040f0c2825 */ /* 0x048fe200078e000c */
[----:B------:R-:W-:-:S04]  /*4080*/  @P2 IADD3 R15, PT, PT, R15, 0x2, RZ ;  /* 0x000000020f0f2810 */ /* 0x000fc80007ffe0ff */
[----:B------:R-:W-:Y:S01]  /*4090*/  @P0 IADD3 R25, PT, PT, R15, R10, RZ ;  /* 0x0000000a0f190210 */ /* 0x000fe20007ffe0ff */
[----:B------:R-:W2:Y:S01]  /*40a0*/  @P2 LDG.E R14, desc[UR12][R12.64] ;  /* 0x0000000c0c0e2981 */ /* 0x000ea2000c1e1900 */
[----:B----4-:R-:W-:-:S04]  /*40b0*/  @P2 IMAD.WIDE.U32 R20, R21, 0x4, R18 ;  /* 0x0000000415142825 */ /* 0x010fc800078e0012 */
[----:B------:R-:W-:Y:S02]  /*40c0*/  @P2 IMAD.WIDE.U32 R18, R27, 0x4, R18 ;  /* 0x000000041b122825 */ /* 0x000fe400078e0012 */
[----:B------:R-:W2:Y:S02]  /*40d0*/  @P2 LDG.E R20, desc[UR12][R20.64] ;  /* 0x0000000c14142981 */ /* 0x000ea4000c1e1900 */
[----:B0-----:R-:W-:Y:S02]  /*40e0*/  @P0 IMAD R25, R25, R22, R0 ;  /* 0x0000001619190224 */ /* 0x001fe400078e0200 */
[----:B-1----:R-:W-:Y:S01]  /*40f0*/  @P0 IMAD.WIDE.U32 R16, R15, 0x4, R16 ;  /* 0x000000040f100825 */ /* 0x002fe200078e0010 */
[----:B------:R-:W3:Y:S03]  /*4100*/  @P2 LDG.E R18, desc[UR12][R18.64] ;  /* 0x0000000c12122981 */ /* 0x000ee6000c1e1900 */
[----:B-----5:R-:W-:Y:S01]  /*4110*/  @P0 IMAD.WIDE.U32 R2, R25, 0x4, R2 ;  /* 0x0000000419020825 */ /* 0x020fe200078e0002 */
[----:B------:R-:W3:Y:S04]  /*4120*/  @P2 LDG.E R15, desc[UR12][R12.64+0x4] ;  /* 0x0000040c0c0f2981 */ /* 0x000ee8000c1e1900 */
[----:B------:R-:W4:Y:S04]  /*4130*/  @P0 LDG.E R16, desc[UR12][R16.64] ;  /* 0x0000000c10100981 */ /* 0x000f28000c1e1900 */
[----:B------:R-:W4:Y:S01]  /*4140*/  @P0 LDG.E R2, desc[UR12][R2.64] ;  /* 0x0000000c02020981 */ /* 0x000f22000c1e1900 */
[----:B--2---:R-:W-:-:S04]  /*4150*/  @P2 FFMA R14, R14, R20, R11 ;  /* 0x000000140e0e2223 */ /* 0x004fc8000000000b */
[----:B---3--:R-:W-:-:S04]  /*4160*/  @P2 FFMA R11, R15, R18, R14 ;  /* 0x000000120f0b2223 */ /* 0x008fc8000000000e */
[----:B----4-:R-:W-:-:S07]  /*4170*/  @P0 FFMA R11, R16, R2, R11 ;  /* 0x00000002100b0223 */ /* 0x010fce000000000b */
.L_x_1372:
[----:B------:R-:W-:Y:S01]  /*4180*/  HFMA2 R3, -RZ, RZ, 0, 0 ;  /* 0x00000000ff037431 */ /* 0x000fe200000001ff */
[----:B------:R-:W-:Y:S06]  /*4190*/  BRA.U !UP0, `(.L_x_1374) ;  /* 0x0000000508087547 */ /* 0x000fec000b800000 */
[----:B------:R-:W-:Y:S01]  /*41a0*/  MOV R15, RZ ;  /* 0x000000ff000f7202 */ /* 0x000fe20000000f00 */
[----:B------:R-:W0:Y:S06]  /*41b0*/  LDCU UR4, c[0x0][0x39c] ;  /* 0x00007380ff0477ac */ /* 0x000e2c0008000800 */
.L_x_1375:
[----:B-1----:R-:W1:Y:S01]  /*41c0*/  LDC.64 R2, c[0x0][0x390] ;  /* 0x0000e400ff027b82 */ /* 0x002e620000000a00 */
[----:B------:R-:W-:-:S05]  /*41d0*/  IADD3 R17, PT, PT, R15, R10, RZ ;  /* 0x0000000a0f117210 */ /* 0x000fca0007ffe0ff */
[----:B0-----:R-:W-:Y:S02]  /*41e0*/  IMAD R19, R17, UR4, R0 ;  /* 0x0000000411137c24 */ /* 0x001fe4000f8e0200 */
[----:B------:R-:W0:Y:S01]  /*41f0*/  LDC.64 R12, c[0x0][0x388] ;  /* 0x0000e200ff0c7b82 */ /* 0x000e220000000a00 */
[----:B-1----:R-:W-:-:S05]  /*4200*/  IMAD.WIDE.U32 R2, R15, 0x4, R2 ;  /* 0x000000040f027825 */ /* 0x002fca00078e0002 */
[----:B------:R-:W2:Y:S01]  /*4210*/  LDG.E R14, desc[UR12][R2.64] ;  /* 0x0000000c020e7981 */ /* 0x000ea2000c1e1900 */
[----:B0-----:R-:W-:-:S05]  /*4220*/  IMAD.WIDE.U32 R16, R19, 0x4, R12 ;  /* 0x0000000413107825 */ /* 0x001fca00078e000c */
[----:B------:R-:W3:Y:S01]  /*4230*/  LDG.E R21, desc[UR12][R16.64] ;  /* 0x0000000c10157981 */ /* 0x000ee2000c1e1900 */
[----:B------:R-:W-:-:S05]  /*4240*/  IADD3 R27, PT, PT, R19, UR4, RZ ;  /* 0x00000004131b7c10 */ /* 0x000fca000fffe0ff */
[----:B------:R-:W-:-:S04]  /*4250*/  IMAD.WIDE.U32 R18, R27, 0x4, R12 ;  /* 0x000000041b127825 */ /* 0x000fc800078e000c */
[----:B--2---:R-:W-:-:S04]  /*4260*/  FADD R14, R14, R14 ;  /* 0x0000000e0e0e7221 */ /* 0x004fc80000000000 */
[----:B---3--:R-:W-:-:S05]  /*4270*/  FFMA R25, R14, -R11, R21 ;  /* 0x8000000b0e197223 */ /* 0x008fca0000000015 */
[----:B------:R0:W-:Y:S04]  /*4280*/  STG.E desc[UR12][R16.64], R25 ;  /* 0x0000001910007986 */ /* 0x0001e8000c10190c */
[----:B------:R-:W2:Y:S04]  /*4290*/  LDG.E R14, desc[UR12][R2.64+0x4] ;  /* 0x0000040c020e7981 */ /* 0x000ea8000c1e1900 */
[----:B------:R-:W3:Y:S01]  /*42a0*/  LDG.E R21, desc[UR12][R18.64] ;  /* 0x0000000c12157981 */ /* 0x000ee2000c1e1900 */
[----:B------:R-:W-:Y:S01]  /*42b0*/  IADD3 R29, PT, PT, R27, UR4, RZ ;  /* 0x000000041b1d7c10 */ /* 0x000fe2000fffe0ff */
[----:B--2---:R-:W-:-:S04]  /*42c0*/  FADD R14, R14, R14 ;  /* 0x0000000e0e0e7221 */ /* 0x004fc80000000000 */
[----:B---3--:R-:W-:Y:S01]  /*42d0*/  FFMA R27, R14, -R11, R21 ;  /* 0x8000000b0e1b7223 */ /* 0x008fe20000000015 */
[----:B------:R-:W-:-:S04]  /*42e0*/  IMAD.WIDE.U32 R20, R29, 0x4, R12 ;  /* 0x000000041d147825 */ /* 0x000fc800078e000c */
[----:B------:R1:W-:Y:S04]  /*42f0*/  STG.E desc[UR12][R18.64], R27 ;  /* 0x0000001b12007986 */ /* 0x0003e8000c10190c */
[----:B------:R-:W2:Y:S04]  /*4300*/  LDG.E R14, desc[UR12][R2.64+0x8] ;  /* 0x0000080c020e7981 */ /* 0x000ea8000c1e1900 */
[----:B------:R-:W3:Y:S01]  /*4310*/  LDG.E R31, desc[UR12][R20.64] ;  /* 0x0000000c141f7981 */ /* 0x000ee2000c1e1900 */
[----:B------:R-:W-:-:S05]  /*4320*/  IADD3 R29, PT, PT, R29, UR4, RZ ;  /* 0x000000041d1d7c10 */ /* 0x000fca000fffe0ff */
[----:B0-----:R-:W-:-:S04]  /*4330*/  IMAD.WIDE.U32 R16, R29, 0x4, R12 ;  /* 0x000000041d107825 */ /* 0x001fc800078e000c */
[----:B--2---:R-:W-:-:S04]  /*4340*/  FADD R14, R14, R14 ;  /* 0x0000000e0e0e7221 */ /* 0x004fc80000000000 */
[----:B---3--:R-:W-:-:S05]  /*4350*/  FFMA R31, R14, -R11, R31 ;  /* 0x8000000b0e1f7223 */ /* 0x008fca000000001f */
[----:B------:R0:W-:Y:S04]  /*4360*/  STG.E desc[UR12][R20.64], R31 ;  /* 0x0000001f14007986 */ /* 0x0001e8000c10190c */
[----:B------:R-:W2:Y:S04]  /*4370*/  LDG.E R14, desc[UR12][R2.64+0xc] ;  /* 0x00000c0c020e7981 */ /* 0x000ea8000c1e1900 */
[----:B------:R-:W3:Y:S01]  /*4380*/  LDG.E R25, desc[UR12][R16.64] ;  /* 0x0000000c10197981 */ /* 0x000ee2000c1e1900 */
[----:B------:R-:W-:-:S05]  /*4390*/  IADD3 R29, PT, PT, R29, UR4, RZ ;  /* 0x000000041d1d7c10 */ /* 0x000fca000fffe0ff */
[----:B-1----:R-:W-:-:S04]  /*43a0*/  IMAD.WIDE.U32 R18, R29, 0x4, R12 ;  /* 0x000000041d127825 */ /* 0x002fc800078e000c */
[----:B--2---:R-:W-:-:S04]  /*43b0*/  FADD R14, R14, R14 ;  /* 0x0000000e0e0e7221 */ /* 0x004fc80000000000 */
[----:B---3--:R-:W-:-:S05]  /*43c0*/  FFMA R25, R14, -R11, R25 ;  /* 0x8000000b0e197223 */ /* 0x008fca0000000019 */
        /* <DEDUP_REMOVED lines=17> */
[----:B------:R-:W-:-:S04]  /*44e0*/  VIADD R29, R29, UR4 ;  /* 0x000000041d1d7c36 */ /* 0x000fc80008000000 */
[----:B------:R-:W-:-:S04]  /*44f0*/  IMAD.WIDE.U32 R12, R29, 0x4, R12 ;  /* 0x000000041d0c7825 */ /* 0x000fc800078e000c */
[----:B--2---:R-:W-:-:S04]  /*4500*/  FADD R14, R14, R14 ;  /* 0x0000000e0e0e7221 */ /* 0x004fc80000000000 */
[----:B---3--:R-:W-:-:S05]  /*4510*/  FFMA R25, R14, -R11, R25 ;  /* 0x8000000b0e197223 */ /* 0x008fca0000000019 */
[----:B------:R1:W-:Y:S04]  /*4520*/  STG.E desc[UR12][R16.64], R25 ;  /* 0x0000001910007986 */ /* 0x0003e8000c10190c */
[----:B------:R-:W2:Y:S04]  /*4530*/  LDG.E R14, desc[UR12][R2.64+0x1c] ;  /* 0x00001c0c020e7981 */ /* 0x000ea8000c1e1900 */
[----:B0-----:R-:W3:Y:S01]  /*4540*/  LDG.E R19, desc[UR12][R12.64] ;  /* 0x0000000c0c137981 */ /* 0x001ee2000c1e1900 */
[----:B------:R-:W-:-:S04]  /*4550*/  IADD3 R15, PT, PT, R15, 0x8, RZ ;  /* 0x000000080f0f7810 */ /* 0x000fc80007ffe0ff */
[----:B------:R-:W-:Y:S01]  /*4560*/  ISETP.NE.AND P0, PT, R15, UR10, PT ;  /* 0x0000000a0f007c0c */ /* 0x000fe2000bf05270 */
[----:B--2---:R-:W-:-:S04]  /*4570*/  FADD R14, R14, R14 ;  /* 0x0000000e0e0e7221 */ /* 0x004fc80000000000 */
[----:B---3--:R-:W-:-:S05]  /*4580*/  FFMA R19, R14, -R11, R19 ;  /* 0x8000000b0e137223 */ /* 0x008fca0000000013 */
[----:B------:R1:W-:Y:S03]  /*4590*/  STG.E desc[UR12][R12.64], R19 ;  /* 0x000000130c007986 */ /* 0x0003e6000c10190c */
[----:B------:R-:W-:Y:S05]  /*45a0*/  @P0 BRA `(.L_x_1375) ;  /* 0xfffffffc00040947 */ /* 0x000fea000383ffff */
[----:B------:R-:W-:-:S07]  /*45b0*/  MOV R3, UR10 ;  /* 0x0000000a00037c02 */ /* 0x000fce0008000f00 */
.L_x_1374:
[----:B------:R-:W-:Y:S05]  /*45c0*/  BRA.U !UP1, `(.L_x_1376) ;  /* 0x0000000509287547 */ /* 0x000fea000b800000 */
[----:B------:R-:W-:Y:S02]  /*45d0*/  UISETP.GE.U32.AND UP0, UPT, UR15, 0x3, UPT ;  /* 0x000000030f00788c */ /* 0x000fe4000bf06070 */
[----:B------:R-:W-:-:S07]  /*45e0*/  UISETP.NE.AND UP1, UPT, UR8, URZ, UPT ;  /* 0x000000ff0800728c */ /* 0x000fce000bf25270 */
[----:B------:R-:W-:Y:S05]  /*45f0*/  BRA.U !UP0, `(.L_x_1377) ;  /* 0x0000000108887547 */ /* 0x000fea000b800000 */
[----:B-1----:R-:W0:Y:S01]  /*4600*/  LDC.64 R12, c[0x0][0x390] ;  /* 0x0000e400ff0c7b82 */ /* 0x002e220000000a00 */
[----:B------:R-:W1:Y:S01]  /*4610*/  LDCU UR4, c[0x0][0x39c] ;  /* 0x00007380ff0477ac */ /* 0x000e620008000800 */
[----:B------:R-:W-:-:S06]  /*4620*/  IADD3 R17, PT, PT, R3, R10, RZ ;  /* 0x0000000a03117210 */ /* 0x000fcc0007ffe0ff */
[----:B------:R-:W2:Y:S01]  /*4630*/  LDC.64 R14, c[0x0][0x388] ;  /* 0x0000e200ff0e7b82 */ /* 0x000ea20000000a00 */
[----:B-1----:R-:W-:Y:S02]  /*4640*/  IMAD R19, R17, UR4, R0 ;  /* 0x0000000411137c24 */ /* 0x002fe4000f8e0200 */
[----:B0-----:R-:W-:-:S05]  /*4650*/  IMAD.WIDE.U32 R12, R3, 0x4, R12 ;  /* 0x00000004030c7825 */ /* 0x001fca00078e000c */
[----:B------:R-:W3:Y:S01]  /*4660*/  LDG.E R2, desc[UR12][R12.64] ;  /* 0x0000000c0c027981 */ /* 0x000ee2000c1e1900 */
[----:B--2---:R-:W-:-:S05]  /*4670*/  IMAD.WIDE.U32 R16, R19, 0x4, R14 ;  /* 0x0000000413107825 */ /* 0x004fca00078e000e */
[----:B------:R-:W2:Y:S01]  /*4680*/  LDG.E R21, desc[UR12][R16.64] ;  /* 0x0000000c10157981 */ /* 0x000ea2000c1e1900 */
[----:B------:R-:W-:-:S05]  /*4690*/  IADD3 R27, PT, PT, R19, UR4, RZ ;  /* 0x00000004131b7c10 */ /* 0x000fca000fffe0ff */
[----:B------:R-:W-:-:S04]  /*46a0*/  IMAD.WIDE.U32 R18, R27, 0x4, R14 ;  /* 0x000000041b127825 */ /* 0x000fc800078e000e */
[----:B---3--:R-:W-:-:S04]  /*46b0*/  FADD R2, R2, R2 ;  /* 0x0000000202027221 */ /* 0x008fc80000000000 */
[----:B--2---:R-:W-:-:S05]  /*46c0*/  FFMA R25, R2, -R11, R21 ;  /* 0x8000000b02197223 */ /* 0x004fca0000000015 */
        /* <DEDUP_REMOVED lines=8> */
[----:B------:R-:W3:Y:S04]  /*4750*/  LDG.E R2, desc[UR12][R12.64+0x8] ;  /* 0x0000080c0c027981 */ /* 0x000ee8000c1e1900 */
[----:B------:R-:W4:Y:S01]  /*4760*/  LDG.E R31, desc[UR12][R20.64] ;  /* 0x0000000c141f7981 */ /* 0x000f22000c1e1900 */
[----:B------:R-:W-:-:S05]  /*4770*/  IADD3 R29, PT, PT, R29, UR4, RZ ;  /* 0x000000041d1d7c10 */ /* 0x000fca000fffe0ff */
[----:B------:R-:W-:-:S04]  /*4780*/  IMAD.WIDE.U32 R14, R29, 0x4, R14 ;  /* 0x000000041d0e7825 */ /* 0x000fc800078e000e */
[----:B---3--:R-:W-:-:S04]  /*4790*/  FADD R2, R2, R2 ;  /* 0x0000000202027221 */ /* 0x008fc80000000000 */
[----:B----4-:R-:W-:-:S05]  /*47a0*/  FFMA R31, R2, -R11, R31 ;  /* 0x8000000b021f7223 */ /* 0x010fca000000001f */
[----:B------:R2:W-:Y:S04]  /*47b0*/  STG.E desc[UR12][R20.64], R31 ;  /* 0x0000001f14007986 */ /* 0x0005e8000c10190c */
[----:B------:R-:W3:Y:S04]  /*47c0*/  LDG.E R2, desc[UR12][R12.64+0xc] ;  /* 0x00000c0c0c027981 */ /* 0x000ee8000c1e1900 */
[----:B0-----:R-:W4:Y:S01]  /*47d0*/  LDG.E R17, desc[UR12][R14.64] ;  /* 0x0000000c0e117981 */ /* 0x001f22000c1e1900 */
[----:B------:R-:W-:Y:S01]  /*47e0*/  IADD3 R3, PT, PT, R3, 0x4, RZ ;  /* 0x0000000403037810 */ /* 0x000fe20007ffe0ff */
[----:B---3--:R-:W-:-:S04]  /*47f0*/  FADD R2, R2, R2 ;  /* 0x0000000202027221 */ /* 0x008fc80000000000 */
[----:B----4-:R-:W-:-:S05]  /*4800*/  FFMA R17, R2, -R11, R17 ;  /* 0x8000000b02117223 */ /* 0x010fca0000000011 */
[----:B------:R2:W-:Y:S02]  /*4810*/  STG.E desc[UR12][R14.64], R17 ;  /* 0x000000110e007986 */ /* 0x0005e4000c10190c */
.L_x_1377:
[----:B------:R-:W-:Y:S05]  /*4820*/  BRA.U !UP1, `(.L_x_1376) ;  /* 0x0000000109907547 */ /* 0x000fea000b800000 */
[----:B------:R-:W-:-:S04]  /*4830*/  ULOP3.LUT UR4, UR6, 0x3, URZ, 0xc0, !UPT ;  /* 0x0000000306047892 */ /* 0x000fc8000f8ec0ff */
[----:B------:R-:W-:-:S06]  /*4840*/  UISETP.NE.AND UP0, UPT, UR4, 0x1, UPT ;  /* 0x000000010400788c */ /* 0x000fcc000bf05270 */
[----:B------:R-:W-:-:S13]  /*4850*/  PLOP3.LUT P2, PT, PT, PT, UP0, 0x80, 0x8 ;  /* 0x000000000008781c */ /* 0x000fda0003f4f008 */
[----:B--2---:R-:W0:Y:S01]  /*4860*/  @P2 LDC R18, c[0x0][0x39c] ;  /* 0x0000e700ff122b82 */ /* 0x004e220000000800 */
[----:B-1----:R-:W-:-:S07]  /*4870*/  @P2 IADD3 R13, PT, PT, R3, R10, RZ ;  /* 0x0000000a030d2210 */ /* 0x002fce0007ffe0ff */
[----:B------:R-:W1:Y:S08]  /*4880*/  @P2 LDC.64 R14, c[0x0][0x390] ;  /* 0x0000e400ff0e2b82 */ /* 0x000e700000000a00 */
[----:B------:R-:W2:Y:S01]  /*4890*/  @P2 LDC.64 R16, c[0x0][0x388] ;  /* 0x0000e200ff102b82 */ /* 0x000ea20000000a00 */
[----:B0-----:R-:W-:Y:S02]  /*48a0*/  @P2 IMAD R21, R13, R18, R0 ;  /* 0x000000120d152224 */ /* 0x001fe400078e0200 */
[----:B-1----:R-:W-:-:S05]  /*48b0*/  @P2 IMAD.WIDE.U32 R14, R3, 0x4, R14 ;  /* 0x00000004030e2825 */ /* 0x002fca00078e000e */
[----:B------:R-:W3:Y:S01]  /*48c0*/  @P2 LDG.E R2, desc[UR12][R14.64] ;  /* 0x0000000c0e022981 */ /* 0x000ee2000c1e1900 */
[----:B--2---:R-:W-:-:S05]  /*48d0*/  @P2 IMAD.WIDE.U32 R12, R21, 0x4, R16 ;  /* 0x00000004150c2825 */ /* 0x004fca00078e0010 */
[----:B------:R-:W2:Y:S01]  /*48e0*/  @P2 LDG.E R19, desc[UR12][R12.64] ;  /* 0x0000000c0c132981 */ /* 0x000ea2000c1e1900 */
[----:B------:R-:W-:-:S05]  /*48f0*/  @P2 IADD3 R21, PT, PT, R21, R18, RZ ;  /* 0x0000001215152210 */ /* 0x000fca0007ffe0ff */
[----:B------:R-:W-:Y:S01]  /*4900*/  @P2 IMAD.WIDE.U32 R16, R21, 0x4, R16 ;  /* 0x0000000415102825 */ /* 0x000fe200078e0010 */
[----:B------:R-:W-:-:S13]  /*4910*/  ISETP.NE.AND P0, PT, RZ, UR16, PT ;  /* 0x00000010ff007c0c */ /* 0x000fda000bf05270 */
[----:B------:R-:W0:Y:S08]  /*4920*/  @P0 LDC.64 R20, c[0x0][0x390] ;  /* 0x0000e400ff140b82 */ /* 0x000e300000000a00 */
[----:B------:R-:W1:Y:S01]  /*4930*/  @P0 LDC R22, c[0x0][0x39c] ;  /* 0x0000e700ff160b82 */ /* 0x000e620000000800 */
[----:B---3--:R-:W-:-:S04]  /*4940*/  @P2 FADD R2, R2, R2 ;  /* 0x0000000202022221 */ /* 0x008fc80000000000 */
[----:B--2---:R-:W-:-:S03]  /*4950*/  @P2 FFMA R25, R2, -R11, R19 ;  /* 0x8000000b02192223 */ /* 0x004fc60000000013 */
[----:B------:R-:W2:Y:S02]  /*4960*/  @P0 LDC.64 R18, c[0x0][0x388] ;  /* 0x0000e200ff120b82 */ /* 0x000ea40000000a00 */
[----:B------:R3:W-:Y:S04]  /*4970*/  @P2 STG.E desc[UR12][R12.64], R25 ;  /* 0x000000190c002986 */ /* 0x0007e8000c10190c */
[----:B------:R-:W4:Y:S04]  /*4980*/  @P2 LDG.E R2, desc[UR12][R14.64+0x4] ;  /* 0x0000040c0e022981 */ /* 0x000f28000c1e1900 */
[----:B------:R-:W5:Y:S01]  /*4990*/  @P2 LDG.E R27, desc[UR12][R16.64] ;  /* 0x0000000c101b2981 */ /* 0x000f62000c1e1900 */
[----:B------:R-:W-:-:S04]  /*49a0*/  @P2 IADD3 R3, PT, PT, R3, 0x2, RZ ;  /* 0x0000000203032810 */ /* 0x000fc80007ffe0ff */
[C---:B------:R-:W-:Y:S01]  /*49b0*/  @P0 IADD3 R29, PT, PT, R3.reuse, R10, RZ ;  /* 0x0000000a031d0210 */ /* 0x040fe20007ffe0ff */
[----:B0-----:R-:W-:-:S04]  /*49c0*/  @P0 IMAD.WIDE.U32 R20, R3, 0x4, R20 ;  /* 0x0000000403140825 */ /* 0x001fc800078e0014 */
[----:B-1----:R-:W-:-:S04]  /*49d0*/  @P0 IMAD R29, R29, R22, R0 ;  /* 0x000000161d1d0224 */ /* 0x002fc800078e0200 */
[----:B--2---:R-:W-:-:S04]  /*49e0*/  @P0 IMAD.WIDE.U32 R18, R29, 0x4, R18 ;  /* 0x000000041d120825 */ /* 0x004fc800078e0012 */
[----:B----4-:R-:W-:-:S04]  /*49f0*/  @P2 FADD R2, R2, R2 ;  /* 0x0000000202022221 */ /* 0x010fc80000000000 */
[----:B-----5:R-:W-:-:S05]  /*4a00*/  @P2 FFMA R27, R2, -R11, R27 ;  /* 0x8000000b021b2223 */ /* 0x020fca000000001b */
[----:B------:R3:W-:Y:S04]  /*4a10*/  @P2 STG.E desc[UR12][R16.64], R27 ;  /* 0x0000001b10002986 */ /* 0x0007e8000c10190c */
[----:B------:R-:W2:Y:S04]  /*4a20*/  @P0 LDG.E R20, desc[UR12][R20.64] ;  /* 0x0000000c14140981 */ /* 0x000ea8000c1e1900 */
[----:B------:R-:W4:Y:S01]  /*4a30*/  @P0 LDG.E R3, desc[UR12][R18.64] ;  /* 0x0000000c12030981 */ /* 0x000f22000c1e1900 */
[----:B--2---:R-:W-:-:S04]  /*4a40*/  @P0 FADD R2, R20, R20 ;  /* 0x0000001414020221 */ /* 0x004fc80000000000 */
[----:B----4-:R-:W-:-:S05]  /*4a50*/  @P0 FFMA R3, R2, -R11, R3 ;  /* 0x8000000b02030223 */ /* 0x010fca0000000003 */
[----:B------:R3:W-:Y:S02]  /*4a60*/  @P0 STG.E desc[UR12][R18.64], R3 ;  /* 0x0000000312000986 */ /* 0x0007e4000c10190c */
.L_x_1376:
[----:B------:R-:W0:Y:S01]  /*4a70*/  LDCU UR4, c[0x0][0x39c] ;  /* 0x00007380ff0477ac */ /* 0x000e220008000800 */
[----:B------:R-:W-:-:S04]  /*4a80*/  IADD3 R0, PT, PT, R0, 0x1, RZ ;  /* 0x0000000100007810 */ /* 0x000fc80007ffe0ff */
[----:B0-----:R-:W-:-:S13]  /*4a90*/  ISETP.NE.AND P0, PT, R0, UR4, PT ;  /* 0x0000000400007c0c */ /* 0x001fda000bf05270 */
[----:B------:R-:W-:Y:S05]  /*4aa0*/  @P0 BRA `(.L_x_1378) ;  /* 0xffffffec00e00947 */ /* 0x000fea000383ffff */
.L_x_1369:
[----:B------:R-:W-:Y:S01]  /*4ab0*/  IADD3 R0, PT, PT, RZ, -R8, RZ ;  /* 0x80000008ff007210 */ /* 0x000fe20007ffe0ff */
[----:B------:R-:W5:Y:S01]  /*4ac0*/  LDCU UR4, c[0x0][0x398] ;  /* 0x00007300ff0477ac */ /* 0x000f620008000800 */
[----:B----4-:R-:W-:Y:S02]  /*4ad0*/  IADD3 R2, PT, PT, RZ, -R9, RZ ;  /* 0x80000009ff027210 */ /* 0x010fe40007ffe0ff */
[----:B------:R-:W-:Y:S02]  /*4ae0*/  PRMT R0, R0, 0x7710, RZ ;  /* 0x0000771000007816 */ /* 0x000fe400000000ff */
[----:B------:R-:W-:Y:S02]  /*4af0*/  PRMT R2, R2, 0x7710, RZ ;  /* 0x0000771002027816 */ /* 0x000fe400000000ff */
[C---:B------:R-:W-:Y:S02]  /*4b00*/  IADD3 R0, PT, PT, R5.reuse, R0, RZ ;  /* 0x0000000005007210 */ /* 0x040fe40007ffe0ff */
[----:B------:R-:W-:-:S02]  /*4b10*/  IADD3 R2, PT, PT, R5, R2, RZ ;  /* 0x0000000205027210 */ /* 0x000fc40007ffe0ff */
[----:B012---:R-:W-:Y:S02]  /*4b20*/  LOP3.LUT R14, R0, 0xffff, RZ, 0xc0, !PT ;  /* 0x0000ffff000e7812 */ /* 0x007fe400078ec0ff */
[----:B------:R-:W-:Y:S02]  /*4b30*/  LOP3.LUT R0, R2, 0xffff, RZ, 0xc0, !PT ;  /* 0x0000ffff02007812 */ /* 0x000fe400078ec0ff */
[----:B------:R-:W-:Y:S02]  /*4b40*/  LOP3.LUT R2, R14, 0x7, RZ, 0xc0, !PT ;  /* 0x000000070e027812 */ /* 0x000fe400078ec0ff */
[----:B---3--:R-:W-:Y:S02]  /*4b50*/  LOP3.LUT R3, R0, 0xf, RZ, 0xc0, !PT ;  /* 0x0000000f00037812 */ /* 0x008fe400078ec0ff */
[----:B------:R-:W-:Y:S02]  /*4b60*/  IADD3 R2, PT, PT, R2, -0x1, RZ ;  /* 0xffffffff02027810 */ /* 0x000fe40007ffe0ff */
[----:B------:R-:W-:-:S02]  /*4b70*/  IADD3 R3, PT, PT, R3, -0x1, RZ ;  /* 0xffffffff03037810 */ /* 0x000fc40007ffe0ff */
[----:B------:R-:W-:Y:S02]  /*4b80*/  ISETP.GE.U32.AND P2, PT, R2, 0x3, PT ;  /* 0x000000030200780c */ /* 0x000fe40003f46070 */
[C---:B------:R-:W-:Y:S02]  /*4b90*/  IADD3 R2, PT, PT, R5.reuse, -R10, RZ ;  /* 0x8000000a05027210 */ /* 0x040fe40007ffe0ff */
[----:B-----5:R-:W-:Y:S01]  /*4ba0*/  ISETP.GE.U32.AND P0, PT, R5, UR4, PT ;  /* 0x0000000405007c0c */ /* 0x020fe2000bf06070 */
[----:B------:R-:W-:Y:S01]  /*4bb0*/  UMOV UR4, URZ ;  /* 0x000000ff00047c82 */ /* 0x000fe20008000000 */
[----:B------:R-:W-:Y:S02]  /*4bc0*/  ISETP.GE.U32.AND P3, PT, R3, 0x7, PT ;  /* 0x000000070300780c */ /* 0x000fe40003f66070 */
[C---:B------:R-:W-:Y:S02]  /*4bd0*/  LOP3.LUT R3, R2.reuse, 0xfffffff0, RZ, 0xc0, !PT ;  /* 0xfffffff002037812 */ /* 0x040fe400078ec0ff */
[----:B------:R-:W-:-:S02]  /*4be0*/  LOP3.LUT R11, R2, 0x3, RZ, 0xc0, !PT ;  /* 0x00000003020b7812 */ /* 0x000fc400078ec0ff */
[C---:B------:R-:W-:Y:S02]  /*4bf0*/  LOP3.LUT R12, R2.reuse, 0xfffffffc, RZ, 0xc0, !PT ;  /* 0xfffffffc020c7812 */ /* 0x040fe400078ec0ff */
[----:B------:R-:W-:Y:S02]  /*4c00*/  SEL R13, R2, R23, !P0 ;  /* 0x00000017020d7207 */ /* 0x000fe40004000000 */
[----:B------:R-:W-:-:S07]  /*4c10*/  LOP3.LUT R14, R14, 0x3, RZ, 0xc0, !PT ;  /* 0x000000030e0e7812 */ /* 0x000fce00078ec0ff */
.L_x_1391:
[----:B------:R-:W-:Y:S01]  /*4c20*/  ISETP.NE.AND P0, PT, R13, RZ, PT ;  /* 0x000000ff0d00720c */ /* 0x000fe20003f05270 */
[----:B------:R-:W-:-:S12]  /*4c30*/  HFMA2 R15, -RZ, RZ, 0, 0 ;  /* 0x00000000ff0f7431 */ /* 0x000fd800000001ff */
[----:B01234-:R-:W-:Y:S05]  /*4c40*/  @!P0 BRA `(.L_x_1379) ;  /* 0x0000000800fc8947 */ /* 0x01ffea0003800000 */
[----:B------:R-:W-:Y:S01]  /*4c50*/  UISETP.GE.U32.AND UP0, UPT, UR7, 0xf, UPT ;  /* 0x0000000f0700788c */ /* 0x000fe2000bf06070 */
[----:B------:R-:W-:Y:S01]  /*4c60*/  IMAD R15, R5, UR4, R10 ;  /* 0x00000004050f7c24 */ /* 0x000fe2000f8e020a */
[----:B------:R-:W-:-:S07]  /*4c70*/  CS2R R16, SRZ ;  /* 0x0000000000107805 */ /* 0x000fce000001ff00 */
[----:B------:R-:W-:Y:S05]  /*4c80*/  BRA.U !UP0, `(.L_x_1380) ;  /* 0x0000000508647547 */ /* 0x000fea000b800000 */
[----:B------:R-:W-:Y:S01]  /*4c90*/  MOV R17, RZ ;  /* 0x000000ff00117202 */ /* 0x000fe20000000f00 */
[----:B------:R-:W-:-:S07]  /*4ca0*/  IMAD.MOV.U32 R28, RZ, RZ, RZ ;  /* 0x000000ffff1c7224 */ /* 0x000fce00078e00ff */
.L_x_1381:
[----:B------:R-:W0:Y:S01]  /*4cb0*/  LDC.64 R18, c[0x0][0x380] ;  /* 0x0000e000ff127b82 */ /* 0x000e220000000a00 */
[----:B------:R-:W-:-:S04]  /*4cc0*/  IADD3 R29, PT, PT, R15, R28, RZ ;  /* 0x0000001c0f1d7210 */ /* 0x000fc80007ffe0ff */
[C---:B------:R-:W-:Y:S02]  /*4cd0*/  IADD3 R23, PT, PT, R29.reuse, 0x1, RZ ;  /* 0x000000011d177810 */ /* 0x040fe40007ffe0ff */
[C---:B------:R-:W-:Y:S01]  /*4ce0*/  IADD3 R31, PT, PT, R29.reuse, 0x2, RZ ;  /* 0x000000021d1f7810 */ /* 0x040fe20007ffe0ff */
[----:B------:R-:W1:Y:S01]  /*4cf0*/  LDC.64 R20, c[0x0][0x390] ;  /* 0x0000e400ff147b82 */ /* 0x000e620000000a00 */
[----:B0-----:R-:W-:-:S04]  /*4d00*/  IMAD.WIDE.U32 R24, R29, 0x4, R18 ;  /* 0x000000041d187825 */ /* 0x001fc800078e0012 */
[----:B------:R-:W-:Y:S02]  /*4d10*/  IMAD.WIDE.U32 R22, R23, 0x4, R18 ;  /* 0x0000000417167825 */ /* 0x000fe400078e0012 */
[----:B------:R-:W2:Y:S02]  /*4d20*/  LDG.E R24, desc[UR12][R24.64] ;  /* 0x0000000c18187981 */ /* 0x000ea4000c1e1900 */
[----:B-1----:R-:W-:Y:S02]  /*4d30*/  IMAD.WIDE.U32 R20, R28, 0x4, R20 ;  /* 0x000000041c147825 */ /* 0x002fe400078e0014 */
[----:B------:R0:W3:Y:S02]  /*4d40*/  LDG.E R22, desc[UR12][R22.64] ;  /* 0x0000000c16167981 */ /* 0x0000e4000c1e1900 */
[----:B------:R-:W-:Y:S02]  /*4d50*/  IMAD.WIDE.U32 R30, R31, 0x4, R18 ;  /* 0x000000041f1e7825 */ /* 0x000fe400078e0012 */
[----:B------:R-:W2:Y:S04]  /*4d60*/  LDG.E R16, desc[UR12][R20.64] ;  /* 0x0000000c14107981 */ /* 0x000ea8000c1e1900 */
[----:B------:R-:W3:Y:S04]  /*4d70*/  LDG.E R33, desc[UR12][R20.64+0x4] ;  /* 0x0000040c14217981 */ /* 0x000ee8000c1e1900 */
[----:B------:R-:W4:Y:S04]  /*4d80*/  LDG.E R31, desc[UR12][R30.64] ;  /* 0x0000000c1e1f7981 */ /* 0x000f28000c1e1900 */
[----:B------:R-:W4:Y:S01]  /*4d90*/  LDG.E R34, desc[UR12][R20.64+0x8] ;  /* 0x0000080c14227981 */ /* 0x000f22000c1e1900 */
[----:B------:R-:W-:-:S02]  /*4da0*/  IADD3 R27, PT, PT, R29, 0x3, RZ ;  /* 0x000000031d1b7810 */ /* 0x000fc40007ffe0ff */
[----:B------:R-:W-:-:S03]  /*4db0*/  IADD3 R37, PT, PT, R29, 0x4, RZ ;  /* 0x000000041d257810 */ /* 0x000fc60007ffe0ff */
[----:B------:R-:W-:Y:S01]  /*4dc0*/  IMAD.WIDE.U32 R26, R27, 0x4, R18 ;  /* 0x000000041b1a7825 */ /* 0x000fe200078e0012 */
[C---:B0-----:R-:W-:Y:S01]  /*4dd0*/  IADD3 R23, PT, PT, R29.reuse, 0x5, RZ ;  /* 0x000000051d177810 */ /* 0x041fe20007ffe0ff */
[----:B------:R-:W5:Y:S04]  /*4de0*/  LDG.E R30, desc[UR12][R20.64+0xc] ;  /* 0x00000c0c141e7981 */ /* 0x000f68000c1e1900 */
[----:B------:R0:W5:Y:S02]  /*4df0*/  LDG.E R35, desc[UR12][R26.64] ;  /* 0x0000000c1a237981 */ /* 0x000164000c1e1900 */
[----:B0-----:R-:W-:-:S05]  /*4e00*/  IADD3 R27, PT, PT, R29, 0x7, RZ ;  /* 0x000000071d1b7810 */ /* 0x001fca0007ffe0ff */
[----:B------:R-:W-:-:S06]  /*4e10*/  IMAD.WIDE.U32 R26, R27, 0x4, R18 ;  /* 0x000000041b1a7825 */ /* 0x000fcc00078e0012 */
[----:B------:R-:W5:Y:S01]  /*4e20*/  LDG.E R26, desc[UR12][R26.64] ;  /* 0x0000000c1a1a7981 */ /* 0x000f62000c1e1900 */
[----:B--2---:R-:W-:Y:S01]  /*4e30*/  FFMA R17, R24, R16, R17 ;  /* 0x0000001018117223 */ /* 0x004fe20000000011 */
[----:B------:R-:W-:Y:S02]  /*4e40*/  IMAD.WIDE.U32 R24, R37, 0x4, R18 ;  /* 0x0000000425187825 */ /* 0x000fe400078e0012 */
[----:B------:R-:W2:Y:S02]  /*4e50*/  LDG.E R37, desc[UR12][R20.64+0x14] ;  /* 0x0000140c14257981 */ /* 0x000ea4000c1e1900 */
[----:B---3--:R-:W-:Y:S01]  /*4e60*/  FFMA R16, R22, R33, R17 ;  /* 0x0000002116107223 */ /* 0x008fe20000000011 */
[----:B------:R-:W-:Y:S01]  /*4e70*/  IADD3 R17, PT, PT, R29, 0x6, RZ ;  /* 0x000000061d117810 */ /* 0x000fe20007ffe0ff */
[----:B------:R-:W-:Y:S01]  /*4e80*/  IMAD.WIDE.U32 R22, R23, 0x4, R18 ;  /* 0x0000000417167825 */ /* 0x000fe200078e0012 */
[----:B------:R0:W3:Y:S04]  /*4e90*/  LDG.E R36, desc[UR12][R24.64] ;  /* 0x0000000c18247981 */ /* 0x0000e8000c1e1900 */
[----:B------:R-:W2:Y:S01]  /*4ea0*/  LDG.E R33, desc[UR12][R20.64+0x20] ;  /* 0x0000200c14217981 */ /* 0x000ea2000c1e1900 */
[----:B----4-:R-:W-:Y:S01]  /*4eb0*/  FFMA R34, R31, R34, R16 ;  /* 0x000000221f227223 */ /* 0x010fe20000000010 */
[----:B------:R-:W-:-:S02]  /*4ec0*/  IMAD.WIDE.U32 R16, R17, 0x4, R18 ;  /* 0x0000000411107825 */ /* 0x000fc400078e0012 */
[----:B------:R-:W3:Y:S04]  /*4ed0*/  LDG.E R31, desc[UR12][R20.64+0x10] ;  /* 0x0000100c141f7981 */ /* 0x000ee8000c1e1900 */
[----:B------:R-:W2:Y:S04]  /*4ee0*/  LDG.E R22, desc[UR12][R22.64] ;  /* 0x0000000c16167981 */ /* 0x000ea8000c1e1900 */
[----:B------:R-:W4:Y:S01]  /*4ef0*/  LDG.E R16, desc[UR12][R16.64] ;  /* 0x0000000c10107981 */ /* 0x000f22000c1e1900 */
[----:B0-----:R-:W-:-:S03]  /*4f00*/  IADD3 R25, PT, PT, R29, 0x8, RZ ;  /* 0x000000081d197810 */ /* 0x001fc60007ffe0ff */
[----:B------:R-:W4:Y:S04]  /*4f10*/  LDG.E R23, desc[UR12][R20.64+0x1c] ;  /* 0x00001c0c14177981 */ /* 0x000f28000c1e1900 */
[----:B------:R-:W4:Y:S01]  /*4f20*/  LDG.E R17, desc[UR12][R20.64+0x18] ;  /* 0x0000180c14117981 */ /* 0x000f22000c1e1900 */
[----:B------:R-:W-:-:S05]  /*4f30*/  IMAD.WIDE.U32 R24, R25, 0x4, R18 ;  /* 0x0000000419187825 */ /* 0x000fca00078e0012 */
[----:B------:R0:W4:Y:S01]  /*4f40*/  LDG.E R32, desc[UR12][R24.64] ;  /* 0x0000000c18207981 */ /* 0x000122000c1e1900 */
[----:B-----5:R-:W-:Y:S01]  /*4f50*/  FFMA R35, R35, R30, R34 ;  /* 0x0000001e23237223 */ /* 0x020fe20000000022 */
[----:B------:R-:W-:-:S03]  /*4f60*/  IADD3 R27, PT, PT, R29, 0xa, RZ ;  /* 0x0000000a1d1b7810 */ /* 0x000fc60007ffe0ff */
[----:B---3--:R-:W-:Y:S02]  /*4f70*/  FFMA R31, R36, R31, R35 ;  /* 0x0000001f241f7223 */ /* 0x008fe40000000023 */
[----:B------:R-:W3:Y:S02]  /*4f80*/  LDG.E R36, desc[UR12][R20.64+0x28] ;  /* 0x0000280c14247981 */ /* 0x000ee4000c1e1900 */
[----:B--2---:R-:W-:Y:S01]  /*4f90*/  FFMA R31, R22, R37, R31 ;  /* 0x00000025161f7223 */ /* 0x004fe2000000001f */
[----:B------:R-:W-:-:S03]  /*4fa0*/  IADD3 R37, PT, PT, R29, 0xd, RZ ;  /* 0x0000000d1d257810 */ /* 0x000fc60007ffe0ff */
[----:B----4-:R-:W-:Y:S01]  /*4fb0*/  FFMA R17, R16, R17, R31 ;  /* 0x0000001110117223 */ /* 0x010fe2000000001f */
[----:B------:R-:W-:-:S03]  /*4fc0*/  IADD3 R31, PT, PT, R29, 0x9, RZ ;  /* 0x000000091d1f7810 */ /* 0x000fc60007ffe0ff */
[----:B------:R-:W-:Y:S01]  /*4fd0*/  FFMA R35, R26, R23, R17 ;  /* 0x000000171a237223 */ /* 0x000fe20000000011 */
[----:B------:R-:W-:Y:S01]  /*4fe0*/  IADD3 R17, PT, PT, R29, 0xb, RZ ;  /* 0x0000000b1d117810 */ /* 0x000fe20007ffe0ff */
[----:B------:R-:W-:-:S04]  /*4ff0*/  IMAD.WIDE.U32 R30, R31, 0x4, R18 ;  /* 0x000000041f1e7825 */ /* 0x000fc800078e0012 */
[--C-:B------:R-:W-:Y:S02]  /*5000*/  IMAD.WIDE.U32 R26, R27, 0x4, R18.reuse ;  /* 0x000000041b1a7825 */ /* 0x100fe400078e0012 */
[----:B------:R-:W2:Y:S02]  /*5010*/  LDG.E R30, desc[UR12][R30.64] ;  /* 0x0000000c1e1e7981 */ /* 0x000ea4000c1e1900 */
[--C-:B0-----:R-:W-:Y:S01]  /*5020*/  IMAD.WIDE.U32 R24, R17, 0x4, R18.reuse ;  /* 0x0000000411187825 */ /* 0x101fe200078e0012 */
[----:B------:R-:W-:Y:S01]  /*5030*/  IADD3 R23, PT, PT, R29, 0xc, RZ ;  /* 0x0000000c1d177810 */ /* 0x000fe20007ffe0ff */
[----:B------:R-:W3:Y:S02]  /*5040*/  LDG.E R26, desc[UR12][R26.64] ;  /* 0x0000000c1a1a7981 */ /* 0x000ee4000c1e1900 */
[----:B------:R-:W-:Y:S02]  /*5050*/  IMAD.WIDE.U32 R16, R37, 0x4, R18 ;  /* 0x0000000425107825 */ /* 0x000fe400078e0012 */
[----:B------:R-:W2:Y:S02]  /*5060*/  LDG.E R37, desc[UR12][R20.64+0x24] ;  /* 0x0000240c14257981 */ /* 0x000ea4000c1e1900 */
[----:B------:R-:W-:Y:S01]  /*5070*/  FFMA R33, R32, R33, R35 ;  /* 0x0000002120217223 */ /* 0x000fe20000000023 */
[----:B------:R-:W-:Y:S01]  /*5080*/  IMAD.WIDE.U32 R22, R23, 0x4, R18 ;  /* 0x0000000417167825 */ /* 0x000fe200078e0012 */
[----:B------:R0:W4:Y:S04]  /*5090*/  LDG.E R24, desc[UR12][R24.64] ;  /* 0x0000000c18187981 */ /* 0x000128000c1e1900 */
[----:B------:R-:W4:Y:S04]  /*50a0*/  LDG.E R32, desc[UR12][R20.64+0x2c] ;  /* 0x00002c0c14207981 */ /* 0x000f28000c1e1900 */
[----:B------:R1:W5:Y:S01]  /*50b0*/  LDG.E R34, desc[UR12][R22.64] ;  /* 0x0000000c16227981 */ /* 0x000362000c1e1900 */
[----:B0-----:R-:W-:-:S03]  /*50c0*/  IADD3 R25, PT, PT, R29, 0xe, RZ ;  /* 0x0000000e1d197810 */ /* 0x001fc60007ffe0ff */
[----:B------:R-:W5:Y:S01]  /*50d0*/  LDG.E R35, desc[UR12][R20.64+0x30] ;  /* 0x0000300c14237981 */ /* 0x000f62000c1e1900 */
[----:B------:R-:W-:-:S03]  /*50e0*/  IADD3 R29, PT, PT, R29, 0xf, RZ ;  /* 0x0000000f1d1d7810 */ /* 0x000fc60007ffe0ff */
[----:B------:R-:W5:Y:S01]  /*50f0*/  LDG.E R16, desc[UR12][R16.64] ;  /* 0x0000000c10107981 */ /* 0x000f62000c1e1900 */
[----:B-1----:R-:W-:-:S03]  /*5100*/  IMAD.WIDE.U32 R22, R25, 0x4, R18 ;  /* 0x0000000419167825 */ /* 0x002fc600078e0012 */
[----:B------:R-:W5:Y:S01]  /*5110*/  LDG.E R31, desc[UR12][R20.64+0x34] ;  /* 0x0000340c141f7981 */ /* 0x000f62000c1e1900 */
[----:B------:R-:W-:-:S03]  /*5120*/  IMAD.WIDE.U32 R18, R29, 0x4, R18 ;  /* 0x000000041d127825 */ /* 0x000fc600078e0012 */
[----:B------:R-:W5:Y:S04]  /*5130*/  LDG.E R27, desc[UR12][R20.64+0x38] ;  /* 0x0000380c141b7981 */ /* 0x000f68000c1e1900 */
[----:B------:R-:W5:Y:S04]  /*5140*/  LDG.E R22, desc[UR12][R22.64] ;  /* 0x0000000c16167981 */ /* 0x000f68000c1e1900 */
[----:B------:R-:W5:Y:S04]  /*5150*/  LDG.E R17, desc[UR12][R20.64+0x3c] ;  /* 0x00003c0c14117981 */ /* 0x000f68000c1e1900 */
[----:B------:R-:W5:Y:S01]  /*5160*/  LDG.E R19, desc[UR12][R18.64] ;  /* 0x0000000c12137981 */ /* 0x000f62000c1e1900 */
[----:B------:R-:W-:-:S04]  /*5170*/  IADD3 R28, PT, PT, R28, 0x10, RZ ;  /* 0x000000101c1c7810 */ /* 0x000fc80007ffe0ff */
[----:B------:R-:W-:Y:S01]  /*5180*/  ISETP.NE.AND P4, PT, R28, R3, PT ;  /* 0x000000031c00720c */ /* 0x000fe20003f85270 */
[----:B--2---:R-:W-:-:S04]  /*5190*/  FFMA R33, R30, R37, R33 ;  /* 0x000000251e217223 */ /* 0x004fc80000000021 */
[----:B---3--:R-:W-:-:S04]  /*51a0*/  FFMA R33, R26, R36, R33 ;  /* 0x000000241a217223 */ /* 0x008fc80000000021 */
[----:B----4-:R-:W-:-:S04]  /*51b0*/  FFMA R33, R24, R32, R33 ;  /* 0x0000002018217223 */ /* 0x010fc80000000021 */
[----:B-----5:R-:W-:-:S04]  /*51c0*/  FFMA R33, R34, R35, R33 ;  /* 0x0000002322217223 */ /* 0x020fc80000000021 */
[----:B------:R-:W-:-:S04]  /*51d0*/  FFMA R31, R16, R31, R33 ;  /* 0x0000001f101f7223 */ /* 0x000fc80000000021 */
[----:B------:R-:W-:-:S04]  /*51e0*/  FFMA R16, R22, R27, R31 ;  /* 0x0000001b16107223 */ /* 0x000fc8000000001f */
[----:B------:R-:W-:Y:S01]  /*51f0*/  FFMA R17, R19, R17, R16 ;  /* 0x0000001113117223 */ /* 0x000fe20000000010 */
[----:B------:R-:W-:Y:S06]  /*5200*/  @P4 BRA `(.L_x_1381) ;  /* 0xfffffff800a84947 */ /* 0x000fec000383ffff */
[----:B------:R-:W-:-:S07]  /*5210*/  MOV R16, R3 ;  /* 0x0000000300107202 */ /* 0x000fce0000000f00 */
.L_x_1380:
[----:B------:R-:W-:-:S13]  /*5220*/  LOP3.LUT P4, RZ, R2, 0xf, RZ, 0xc0, !PT ;  /* 0x0000000f02ff7812 */ /* 0x000fda000788c0ff */
[----:B------:R-:W-:Y:S05]  /*5230*/  @!P4 BRA `(.L_x_1382) ;  /* 0x00000004007cc947 */ /* 0x000fea0003800000 */
[----:B------:R-:W-:Y:S01]  /*5240*/  LOP3.LUT P4, RZ, R0, 0x7, RZ, 0xc0, !PT ;  /* 0x0000000700ff7812 */ /* 0x000fe2000788c0ff */
[----:B------:R-:W-:-:S12]  /*5250*/  @!P3 BRA `(.L_x_1383) ;  /* 0x0000000000b0b947 */ /* 0x000fd80003800000 */
[----:B------:R-:W0:Y:S01]  /*5260*/  LDC.64 R18, c[0x0][0x380] ;  /* 0x0000e000ff127b82 */ /* 0x000e220000000a00 */
[----:B------:R-:W-:-:S07]  /*5270*/  IADD3 R21, PT, PT, R15, R16, RZ ;  /* 0x000000100f157210 */ /* 0x000fce0007ffe0ff */
[----:B------:R-:W1:Y:S01]  /*5280*/  LDC.64 R24, c[0x0][0x390] ;  /* 0x0000e400ff187b82 */ /* 0x000e620000000a00 */
[----:B0-----:R-:W-:-:S06]  /*5290*/  IMAD.WIDE.U32 R22, R21, 0x4, R18 ;  /* 0x0000000415167825 */ /* 0x001fcc00078e0012 */
[----:B------:R-:W2:Y:S01]  /*52a0*/  LDG.E R22, desc[UR12][R22.64] ;  /* 0x0000000c16167981 */ /* 0x000ea2000c1e1900 */
[----:B-1----:R-:W-:-:S05]  /*52b0*/  IMAD.WIDE.U32 R24, R16, 0x4, R24 ;  /* 0x0000000410187825 */ /* 0x002fca00078e0018 */
[----:B------:R-:W2:Y:S01]  /*52c0*/  LDG.E R20, desc[UR12][R24.64] ;  /* 0x0000000c18147981 */ /* 0x000ea2000c1e1900 */
[C---:B------:R-:W-:Y:S02]  /*52d0*/  IADD3 R35, PT, PT, R21.reuse, 0x1, RZ ;  /* 0x0000000115237810 */ /* 0x040fe40007ffe0ff */
[C---:B------:R-:W-:Y:S01]  /*52e0*/  IADD3 R33, PT, PT, R21.reuse, 0x2, RZ ;  /* 0x0000000215217810 */ /* 0x040fe20007ffe0ff */
[----:B------:R-:W-:Y:S01]  /*52f0*/  VIADD R37, R21, 0x3 ;  /* 0x0000000315257836 */ /* 0x000fe20000000000 */
[----:B------:R-:W3:Y:S01]  /*5300*/  LDG.E R30, desc[UR12][R24.64+0x4] ;  /* 0x0000040c181e7981 */ /* 0x000ee2000c1e1900 */
[----:B------:R-:W-:-:S03]  /*5310*/  IMAD.WIDE.U32 R34, R35, 0x4, R18 ;  /* 0x0000000423227825 */ /* 0x000fc600078e0012 */
[----:B------:R-:W4:Y:S01]  /*5320*/  LDG.E R32, desc[UR12][R24.64+0x8] ;  /* 0x0000080c18207981 */ /* 0x000f22000c1e1900 */
[----:B------:R-:W-:-:S03]  /*5330*/  IMAD.WIDE.U32 R36, R37, 0x4, R18 ;  /* 0x0000000425247825 */ /* 0x000fc600078e0012 */
[----:B------:R0:W3:Y:S04]  /*5340*/  LDG.E R34, desc[UR12][R34.64] ;  /* 0x0000000c22227981 */ /* 0x0000e8000c1e1900 */
[----:B------:R-:W5:Y:S04]  /*5350*/  LDG.E R31, desc[UR12][R24.64+0xc] ;  /* 0x00000c0c181f7981 */ /* 0x000f68000c1e1900 */
[----:B------:R-:W5:Y:S01]  /*5360*/  LDG.E R29, desc[UR12][R24.64+0x10] ;  /* 0x0000100c181d7981 */ /* 0x000f62000c1e1900 */
[----:B0-----:R-:W-:-:S03]  /*5370*/  IADD3 R35, PT, PT, R21, 0x4, RZ ;  /* 0x0000000415237810 */ /* 0x001fc60007ffe0ff */
[----:B------:R-:W5:Y:S04]  /*5380*/  LDG.E R28, desc[UR12][R24.64+0x14] ;  /* 0x0000140c181c7981 */ /* 0x000f68000c1e1900 */
[----:B------:R-:W5:Y:S04]  /*5390*/  LDG.E R27, desc[UR12][R24.64+0x18] ;  /* 0x0000180c181b7981 */ /* 0x000f68000c1e1900 */
[----:B------:R-:W5:Y:S04]  /*53a0*/  LDG.E R26, desc[UR12][R24.64+0x1c] ;  /* 0x00001c0c181a7981 */ /* 0x000f68000c1e1900 */
[----:B------:R0:W5:Y:S02]  /*53b0*/  LDG.E R36, desc[UR12][R36.64] ;  /* 0x0000000c24247981 */ /* 0x000164000c1e1900 */
[----:B0-----:R-:W-:Y:S01]  /*53c0*/  IADD3 R37, PT, PT, R21, 0x7, RZ ;  /* 0x0000000715257810 */ /* 0x001fe20007ffe0ff */
[----:B--2---:R-:W-:Y:S01]  /*53d0*/  FFMA R17, R22, R20, R17 ;  /* 0x0000001416117223 */ /* 0x004fe20000000011 */
[----:B------:R-:W-:Y:S01]  /*53e0*/  IMAD.WIDE.U32 R22, R33, 0x4, R18 ;  /* 0x0000000421167825 */ /* 0x000fe200078e0012 */
[----:B------:R-:W-:-:S04]  /*53f0*/  IADD3 R20, PT, PT, R21, 0x5, RZ ;  /* 0x0000000515147810 */ /* 0x000fc80007ffe0ff */
[----:B------:R0:W4:Y:S01]  /*5400*/  LDG.E R33, desc[UR12][R22.64] ;  /* 0x0000000c16217981 */ /* 0x000122000c1e1900 */
[----:B------:R-:W-:Y:S01]  /*5410*/  IMAD.WIDE.U32 R24, R20, 0x4, R18 ;  /* 0x0000000414187825 */ /* 0x000fe200078e0012 */
[----:B------:R-:W-:-:S03]  /*5420*/  IADD3 R20, PT, PT, R21, 0x6, RZ ;  /* 0x0000000615147810 */ /* 0x000fc60007ffe0ff */
[--C-:B0-----:R-:W-:Y:S02]  /*5430*/  IMAD.WIDE.U32 R22, R35, 0x4, R18.reuse ;  /* 0x0000000423167825 */ /* 0x101fe400078e0012 */
[----:B------:R-:W2:Y:S04]  /*5440*/  LDG.E R25, desc[UR12][R24.64] ;  /* 0x0000000c18197981 */ /* 0x000ea8000c1e1900 */
[----:B------:R-:W2:Y:S01]  /*5450*/  LDG.E R35, desc[UR12][R22.64] ;  /* 0x0000000c16237981 */ /* 0x000ea2000c1e1900 */
[----:B------:R-:W-:-:S04]  /*5460*/  IMAD.WIDE.U32 R20, R20, 0x4, R18 ;  /* 0x0000000414147825 */ /* 0x000fc800078e0012 */
[----:B------:R-:W-:Y:S02]  /*5470*/  IMAD.WIDE.U32 R18, R37, 0x4, R18 ;  /* 0x0000000425127825 */ /* 0x000fe400078e0012 */
[----:B------:R-:W2:Y:S04]  /*5480*/  LDG.E R20, desc[UR12][R20.64] ;  /* 0x0000000c14147981 */ /* 0x000ea8000c1e1900 */
[----:B------:R-:W2:Y:S01]  /*5490*/  LDG.E R18, desc[UR12][R18.64] ;  /* 0x0000000c12127981 */ /* 0x000ea2000c1e1900 */
[----:B---3--:R-:W-:Y:S01]  /*54a0*/  FFMA R30, R34, R30, R17 ;  /* 0x0000001e221e7223 */ /* 0x008fe20000000011 */
[----:B------:R-:W-:-:S03]  /*54b0*/  IADD3 R16, PT, PT, R16, 0x8, RZ ;  /* 0x0000000810107810 */ /* 0x000fc60007ffe0ff */
[----:B----4-:R-:W-:-:S04]  /*54c0*/  FFMA R33, R33, R32, R30 ;  /* 0x0000002021217223 */ /* 0x010fc8000000001e */
[----:B-----5:R-:W-:-:S04]  /*54d0*/  FFMA R36, R36, R31, R33 ;  /* 0x0000001f24247223 */ /* 0x020fc80000000021 */
[----:B--2---:R-:W-:-:S04]  /*54e0*/  FFMA R36, R35, R29, R36 ;  /* 0x0000001d23247223 */ /* 0x004fc80000000024 */
[----:B------:R-:W-:-:S04]  /*54f0*/  FFMA R25, R25, R28, R36 ;  /* 0x0000001c19197223 */ /* 0x000fc80000000024 */
[----:B------:R-:W-:-:S04]  /*5500*/  FFMA R25, R20, R27, R25 ;  /* 0x0000001b14197223 */ /* 0x000fc80000000019 */
[----:B------:R-:W-:-:S07]  /*5510*/  FFMA R17, R18, R26, R25 ;  /* 0x0000001a12117223 */ /* 0x000fce0000000019 */
.L_x_1383:
[----:B------:R-:W-:Y:S05]  /*5520*/  @!P4 BRA `(.L_x_1382) ;  /* 0x0000000000c0c947 */ /* 0x000fea0003800000 */
[----:B------:R-:W-:Y:S01]  /*5530*/  ISETP.NE.AND P4, PT, R14, RZ, PT ;  /* 0x000000ff0e00720c */ /* 0x000fe20003f85270 */
[----:B------:R-:W-:-:S12]  /*5540*/  @!P2 BRA `(.L_x_1384) ;  /* 0x000000000060a947 */ /* 0x000fd80003800000 */
[----:B------:R-:W0:Y:S01]  /*5550*/  LDC.64 R24, c[0x0][0x380] ;  /* 0x0000e000ff187b82 */ /* 0x000e220000000a00 */
[----:B------:R-:W-:-:S04]  /*5560*/  IADD3 R21, PT, PT, R15, R16, RZ ;  /* 0x000000100f157210 */ /* 0x000fc80007ffe0ff */
[C---:B------:R-:W-:Y:S02]  /*5570*/  IADD3 R19, PT, PT, R21.reuse, 0x1, RZ ;  /* 0x0000000115137810 */ /* 0x040fe40007ffe0ff */
[C---:B------:R-:W-:Y:S01]  /*5580*/  IADD3 R29, PT, PT, R21.reuse, 0x2, RZ ;  /* 0x00000002151d7810 */ /* 0x040fe20007ffe0ff */
[----:B------:R-:W1:Y:S01]  /*5590*/  LDC.64 R22, c[0x0][0x390] ;  /* 0x0000e400ff167b82 */ /* 0x000e620000000a00 */
[C---:B------:R-:W-:Y:S01]  /*55a0*/  IADD3 R31, PT, PT, R21.reuse, 0x3, RZ ;  /* 0x00000003151f7810 */ /* 0x040fe20007ffe0ff */
[----:B0-----:R-:W-:-:S04]  /*55b0*/  IMAD.WIDE.U32 R26, R21, 0x4, R24 ;  /* 0x00000004151a7825 */ /* 0x001fc800078e0018 */
[----:B------:R-:W-:Y:S02]  /*55c0*/  IMAD.WIDE.U32 R18, R19, 0x4, R24 ;  /* 0x0000000413127825 */ /* 0x000fe400078e0018 */
[----:B------:R-:W2:Y:S02]  /*55d0*/  LDG.E R26, desc[UR12][R26.64] ;  /* 0x0000000c1a1a7981 */ /* 0x000ea4000c1e1900 */
[----:B-1----:R-:W-:Y:S02]  /*55e0*/  IMAD.WIDE.U32 R22, R16, 0x4, R22 ;  /* 0x0000000410167825 */ /* 0x002fe400078e0016 */
[----:B------:R-:W3:Y:S02]  /*55f0*/  LDG.E R19, desc[UR12][R18.64] ;  /* 0x0000000c12137981 */ /* 0x000ee4000c1e1900 */
[--C-:B------:R-:W-:Y:S02]  /*5600*/  IMAD.WIDE.U32 R20, R29, 0x4, R24.reuse ;  /* 0x000000041d147825 */ /* 0x100fe400078e0018 */
[----:B------:R-:W2:Y:S02]  /*5610*/  LDG.E R28, desc[UR12][R22.64] ;  /* 0x0000000c161c7981 */ /* 0x000ea4000c1e1900 */
[----:B------:R-:W-:-:S02]  /*5620*/  IMAD.WIDE.U32 R24, R31, 0x4, R24 ;  /* 0x000000041f187825 */ /* 0x000fc400078e0018 */
[----:B------:R-:W3:Y:S04]  /*5630*/  LDG.E R29, desc[UR12][R22.64+0x4] ;  /* 0x0000040c161d7981 */ /* 0x000ee8000c1e1900 */
[----:B------:R-:W4:Y:S04]  /*5640*/  LDG.E R21, desc[UR12][R20.64] ;  /* 0x0000000c14157981 */ /* 0x000f28000c1e1900 */
[----:B------:R-:W4:Y:S04]  /*5650*/  LDG.E R30, desc[UR12][R22.64+0x8] ;  /* 0x0000080c161e7981 */ /* 0x000f28000c1e1900 */
[----:B------:R-:W5:Y:S04]  /*5660*/  LDG.E R25, desc[UR12][R24.64] ;  /* 0x0000000c18197981 */ /* 0x000f68000c1e1900 */
[----:B------:R-:W5:Y:S01]  /*5670*/  LDG.E R31, desc[UR12][R22.64+0xc] ;  /* 0x00000c0c161f7981 */ /* 0x000f62000c1e1900 */
[----:B------:R-:W-:Y:S01]  /*5680*/  IADD3 R16, PT, PT, R16, 0x4, RZ ;  /* 0x0000000410107810 */ /* 0x000fe20007ffe0ff */
[----:B--2---:R-:W-:-:S04]  /*5690*/  FFMA R26, R26, R28, R17 ;  /* 0x0000001c1a1a7223 */ /* 0x004fc80000000011 */
[----:B---3--:R-:W-:-:S04]  /*56a0*/  FFMA R26, R19, R29, R26 ;  /* 0x0000001d131a7223 */ /* 0x008fc8000000001a */
[----:B----4-:R-:W-:-:S04]  /*56b0*/  FFMA R26, R21, R30, R26 ;  /* 0x0000001e151a7223 */ /* 0x010fc8000000001a */
[----:B-----5:R-:W-:-:S07]  /*56c0*/  FFMA R17, R25, R31, R26 ;  /* 0x0000001f19117223 */ /* 0x020fce000000001a */
.L_x_1384:
[----:B------:R-:W-:Y:S05]  /*56d0*/  @!P4 BRA `(.L_x_1382) ;  /* 0x000000000054c947 */ /* 0x000fea0003800000 */
[----:B------:R-:W0:Y:S01]  /*56e0*/  LDC.64 R20, c[0x0][0x380] ;  /* 0x0000e000ff147b82 */ /* 0x000e220000000a00 */
[----:B------:R-:W-:-:S07]  /*56f0*/  IADD3 R25, PT, PT, R15, R16, RZ ;  /* 0x000000100f197210 */ /* 0x000fce0007ffe0ff */
[----:B------:R-:W1:Y:S01]  /*5700*/  LDC.64 R18, c[0x0][0x390] ;  /* 0x0000e400ff127b82 */ /* 0x000e620000000a00 */
[----:B0-----:R-:W-:-:S06]  /*5710*/  IMAD.WIDE.U32 R22, R25, 0x4, R20 ;  /* 0x0000000419167825 */ /* 0x001fcc00078e0014 */
[----:B------:R-:W2:Y:S01]  /*5720*/  LDG.E R22, desc[UR12][R22.64] ;  /* 0x0000000c16167981 */ /* 0x000ea2000c1e1900 */
[----:B-1----:R-:W-:-:S05]  /*5730*/  IMAD.WIDE.U32 R18, R16, 0x4, R18 ;  /* 0x0000000410127825 */ /* 0x002fca00078e0012 */
[----:B------:R-:W2:Y:S01]  /*5740*/  LDG.E R15, desc[UR12][R18.64] ;  /* 0x0000000c120f7981 */ /* 0x000ea2000c1e1900 */
[----:B------:R-:W-:Y:S01]  /*5750*/  ISETP.NE.AND P4, PT, R14, 0x1, PT ;  /* 0x000000010e00780c */ /* 0x000fe20003f85270 */
[----:B--2---:R-:W-:-:S12]  /*5760*/  FFMA R17, R22, R15, R17 ;  /* 0x0000000f16117223 */ /* 0x004fd80000000011 */
[----:B------:R-:W-:Y:S05]  /*5770*/  @!P4 BRA `(.L_x_1382) ;  /* 0x00000000002cc947 */ /* 0x000fea0003800000 */
[----:B------:R-:W-:Y:S01]  /*5780*/  ISETP.NE.AND P4, PT, R14, 0x2, PT ;  /* 0x000000020e00780c */ /* 0x000fe20003f85270 */
[----:B------:R-:W2:Y:S01]  /*5790*/  LDG.E R15, desc[UR12][R18.64+0x4] ;  /* 0x0000040c120f7981 */ /* 0x000ea2000c1e1900 */
[----:B------:R-:W-:-:S05]  /*57a0*/  IADD3 R23, PT, PT, R25, 0x1, RZ ;  /* 0x0000000119177810 */ /* 0x000fca0007ffe0ff */
[----:B------:R-:W-:-:S06]  /*57b0*/  IMAD.WIDE.U32 R22, R23, 0x4, R20 ;  /* 0x0000000417167825 */ /* 0x000fcc00078e0014 */
[----:B------:R-:W-:Y:S01]  /*57c0*/  @P4 IADD3 R25, PT, PT, R25, 0x2, RZ ;  /* 0x0000000219194810 */ /* 0x000fe20007ffe0ff */
[----:B------:R-:W2:Y:S04]  /*57d0*/  LDG.E R22, desc[UR12][R22.64] ;  /* 0x0000000c16167981 */ /* 0x000ea8000c1e1900 */
[----:B------:R-:W-:Y:S01]  /*57e0*/  @P4 IMAD.WIDE.U32 R20, R25, 0x4, R20 ;  /* 0x0000000419144825 */ /* 0x000fe200078e0014 */
[----:B------:R-:W3:Y:S05]  /*57f0*/  @P4 LDG.E R16, desc[UR12][R18.64+0x8] ;  /* 0x0000080c12104981 */ /* 0x000eea000c1e1900 */
[----:B------:R-:W3:Y:S01]  /*5800*/  @P4 LDG.E R20, desc[UR12][R20.64] ;  /* 0x0000000c14144981 */ /* 0x000ee2000c1e1900 */
[----:B--2---:R-:W-:-:S04]  /*5810*/  FFMA R17, R22, R15, R17 ;  /* 0x0000000f16117223 */ /* 0x004fc80000000011 */
[----:B---3--:R-:W-:-:S07]  /*5820*/  @P4 FFMA R17, R20, R16, R17 ;  /* 0x0000001014114223 */ /* 0x008fce0000000011 */
.L_x_1382:
[----:B------:R-:W-:-:S07]  /*5830*/  FADD R15, R17, R17 ;  /* 0x00000011110f7221 */ /* 0x000fce0000000000 */
.L_x_1379:
[----:B------:R-:W-:Y:S05]  /*5840*/  @!P0 BRA `(.L_x_1385) ;  /* 0x0000000c00c48947 */ /* 0x000fea0003800000 */
[----:B------:R-:W-:Y:S01]  /*5850*/  UISETP.GE.U32.AND UP0, UPT, UR7, 0x3, UPT ;  /* 0x000000030700788c */ /* 0x000fe2000bf06070 */
[----:B------:R-:W-:Y:S02]  /*5860*/  HFMA2 R23, -RZ, RZ, 0, 0 ;  /* 0x00000000ff177431 */ /* 0x000fe400000001ff */
[----:B------:R-:W-:-:S06]  /*5870*/  IMAD R28, R5, UR4, R10 ;  /* 0x00000004051c7c24 */ /* 0x000fcc000f8e020a */
[----:B------:R-:W-:Y:S05]  /*5880*/  BRA.U !UP0, `(.L_x_1386) ;  /* 0x0000000d08487547 */ /* 0x000fea000b800000 */
[----:B------:R-:W-:Y:S02]  /*5890*/  ISETP.GT.AND P0, PT, R12, RZ, PT ;  /* 0x000000ff0c00720c */ /* 0x000fe40003f04270 */
[----:B------:R-:W-:-:S11]  /*58a0*/  MOV R31, RZ ;  /* 0x000000ff001f7202 */ /* 0x000fd60000000f00 */
[----:B------:R-:W-:Y:S05]  /*58b0*/  @!P0 BRA `(.L_x_1387) ;  /* 0x0000000800c08947 */ /* 0x000fea0003800000 */
[----:B------:R-:W-:Y:S02]  /*58c0*/  IADD3 R16, PT, PT, R12, -R31, RZ ;  /* 0x8000001f0c107210 */ /* 0x000fe40007ffe0ff */
[----:B------:R-:W-:Y:S02]  /*58d0*/  PLOP3.LUT P0, PT, PT, PT, PT, 0x80, 0x8 ;  /* 0x000000000008781c */ /* 0x000fe40003f0f070 */
[----:B------:R-:W-:-:S13]  /*58e0*/  ISETP.GT.AND P4, PT, R16, 0xc, PT ;  /* 0x0000000c1000780c */ /* 0x000fda0003f84270 */
[----:B------:R-:W-:Y:S05]  /*58f0*/  @!P4 BRA `(.L_x_1388) ;  /* 0x0000000400bcc947 */ /* 0x000fea0003800000 */
[----:B------:R-:W-:Y:S02]  /*5900*/  PLOP3.LUT P0, PT, PT, PT, PT, 0x8, 0x80 ;  /* 0x000000000080781c */ /* 0x000fe40003f0e170 */
[----:B------:R-:W-:-:S11]  /*5910*/  IADD3 R29, PT, PT, R12, -0xc, RZ ;  /* 0xfffffff40c1d7810 */ /* 0x000fd60007ffe0ff */
.L_x_1389:
[----:B-1----:R-:W0:Y:S01]  /*5920*/  LDC.64 R16, c[0x0][0x390] ;  /* 0x0000e400ff107b82 */ /* 0x002e220000000a00 */
[----:B------:R-:W-:-:S07]  /*5930*/  IADD3 R33, PT, PT, R28, R31, RZ ;  /* 0x0000001f1c217210 */ /* 0x000fce0007ffe0ff */
[----:B------:R-:W1:Y:S01]  /*5940*/  LDC.64 R18, c[0x0][0x380] ;  /* 0x0000e000ff127b82 */ /* 0x000e620000000a00 */
[----:B0-----:R-:W-:-:S05]  /*5950*/  IMAD.WIDE.U32 R26, R31, 0x4, R16 ;  /* 0x000000041f1a7825 */ /* 0x001fca00078e0010 */
[----:B------:R-:W2:Y:S01]  /*5960*/  LDG.E R20, desc[UR12][R26.64] ;  /* 0x0000000c1a147981 */ /* 0x000ea2000c1e1900 */
[----:B-1----:R-:W-:-:S05]  /*5970*/  IMAD.WIDE.U32 R24, R33, 0x4, R18 ;  /* 0x0000000421187825 */ /* 0x002fca00078e0012 */
[----:B------:R-:W2:Y:S01]  /*5980*/  LDG.E R21, desc[UR12][R24.64] ;  /* 0x0000000c18157981 */ /* 0x000ea2000c1e1900 */
[----:B------:R-:W-:Y:S01]  /*5990*/  IADD3 R23, PT, PT, R33, 0x1, RZ ;  /* 0x0000000121177810 */ /* 0x000fe20007ffe0ff */
[----:B--2---:R-:W-:-:S04]  /*59a0*/  FFMA R35, R20, -R15, R21 ;  /* 0x8000000f14237223 */ /* 0x004fc80000000015 */
[----:B------:R-:W-:Y:S01]  /*59b0*/  IMAD.WIDE.U32 R20, R23, 0x4, R18 ;  /* 0x0000000417147825 */ /* 0x000fe200078e0012 */
[----:B------:R0:W-:Y:S04]  /*59c0*/  STG.E desc[UR12][R24.64], R35 ;  /* 0x0000002318007986 */ /* 0x0001e8000c10190c */
[----:B------:R-:W2:Y:S04]  /*59d0*/  LDG.E R22, desc[UR12][R26.64+0x4] ;  /* 0x0000040c1a167981 */ /* 0x000ea8000c1e1900 */
[----:B------:R-:W2:Y:S01]  /*59e0*/  LDG.E R23, desc[UR12][R20.64] ;  /* 0x0000000c14177981 */ /* 0x000ea2000c1e1900 */
[----:B------:R-:W-:Y:S01]  /*59f0*/  IADD3 R30, PT, PT, R33, 0x2, RZ ;  /* 0x00000002211e7810 */ /* 0x000fe20007ffe0ff */
[----:B--2---:R-:W-:-:S04]  /*5a00*/  FFMA R37, R22, -R15, R23 ;  /* 0x8000000f16257223 */ /* 0x004fc80000000017 */
[----:B------:R-:W-:Y:S01]  /*5a10*/  IMAD.WIDE.U32 R22, R30, 0x4, R18 ;  /* 0x000000041e167825 */ /* 0x000fe200078e0012 */
[----:B------:R1:W-:Y:S04]  /*5a20*/  STG.E desc[UR12][R20.64], R37 ;  /* 0x0000002514007986 */ /* 0x0003e8000c10190c */
[----:B------:R-:W2:Y:S04]  /*5a30*/  LDG.E R30, desc[UR12][R26.64+0x8] ;  /* 0x0000080c1a1e7981 */ /* 0x000ea8000c1e1900 */
[----:B------:R-:W2:Y:S01]  /*5a40*/  LDG.E R32, desc[UR12][R22.64] ;  /* 0x0000000c16207981 */ /* 0x000ea2000c1e1900 */
[----:B------:R-:W-:-:S05]  /*5a50*/  IADD3 R34, PT, PT, R33, 0x3, RZ ;  /* 0x0000000321227810 */ /* 0x000fca0007ffe0ff */
[----:B0-----:R-:W-:-:S04]  /*5a60*/  IMAD.WIDE.U32 R24, R34, 0x4, R18 ;  /* 0x0000000422187825 */ /* 0x001fc800078e0012 */
[----:B--2---:R-:W-:-:S05]  /*5a70*/  FFMA R30, R30, -R15, R32 ;  /* 0x8000000f1e1e7223 */ /* 0x004fca0000000020 */
[----:B------:R0:W-:Y:S04]  /*5a80*/  STG.E desc[UR12][R22.64], R30 ;  /* 0x0000001e16007986 */ /* 0x0001e8000c10190c */
[----:B------:R-:W2:Y:S04]  /*5a90*/  LDG.E R32, desc[UR12][R26.64+0xc] ;  /* 0x00000c0c1a207981 */ /* 0x000ea8000c1e1900 */
[----:B------:R-:W2:Y:S01]  /*5aa0*/  LDG.E R35, desc[UR12][R24.64] ;  /* 0x0000000c18237981 */ /* 0x000ea2000c1e1900 */
[----:B------:R-:W-:-:S05]  /*5ab0*/  VIADD R34, R31, 0x4 ;  /* 0x000000041f227836 */ /* 0x000fca0000000000 */
[----:B------:R-:W-:-:S05]  /*5ac0*/  IADD3 R36, PT, PT, R28, R34, RZ ;  /* 0x000000221c247210 */ /* 0x000fca0007ffe0ff */
[----:B-1----:R-:W-:-:S04]  /*5ad0*/  IMAD.WIDE.U32 R20, R36, 0x4, R18 ;  /* 0x0000000424147825 */ /* 0x002fc800078e0012 */
[----:B--2---:R-:W-:Y:S01]  /*5ae0*/  FFMA R37, R32, -R15, R35 ;  /* 0x8000000f20257223 */ /* 0x004fe20000000023 */
[----:B------:R-:W-:-:S04]  /*5af0*/  IMAD.WIDE.U32 R34, R34, 0x4, R16 ;  /* 0x0000000422227825 */ /* 0x000fc800078e0010 */
[----:B------:R1:W-:Y:S04]  /*5b00*/  STG.E desc[UR12][R24.64], R37 ;  /* 0x0000002518007986 */ /* 0x0003e8000c10190c */
[----:B------:R-:W2:Y:S04]  /*5b10*/  LDG.E R32, desc[UR12][R34.64] ;  /* 0x0000000c22207981 */ /* 0x000ea8000c1e1900 */
[----:B------:R-:W2:Y:S01]  /*5b20*/  LDG.E R36, desc[UR12][R20.64] ;  /* 0x0000000c14247981 */ /* 0x000ea2000c1e1900 */
[----:B0-----:R-:W-:-:S05]  /*5b30*/  IADD3 R23, PT, PT, R33, 0x5, RZ ;  /* 0x0000000521177810 */ /* 0x001fca0007ffe0ff */
[----:B------:R-:W-:-:S04]  /*5b40*/  IMAD.WIDE.U32 R22, R23, 0x4, R18 ;  /* 0x0000000417167825 */ /* 0x000fc800078e0012 */
[----:B--2---:R-:W-:-:S05]  /*5b50*/  FFMA R32, R32, -R15, R36 ;  /* 0x8000000f20207223 */ /* 0x004fca0000000024 */
[----:B------:R0:W-:Y:S04]  /*5b60*/  STG.E desc[UR12][R20.64], R32 ;  /* 0x0000002014007986 */ /* 0x0001e8000c10190c */
[----:B------:R-:W2:Y:S04]  /*5b70*/  LDG.E R26, desc[UR12][R34.64+0x4] ;  /* 0x0000040c221a7981 */ /* 0x000ea8000c1e1900 */
[----:B------:R-:W2:Y:S01]  /*5b80*/  LDG.E R27, desc[UR12][R22.64] ;  /* 0x0000000c161b7981 */ /* 0x000ea2000c1e1900 */
[----:B------:R-:W-:Y:S01]  /*5b90*/  IADD3 R36, PT, PT, R33, 0x6, RZ ;  /* 0x0000000621247810 */ /* 0x000fe20007ffe0ff */
[----:B--2---:R-:W-:-:S04]  /*5ba0*/  FFMA R30, R26, -R15, R27 ;  /* 0x8000000f1a1e7223 */ /* 0x004fc8000000001b */
[----:B------:R-:W-:Y:S01]  /*5bb0*/  IMAD.WIDE.U32 R26, R36, 0x4, R18 ;  /* 0x00000004241a7825 */ /* 0x000fe200078e0012 */
[----:B------:R2:W-:Y:S04]  /*5bc0*/  STG.E desc[UR12][R22.64], R30 ;  /* 0x0000001e16007986 */ /* 0x0005e8000c10190c */
[----:B-1----:R-:W3:Y:S04]  /*5bd0*/  LDG.E R24, desc[UR12][R34.64+0x8] ;  /* 0x0000080c22187981 */ /* 0x002ee8000c1e1900 */
[----:B------:R-:W3:Y:S01]  /*5be0*/  LDG.E R25, desc[UR12][R26.64] ;  /* 0x0000000c1a197981 */ /* 0x000ee2000c1e1900 */
[----:B------:R-:W-:-:S05]  /*5bf0*/  IADD3 R36, PT, PT, R33, 0x7, RZ ;  /* 0x0000000721247810 */ /* 0x000fca0007ffe0ff */
[----:B0-----:R-:W-:-:S04]  /*5c00*/  IMAD.WIDE.U32 R20, R36, 0x4, R18 ;  /* 0x0000000424147825 */ /* 0x001fc800078e0012 */
[----:B---3--:R-:W-:-:S05]  /*5c10*/  FFMA R37, R24, -R15, R25 ;  /* 0x8000000f18257223 */ /* 0x008fca0000000019 */
[----:B------:R0:W-:Y:S04]  /*5c20*/  STG.E desc[UR12][R26.64], R37 ;  /* 0x000000251a007986 */ /* 0x0001e8000c10190c */
[----:B------:R-:W3:Y:S04]  /*5c30*/  LDG.E R24, desc[UR12][R34.64+0xc] ;  /* 0x00000c0c22187981 */ /* 0x000ee8000c1e1900 */
[----:B------:R-:W3:Y:S01]  /*5c40*/  LDG.E R25, desc[UR12][R20.64] ;  /* 0x0000000c14197981 */ /* 0x000ee2000c1e1900 */
[----:B------:R-:W-:-:S04]  /*5c50*/  IADD3 R32, PT, PT, R31, 0x8, RZ ;  /* 0x000000081f207810 */ /* 0x000fc80007ffe0ff */
[----:B------:R-:W-:-:S05]  /*5c60*/  IADD3 R36, PT, PT, R28, R32, RZ ;  /* 0x000000201c247210 */ /* 0x000fca0007ffe0ff */
[----:B--2---:R-:W-:-:S04]  /*5c70*/  IMAD.WIDE.U32 R22, R36, 0x4, R18 ;  /* 0x0000000424167825 */ /* 0x004fc800078e0012 */
[----:B---3--:R-:W-:Y:S01]  /*5c80*/  FFMA R30, R24, -R15, R25 ;  /* 0x8000000f181e7223 */ /* 0x008fe20000000019 */
        /* <DEDUP_REMOVED lines=10> */
[----:B------:R-:W-:-:S05]  /*5d30*/  IADD3 R34, PT, PT, R33, 0xa, RZ ;  /* 0x0000000a21227810 */ /* 0x000fca0007ffe0ff */
[----:B-1----:R-:W-:-:S04]  /*5d40*/  IMAD.WIDE.U32 R20, R34, 0x4, R18 ;  /* 0x0000000422147825 */ /* 0x002fc800078e0012 */
[----:B--2---:R-:W-:-:S05]  /*5d50*/  FFMA R37, R32, -R15, R37 ;  /* 0x8000000f20257223 */ /* 0x004fca0000000025 */
        /* <DEDUP_REMOVED lines=9> */
[----:B------:R-:W-:-:S04]  /*5df0*/  IADD3 R34, PT, PT, R31, 0xc, RZ ;  /* 0x0000000c1f227810 */ /* 0x000fc80007ffe0ff */
[----:B------:R-:W-:Y:S01]  /*5e00*/  IADD3 R36, PT, PT, R28, R34, RZ ;  /* 0x000000221c247210 */ /* 0x000fe20007ffe0ff */
[----:B-1----:R-:W-:-:S04]  /*5e10*/  IMAD.WIDE.U32 R26, R34, 0x4, R16 ;  /* 0x00000004221a7825 */ /* 0x002fc800078e0010 */
[----:B------:R-:W-:-:S04]  /*5e20*/  IMAD.WIDE.U32 R16, R36, 0x4, R18 ;  /* 0x0000000424107825 */ /* 0x000fc800078e0012 */
[----:B--2---:R-:W-:-:S05]  /*5e30*/  FFMA R35, R32, -R15, R35 ;  /* 0x8000000f20237223 */ /* 0x004fca0000000023 */
        /* <DEDUP_REMOVED lines=16> */
[----:B------:R-:W-:-:S04]  /*5f40*/  IMAD.WIDE.U32 R18, R33, 0x4, R18 ;  /* 0x0000000421127825 */ /* 0x000fc800078e0012 */
[----:B--2---:R-:W-:-:S05]  /*5f50*/  FFMA R35, R24, -R15, R35 ;  /* 0x8000000f18237223 */ /* 0x004fca0000000023 */
[----:B------:R1:W-:Y:S04]  /*5f60*/  STG.E desc[UR12][R22.64], R35 ;  /* 0x0000002316007986 */ /* 0x0003e8000c10190c */
[----:B0-----:R-:W2:Y:S04]  /*5f70*/  LDG.E R16, desc[UR12][R26.64+0xc] ;  /* 0x00000c0c1a107981 */ /* 0x001ea8000c1e1900 */
[----:B------:R-:W2:Y:S01]  /*5f80*/  LDG.E R17, desc[UR12][R18.64] ;  /* 0x0000000c12117981 */ /* 0x000ea2000c1e1900 */
[----:B------:R-:W-:-:S04]  /*5f90*/  IADD3 R31, PT, PT, R31, 0x10, RZ ;  /* 0x000000101f1f7810 */ /* 0x000fc80007ffe0ff */
[----:B------:R-:W-:Y:S01]  /*5fa0*/  ISETP.GE.AND P4, PT, R31, R29, PT ;  /* 0x0000001d1f00720c */ /* 0x000fe20003f86270 */
[----:B--2---:R-:W-:-:S05]  /*5fb0*/  FFMA R17, R16, -R15, R17 ;  /* 0x8000000f10117223 */ /* 0x004fca0000000011 */
[----:B------:R1:W-:Y:S07]  /*5fc0*/  STG.E desc[UR12][R18.64], R17 ;  /* 0x0000001112007986 */ /* 0x0003ee000c10190c */
[----:B------:R-:W-:Y:S05]  /*5fd0*/  @!P4 BRA `(.L_x_1389) ;  /* 0xfffffff80050c947 */ /* 0x000fea000383ffff */
[----:B-1----:R-:W-:-:S07]  /*5fe0*/  MOV R23, R12 ;  /* 0x0000000c00177202 */ /* 0x002fce0000000f00 */
.L_x_1388:
[----:B------:R-:W-:-:S04]  /*5ff0*/  IADD3 R16, PT, PT, R12, -R31, RZ ;  /* 0x8000001f0c107210 */ /* 0x000fc80007ffe0ff */
[----:B------:R-:W-:-:S13]  /*6000*/  ISETP.GT.AND P4, PT, R16, 0x4, PT ;  /* 0x000000041000780c */ /* 0x000fda0003f84270 */
[----:B------:R-:W-:Y:S05]  /*6010*/  @!P4 BRA `(.L_x_1390) ;  /* 0x0000000000e0c947 */ /* 0x000fea0003800000 */
[----:B------:R-:W0:Y:S01]  /*6020*/  LDC.64 R18, c[0x0][0x390] ;  /* 0x0000e400ff127b82 */ /* 0x000e220000000a00 */
[----:B------:R-:W-:-:S07]  /*6030*/  IADD3 R29, PT, PT, R28, R31, RZ ;  /* 0x0000001f1c1d7210 */ /* 0x000fce0007ffe0ff */
[----:B------:R-:W1:Y:S01]  /*6040*/  LDC.64 R16, c[0x0][0x380] ;  /* 0x0000e000ff107b82 */ /* 0x000e620000000a00 */
[----:B0-----:R-:W-:-:S05]  /*6050*/  IMAD.WIDE.U32 R24, R31, 0x4, R18 ;  /* 0x000000041f187825 */ /* 0x001fca00078e0012 */
[----:B------:R-:W2:Y:S01]  /*6060*/  LDG.E R22, desc[UR12][R24.64] ;  /* 0x0000000c18167981 */ /* 0x000ea2000c1e1900 */
[----:B-1----:R-:W-:-:S05]  /*6070*/  IMAD.WIDE.U32 R20, R29, 0x4, R16 ;  /* 0x000000041d147825 */ /* 0x002fca00078e0010 */
[----:B------:R-:W2:Y:S01]  /*6080*/  LDG.E R23, desc[UR12][R20.64] ;  /* 0x0000000c14177981 */ /* 0x000ea2000c1e1900 */
[----:B------:R-:W-:-:S05]  /*6090*/  IADD3 R27, PT, PT, R29, 0x1, RZ ;  /* 0x000000011d1b7810 */ /* 0x000fca0007ffe0ff */
        /* <DEDUP_REMOVED lines=41> */
[----:B0-----:R-:W3:Y:S04]  /*6330*/  LDG.E R18, desc[UR12][R26.64+0xc] ;  /* 0x00000c0c1a127981 */ /* 0x001ee8000c1e1900 */
[----:B------:R-:W3:Y:S01]  /*6340*/  LDG.E R19, desc[UR12][R16.64] ;  /* 0x0000000c10137981 */ /* 0x000ee2000c1e1900 */
[----:B------:R-:W-:Y:S02]  /*6350*/  PLOP3.LUT P0, PT, PT, PT, PT, 0x8, 0x80 ;  /* 0x000000000080781c */ /* 0x000fe40003f0e170 */
[----:B-1----:R-:W-:-:S02]  /*6360*/  MOV R23, R12 ;  /* 0x0000000c00177202 */ /* 0x002fc40000000f00 */
[----:B------:R-:W-:Y:S01]  /*6370*/  IADD3 R31, PT, PT, R31, 0x8, RZ ;  /* 0x000000081f1f7810 */ /* 0x000fe20007ffe0ff */
[----:B---3--:R-:W-:-:S05]  /*6380*/  FFMA R19, R18, -R15, R19 ;  /* 0x8000000f12137223 */ /* 0x008fca0000000013 */
[----:B------:R2:W-:Y:S03]  /*6390*/  STG.E desc[UR12][R16.64], R19 ;  /* 0x0000001310007986 */ /* 0x0005e6000c10190c */
.L_x_1390:
[----:B------:R-:W-:-:S13]  /*63a0*/  ISETP.NE.OR P0, PT, R31, R12, P0 ;  /* 0x0000000c1f00720c */ /* 0x000fda0000705670 */
[----:B------:R-:W-:Y:S05]  /*63b0*/  @!P0 BRA `(.L_x_1386) ;  /* 0x00000000007c8947 */ /* 0x000fea0003800000 */
.L_x_1387:
[----:B------:R-:W0:Y:S01]  /*63c0*/  LDC.64 R22, c[0x0][0x390] ;  /* 0x0000e400ff167b82 */ /* 0x000e220000000a00 */
[----:B------:R-:W-:-:S07]  /*63d0*/  IADD3 R27, PT, PT, R28, R31, RZ ;  /* 0x0000001f1c1b7210 */ /* 0x000fce0007ffe0ff */
[----:B-12---:R-:W1:Y:S01]  /*63e0*/  LDC.64 R20, c[0x0][0x380] ;  /* 0x0000e000ff147b82 */ /* 0x006e620000000a00 */
        /* <DEDUP_REMOVED lines=23> */
[----:B------:R-:W-:Y:S01]  /*6560*/  ISETP.NE.AND P0, PT, R31, R12, PT ;  /* 0x0000000c1f00720c */ /* 0x000fe20003f05270 */
[----:B--2---:R-:W-:-:S05]  /*6570*/  FFMA R25, R24, -R15, R25 ;  /* 0x8000000f18197223 */ /* 0x004fca0000000019 */
[----:B------:R1:W-:Y:S07]  /*6580*/  STG.E desc[UR12][R20.64], R25 ;  /* 0x0000001914007986 */ /* 0x0003ee000c10190c */
[----:B------:R-:W-:Y:S05]  /*6590*/  @P0 BRA `(.L_x_1387) ;  /* 0xfffffffc00880947 */ /* 0x000fea000383ffff */
[----:B------:R-:W-:-:S07]  /*65a0*/  MOV R23, R12 ;  /* 0x0000000c00177202 */ /* 0x000fce0000000f00 */
.L_x_1386:
[----:B------:R-:W-:-:S13]  /*65b0*/  ISETP.NE.AND P0, PT, R11, RZ, PT ;  /* 0x000000ff0b00720c */ /* 0x000fda0003f05270 */
[----:B------:R-:W-:Y:S05]  /*65c0*/  @!P0 BRA `(.L_x_1385) ;  /* 0x0000000000648947 */ /* 0x000fea0003800000 */
[----:B-12---:R-:W0:Y:S01]  /*65d0*/  LDC.64 R18, c[0x0][0x390] ;  /* 0x0000e400ff127b82 */ /* 0x006e220000000a00 */
[----:B------:R-:W-:-:S07]  /*65e0*/  IADD3 R25, PT, PT, R28, R23, RZ ;  /* 0x000000171c197210 */ /* 0x000fce0007ffe0ff */
[----:B------:R-:W1:Y:S01]  /*65f0*/  LDC.64 R16, c[0x0][0x380] ;  /* 0x0000e000ff107b82 */ /* 0x000e620000000a00 */
[----:B0-----:R-:W-:-:S05]  /*6600*/  IMAD.WIDE.U32 R18, R23, 0x4, R18 ;  /* 0x0000000417127825 */ /* 0x001fca00078e0012 */
[----:B------:R-:W2:Y:S01]  /*6610*/  LDG.E R22, desc[UR12][R18.64] ;  /* 0x0000000c12167981 */ /* 0x000ea2000c1e1900 */
[----:B-1----:R-:W-:-:S05]  /*6620*/  IMAD.WIDE.U32 R20, R25, 0x4, R16 ;  /* 0x0000000419147825 */ /* 0x002fca00078e0010 */
[----:B------:R-:W2:Y:S01]  /*6630*/  LDG.E R23, desc[UR12][R20.64] ;  /* 0x0000000c14177981 */ /* 0x000ea2000c1e1900 */
[----:B------:R-:W-:Y:S01]  /*6640*/  ISETP.NE.AND P0, PT, R11, 0x1, PT ;  /* 0x000000010b00780c */ /* 0x000fe20003f05270 */
[----:B--2---:R-:W-:-:S05]  /*6650*/  FFMA R23, R22, -R15, R23 ;  /* 0x8000000f16177223 */ /* 0x004fca0000000017 */
[----:B------:R0:W-:Y:S07]  /*6660*/  STG.E desc[UR12][R20.64], R23 ;  /* 0x0000001714007986 */ /* 0x0001ee000c10190c */
[----:B------:R-:W-:Y:S05]  /*6670*/  @!P0 BRA `(.L_x_1385) ;  /* 0x0000000000388947 */ /* 0x000fea0003800000 */
[----:B0-----:R-:W-:Y:S01]  /*6680*/  IADD3 R21, PT, PT, R25, 0x1, RZ ;  /* 0x0000000119157810 */ /* 0x001fe20007ffe0ff */
[----:B------:R-:W2:Y:S04]  /*6690*/  LDG.E R22, desc[UR12][R18.64+0x4] ;  /* 0x0000040c12167981 */ /* 0x000ea8000c1e1900 */
[----:B------:R-:W-:-:S05]  /*66a0*/  IMAD.WIDE.U32 R20, R21, 0x4, R16 ;  /* 0x0000000415147825 */ /* 0x000fca00078e0010 */
[----:B------:R-:W2:Y:S01]  /*66b0*/  LDG.E R23, desc[UR12][R20.64] ;  /* 0x0000000c14177981 */ /* 0x000ea2000c1e1900 */
[----:B------:R-:W-:Y:S01]  /*66c0*/  ISETP.NE.AND P0, PT, R11, 0x2, PT ;  /* 0x000000020b00780c */ /* 0x000fe20003f05270 */
[----:B--2---:R-:W-:-:S05]  /*66d0*/  FFMA R23, R22, -R15, R23 ;  /* 0x8000000f16177223 */ /* 0x004fca0000000017 */
[----:B------:R3:W-:Y:S07]  /*66e0*/  STG.E desc[UR12][R20.64], R23 ;  /* 0x0000001714007986 */ /* 0x0007ee000c10190c */
[----:B------:R-:W-:Y:S05]  /*66f0*/  @!P0 BRA `(.L_x_1385) ;  /* 0x0000000000188947 */ /* 0x000fea0003800000 */
[----:B---3--:R-:W-:Y:S01]  /*6700*/  IADD3 R21, PT, PT, R25, 0x2, RZ ;  /* 0x0000000219157810 */ /* 0x008fe20007ffe0ff */
[----:B------:R-:W2:Y:S04]  /*6710*/  LDG.E R18, desc[UR12][R18.64+0x8] ;  /* 0x0000080c12127981 */ /* 0x000ea8000c1e1900 */
[----:B------:R-:W-:-:S05]  /*6720*/  IMAD.WIDE.U32 R16, R21, 0x4, R16 ;  /* 0x0000000415107825 */ /* 0x000fca00078e0010 */
[----:B------:R-:W2:Y:S02]  /*6730*/  LDG.E R21, desc[UR12][R16.64] ;  /* 0x0000000c10157981 */ /* 0x000ea4000c1e1900 */
[----:B--2---:R-:W-:-:S05]  /*6740*/  FFMA R21, R18, -R15, R21 ;  /* 0x8000000f12157223 */ /* 0x004fca0000000015 */
[----:B------:R4:W-:Y:S02]  /*6750*/  STG.E desc[UR12][R16.64], R21 ;  /* 0x0000001510007986 */ /* 0x0009e4000c10190c */
.L_x_1385:
[----:B------:R-:W5:Y:S01]  /*6760*/  LDCU UR6, c[0x0][0x398] ;  /* 0x00007300ff0677ac */ /* 0x000f620008000800 */
[----:B------:R-:W-:-:S04]  /*6770*/  UIADD3 UR4, UPT, UPT, UR4, 0x1, URZ ;  /* 0x0000000104047890 */ /* 0x000fc8000fffe0ff */
[----:B-----5:R-:W-:-:S09]  /*6780*/  UISETP.NE.AND UP0, UPT, UR4, UR6, UPT ;  /* 0x000000060400728c */ /* 0x020fd2000bf05270 */
[----:B------:R-:W-:Y:S05]  /*6790*/  BRA.U UP0, `(.L_x_1391) ;  /* 0xffffffe500207547 */ /* 0x000fea000b83ffff */
.L_x_1340:
[----:B--2---:R-:W-:Y:S01]  /*67a0*/  UIADD3 UR14, UPT, UPT, UR14, -0x1, URZ ;  /* 0xffffffff0e0e7890 */ /* 0x004fe2000fffe0ff */
[----:B------:R-:W-:Y:S02]  /*67b0*/  IADD3 R9, PT, PT, R9, 0x1, RZ ;  /* 0x0000000109097810 */ /* 0x000fe40007ffe0ff */
[----:B------:R-:W-:Y:S02]  /*67c0*/  IADD3 R8, PT, PT, R8, 0x1, RZ ;  /* 0x0000000108087810 */ /* 0x000fe40007ffe0ff */
[----:B------:R-:W-:Y:S01]  /*67d0*/  IADD3 R6, PT, PT, R6, 0x1, RZ ;  /* 0x0000000106067810 */ /* 0x000fe20007ffe0ff */
[----:B------:R-:W-:Y:S06]  /*67e0*/  @P1 BRA `(.L_x_1392) ;  /* 0xffffffa400141947 */ /* 0x000fec000383ffff */
[----:B------:R-:W-:Y:S05]  /*67f0*/  EXIT ;  /* 0x000000000000794d */ /* 0x000fea0003800000 */
        .weak           $__internal_22_$__cuda_sm20_sqrt_rn_f32_slowpath
        .type           $__internal_22_$__cuda_sm20_sqrt_rn_f32_slowpath,@function
        .size           $__internal_22_$__cuda_sm20_sqrt_rn_f32_slowpath,($__internal_23_$__cuda_sm3x_div_rn_noftz_f32_slowpath - $__internal_22_$__cuda_sm20_sqrt_rn_f32_slowpath)
$__internal_22_$__cuda_sm20_sqrt_rn_f32_slowpath:
        /* <DEDUP_REMOVED lines=20> */
.L_x_1393:
[----:B------:R-:W-:Y:S02]  /*6940*/  HFMA2 R3, -RZ, RZ, 0, 0 ;  /* 0x00000000ff037431 */ /* 0x000fe400000001ff */
[----:B------:R-:W-:Y:S01]  /*6950*/  IMAD.MOV.U32 R14, RZ, RZ, R2 ;  /* 0x000000ffff0e7224 */ /* 0x000fe200078e0002 */
[----:B------:R-:W-:-:S04]  /*6960*/  MOV R2, R16 ;  /* 0x0000001000027202 */ /* 0x000fc80000000f00 */
[----:B------:R-:W-:Y:S05]  /*6970*/  RET.REL.NODEC R2 `(qr_decompose_f32) ;  /* 0xffffff9402a07950 */ /* 0x000fea0003c3ffff */
        .weak           $__internal_23_$__cuda_sm3x_div_rn_noftz_f32_slowpath
        .type           $__internal_23_$__cuda_sm3x_div_rn_noftz_f32_slowpath,@function
        .size           $__internal_23_$__cuda_sm3x_div_rn_noftz_f32_slowpath,(.L_x_1813 - $__internal_23_$__cuda_sm3x_div_rn_noftz_f32_slowpath)
$__internal_23_$__cuda_sm3x_div_rn_noftz_f32_slowpath:
        /* <DEDUP_REMOVED lines=34> */
.L_x_1394:
[----:B------:R-:W-:Y:S02]  /*6ba0*/  LEA R26, R15, 0xc0800000, 0x17 ;  /* 0xc08000000f1a7811 */ /* 0x000fe400078eb8ff */
[----:B------:R-:W-:Y:S02]  /*6bb0*/  IADD3 R24, PT, PT, R24, -0x7f, RZ ;  /* 0xffffff8118187810 */ /* 0x000fe40007ffe0ff */
[----:B------:R-:W-:-:S03]  /*6bc0*/  IADD3 R29, PT, PT, -R26, R27, RZ ;  /* 0x0000001b1a1d7210 */ /* 0x000fc60007ffe1ff */
[C---:B------:R-:W-:Y:S01]  /*6bd0*/  IMAD R0, R24.reuse, -0x800000, R0 ;  /* 0xff80000018007824 */ /* 0x040fe200078e0200 */
[----:B------:R0:W1:Y:S01]  /*6be0*/  MUFU.RCP R26, R29 ;  /* 0x0000001d001a7308 */ /* 0x0000620000001000 */
[----:B------:R-:W-:Y:S01]  /*6bf0*/  FADD.FTZ R25, -R29, -RZ ;  /* 0x800000ff1d197221 */ /* 0x000fe20000010100 */
[----:B0-----:R-:W-:-:S04]  /*6c00*/  IADD3 R29, PT, PT, R24, 0x7f, -R15 ;  /* 0x0000007f181d7810 */ /* 0x001fc80007ffe80f */
[----:B------:R-:W-:Y:S01]  /*6c10*/  IADD3 R29, PT, PT, R29, R22, RZ ;  /* 0x000000161d1d7210 */ /* 0x000fe20007ffe0ff */
[----:B-1----:R-:W-:-:S04]  /*6c20*/  FFMA R27, R26, R25, 1 ;  /* 0x3f8000001a1b7423 */ /* 0x002fc80000000019 */
        /* <DEDUP_REMOVED lines=41> */
.L_x_1400:
[----:B------:R-:W-:-:S04]  /*6ec0*/  LOP3.LUT R0, R0, 0x80000000, RZ, 0xc0, !PT ;  /* 0x8000000000007812 */ /* 0x000fc800078ec0ff */
[----:B------:R-:W-:Y:S01]  /*6ed0*/  LOP3.LUT R0, R0, 0x7f800000, RZ, 0xfc, !PT ;  /* 0x7f80000000007812 */ /* 0x000fe200078efcff */
[----:B------:R-:W-:Y:S06]  /*6ee0*/  BRA `(.L_x_1401) ;  /* 0x0000000000287947 */ /* 0x000fec0003800000 */
.L_x_1399:
[----:B------:R-:W-:Y:S01]  /*6ef0*/  LEA R0, R29, R0, 0x17 ;  /* 0x000000001d007211 */ /* 0x000fe200078eb8ff */
[----:B------:R-:W-:Y:S06]  /*6f00*/  BRA `(.L_x_1401) ;  /* 0x0000000000207947 */ /* 0x000fec0003800000 */
.L_x_1398:
[----:B------:R-:W-:-:S04]  /*6f10*/  LOP3.LUT R0, R27, 0x80000000, R0, 0x48, !PT ;  /* 0x800000001b007812 */ /* 0x000fc800078e4800 */
[----:B------:R-:W-:Y:S01]  /*6f20*/  LOP3.LUT R0, R0, 0x7f800000, RZ, 0xfc, !PT ;  /* 0x7f80000000007812 */ /* 0x000fe200078efcff */
[----:B------:R-:W-:Y:S06]  /*6f30*/  BRA `(.L_x_1401) ;  /* 0x0000000000147947 */ /* 0x000fec0003800000 */
.L_x_1397:
[----:B------:R-:W-:Y:S01]  /*6f40*/  LOP3.LUT R0, R27, 0x80000000, R0, 0x48, !PT ;  /* 0x800000001b007812 */ /* 0x000fe200078e4800 */
[----:B------:R-:W-:Y:S06]  /*6f50*/  BRA `(.L_x_1401) ;  /* 0x00000000000c7947 */ /* 0x000fec0003800000 */
.L_x_1396:
[----:B------:R-:W0:Y:S01]  /*6f60*/  MUFU.RSQ R0, -QNAN ;  /* 0xffc0000000007908 */ /* 0x000e220000001400 */
[----:B------:R-:W-:Y:S05]  /*6f70*/  BRA `(.L_x_1401) ;  /* 0x0000000000047947 */ /* 0x000fea0003800000 */
.L_x_1395:
[----:B------:R-:W-:-:S07]  /*6f80*/  FADD.FTZ R0, R0, R3 ;  /* 0x0000000300007221 */ /* 0x000fce0000010000 */
.L_x_1401:
[----:B------:R-:W-:Y:S01]  /*6f90*/  HFMA2 R25, -RZ, RZ, 0, 0 ;  /* 0x00000000ff197431 */ /* 0x000fe200000001ff */
[----:B------:R-:W-:Y:S02]  /*6fa0*/  MOV R24, R2 ;  /* 0x0000000200187202 */ /* 0x000fe40000000f00 */
[----:B0-----:R-:W-:Y:S02]  /*6fb0*/  MOV R15, R0 ;  /* 0x00000000000f7202 */ /* 0x001fe40000000f00 */
[----:B------:R-:W-:Y:S05]  /*6fc0*/  RET.REL.NODEC R24 `(qr_decompose_f32) ;  /* 0xffffff90180c7950 */ /* 0x000fea0003c3ffff */
.L_x_1402:
        /* <DEDUP_REMOVED lines=11> */
.L_x_1813:


//--------------------- .text.cholesky_decompose_f64 --------------------------
	.section	.text.cholesky_decompose_f64,"ax",@progbits
	.align	128
        .global         cholesky_decompose_f64
        .type           cholesky_decompose_f64,@function
        .size           cholesky_decompose_f64,(.L_x_1815 - cholesky_decompose_f64)
        .other          cholesky_decompose_f64,@"STO_CUDA_ENTRY STV_DEFAULT"
cholesky_decompose_f64:
.text.cholesky_decompose_f64:
[----:B------:R-:W-:Y:S01]  /*0000*/  LDC R1, c[0x0][0x37c] ;  /* 0x0000df00ff017b82 */ /* 0x000fe20000000800 */
[----:B------:R-:W0:Y:S07]  /*0010*/  S2R R0, SR_TID.X ;  /* 0x0000000000007919 */ /* 0x000e2e0000002100 */
[----:B------:R-:W0:Y:S01]  /*0020*/  S2UR UR4, SR_CTAID.X ;  /* 0x00000000000479c3 */ /* 0x000e220000002500 */
[----:B------:R-:W1:Y:S01]  /*0030*/  LDCU UR6, c[0x0][0x388] ;  /* 0x00007100ff0677ac */ /* 0x000e620008000800 */
[----:B0-----:R-:W-:-:S04]  /*0040*/  LOP3.LUT P0, RZ, R0, UR4, RZ, 0xfc, !PT ;  /* 0x0000000400ff7c12 */ /* 0x001fc8000f80fcff */
[----:B-1----:R-:W-:-:S13]  /*0050*/  ISETP.EQ.OR P0, PT, RZ, UR6, P0 ;  /* 0x00000006ff007c0c */ /* 0x002fda0008702670 */
[----:B------:R-:W-:Y:S05]  /*0060*/  @P0 EXIT ;  /* 0x000000000000094d */ /* 0x000fea0003800000 */
[----:B------:R-:W-:Y:S01]  /*0070*/  IMAD.MOV.U32 R2, RZ, RZ, RZ ;  /* 0x000000ffff027224 */ /* 0x000fe200078e00ff */
[----:B------:R-:W-:Y:S01]  /*0080*/  PRMT R3, RZ, 0x7610, R3 ;  /* 0x00007610ff037816 */ /* 0x000fe20000000003 */
[----:B------:R-:W0:Y:S01]  /*0090*/  LDCU.U16 UR11, c[0x0][0x388] ;  /* 0x00007100ff0b77ac */ /* 0x000e220008000400 */
[----:B------:R-:W-:Y:S02]  /*00a0*/  PRMT R4, RZ, 0x7610, R4 ;  /* 0x00007610ff047816 */ /* 0x000fe40000000004 */
[----:B------:R-:W-:Y:S01]  /*00b0*/  PRMT R5, RZ, 0x7610, R5 ;  /* 0x00007610ff057816 */ /* 0x000fe20000000005 */
[----:B------:R-:W1:Y:S01]  /*00c0*/  LDCU.64 UR12, c[0x0][0x358] ;  /* 0x00006b00ff0c77ac */ /* 0x000e620008000a00 */
[----:B------:R-:W-:-:S12]  /*00d0*/  UIADD3 UR6, UPT, UPT, UR6, -0x1, URZ ;  /* 0xffffffff06067890 */ /* 0x000fd8000fffe0ff */
.L_x_1443:
[----:B------:R-:W-:Y:S01]  /*00e0*/  LOP3.LUT R0, RZ, R4, RZ, 0x33, !PT ;  /* 0x00000004ff007212 */ /* 0x000fe200078e33ff */
[----:B01234-:R-:W2:Y:S01]  /*00f0*/  LDC R12, c[0x0][0x388] ;  /* 0x0000e200ff0c7b82 */ /* 0x01fea20000000800 */
[----:B------:R-:W-:Y:S01]  /*0100*/  ISETP.NE.AND P0, PT, R2, RZ, PT ;  /* 0x000000ff0200720c */ /* 0x000fe20003f05270 */
[----:B------:R-:W-:Y:S01]  /*0110*/  IMAD.MOV.U32 R6, RZ, RZ, R2 ;  /* 0x000000ffff067224 */ /* 0x000fe200078e0002 */
[----:B------:R-:W-:Y:S02]  /*0120*/  R2UR UR4, R0 ;  /* 0x00000000000472ca */ /* 0x000fe400000e0000 */
[----:B------:R-:W-:Y:S02]  /*0130*/  CS2R R22, SRZ ;  /* 0x0000000000167805 */ /* 0x000fe4000001ff00 */
[----:B------:R-:W-:Y:S02]  /*0140*/  LOP3.LUT R0, R4, 0x7, RZ, 0xc0, !PT ;  /* 0x0000000704007812 */ /* 0x000fe400078ec0ff */
[----:B------:R-:W-:-:S02]  /*0150*/  LOP3.LUT R8, R3, 0x3, RZ, 0x3c, !PT ;  /* 0x0000000303087812 */ /* 0x000fc400078e3cff */
[----:B------:R-:W-:Y:S01]  /*0160*/  LOP3.LUT R13, R5, 0xf, RZ, 0xc0, !PT ;  /* 0x0000000f050d7812 */ /* 0x000fe200078ec0ff */
[----:B------:R-:W-:Y:S01]  /*0170*/  VIADD R26, R0, 0xffffffff ;  /* 0xffffffff001a7836 */ /* 0x000fe20000000000 */
[----:B------:R-:W-:Y:S02]  /*0180*/  IADD3 R7, PT, PT, -R2, UR6, RZ ;  /* 0x0000000602077c10 */ /* 0x000fe4000fffe1ff */
[----:B0-----:R-:W-:Y:S02]  /*0190*/  IADD3 R8, PT, PT, R8, UR11, RZ ;  /* 0x0000000b08087c10 */ /* 0x001fe4000fffe0ff */
[----:B------:R-:W-:Y:S01]  /*01a0*/  IADD3 R27, PT, PT, R13, -0x1, RZ ;  /* 0xffffffff0d1b7810 */ /* 0x000fe20007ffe0ff */
[----:B------:R-:W-:-:S04]  /*01b0*/  UIADD3 UR4, UPT, UPT, UR11, UR4, URZ ;  /* 0x000000040b047290 */ /* 0x000fc8000fffe0ff */
[----:B------:R-:W-:-:S04]  /*01c0*/  ULOP3.LUT UR9, UR4, 0x7, URZ, 0xc0, !UPT ;  /* 0x0000000704097892 */ /* 0x000fc8000f8ec0ff */
[----:B------:R-:W-:Y:S01]  /*01d0*/  UIADD3 UR14, UPT, UPT, UR9, -0x1, URZ ;  /* 0xffffffff090e7890 */ /* 0x000fe2000fffe0ff */
[----:B--2---:R-:W-:Y:S01]  /*01e0*/  IADD3 R9, PT, PT, -R2, -0x2, R12 ;  /* 0xfffffffe02097810 */ /* 0x004fe20007ffe10c */
[----:B------:R-:W-:Y:S10]  /*01f0*/  @!P0 BRA `(.L_x_1403) ;  /* 0x00000008006c8947 */ /* 0x000ff40003800000 */
[C---:B------:R-:W-:Y:S01]  /*0200*/  ISETP.GE.U32.AND P1, PT, R2.reuse, 0x10, PT ;  /* 0x000000100200780c */ /* 0x040fe20003f26070 */
[----:B------:R-:W-:Y:S01]  /*0210*/  IMAD.MOV.U32 R33, RZ, RZ, RZ ;  /* 0x000000ffff217224 */ /* 0x000fe200078e00ff */
[----:B------:R-:W-:Y:S02]  /*0220*/  LOP3.LUT P0, RZ, R2, 0xf, RZ, 0xc0, !PT ;  /* 0x0000000f02ff7812 */ /* 0x000fe4000780c0ff */
[----:B------:R-:W-:-:S09]  /*0230*/  CS2R R22, SRZ ;  /* 0x0000000000167805 */ /* 0x000fd2000001ff00 */
[----:B------:R-:W-:Y:S05]  /*0240*/  @!P1 BRA `(.L_x_1404) ;  /* 0x0000000400209947 */ /* 0x000fea0003800000 */
[C---:B------:R-:W-:Y:S01]  /*0250*/  LOP3.LUT R33, R2.reuse, 0xfffffff0, RZ, 0xc0, !PT ;  /* 0xfffffff002217812 */ /* 0x040fe200078ec0ff */
[----:B------:R-:W-:Y:S01]  /*0260*/  IMAD R32, R2, R12, 0x7 ;  /* 0x0000000702207424 */ /* 0x000fe200078e020c */
[----:B------:R-:W-:Y:S02]  /*0270*/  CS2R R22, SRZ ;  /* 0x0000000000167805 */ /* 0x000fe4000001ff00 */
[----:B------:R-:W-:-:S07]  /*0280*/  IADD3 R34, PT, PT, -R33, RZ, RZ ;  /* 0x000000ff21227210 */ /* 0x000fce0007ffe1ff */
.L_x_1405:
[----:B------:R-:W0:Y:S01]  /*0290*/  LDC.64 R10, c[0x0][0x380] ;  /* 0x0000e000ff0a7b82 */ /* 0x000e220000000a00 */
[C---:B------:R-:W-:Y:S01]  /*02a0*/  VIADD R21, R32.reuse, 0xfffffff9 ;  /* 0xfffffff920157836 */ /* 0x040fe20000000000 */
[----:B------:R-:W-:-:S03]  /*02b0*/  IADD3 R31, PT, PT, R32, -0x6, RZ ;  /* 0xfffffffa201f7810 */ /* 0x000fc60007ffe0ff */
[----:B0-----:R-:W-:-:S06]  /*02c0*/  IMAD.WIDE.U32 R20, R21, 0x8, R10 ;  /* 0x0000000815147825 */ /* 0x001fcc00078e000a */
[----:B-1----:R-:W2:Y:S01]  /*02d0*/  LDG.E.64 R20, desc[UR12][R20.64] ;  /* 0x0000000c14147981 */ /* 0x002ea2000c1e1b00 */
[----:B------:R-:W-:-:S06]  /*02e0*/  IMAD.WIDE.U32 R30, R31, 0x8, R10 ;  /* 0x000000081f1e7825 */ /* 0x000fcc00078e000a */
[----:B------:R-:W3:Y:S01]  /*02f0*/  LDG.E.64 R30, desc[UR12][R30.64] ;  /* 0x0000000c1e1e7981 */ /* 0x000ee2000c1e1b00 */
[C---:B------:R-:W-:Y:S01]  /*0300*/  VIADD R29, R32.reuse, 0xfffffffb ;  /* 0xfffffffb201d7836 */ /* 0x040fe20000000000 */
[----:B------:R-:W-:-:S03]  /*0310*/  IADD3 R15, PT, PT, R32, -0x4, RZ ;  /* 0xfffffffc200f7810 */ /* 0x000fc60007ffe0ff */
[----:B------:R-:W-:-:S04]  /*0320*/  IMAD.WIDE.U32 R28, R29, 0x8, R10 ;  /* 0x000000081d1c7825 */ /* 0x000fc800078e000a */
[--C-:B------:R-:W-:Y:S02]  /*0330*/  IMAD.WIDE.U32 R14, R15, 0x8, R10.reuse ;  /* 0x000000080f0e7825 */ /* 0x100fe400078e000a */
[----:B------:R-:W4:Y:S02]  /*0340*/  LDG.E.64 R28, desc[UR12][R28.64] ;  /* 0x0000000c1c1c7981 */ /* 0x000f24000c1e1b00 */
[C---:B------:R-:W-:Y:S02]  /*0350*/  VIADD R17, R32.reuse, 0xfffffffd ;  /* 0xfffffffd20117836 */ /* 0x040fe40000000000 */
[----:B------:R-:W5:Y:S01]  /*0360*/  LDG.E.64 R14, desc[UR12][R14.64] ;  /* 0x0000000c0e0e7981 */ /* 0x000f62000c1e1b00 */
[----:B------:R-:W-:Y:S01]  /*0370*/  IADD3 R19, PT, PT, R32, -0x2, RZ ;  /* 0xfffffffe20137810 */ /* 0x000fe20007ffe0ff */
[----:B------:R-:W-:-:S04]  /*0380*/  IMAD.WIDE.U32 R16, R17, 0x8, R10 ;  /* 0x0000000811107825 */ /* 0x000fc800078e000a */
[----:B------:R-:W-:Y:S02]  /*0390*/  IMAD.WIDE.U32 R18, R19, 0x8, R10 ;  /* 0x0000000813127825 */ /* 0x000fe400078e000a */
[----:B------:R-:W5:Y:S04]  /*03a0*/  LDG.E.64 R16, desc[UR12][R16.64] ;  /* 0x0000000c10107981 */ /* 0x000f68000c1e1b00 */
[----:B------:R-:W5:Y:S01]  /*03b0*/  LDG.E.64 R18, desc[UR12][R18.64] ;  /* 0x0000000c12127981 */ /* 0x000f62000c1e1b00 */
[----:B------:R-:W-:-:S05]  /*03c0*/  IADD3 R25, PT, PT, R32, 0x1, RZ ;  /* 0x0000000120197810 */ /* 0x000fca0007ffe0ff */
[----:B------:R-:W-:-:S06]  /*03d0*/  IMAD.WIDE.U32 R24, R25, 0x8, R10 ;  /* 0x0000000819187825 */ /* 0x000fcc00078e000a */
[----:B------:R-:W5:Y:S01]  /*03e0*/  LDG.E.64 R24, desc[UR12][R24.64] ;  /* 0x0000000c18187981 */ /* 0x000f62000c1e1b00 */
[----:B--2---:R-:W-:Y:S01]  /*03f0*/  DFMA R22, R20, R20, R22 ;  /* 0x000000141416722b */ /* 0x004fe20000000016 */
[----:B------:R-:W-:-:S04]  /*0400*/  VIADD R21, R32, 0xffffffff ;  /* 0xffffffff20157836 */ /* 0x000fc80000000000 */
[----:B------:R-:W-:-:S03]  /*0410*/  IMAD.WIDE.U32 R20, R21, 0x8, R10 ;  /* 0x0000000815147825 */ /* 0x000fc600078e000a */
[----:B---3--:R-:W-:-:S03]  /*0420*/  DFMA R30, R30, R30, R22 ;  /* 0x0000001e1e1e722b */ /* 0x008fc60000000016 */
[----:B------:R-:W2:Y:S01]  /*0430*/  LDG.E.64 R20, desc[UR12][R20.64] ;  /* 0x0000000c14147981 */ /* 0x000ea2000c1e1b00 */
[----:B------:R-:W-:-:S06]  /*0440*/  IMAD.WIDE.U32 R22, R32, 0x8, R10 ;  /* 0x0000000820167825 */ /* 0x000fcc00078e000a */
[----:B------:R-:W3:Y:S01]  /*0450*/  LDG.E.64 R22, desc[UR12][R22.64] ;  /* 0x0000000c16167981 */ /* 0x000ee2000c1e1b00 */
[----:B----4-:R-:W-:-:S08]  /*0460*/  DFMA R28, R28, R28, R30 ;  /* 0x0000001c1c1c722b */ /* 0x010fd0000000001e */
[----:B-----5:R-:W-:Y:S01]  /*0470*/  DFMA R28, R14, R14, R28 ;  /* 0x0000000e0e1c722b */ /* 0x020fe2000000001c */
[----:B------:R-:W-:-:S04]  /*0480*/  VIADD R15, R32, 0x2 ;  /* 0x00000002200f7836 */ /* 0x000fc80000000000 */
[----:B------:R-:W-:-:S03]  /*0490*/  IMAD.WIDE.U32 R14, R15, 0x8, R10 ;  /* 0x000000080f0e7825 */ /* 0x000fc600078e000a */
[----:B------:R-:W-:Y:S01]  /*04a0*/  DFMA R28, R16, R16, R28 ;  /* 0x00000010101c722b */ /* 0x000fe2000000001c */
[C---:B------:R-:W-:Y:S02]  /*04b0*/  IADD3 R17, PT, PT, R32.reuse, 0x3, RZ ;  /* 0x0000000320117810 */ /* 0x040fe40007ffe0ff */
[----:B------:R-:W4:Y:S03]  /*04c0*/  LDG.E.64 R14, desc[UR12][R14.64] ;  /* 0x0000000c0e0e7981 */ /* 0x000f26000c1e1b00 */
[----:B------:R-:W-:Y:S02]  /*04d0*/  IMAD.WIDE.U32 R16, R17, 0x8, R10 ;  /* 0x0000000811107825 */ /* 0x000fe400078e000a */
[----:B------:R-:W-:Y:S02]  /*04e0*/  DFMA R28, R18, R18, R28 ;  /* 0x00000012121c722b */ /* 0x000fe4000000001c */
[----:B------:R-:W-:-:S02]  /*04f0*/  VIADD R19, R32, 0x4 ;  /* 0x0000000420137836 */ /* 0x000fc40000000000 */
[----:B------:R-:W5:Y:S02]  /*0500*/  LDG.E.64 R16, desc[UR12][R16.64] ;  /* 0x0000000c10107981 */ /* 0x000f64000c1e1b00 */
[----:B------:R-:W-:-:S06]  /*0510*/  IMAD.WIDE.U32 R18, R19, 0x8, R10 ;  /* 0x0000000813127825 */ /* 0x000fcc00078e000a */
[----:B------:R-:W5:Y:S01]  /*0520*/  LDG.E.64 R18, desc[UR12][R18.64] ;  /* 0x0000000c12127981 */ /* 0x000f62000c1e1b00 */
[C---:B------:R-:W-:Y:S01]  /*0530*/  IADD3 R31, PT, PT, R32.reuse, 0x7, RZ ;  /* 0x00000007201f7810 */ /* 0x040fe20007ffe0ff */
[----:B--2---:R-:W-:Y:S01]  /*0540*/  DFMA R28, R20, R20, R28 ;  /* 0x00000014141c722b */ /* 0x004fe2000000001c */
[----:B------:R-:W-:-:S05]  /*0550*/  IADD3 R21, PT, PT, R32, 0x5, RZ ;  /* 0x0000000520157810 */ /* 0x000fca0007ffe0ff */
[--C-:B------:R-:W-:Y:S02]  /*0560*/  IMAD.WIDE.U32 R20, R21, 0x8, R10.reuse ;  /* 0x0000000815147825 */ /* 0x100fe400078e000a */
[----:B---3--:R-:W-:Y:S02]  /*0570*/  DFMA R28, R22, R22, R28 ;  /* 0x00000016161c722b */ /* 0x008fe4000000001c */
[----:B------:R-:W-:Y:S02]  /*0580*/  VIADD R23, R32, 0x6 ;  /* 0x0000000620177836 */ /* 0x000fe40000000000 */
[----:B------:R-:W2:Y:S02]  /*0590*/  LDG.E.64 R20, desc[UR12][R20.64] ;  /* 0x0000000c14147981 */ /* 0x000ea4000c1e1b00 */
[----:B------:R-:W-:Y:S02]  /*05a0*/  IMAD.WIDE.U32 R22, R23, 0x8, R10 ;  /* 0x0000000817167825 */ /* 0x000fe400078e000a */
[----:B------:R-:W-:-:S03]  /*05b0*/  DFMA R28, R24, R24, R28 ;  /* 0x00000018181c722b */ /* 0x000fc6000000001c */
[----:B------:R0:W3:Y:S02]  /*05c0*/  LDG.E.64 R24, desc[UR12][R22.64] ;  /* 0x0000000c16187981 */ /* 0x0000e4000c1e1b00 */
[----:B0-----:R-:W-:-:S04]  /*05d0*/  IMAD.WIDE.U32 R22, R31, 0x8, R10 ;  /* 0x000000081f167825 */ /* 0x001fc800078e000a */
[----:B------:R-:W-:Y:S02]  /*05e0*/  VIADD R31, R32, 0x8 ;  /* 0x00000008201f7836 */ /* 0x000fe40000000000 */
[----:B------:R-:W3:Y:S02]  /*05f0*/  LDG.E.64 R22, desc[UR12][R22.64] ;  /* 0x0000000c16167981 */ /* 0x000ee4000c1e1b00 */
[----:B------:R-:W-:-:S06]  /*0600*/  IMAD.WIDE.U32 R10, R31, 0x8, R10 ;  /* 0x000000081f0a7825 */ /* 0x000fcc00078e000a */
[----:B------:R-:W3:Y:S01]  /*0610*/  LDG.E.64 R10, desc[UR12][R10.64] ;  /* 0x0000000c0a0a7981 */ /* 0x000ee2000c1e1b00 */
[----:B----4-:R-:W-:-:S08]  /*0620*/  DFMA R28, R14, R14, R28 ;  /* 0x0000000e0e1c722b */ /* 0x010fd0000000001c */
[----:B-----5:R-:W-:-:S08]  /*0630*/  DFMA R28, R16, R16, R28 ;  /* 0x00000010101c722b */ /* 0x020fd0000000001c */
[----:B------:R-:W-:Y:S01]  /*0640*/  DFMA R28, R18, R18, R28 ;  /* 0x00000012121c722b */ /* 0x000fe2000000001c */
[----:B------:R-:W-:-:S04]  /*0650*/  IADD3 R34, PT, PT, R34, 0x10, RZ ;  /* 0x0000001022227810 */ /* 0x000fc80007ffe0ff */
[----:B------:R-:W-:Y:S01]  /*0660*/  ISETP.NE.AND P1, PT, R34, RZ, PT ;  /* 0x000000ff2200720c */ /* 0x000fe20003f25270 */
[----:B------:R-:W-:Y:S02]  /*0670*/  VIADD R32, R32, 0x10 ;  /* 0x0000001020207836 */ /* 0x000fe40000000000 */
[----:B--2---:R-:W-:-:S08]  /*0680*/  DFMA R28, R20, R20, R28 ;  /* 0x00000014141c722b */ /* 0x004fd0000000001c */
[----:B---3--:R-:W-:-:S08]  /*0690*/  DFMA R28, R24, R24, R28 ;  /* 0x00000018181c722b */ /* 0x008fd0000000001c */
[----:B------:R-:W-:-:S08]  /*06a0*/  DFMA R28, R22, R22, R28 ;  /* 0x00000016161c722b */ /* 0x000fd0000000001c */
[----:B------:R-:W-:Y:S01]  /*06b0*/  DFMA R22, R10, R10, R28 ;  /* 0x0000000a0a16722b */ /* 0x000fe2000000001c */
[----:B------:R-:W-:Y:S10]  /*06c0*/  @P1 BRA `(.L_x_1405) ;  /* 0xfffffff800f01947 */ /* 0x000ff4000383ffff */
.L_x_1404:
[----:B------:R-:W-:Y:S05]  /*06d0*/  @!P0 BRA `(.L_x_1403) ;  /* 0x0000000400348947 */ /* 0x000fea0003800000 */
[----:B------:R-:W-:Y:S02]  /*06e0*/  ISETP.GE.U32.AND P0, PT, R27, 0x7, PT ;  /* 0x000000071b00780c */ /* 0x000fe40003f06070 */
[----:B------:R-:W-:-:S11]  /*06f0*/  LOP3.LUT P1, RZ, R13, 0x7, RZ, 0xc0, !PT ;  /* 0x000000070dff7812 */ /* 0x000fd6000782c0ff */
[----:B------:R-:W-:Y:S05]  /*0700*/  @!P0 BRA `(.L_x_1406) ;  /* 0x0000000000888947 */ /* 0x000fea0003800000 */
[----:B------:R-:W0:Y:S01]  /*0710*/  LDC.64 R10, c[0x0][0x380] ;  /* 0x0000e000ff0a7b82 */ /* 0x000e220000000a00 */
[----:B------:R-:W-:-:S05]  /*0720*/  IMAD R32, R2, R12, R33 ;  /* 0x0000000c02207224 */ /* 0x000fca00078e0221 */
[C---:B------:R-:W-:Y:S01]  /*0730*/  IADD3 R29, PT, PT, R32.reuse, 0x1, RZ ;  /* 0x00000001201d7810 */ /* 0x040fe20007ffe0ff */
[C---:B------:R-:W-:Y:S02]  /*0740*/  VIADD R25, R32.reuse, 0x2 ;  /* 0x0000000220197836 */ /* 0x040fe40000000000 */
[----:B0-----:R-:W-:-:S04]  /*0750*/  IMAD.WIDE.U32 R30, R32, 0x8, R10 ;  /* 0x00000008201e7825 */ /* 0x001fc800078e000a */
[--C-:B------:R-:W-:Y:S02]  /*0760*/  IMAD.WIDE.U32 R28, R29, 0x8, R10.reuse ;  /* 0x000000081d1c7825 */ /* 0x100fe400078e000a */
[----:B-1----:R-:W2:Y:S02]  /*0770*/  LDG.E.64 R30, desc[UR12][R30.64] ;  /* 0x0000000c1e1e7981 */ /* 0x002ea4000c1e1b00 */
[----:B------:R-:W-:Y:S02]  /*0780*/  IMAD.WIDE.U32 R24, R25, 0x8, R10 ;  /* 0x0000000819187825 */ /* 0x000fe400078e000a */
[----:B------:R-:W3:Y:S01]  /*0790*/  LDG.E.64 R28, desc[UR12][R28.64] ;  /* 0x0000000c1c1c7981 */ /* 0x000ee2000c1e1b00 */
[----:B------:R-:W-:-:S03]  /*07a0*/  IADD3 R21, PT, PT, R32, 0x3, RZ ;  /* 0x0000000320157810 */ /* 0x000fc60007ffe0ff */
[----:B------:R-:W4:Y:S01]  /*07b0*/  LDG.E.64 R24, desc[UR12][R24.64] ;  /* 0x0000000c18187981 */ /* 0x000f22000c1e1b00 */
[C---:B------:R-:W-:Y:S02]  /*07c0*/  VIADD R19, R32.reuse, 0x4 ;  /* 0x0000000420137836 */ /* 0x040fe40000000000 */
[----:B------:R-:W-:Y:S01]  /*07d0*/  IMAD.WIDE.U32 R20, R21, 0x8, R10 ;  /* 0x0000000815147825 */ /* 0x000fe200078e000a */
[----:B------:R-:W-:-:S03]  /*07e0*/  IADD3 R15, PT, PT, R32, 0x5, RZ ;  /* 0x00000005200f7810 */ /* 0x000fc60007ffe0ff */
[--C-:B------:R-:W-:Y:S02]  /*07f0*/  IMAD.WIDE.U32 R18, R19, 0x8, R10.reuse ;  /* 0x0000000813127825 */ /* 0x100fe400078e000a */
[----:B------:R-:W5:Y:S02]  /*0800*/  LDG.E.64 R20, desc[UR12][R20.64] ;  /* 0x0000000c14147981 */ /* 0x000f64000c1e1b00 */
[--C-:B------:R-:W-:Y:S02]  /*0810*/  IMAD.WIDE.U32 R14, R15, 0x8, R10.reuse ;  /* 0x000000080f0e7825 */ /* 0x100fe400078e000a */
[----:B------:R-:W5:Y:S02]  /*0820*/  LDG.E.64 R18, desc[UR12][R18.64] ;  /* 0x0000000c12127981 */ /* 0x000f64000c1e1b00 */
[C---:B------:R-:W-:Y:S02]  /*0830*/  VIADD R17, R32.reuse, 0x6 ;  /* 0x0000000620117836 */ /* 0x040fe40000000000 */
[----:B------:R-:W5:Y:S01]  /*0840*/  LDG.E.64 R14, desc[UR12][R14.64] ;  /* 0x0000000c0e0e7981 */ /* 0x000f62000c1e1b00 */
[----:B------:R-:W-:Y:S01]  /*0850*/  IADD3 R35, PT, PT, R32, 0x7, RZ ;  /* 0x0000000720237810 */ /* 0x000fe20007ffe0ff */
[----:B------:R-:W-:-:S04]  /*0860*/  IMAD.WIDE.U32 R16, R17, 0x8, R10 ;  /* 0x0000000811107825 */ /* 0x000fc800078e000a */
[----:B------:R-:W-:Y:S02]  /*0870*/  IMAD.WIDE.U32 R10, R35, 0x8, R10 ;  /* 0x00000008230a7825 */ /* 0x000fe400078e000a */
[----:B------:R-:W5:Y:S04]  /*0880*/  LDG.E.64 R16, desc[UR12][R16.64] ;  /* 0x0000000c10107981 */ /* 0x000f68000c1e1b00 */
        /* <DEDUP_REMOVED lines=10> */
.L_x_1406:
[----:B------:R-:W-:Y:S05]  /*0930*/  @!P1 BRA `(.L_x_1403) ;  /* 0x00000000009c9947 */ /* 0x000fea0003800000 */
[----:B------:R-:W-:Y:S02]  /*0940*/  ISETP.GE.U32.AND P0, PT, R26, 0x3, PT ;  /* 0x000000031a00780c */ /* 0x000fe40003f06070 */
[----:B------:R-:W-:-:S04]  /*0950*/  LOP3.LUT R20, R0, 0x3, RZ, 0xc0, !PT ;  /* 0x0000000300147812 */ /* 0x000fc800078ec0ff */
[----:B------:R-:W-:-:S07]  /*0960*/  ISETP.NE.AND P1, PT, R20, RZ, PT ;  /* 0x000000ff1400720c */ /* 0x000fce0003f25270 */
[----:B------:R-:W-:Y:S06]  /*0970*/  @!P0 BRA `(.L_x_1407) ;  /* 0x0000000000488947 */ /* 0x000fec0003800000 */
[----:B------:R-:W0:Y:S01]  /*0980*/  LDC.64 R16, c[0x0][0x380] ;  /* 0x0000e000ff107b82 */ /* 0x000e220000000a00 */
[----:B------:R-:W-:-:S05]  /*0990*/  IMAD R21, R2, R12, R33 ;  /* 0x0000000c02157224 */ /* 0x000fca00078e0221 */
[C---:B------:R-:W-:Y:S01]  /*09a0*/  IADD3 R11, PT, PT, R21.reuse, 0x1, RZ ;  /* 0x00000001150b7810 */ /* 0x040fe20007ffe0ff */
[C---:B------:R-:W-:Y:S02]  /*09b0*/  VIADD R15, R21.reuse, 0x2 ;  /* 0x00000002150f7836 */ /* 0x040fe40000000000 */
[----:B0-----:R-:W-:-:S05]  /*09c0*/  IMAD.WIDE.U32 R24, R21, 0x8, R16 ;  /* 0x0000000815187825 */ /* 0x001fca00078e0010 */
[----:B-1----:R-:W2:Y:S01]  /*09d0*/  LDG.E.64 R18, desc[UR12][R24.64] ;  /* 0x0000000c18127981 */ /* 0x002ea2000c1e1b00 */
[----:B------:R-:W-:Y:S01]  /*09e0*/  IMAD.WIDE.U32 R10, R11, 0x8, R16 ;  /* 0x000000080b0a7825 */ /* 0x000fe200078e0010 */
[----:B------:R-:W-:-:S03]  /*09f0*/  IADD3 R21, PT, PT, R21, 0x3, RZ ;  /* 0x0000000315157810 */ /* 0x000fc60007ffe0ff */
[--C-:B------:R-:W-:Y:S02]  /*0a00*/  IMAD.WIDE.U32 R14, R15, 0x8, R16.reuse ;  /* 0x000000080f0e7825 */ /* 0x100fe400078e0010 */
[----:B------:R-:W3:Y:S02]  /*0a10*/  LDG.E.64 R10, desc[UR12][R10.64] ;  /* 0x0000000c0a0a7981 */ /* 0x000ee4000c1e1b00 */
        /* <DEDUP_REMOVED lines=8> */
.L_x_1407:
[----:B------:R-:W-:Y:S05]  /*0aa0*/  @!P1 BRA `(.L_x_1403) ;  /* 0x0000000000409947 */ /* 0x000fea0003800000 */
[----:B------:R-:W0:Y:S01]  /*0ab0*/  LDC.64 R10, c[0x0][0x380] ;  /* 0x0000e000ff0a7b82 */ /* 0x000e220000000a00 */
[----:B------:R-:W-:-:S04]  /*0ac0*/  IMAD R17, R2, R12, R33 ;  /* 0x0000000c02117224 */ /* 0x000fc800078e0221 */
[----:B0-----:R-:W-:-:S06]  /*0ad0*/  IMAD.WIDE.U32 R14, R17, 0x8, R10 ;  /* 0x00000008110e7825 */ /* 0x001fcc00078e000a */
[----:B-1----:R-:W2:Y:S01]  /*0ae0*/  LDG.E.64 R14, desc[UR12][R14.64] ;  /* 0x0000000c0e0e7981 */ /* 0x002ea2000c1e1b00 */
        /* <DEDUP_REMOVED lines=8> */
[----:B------:R-:W-:-:S06]  /*0b70*/  @P0 IMAD.WIDE.U32 R10, R17, 0x8, R10 ;  /* 0x00000008110a0825 */ /* 0x000fcc00078e000a */
[----:B------:R-:W3:Y:S01]  /*0b80*/  @P0 LDG.E.64 R10, desc[UR12][R10.64] ;  /* 0x0000000c0a0a0981 */ /* 0x000ee2000c1e1b00 */
[----:B--2---:R-:W-:-:S08]  /*0b90*/  DFMA R22, R14, R14, R22 ;  /* 0x0000000e0e16722b */ /* 0x004fd00000000016 */
[----:B---3--:R-:W-:-:S11]  /*0ba0*/  @P0 DFMA R22, R10, R10, R22 ;  /* 0x0000000a0a16022b */ /* 0x008fd60000000016 */
.L_x_1403:
[----:B------:R-:W0:Y:S01]  /*0bb0*/  LDC.64 R14, c[0x0][0x380] ;  /* 0x0000e000ff0e7b82 */ /* 0x000e220000000a00 */
[----:B------:R-:W-:-:S04]  /*0bc0*/  IMAD R11, R2, R12, R2 ;  /* 0x0000000c020b7224 */ /* 0x000fc800078e0202 */
[----:B0-----:R-:W-:-:S05]  /*0bd0*/  IMAD.WIDE.U32 R14, R11, 0x8, R14 ;  /* 0x000000080b0e7825 */ /* 0x001fca00078e000e */
[----:B-1----:R-:W2:Y:S02]  /*0be0*/  LDG.E.64 R10, desc[UR12][R14.64] ;  /* 0x0000000c0e0a7981 */ /* 0x002ea4000c1e1b00 */
[----:B--2---:R-:W-:-:S08]  /*0bf0*/  DADD R22, R10, -R22 ;  /* 0x000000000a167229 */ /* 0x004fd00000000816 */
[----:B------:R-:W-:-:S14]  /*0c00*/  DSETP.GTU.AND P0, PT, R22, RZ, PT ;  /* 0x000000ff1600722a */ /* 0x000fdc0003f0c000 */
[----:B------:R-:W-:Y:S05]  /*0c10*/  @!P0 BRA `(.L_x_1408) ;  /* 0x0000003400088947 */ /* 0x000fea0003800000 */
        /* <DEDUP_REMOVED lines=16> */
[----:B------:R-:W-:-:S07]  /*0d20*/  MOV R12, 0xd40 ;  /* 0x00000d40000c7802 */ /* 0x000fce0000000f00 */
[----:B------:R-:W-:Y:S05]  /*0d30*/  CALL.REL.NOINC `($__internal_25_$__cuda_sm20_dsqrt_rn_f64_mediumpath_v1) ;  /* 0x0000003800707944 */ /* 0x000fea0003c00000 */
.L_x_1409:
[----:B------:R-:W0:Y:S01]  /*0d40*/  LDCU UR4, c[0x0][0x388] ;  /* 0x00007100ff0477ac */ /* 0x000e220008000800 */
[----:B------:R1:W-:Y:S01]  /*0d50*/  STG.E.64 desc[UR12][R14.64], R24 ;  /* 0x000000180e007986 */ /* 0x0003e2000c101b0c */
[----:B------:R-:W-:-:S05]  /*0d60*/  VIADD R2, R2, 0x1 ;  /* 0x0000000102027836 */ /* 0x000fca0000000000 */
[----:B0-----:R-:W-:-:S13]  /*0d70*/  ISETP.GE.U32.AND P0, PT, R2, UR4, PT ;  /* 0x0000000402007c0c */ /* 0x001fda000bf06070 */
[----:B-1----:R-:W-:Y:S05]  /*0d80*/  @P0 BRA `(.L_x_1410) ;  /* 0x0000003000900947 */ /* 0x002fea0003800000 */
[----:B------:R-:W-:-:S13]  /*0d90*/  ISETP.NE.AND P0, PT, R6, RZ, PT ;  /* 0x000000ff0600720c */ /* 0x000fda0003f05270 */
[----:B------:R-:W-:Y:S05]  /*0da0*/  @!P0 BRA `(.L_x_1411) ;  /* 0x0000001000788947 */ /* 0x000fea0003800000 */
[----:B------:R-:W-:Y:S02]  /*0db0*/  LOP3.LUT R28, R0, 0x3, RZ, 0xc0, !PT ;  /* 0x00000003001c7812 */ /* 0x000fe400078ec0ff */
[----:B------:R-:W-:Y:S02]  /*0dc0*/  LOP3.LUT R29, R6, 0xfffffff0, RZ, 0xc0, !PT ;  /* 0xfffffff0061d7812 */ /* 0x000fe400078ec0ff */
[----:B------:R-:W-:-:S07]  /*0dd0*/  MOV R30, R2 ;  /* 0x00000002001e7202 */ /* 0x000fce0000000f00 */
.L_x_1419:
[----:B------:R-:W-:Y:S01]  /*0de0*/  ISETP.GE.U32.AND P0, PT, R6, 0x10, PT ;  /* 0x000000100600780c */ /* 0x000fe20003f06070 */
[----:B------:R-:W-:Y:S01]  /*0df0*/  IMAD.MOV.U32 R0, RZ, RZ, RZ ;  /* 0x000000ffff007224 */ /* 0x000fe200078e00ff */
[----:B------:R-:W-:-:S11]  /*0e00*/  CS2R R22, SRZ ;  /* 0x0000000000167805 */ /* 0x000fd6000001ff00 */
[----:B------:R-:W-:Y:S05]  /*0e10*/  @!P0 BRA `(.L_x_1412) ;  /* 0x0000000400e08947 */ /* 0x000fea0003800000 */
[----:B------:R-:W-:Y:S01]  /*0e20*/  CS2R R22, SRZ ;  /* 0x0000000000167805 */ /* 0x000fe2000001ff00 */
[----:B------:R-:W-:-:S06]  /*0e30*/  UMOV UR4, URZ ;  /* 0x000000ff00047c82 */ /* 0x000fcc0008000000 */
.L_x_1413:
[----:B------:R-:W0:Y:S08]  /*0e40*/  LDC R17, c[0x0][0x388] ;  /* 0x0000e200ff117b82 */ /* 0x000e300000000800 */
[----:B------:R-:W1:Y:S01]  /*0e50*/  LDC.64 R10, c[0x0][0x380] ;  /* 0x0000e000ff0a7b82 */ /* 0x000e620000000a00 */
[-C--:B0-----:R-:W-:Y:S02]  /*0e60*/  IMAD R0, R30, R17.reuse, UR4 ;  /* 0x000000041e007e24 */ /* 0x081fe4000f8e0211 */
[----:B------:R-:W-:-:S02]  /*0e70*/  IMAD R12, R6, R17, UR4 ;  /* 0x00000004060c7e24 */ /* 0x000fc4000f8e0211 */
[----:B-1----:R-:W-:-:S04]  /*0e80*/  IMAD.WIDE.U32 R18, R0, 0x8, R10 ;  /* 0x0000000800127825 */ /* 0x002fc800078e000a */
[----:B------:R-:W-:Y:S02]  /*0e90*/  IMAD.WIDE.U32 R32, R12, 0x8, R10 ;  /* 0x000000080c207825 */ /* 0x000fe400078e000a */
[----:B------:R-:W2:Y:S04]  /*0ea0*/  LDG.E.64 R18, desc[UR12][R18.64] ;  /* 0x0000000c12127981 */ /* 0x000ea8000c1e1b00 */
[----:B------:R-:W2:Y:S01]  /*0eb0*/  LDG.E.64 R32, desc[UR12][R32.64] ;  /* 0x0000000c20207981 */ /* 0x000ea2000c1e1b00 */
[----:B------:R-:W-:Y:S01]  /*0ec0*/  IADD3 R25, PT, PT, R0, 0x1, RZ ;  /* 0x0000000100197810 */ /* 0x000fe20007ffe0ff */
[----:B------:R-:W-:Y:S01]  /*0ed0*/  VIADD R17, R12, 0x1 ;  /* 0x000000010c117836 */ /* 0x000fe20000000000 */
[----:B------:R-:W-:Y:S01]  /*0ee0*/  IADD3 R21, PT, PT, R0, 0x2, RZ ;  /* 0x0000000200157810 */ /* 0x000fe20007ffe0ff */
[----:B------:R-:W-:-:S02]  /*0ef0*/  VIADD R31, R12, 0x2 ;  /* 0x000000020c1f7836 */ /* 0x000fc40000000000 */
[----:B------:R-:W-:-:S04]  /*0f00*/  IMAD.WIDE.U32 R24, R25, 0x8, R10 ;  /* 0x0000000819187825 */ /* 0x000fc800078e000a */
[--C-:B------:R-:W-:Y:S02]  /*0f10*/  IMAD.WIDE.U32 R16, R17, 0x8, R10.reuse ;  /* 0x0000000811107825 */ /* 0x100fe400078e000a */
[----:B------:R-:W3:Y:S02]  /*0f20*/  LDG.E.64 R24, desc[UR12][R24.64] ;  /* 0x0000000c18187981 */ /* 0x000ee4000c1e1b00 */
[----:B------:R-:W-:-:S04]  /*0f30*/  IMAD.WIDE.U32 R20, R21, 0x8, R10 ;  /* 0x0000000815147825 */ /* 0x000fc800078e000a */
[----:B------:R-:W-:Y:S02]  /*0f40*/  VIADD R35, R12, 0x3 ;  /* 0x000000030c237836 */ /* 0x000fe40000000000 */
[----:B------:R-:W4:Y:S02]  /*0f50*/  LDG.E.64 R20, desc[UR12][R20.64] ;  /* 0x0000000c14147981 */ /* 0x000f24000c1e1b00 */
[----:B------:R-:W-:-:S06]  /*0f60*/  IMAD.WIDE.U32 R34, R35, 0x8, R10 ;  /* 0x0000000823227825 */ /* 0x000fcc00078e000a */
[----:B------:R-:W5:Y:S01]  /*0f70*/  LDG.E.64 R34, desc[UR12][R34.64] ;  /* 0x0000000c22227981 */ /* 0x000f62000c1e1b00 */
[----:B--2---:R-:W-:-:S03]  /*0f80*/  DFMA R32, R18, R32, R22 ;  /* 0x000000201220722b */ /* 0x004fc60000000016 */
[----:B------:R0:W3:Y:S01]  /*0f90*/  LDG.E.64 R22, desc[UR12][R16.64] ;  /* 0x0000000c10167981 */ /* 0x0000e2000c1e1b00 */
[----:B------:R-:W-:Y:S01]  /*0fa0*/  IMAD.WIDE.U32 R18, R31, 0x8, R10 ;  /* 0x000000081f127825 */ /* 0x000fe200078e000a */
[----:B------:R-:W-:-:S05]  /*0fb0*/  IADD3 R31, PT, PT, R0, 0x3, RZ ;  /* 0x00000003001f7810 */ /* 0x000fca0007ffe0ff */
[----:B------:R-:W4:Y:S01]  /*0fc0*/  LDG.E.64 R18, desc[UR12][R18.64] ;  /* 0x0000000c12127981 */ /* 0x000f22000c1e1b00 */
[----:B0-----:R-:W-:-:S06]  /*0fd0*/  IMAD.WIDE.U32 R16, R31, 0x8, R10 ;  /* 0x000000081f107825 */ /* 0x001fcc00078e000a */
[----:B------:R-:W5:Y:S01]  /*0fe0*/  LDG.E.64 R16, desc[UR12][R16.64] ;  /* 0x0000000c10107981 */ /* 0x000f62000c1e1b00 */
[----:B---3--:R-:W-:Y:S01]  /*0ff0*/  DFMA R22, R24, R22, R32 ;  /* 0x000000161816722b */ /* 0x008fe20000000020 */
[----:B------:R-:W-:-:S07]  /*1000*/  IADD3 R25, PT, PT, R0, 0x4, RZ ;  /* 0x0000000400197810 */ /* 0x000fce0007ffe0ff */
[----:B----4-:R-:W-:Y:S01]  /*1010*/  DFMA R18, R20, R18, R22 ;  /* 0x000000121412722b */ /* 0x010fe20000000016 */
[----:B------:R-:W-:Y:S02]  /*1020*/  VIADD R23, R12, 0x4 ;  /* 0x000000040c177836 */ /* 0x000fe40000000000 */
[----:B------:R-:W-:Y:S01]  /*1030*/  IMAD.WIDE.U32 R24, R25, 0x8, R10 ;  /* 0x0000000819187825 */ /* 0x000fe200078e000a */
[----:B------:R-:W-:-:S03]  /*1040*/  IADD3 R21, PT, PT, R0, 0x5, RZ ;  /* 0x0000000500157810 */ /* 0x000fc60007ffe0ff */
[--C-:B------:R-:W-:Y:S01]  /*1050*/  IMAD.WIDE.U32 R22, R23, 0x8, R10.reuse ;  /* 0x0000000817167825 */ /* 0x100fe200078e000a */
[----:B-----5:R-:W-:Y:S01]  /*1060*/  DFMA R34, R16, R34, R18 ;  /* 0x000000221022722b */ /* 0x020fe20000000012 */
[----:B------:R-:W2:Y:S02]  /*1070*/  LDG.E.64 R24, desc[UR12][R24.64] ;  /* 0x0000000c18187981 */ /* 0x000ea4000c1e1b00 */
[----:B------:R-:W-:Y:S02]  /*1080*/  VIADD R19, R12, 0x5 ;  /* 0x000000050c137836 */ /* 0x000fe40000000000 */
[----:B------:R-:W2:Y:S01]  /*1090*/  LDG.E.64 R22, desc[UR12][R22.64] ;  /* 0x0000000c16167981 */ /* 0x000ea2000c1e1b00 */
[----:B------:R-:W-:Y:S01]  /*10a0*/  IMAD.WIDE.U32 R20, R21, 0x8, R10 ;  /* 0x0000000815147825 */ /* 0x000fe200078e000a */
[----:B------:R-:W-:-:S03]  /*10b0*/  IADD3 R17, PT, PT, R0, 0x6, RZ ;  /* 0x0000000600117810 */ /* 0x000fc60007ffe0ff */
[--C-:B------:R-:W-:Y:S02]  /*10c0*/  IMAD.WIDE.U32 R18, R19, 0x8, R10.reuse ;  /* 0x0000000813127825 */ /* 0x100fe400078e000a */
[----:B------:R-:W3:Y:S02]  /*10d0*/  LDG.E.64 R20, desc[UR12][R20.64] ;  /* 0x0000000c14147981 */ /* 0x000ee4000c1e1b00 */
[----:B------:R-:W-:Y:S02]  /*10e0*/  VIADD R33, R12, 0x6 ;  /* 0x000000060c217836 */ /* 0x000fe40000000000 */
[----:B------:R-:W3:Y:S01]  /*10f0*/  LDG.E.64 R18, desc[UR12][R18.64] ;  /* 0x0000000c12127981 */ /* 0x000ee2000c1e1b00 */
[----:B------:R-:W-:-:S04]  /*1100*/  IMAD.WIDE.U32 R16, R17, 0x8, R10 ;  /* 0x0000000811107825 */ /* 0x000fc800078e000a */
[----:B------:R-:W-:Y:S02]  /*1110*/  IMAD.WIDE.U32 R32, R33, 0x8, R10 ;  /* 0x0000000821207825 */ /* 0x000fe400078e000a */
[----:B------:R-:W4:Y:S04]  /*1120*/  LDG.E.64 R16, desc[UR12][R16.64] ;  /* 0x0000000c10107981 */ /* 0x000f28000c1e1b00 */
[----:B------:R-:W4:Y:S01]  /*1130*/  LDG.E.64 R32, desc[UR12][R32.64] ;  /* 0x0000000c20207981 */ /* 0x000f22000c1e1b00 */
[----:B--2---:R-:W-:Y:S01]  /*1140*/  DFMA R22, R24, R22, R34 ;  /* 0x000000161816722b */ /* 0x004fe20000000022 */
[----:B------:R-:W-:-:S07]  /*1150*/  IADD3 R25, PT, PT, R0, 0x7, RZ ;  /* 0x0000000700197810 */ /* 0x000fce0007ffe0ff */
[----:B---3--:R-:W-:Y:S01]  /*1160*/  DFMA R18, R20, R18, R22 ;  /* 0x000000121412722b */ /* 0x008fe20000000016 */
[----:B------:R-:W-:Y:S02]  /*1170*/  VIADD R23, R12, 0x7 ;  /* 0x000000070c177836 */ /* 0x000fe40000000000 */
[----:B------:R-:W-:Y:S01]  /*1180*/  IMAD.WIDE.U32 R24, R25, 0x8, R10 ;  /* 0x0000000819187825 */ /* 0x000fe200078e000a */
[----:B------:R-:W-:-:S03]  /*1190*/  IADD3 R21, PT, PT, R0, 0x8, RZ ;  /* 0x0000000800157810 */ /* 0x000fc60007ffe0ff */
[--C-:B------:R-:W-:Y:S02]  /*11a0*/  IMAD.WIDE.U32 R22, R23, 0x8, R10.reuse ;  /* 0x0000000817167825 */ /* 0x100fe400078e000a */
[----:B------:R-:W2:Y:S01]  /*11b0*/  LDG.E.64 R24, desc[UR12][R24.64] ;  /* 0x0000000c18187981 */ /* 0x000ea2000c1e1b00 */
[----:B----4-:R-:W-:Y:S01]  /*11c0*/  DFMA R32, R16, R32, R18 ;  /* 0x000000201020722b */ /* 0x010fe20000000012 */
        /* <DEDUP_REMOVED lines=13> */
[----:B------:R-:W-:Y:S01]  /*12a0*/  IADD3 R33, PT, PT, R0, 0xa, RZ ;  /* 0x0000000a00217810 */ /* 0x000fe20007ffe0ff */
[----:B------:R-:W-:-:S04]  /*12b0*/  VIADD R25, R12, 0xa ;  /* 0x0000000a0c197836 */ /* 0x000fc80000000000 */
[----:B------:R-:W-:-:S04]  /*12c0*/  IMAD.WIDE.U32 R32, R33, 0x8, R10 ;  /* 0x0000000821207825 */ /* 0x000fc800078e000a */
[--C-:B------:R-:W-:Y:S01]  /*12d0*/  IMAD.WIDE.U32 R24, R25, 0x8, R10.reuse ;  /* 0x0000000819187825 */ /* 0x100fe200078e000a */
[----:B---3--:R-:W-:Y:S01]  /*12e0*/  DFMA R18, R20, R18, R22 ;  /* 0x000000121412722b */ /* 0x008fe20000000016 */
[----:B------:R-:W2:Y:S01]  /*12f0*/  LDG.E.64 R32, desc[UR12][R32.64] ;  /* 0x0000000c20207981 */ /* 0x000ea2000c1e1b00 */
[----:B------:R-:W-:Y:S01]  /*1300*/  IADD3 R23, PT, PT, R0, 0xb, RZ ;  /* 0x0000000b00177810 */ /* 0x000fe20007ffe0ff */
[----:B------:R-:W-:Y:S02]  /*1310*/  VIADD R21, R12, 0xb ;  /* 0x0000000b0c157836 */ /* 0x000fe40000000000 */
[----:B------:R-:W2:Y:S02]  /*1320*/  LDG.E.64 R24, desc[UR12][R24.64] ;  /* 0x0000000c18187981 */ /* 0x000ea4000c1e1b00 */
[----:B------:R-:W-:-:S04]  /*1330*/  IMAD.WIDE.U32 R22, R23, 0x8, R10 ;  /* 0x0000000817167825 */ /* 0x000fc800078e000a */
[--C-:B------:R-:W-:Y:S01]  /*1340*/  IMAD.WIDE.U32 R20, R21, 0x8, R10.reuse ;  /* 0x0000000815147825 */ /* 0x100fe200078e000a */
[----:B----4-:R-:W-:Y:S01]  /*1350*/  DFMA R34, R16, R34, R18 ;  /* 0x000000221022722b */ /* 0x010fe20000000012 */
[----:B------:R-:W3:Y:S01]  /*1360*/  LDG.E.64 R22, desc[UR12][R22.64] ;  /* 0x0000000c16167981 */ /* 0x000ee2000c1e1b00 */
[----:B------:R-:W-:Y:S01]  /*1370*/  IADD3 R17, PT, PT, R0, 0xc, RZ ;  /* 0x0000000c00117810 */ /* 0x000fe20007ffe0ff */
[----:B------:R-:W-:Y:S02]  /*1380*/  VIADD R19, R12, 0xc ;  /* 0x0000000c0c137836 */ /* 0x000fe40000000000 */
[----:B------:R-:W3:Y:S02]  /*1390*/  LDG.E.64 R20, desc[UR12][R20.64] ;  /* 0x0000000c14147981 */ /* 0x000ee4000c1e1b00 */
[----:B------:R-:W-:-:S04]  /*13a0*/  IMAD.WIDE.U32 R16, R17, 0x8, R10 ;  /* 0x0000000811107825 */ /* 0x000fc800078e000a */
[----:B------:R-:W-:Y:S02]  /*13b0*/  IMAD.WIDE.U32 R18, R19, 0x8, R10 ;  /* 0x0000000813127825 */ /* 0x000fe400078e000a */
[----:B------:R-:W4:Y:S04]  /*13c0*/  LDG.E.64 R16, desc[UR12][R16.64] ;  /* 0x0000000c10107981 */ /* 0x000f28000c1e1b00 */
[----:B------:R-:W4:Y:S01]  /*13d0*/  LDG.E.64 R18, desc[UR12][R18.64] ;  /* 0x0000000c12127981 */ /* 0x000f22000c1e1b00 */
[----:B------:R-:W-:Y:S01]  /*13e0*/  IADD3 R31, PT, PT, R0, 0xd, RZ ;  /* 0x0000000d001f7810 */ /* 0x000fe20007ffe0ff */
[----:B--2---:R-:W-:Y:S01]  /*13f0*/  DFMA R24, R32, R24, R34 ;  /* 0x000000182018722b */ /* 0x004fe20000000022 */
[----:B------:R-:W-:-:S07]  /*1400*/  VIADD R33, R12, 0xd ;  /* 0x0000000d0c217836 */ /* 0x000fce0000000000 */
[----:B---3--:R-:W-:Y:S01]  /*1410*/  DFMA R24, R22, R20, R24 ;  /* 0x000000141618722b */ /* 0x008fe20000000018 */
[----:B------:R-:W-:Y:S01]  /*1420*/  IMAD.WIDE.U32 R22, R31, 0x8, R10 ;  /* 0x000000081f167825 */ /* 0x000fe200078e000a */
[----:B------:R-:W-:-:S03]  /*1430*/  IADD3 R31, PT, PT, R0, 0xe, RZ ;  /* 0x0000000e001f7810 */ /* 0x000fc60007ffe0ff */
[--C-:B------:R-:W-:Y:S02]  /*1440*/  IMAD.WIDE.U32 R20, R33, 0x8, R10.reuse ;  /* 0x0000000821147825 */ /* 0x100fe400078e000a */
[----:B------:R-:W2:Y:S02]  /*1450*/  LDG.E.64 R22, desc[UR12][R22.64] ;  /* 0x0000000c16167981 */ /* 0x000ea4000c1e1b00 */
[----:B------:R-:W-:Y:S02]  /*1460*/  VIADD R33, R12, 0xe ;  /* 0x0000000e0c217836 */ /* 0x000fe40000000000 */
[----:B------:R-:W2:Y:S01]  /*1470*/  LDG.E.64 R20, desc[UR12][R20.64] ;  /* 0x0000000c14147981 */ /* 0x000ea2000c1e1b00 */
[----:B----4-:R-:W-:Y:S01]  /*1480*/  DFMA R24, R16, R18, R24 ;  /* 0x000000121018722b */ /* 0x010fe20000000018 */
[----:B------:R-:W-:Y:S01]  /*1490*/  IMAD.WIDE.U32 R18, R31, 0x8, R10 ;  /* 0x000000081f127825 */ /* 0x000fe200078e000a */
[----:B------:R-:W-:-:S03]  /*14a0*/  IADD3 R31, PT, PT, R0, 0xf, RZ ;  /* 0x0000000f001f7810 */ /* 0x000fc60007ffe0ff */
[--C-:B------:R-:W-:Y:S02]  /*14b0*/  IMAD.WIDE.U32 R16, R33, 0x8, R10.reuse ;  /* 0x0000000821107825 */ /* 0x100fe400078e000a */
[----:B------:R-:W3:Y:S02]  /*14c0*/  LDG.E.64 R18, desc[UR12][R18.64] ;  /* 0x0000000c12127981 */ /* 0x000ee4000c1e1b00 */
[----:B------:R-:W-:Y:S02]  /*14d0*/  VIADD R35, R12, 0xf ;  /* 0x0000000f0c237836 */ /* 0x000fe40000000000 */
[----:B------:R0:W3:Y:S02]  /*14e0*/  LDG.E.64 R32, desc[UR12][R16.64] ;  /* 0x0000000c10207981 */ /* 0x0000e4000c1e1b00 */
[----:B0-----:R-:W-:-:S04]  /*14f0*/  IMAD.WIDE.U32 R16, R31, 0x8, R10 ;  /* 0x000000081f107825 */ /* 0x001fc800078e000a */
[----:B------:R-:W-:Y:S02]  /*1500*/  IMAD.WIDE.U32 R10, R35, 0x8, R10 ;  /* 0x00000008230a7825 */ /* 0x000fe400078e000a */
[----:B------:R-:W4:Y:S04]  /*1510*/  LDG.E.64 R16, desc[UR12][R16.64] ;  /* 0x0000000c10107981 */ /* 0x000f28000c1e1b00 */
[----:B------:R-:W4:Y:S01]  /*1520*/  LDG.E.64 R10, desc[UR12][R10.64] ;  /* 0x0000000c0a0a7981 */ /* 0x000f22000c1e1b00 */
[----:B------:R-:W-:-:S06]  /*1530*/  UIADD3 UR4, UPT, UPT, UR4, 0x10, URZ ;  /* 0x0000001004047890 */ /* 0x000fcc000fffe0ff */
[----:B------:R-:W-:Y:S01]  /*1540*/  ISETP.NE.AND P0, PT, R29, UR4, PT ;  /* 0x000000041d007c0c */ /* 0x000fe2000bf05270 */
[----:B--2---:R-:W-:-:S08]  /*1550*/  DFMA R20, R22, R20, R24 ;  /* 0x000000141614722b */ /* 0x004fd00000000018 */
[----:B---3--:R-:W-:-:S08]  /*1560*/  DFMA R20, R18, R32, R20 ;  /* 0x000000201214722b */ /* 0x008fd00000000014 */
[----:B----4-:R-:W-:Y:S01]  /*1570*/  DFMA R22, R16, R10, R20 ;  /* 0x0000000a1016722b */ /* 0x010fe20000000014 */
[----:B------:R-:W-:Y:S10]  /*1580*/  @P0 BRA `(.L_x_1413) ;  /* 0xfffffff8002c0947 */ /* 0x000ff4000383ffff */
[----:B------:R-:W-:-:S07]  /*1590*/  MOV R0, R29 ;  /* 0x0000001d00007202 */ /* 0x000fce0000000f00 */
.L_x_1412:
[----:B------:R-:W-:-:S13]  /*15a0*/  LOP3.LUT P0, RZ, R6, 0xf, RZ, 0xc0, !PT ;  /* 0x0000000f06ff7812 */ /* 0x000fda000780c0ff */
[----:B------:R-:W-:Y:S05]  /*15b0*/  @!P0 BRA `(.L_x_1414) ;  /* 0x0000000400f08947 */ /* 0x000fea0003800000 */
[----:B------:R-:W-:Y:S02]  /*15c0*/  ISETP.GE.U32.AND P0, PT, R27, 0x7, PT ;  /* 0x000000071b00780c */ /* 0x000fe40003f06070 */
[----:B------:R-:W-:-:S11]  /*15d0*/  LOP3.LUT P1, RZ, R13, 0x7, RZ, 0xc0, !PT ;  /* 0x000000070dff7812 */ /* 0x000fd6000782c0ff */
[----:B------:R-:W-:Y:S05]  /*15e0*/  @!P0 BRA `(.L_x_1415) ;  /* 0x0000000000ec8947 */ /* 0x000fea0003800000 */
[----:B------:R-:W0:Y:S08]  /*15f0*/  LDC R31, c[0x0][0x388] ;  /* 0x0000e200ff1f7b82 */ /* 0x000e300000000800 */
[----:B------:R-:W1:Y:S01]  /*1600*/  LDC.64 R10, c[0x0][0x380] ;  /* 0x0000e000ff0a7b82 */ /* 0x000e620000000a00 */
[-CC-:B0-----:R-:W-:Y:S02]  /*1610*/  IMAD R12, R30, R31.reuse, R0.reuse ;  /* 0x0000001f1e0c7224 */ /* 0x181fe400078e0200 */
[----:B------:R-:W-:-:S02]  /*1620*/  IMAD R31, R6, R31, R0 ;  /* 0x0000001f061f7224 */ /* 0x000fc400078e0200 */
[----:B-1----:R-:W-:-:S04]  /*1630*/  IMAD.WIDE.U32 R16, R12, 0x8, R10 ;  /* 0x000000080c107825 */ /* 0x002fc800078e000a */
[C---:B------:R-:W-:Y:S02]  /*1640*/  IMAD.WIDE.U32 R24, R31.reuse, 0x8, R10 ;  /* 0x000000081f187825 */ /* 0x040fe400078e000a */
[----:B------:R-:W2:Y:S04]  /*1650*/  LDG.E.64 R16, desc[UR12][R16.64] ;  /* 0x0000000c10107981 */ /* 0x000ea8000c1e1b00 */
[----:B------:R-:W2:Y:S01]  /*1660*/  LDG.E.64 R24, desc[UR12][R24.64] ;  /* 0x0000000c18187981 */ /* 0x000ea2000c1e1b00 */
[C---:B------:R-:W-:Y:S01]  /*1670*/  IADD3 R19, PT, PT, R31.reuse, 0x1, RZ ;  /* 0x000000011f137810 */ /* 0x040fe20007ffe0ff */
[----:B------:R-:W-:Y:S01]  /*1680*/  VIADD R21, R12, 0x1 ;  /* 0x000000010c157836 */ /* 0x000fe20000000000 */
[----:B------:R-:W-:-:S03]  /*1690*/  IADD3 R33, PT, PT, R31, 0x2, RZ ;  /* 0x000000021f217810 */ /* 0x000fc60007ffe0ff */
[----:B------:R-:W-:-:S04]  /*16a0*/  IMAD.WIDE.U32 R20, R21, 0x8, R10 ;  /* 0x0000000815147825 */ /* 0x000fc800078e000a */
[----:B------:R-:W-:Y:S02]  /*16b0*/  IMAD.WIDE.U32 R18, R19, 0x8, R10 ;  /* 0x0000000813127825 */ /* 0x000fe400078e000a */
[----:B------:R-:W3:Y:S04]  /*16c0*/  LDG.E.64 R20, desc[UR12][R20.64] ;  /* 0x0000000c14147981 */ /* 0x000ee8000c1e1b00 */
[----:B------:R-:W3:Y:S01]  /*16d0*/  LDG.E.64 R18, desc[UR12][R18.64] ;  /* 0x0000000c12127981 */ /* 0x000ee2000c1e1b00 */
[----:B--2---:R-:W-:Y:S01]  /*16e0*/  DFMA R24, R16, R24, R22 ;  /* 0x000000181018722b */ /* 0x004fe20000000016 */
[----:B------:R-:W-:-:S04]  /*16f0*/  VIADD R23, R12, 0x2 ;  /* 0x000000020c177836 */ /* 0x000fc80000000000 */
[----:B------:R-:W-:-:S04]  /*1700*/  IMAD.WIDE.U32 R16, R23, 0x8, R10 ;  /* 0x0000000817107825 */ /* 0x000fc800078e000a */
[----:B------:R-:W-:Y:S02]  /*1710*/  IMAD.WIDE.U32 R22, R33, 0x8, R10 ;  /* 0x0000000821167825 */ /* 0x000fe400078e000a */
[----:B------:R-:W2:Y:S04]  /*1720*/  LDG.E.64 R16, desc[UR12][R16.64] ;  /* 0x0000000c10107981 */ /* 0x000ea8000c1e1b00 */
[----:B------:R-:W2:Y:S01]  /*1730*/  LDG.E.64 R22, desc[UR12][R22.64] ;  /* 0x0000000c16167981 */ /* 0x000ea2000c1e1b00 */
[----:B---3--:R-:W-:Y:S01]  /*1740*/  DFMA R24, R20, R18, R24 ;  /* 0x000000121418722b */ /* 0x008fe20000000018 */
[----:B------:R-:W-:Y:S01]  /*1750*/  IADD3 R35, PT, PT, R31, 0x3, RZ ;  /* 0x000000031f237810 */ /* 0x000fe20007ffe0ff */
[----:B------:R-:W-:-:S04]  /*1760*/  VIADD R33, R12, 0x3 ;  /* 0x000000030c217836 */ /* 0x000fc80000000000 */
[----:B------:R-:W-:Y:S01]  /*1770*/  IMAD.WIDE.U32 R20, R33, 0x8, R10 ;  /* 0x0000000821147825 */ /* 0x000fe200078e000a */
[----:B------:R-:W-:-:S03]  /*1780*/  IADD3 R33, PT, PT, R31, 0x4, RZ ;  /* 0x000000041f217810 */ /* 0x000fc60007ffe0ff */
        /* <DEDUP_REMOVED lines=12> */
[----:B------:R-:W-:-:S04]  /*1850*/  IMAD.WIDE.U32 R22, R23, 0x8, R10 ;  /* 0x0000000817167825 */ /* 0x000fc800078e000a */
[----:B------:R-:W-:Y:S01]  /*1860*/  IMAD.WIDE.U32 R20, R33, 0x8, R10 ;  /* 0x0000000821147825 */ /* 0x000fe200078e000a */
[C---:B------:R-:W-:Y:S01]  /*1870*/  IADD3 R33, PT, PT, R31.reuse, 0x6, RZ ;  /* 0x000000061f217810 */ /* 0x040fe20007ffe0ff */
[----:B------:R-:W3:Y:S04]  /*1880*/  LDG.E.64 R22, desc[UR12][R22.64] ;  /* 0x0000000c16167981 */ /* 0x000ee8000c1e1b00 */
[----:B------:R-:W3:Y:S01]  /*1890*/  LDG.E.64 R20, desc[UR12][R20.64] ;  /* 0x0000000c14147981 */ /* 0x000ee2000c1e1b00 */
[C---:B------:R-:W-:Y:S01]  /*18a0*/  VIADD R35, R12.reuse, 0x7 ;  /* 0x000000070c237836 */ /* 0x040fe20000000000 */
[----:B------:R-:W-:Y:S01]  /*18b0*/  IADD3 R31, PT, PT, R31, 0x7, RZ ;  /* 0x000000071f1f7810 */ /* 0x000fe20007ffe0ff */
[----:B--2---:R-:W-:Y:S01]  /*18c0*/  DFMA R24, R16, R24, R18 ;  /* 0x000000181018722b */ /* 0x004fe20000000012 */
[----:B------:R-:W-:-:S02]  /*18d0*/  VIADD R19, R12, 0x6 ;  /* 0x000000060c137836 */ /* 0x000fc40000000000 */
[----:B------:R-:W-:-:S04]  /*18e0*/  IMAD.WIDE.U32 R16, R33, 0x8, R10 ;  /* 0x0000000821107825 */ /* 0x000fc800078e000a */
[--C-:B------:R-:W-:Y:S01]  /*18f0*/  IMAD.WIDE.U32 R18, R19, 0x8, R10.reuse ;  /* 0x0000000813127825 */ /* 0x100fe200078e000a */
[----:B------:R0:W2:Y:S05]  /*1900*/  LDG.E.64 R32, desc[UR12][R16.64] ;  /* 0x0000000c10207981 */ /* 0x0000aa000c1e1b00 */
[----:B------:R-:W2:Y:S01]  /*1910*/  LDG.E.64 R18, desc[UR12][R18.64] ;  /* 0x0000000c12127981 */ /* 0x000ea2000c1e1b00 */
[----:B0-----:R-:W-:-:S04]  /*1920*/  IMAD.WIDE.U32 R16, R35, 0x8, R10 ;  /* 0x0000000823107825 */ /* 0x001fc800078e000a */
[----:B------:R-:W-:Y:S02]  /*1930*/  IMAD.WIDE.U32 R10, R31, 0x8, R10 ;  /* 0x000000081f0a7825 */ /* 0x000fe400078e000a */
[----:B------:R-:W4:Y:S04]  /*1940*/  LDG.E.64 R16, desc[UR12][R16.64] ;  /* 0x0000000c10107981 */ /* 0x000f28000c1e1b00 */
[----:B------:R-:W4:Y:S01]  /*1950*/  LDG.E.64 R10, desc[UR12][R10.64] ;  /* 0x0000000c0a0a7981 */ /* 0x000f22000c1e1b00 */
[----:B---3--:R-:W-:Y:S01]  /*1960*/  DFMA R20, R22, R20, R24 ;  /* 0x000000141614722b */ /* 0x008fe20000000018 */
[----:B------:R-:W-:-:S07]  /*1970*/  VIADD R0, R0, 0x8 ;  /* 0x0000000800007836 */ /* 0x000fce0000000000 */
[----:B--2---:R-:W-:-:S08]  /*1980*/  DFMA R18, R18, R32, R20 ;  /* 0x000000201212722b */ /* 0x004fd00000000014 */
[----:B----4-:R-:W-:-:S11]  /*1990*/  DFMA R22, R16, R10, R18 ;  /* 0x0000000a1016722b */ /* 0x010fd60000000012 */
.L_x_1415:
[----:B------:R-:W-:Y:S05]  /*19a0*/  @!P1 BRA `(.L_x_1414) ;  /* 0x0000000000f49947 */ /* 0x000fea0003800000 */
[----:B------:R-:W-:Y:S02]  /*19b0*/  ISETP.GE.U32.AND P1, PT, R26, 0x3, PT ;  /* 0x000000031a00780c */ /* 0x000fe40003f26070 */
[----:B------:R-:W-:-:S11]  /*19c0*/  ISETP.NE.AND P0, PT, R28, RZ, PT ;  /* 0x000000ff1c00720c */ /* 0x000fd60003f05270 */
        /* <DEDUP_REMOVED lines=10> */
[C---:B------:R-:W-:Y:S01]  /*1a70*/  VIADD R11, R31.reuse, 0x1 ;  /* 0x000000011f0b7836 */ /* 0x040fe20000000000 */
[----:B------:R-:W-:Y:S01]  /*1a80*/  IADD3 R33, PT, PT, R12, 0x2, RZ ;  /* 0x000000020c217810 */ /* 0x000fe20007ffe0ff */
[----:B------:R-:W-:-:S02]  /*1a90*/  VIADD R35, R31, 0x2 ;  /* 0x000000021f237836 */ /* 0x000fc40000000000 */
[----:B------:R-:W-:-:S04]  /*1aa0*/  IMAD.WIDE.U32 R20, R21, 0x8, R24 ;  /* 0x0000000815147825 */ /* 0x000fc800078e0018 */
[--C-:B------:R-:W-:Y:S02]  /*1ab0*/  IMAD.WIDE.U32 R10, R11, 0x8, R24.reuse ;  /* 0x000000080b0a7825 */ /* 0x100fe400078e0018 */
[----:B------:R-:W3:Y:S04]  /*1ac0*/  LDG.E.64 R20, desc[UR12][R20.64] ;  /* 0x0000000c14147981 */ /* 0x000ee8000c1e1b00 */
[----:B------:R-:W3:Y:S01]  /*1ad0*/  LDG.E.64 R10, desc[UR12][R10.64] ;  /* 0x0000000c0a0a7981 */ /* 0x000ee2000c1e1b00 */
[----:B------:R-:W-:Y:S01]  /*1ae0*/  VIADD R31, R31, 0x3 ;  /* 0x000000031f1f7836 */ /* 0x000fe20000000000 */
[----:B--2---:R-:W-:Y:S01]  /*1af0*/  DFMA R22, R18, R16, R22 ;  /* 0x000000101216722b */ /* 0x004fe20000000016 */
[----:B------:R-:W-:-:S04]  /*1b00*/  IMAD.WIDE.U32 R16, R33, 0x8, R24 ;  /* 0x0000000821107825 */ /* 0x000fc800078e0018 */
[--C-:B------:R-:W-:Y:S01]  /*1b10*/  IMAD.WIDE.U32 R18, R35, 0x8, R24.reuse ;  /* 0x0000000823127825 */ /* 0x100fe200078e0018 */
[----:B------:R-:W-:Y:S01]  /*1b20*/  IADD3 R35, PT, PT, R12, 0x3, RZ ;  /* 0x000000030c237810 */ /* 0x000fe20007ffe0ff */
[----:B------:R-:W2:Y:S04]  /*1b30*/  LDG.E.64 R16, desc[UR12][R16.64] ;  /* 0x0000000c10107981 */ /* 0x000ea8000c1e1b00 */
[----:B------:R0:W2:Y:S02]  /*1b40*/  LDG.E.64 R32, desc[UR12][R18.64] ;  /* 0x0000000c12207981 */ /* 0x0000a4000c1e1b00 */
[----:B0-----:R-:W-:-:S04]  /*1b50*/  IMAD.WIDE.U32 R18, R35, 0x8, R24 ;  /* 0x0000000823127825 */ /* 0x001fc800078e0018 */
[----:B------:R-:W-:Y:S02]  /*1b60*/  IMAD.WIDE.U32 R24, R31, 0x8, R24 ;  /* 0x000000081f187825 */ /* 0x000fe400078e0018 */
[----:B------:R-:W4:Y:S04]  /*1b70*/  LDG.E.64 R18, desc[UR12][R18.64] ;  /* 0x0000000c12127981 */ /* 0x000f28000c1e1b00 */
[----:B------:R-:W4:Y:S01]  /*1b80*/  LDG.E.64 R24, desc[UR12][R24.64] ;  /* 0x0000000c18187981 */ /* 0x000f22000c1e1b00 */
[----:B---3--:R-:W-:Y:S01]  /*1b90*/  DFMA R10, R20, R10, R22 ;  /* 0x0000000a140a722b */ /* 0x008fe20000000016 */
[----:B------:R-:W-:-:S07]  /*1ba0*/  IADD3 R0, PT, PT, R0, 0x4, RZ ;  /* 0x0000000400007810 */ /* 0x000fce0007ffe0ff */
[----:B--2---:R-:W-:-:S08]  /*1bb0*/  DFMA R10, R16, R32, R10 ;  /* 0x00000020100a722b */ /* 0x004fd0000000000a */
[----:B----4-:R-:W-:-:S11]  /*1bc0*/  DFMA R22, R18, R24, R10 ;  /* 0x000000181216722b */ /* 0x010fd6000000000a */
.L_x_1416:
[----:B------:R-:W-:Y:S05]  /*1bd0*/  @!P0 BRA `(.L_x_1414) ;  /* 0x0000000000688947 */ /* 0x000fea0003800000 */
[----:B------:R-:W0:Y:S08]  /*1be0*/  LDC R31, c[0x0][0x388] ;  /* 0x0000e200ff1f7b82 */ /* 0x000e300000000800 */
[----:B------:R-:W1:Y:S01]  /*1bf0*/  LDC.64 R10, c[0x0][0x380] ;  /* 0x0000e000ff0a7b82 */ /* 0x000e620000000a00 */
[-CC-:B0-----:R-:W-:Y:S02]  /*1c00*/  IMAD R25, R30, R31.reuse, R0.reuse ;  /* 0x0000001f1e197224 */ /* 0x181fe400078e0200 */
[----:B------:R-:W-:-:S02]  /*1c10*/  IMAD R31, R6, R31, R0 ;  /* 0x0000001f061f7224 */ /* 0x000fc400078e0200 */
[----:B-1----:R-:W-:-:S04]  /*1c20*/  IMAD.WIDE.U32 R18, R25, 0x8, R10 ;  /* 0x0000000819127825 */ /* 0x002fc800078e000a */
[----:B------:R-:W-:Y:S02]  /*1c30*/  IMAD.WIDE.U32 R16, R31, 0x8, R10 ;  /* 0x000000081f107825 */ /* 0x000fe400078e000a */
[----:B------:R-:W2:Y:S04]  /*1c40*/  LDG.E.64 R18, desc[UR12][R18.64] ;  /* 0x0000000c12127981 */ /* 0x000ea8000c1e1b00 */
[----:B------:R-:W2:Y:S01]  /*1c50*/  LDG.E.64 R16, desc[UR12][R16.64] ;  /* 0x0000000c10107981 */ /* 0x000ea2000c1e1b00 */
[----:B------:R-:W-:Y:S01]  /*1c60*/  ISETP.NE.AND P0, PT, R28, 0x1, PT ;  /* 0x000000011c00780c */ /* 0x000fe20003f05270 */
[----:B--2---:R-:W-:-:S12]  /*1c70*/  DFMA R22, R18, R16, R22 ;  /* 0x000000101216722b */ /* 0x004fd80000000016 */
[----:B------:R-:W-:Y:S05]  /*1c80*/  @!P0 BRA `(.L_x_1414) ;  /* 0x00000000003c8947 */ /* 0x000fea0003800000 */
[----:B------:R-:W-:Y:S01]  /*1c90*/  ISETP.NE.AND P0, PT, R28, 0x2, PT ;  /* 0x000000021c00780c */ /* 0x000fe20003f05270 */
[----:B------:R-:W-:Y:S01]  /*1ca0*/  VIADD R21, R25, 0x1 ;  /* 0x0000000119157836 */ /* 0x000fe20000000000 */
[----:B------:R-:W-:-:S03]  /*1cb0*/  IADD3 R19, PT, PT, R31, 0x1, RZ ;  /* 0x000000011f137810 */ /* 0x000fc60007ffe0ff */
[----:B------:R-:W-:-:S04]  /*1cc0*/  IMAD.WIDE.U32 R20, R21, 0x8, R10 ;  /* 0x0000000815147825 */ /* 0x000fc800078e000a */
[--C-:B------:R-:W-:Y:S02]  /*1cd0*/  IMAD.WIDE.U32 R18, R19, 0x8, R10.reuse ;  /* 0x0000000813127825 */ /* 0x100fe400078e000a */
[----:B------:R-:W2:Y:S02]  /*1ce0*/  LDG.E.64 R20, desc[UR12][R20.64] ;  /* 0x0000000c14147981 */ /* 0x000ea4000c1e1b00 */
[----:B------:R-:W-:Y:S01]  /*1cf0*/  @P0 VIADD R17, R25, 0x2 ;  /* 0x0000000219110836 */ /* 0x000fe20000000000 */
[----:B------:R-:W-:Y:S01]  /*1d00*/  @P0 IADD3 R25, PT, PT, R31, 0x2, RZ ;  /* 0x000000021f190810 */ /* 0x000fe20007ffe0ff */
[----:B------:R-:W2:Y:S02]  /*1d10*/  LDG.E.64 R18, desc[UR12][R18.64] ;  /* 0x0000000c12127981 */ /* 0x000ea4000c1e1b00 */
[----:B------:R-:W-:-:S04]  /*1d20*/  @P0 IMAD.WIDE.U32 R16, R17, 0x8, R10 ;  /* 0x0000000811100825 */ /* 0x000fc800078e000a */
[----:B------:R-:W-:Y:S02]  /*1d30*/  @P0 IMAD.WIDE.U32 R10, R25, 0x8, R10 ;  /* 0x00000008190a0825 */ /* 0x000fe400078e000a */
[----:B------:R-:W3:Y:S04]  /*1d40*/  @P0 LDG.E.64 R16, desc[UR12][R16.64] ;  /* 0x0000000c10100981 */ /* 0x000ee8000c1e1b00 */
[----:B------:R-:W3:Y:S01]  /*1d50*/  @P0 LDG.E.64 R10, desc[UR12][R10.64] ;  /* 0x0000000c0a0a0981 */ /* 0x000ee2000c1e1b00 */
[----:B--2---:R-:W-:-:S08]  /*1d60*/  DFMA R22, R20, R18, R22 ;  /* 0x000000121416722b */ /* 0x004fd00000000016 */
[----:B---3--:R-:W-:-:S11]  /*1d70*/  @P0 DFMA R22, R16, R10, R22 ;  /* 0x0000000a1016022b */ /* 0x008fd60000000016 */
.L_x_1414:
[----:B------:R-:W2:Y:S01]  /*1d80*/  LDG.E.64 R16, desc[UR12][R14.64] ;  /* 0x0000000c0e107981 */ /* 0x000ea2000c1e1b00 */
[----:B------:R-:W0:Y:S08]  /*1d90*/  LDC R11, c[0x0][0x388] ;  /* 0x0000e200ff0b7b82 */ /* 0x000e300000000800 */
[----:B------:R-:W1:Y:S01]  /*1da0*/  LDC.64 R32, c[0x0][0x380] ;  /* 0x0000e000ff207b82 */ /* 0x000e620000000a00 */
[----:B0-----:R-:W-:-:S04]  /*1db0*/  IMAD R11, R30, R11, R6 ;  /* 0x0000000b1e0b7224 */ /* 0x001fc800078e0206 */
[----:B-1----:R-:W-:-:S05]  /*1dc0*/  IMAD.WIDE.U32 R32, R11, 0x8, R32 ;  /* 0x000000080b207825 */ /* 0x002fca00078e0020 */
[----:B------:R-:W3:Y:S01]  /*1dd0*/  LDG.E.64 R18, desc[UR12][R32.64] ;  /* 0x0000000c20127981 */ /* 0x000ee2000c1e1b00 */
[----:B------:R-:W-:Y:S01]  /*1de0*/  IMAD.MOV.U32 R20, RZ, RZ, 0x1 ;  /* 0x00000001ff147424 */ /* 0x000fe200078e00ff */
[----:B--2---:R-:W0:Y:S05]  /*1df0*/  MUFU.RCP64H R21, R17 ;  /* 0x0000001100157308 */ /* 0x004e2a0000001800 */
[----:B0-----:R-:W-:-:S08]  /*1e00*/  DFMA R10, -R16, R20, 1 ;  /* 0x3ff00000100a742b */ /* 0x001fd00000000114 */
[----:B------:R-:W-:-:S08]  /*1e10*/  DFMA R10, R10, R10, R10 ;  /* 0x0000000a0a0a722b */ /* 0x000fd0000000000a */
[----:B------:R-:W-:Y:S02]  /*1e20*/  DFMA R10, R20, R10, R20 ;  /* 0x0000000a140a722b */ /* 0x000fe40000000014 */
[----:B---3--:R-:W-:-:S06]  /*1e30*/  DADD R22, R18, -R22 ;  /* 0x0000000012167229 */ /* 0x008fcc0000000816 */
[----:B------:R-:W-:-:S04]  /*1e40*/  DFMA R20, -R16, R10, 1 ;  /* 0x3ff000001014742b */ /* 0x000fc8000000010a */
[----:B------:R-:W-:-:S04]  /*1e50*/  FSETP.GEU.AND P1, PT, |R23|, 6.5827683646048100446e-37, PT ;  /* 0x036000001700780b */ /* 0x000fc80003f2e200 */
        /* <DEDUP_REMOVED lines=12> */
[----:B------:R-:W-:Y:S05]  /*1f20*/  CALL.REL.NOINC `($__internal_24_$__cuda_sm20_div_rn_f64_full) ;  /* 0x0000002000547944 */ /* 0x000fea0003c00000 */
.L_x_1417:
[----:B------:R-:W0:Y:S01]  /*1f30*/  LDCU UR4, c[0x0][0x388] ;  /* 0x00007100ff0477ac */ /* 0x000e220008000800 */
[----:B------:R3:W-:Y:S01]  /*1f40*/  STG.E.64 desc[UR12][R32.64], R10 ;  /* 0x0000000a20007986 */ /* 0x0007e2000c101b0c */
[----:B------:R-:W-:-:S04]  /*1f50*/  IADD3 R30, PT, PT, R30, 0x1, RZ ;  /* 0x000000011e1e7810 */ /* 0x000fc80007ffe0ff */
[----:B0-----:R-:W-:-:S13]  /*1f60*/  ISETP.NE.AND P0, PT, R30, UR4, PT ;  /* 0x000000041e007c0c */ /* 0x001fda000bf05270 */
[----:B---3--:R-:W-:Y:S05]  /*1f70*/  @!P0 BRA `(.L_x_1418) ;  /* 0x0000001800e48947 */ /* 0x008fea0003800000 */
[----:B------:R-:W-:Y:S05]  /*1f80*/  BRA `(.L_x_1419) ;  /* 0xffffffec00947947 */ /* 0x000fea000383ffff */
.L_x_1411:
[----:B------:R-:W-:Y:S01]  /*1f90*/  ISETP.GE.U32.AND P0, PT, R9, 0x7, PT ;  /* 0x000000070900780c */ /* 0x000fe20003f06070 */
[----:B------:R-:W-:-:S12]  /*1fa0*/  UMOV UR7, 0x1 ;  /* 0x0000000100077882 */ /* 0x000fd80000000000 */
[----:B------:R-:W-:Y:S05]  /*1fb0*/  @!P0 BRA `(.L_x_1420) ;  /* 0x0000000c00488947 */ /* 0x000fea0003800000 */
[----:B------:R-:W0:Y:S01]  /*1fc0*/  LDC R13, c[0x0][0x388] ;  /* 0x0000e200ff0d7b82 */ /* 0x000e220000000800 */
[----:B------:R-:W1:Y:S01]  /*1fd0*/  LDCU UR8, c[0x0][0x388] ;  /* 0x00007100ff0877ac */ /* 0x000e620008000800 */
[----:B------:R-:W-:-:S06]  /*1fe0*/  UMOV UR4, 0x1 ;  /* 0x0000000100047882 */ /* 0x000fcc0000000000 */
[----:B------:R-:W2:Y:S02]  /*1ff0*/  LDC.64 R28, c[0x0][0x380] ;  /* 0x0000e000ff1c7b82 */ /* 0x000ea40000000a00 */
.L_x_1429:
[----:B------:R-:W3:Y:S01]  /*2000*/  LDG.E.64 R16, desc[UR12][R14.64] ;  /* 0x0000000c0e107981 */ /* 0x000ee2000c1e1b00 */
[----:B0-----:R-:W-:-:S04]  /*2010*/  IMAD R26, R13, UR4, RZ ;  /* 0x000000040d1a7c24 */ /* 0x001fc8000f8e02ff */
[----:B--2---:R-:W-:-:S05]  /*2020*/  IMAD.WIDE.U32 R32, R26, 0x8, R28 ;  /* 0x000000081a207825 */ /* 0x004fca00078e001c */
[----:B------:R-:W2:Y:S01]  /*2030*/  LDG.E.64 R18, desc[UR12][R32.64] ;  /* 0x0000000c20127981 */ /* 0x000ea2000c1e1b00 */
[----:B------:R-:W-:Y:S01]  /*2040*/  IMAD.MOV.U32 R10, RZ, RZ, 0x1 ;  /* 0x00000001ff0a7424 */ /* 0x000fe200078e00ff */
[----:B---3--:R-:W0:Y:S01]  /*2050*/  MUFU.RCP64H R11, R17 ;  /* 0x00000011000b7308 */ /* 0x008e220000001800 */
[----:B--2---:R-:W-:-:S04]  /*2060*/  FSETP.GEU.AND P1, PT, |R19|, 6.5827683646048100446e-37, PT ;  /* 0x036000001300780b */ /* 0x004fc80003f2e200 */
        /* <DEDUP_REMOVED lines=16> */
[----:B-1----:R-:W-:Y:S05]  /*2170*/  CALL.REL.NOINC `($__internal_24_$__cuda_sm20_div_rn_f64_full) ;  /* 0x0000001c00c07944 */ /* 0x002fea0003c00000 */
.L_x_1421:
[----:B------:R0:W-:Y:S04]  /*2180*/  STG.E.64 desc[UR12][R32.64], R10 ;  /* 0x0000000a20007986 */ /* 0x0001e8000c101b0c */
[----:B------:R-:W2:Y:S01]  /*2190*/  LDG.E.64 R16, desc[UR12][R14.64] ;  /* 0x0000000c0e107981 */ /* 0x000ea2000c1e1b00 */
[----:B-1----:R-:W-:-:S05]  /*21a0*/  IADD3 R26, PT, PT, R26, UR8, RZ ;  /* 0x000000081a1a7c10 */ /* 0x002fca000fffe0ff */
[----:B0-----:R-:W-:-:S05]  /*21b0*/  IMAD.WIDE.U32 R32, R26, 0x8, R28 ;  /* 0x000000081a207825 */ /* 0x001fca00078e001c */
[----:B------:R-:W3:Y:S01]  /*21c0*/  LDG.E.64 R18, desc[UR12][R32.64] ;  /* 0x0000000c20127981 */ /* 0x000ee2000c1e1b00 */
[----:B------:R-:W-:Y:S01]  /*21d0*/  IMAD.MOV.U32 R20, RZ, RZ, 0x1 ;  /* 0x00000001ff147424 */ /* 0x000fe200078e00ff */
[----:B--2---:R-:W0:Y:S01]  /*21e0*/  MUFU.RCP64H R21, R17 ;  /* 0x0000001100157308 */ /* 0x004e220000001800 */
[----:B---3--:R-:W-:-:S04]  /*21f0*/  FSETP.GEU.AND P1, PT, |R19|, 6.5827683646048100446e-37, PT ;  /* 0x036000001300780b */ /* 0x008fc80003f2e200 */
        /* <DEDUP_REMOVED lines=17> */
.L_x_1422:
[----:B------:R0:W-:Y:S04]  /*2310*/  STG.E.64 desc[UR12][R32.64], R10 ;  /* 0x0000000a20007986 */ /* 0x0001e8000c101b0c */
[----:B------:R-:W2:Y:S01]  /*2320*/  LDG.E.64 R16, desc[UR12][R14.64] ;  /* 0x0000000c0e107981 */ /* 0x000ea2000c1e1b00 */
[----:B------:R-:W-:-:S05]  /*2330*/  IADD3 R26, PT, PT, R26, UR8, RZ ;  /* 0x000000081a1a7c10 */ /* 0x000fca000fffe0ff */
        /* <DEDUP_REMOVED lines=22> */
.L_x_1423:
        /* <DEDUP_REMOVED lines=25> */
.L_x_1424:
        /* <DEDUP_REMOVED lines=25> */
.L_x_1425:
        /* <DEDUP_REMOVED lines=25> */
.L_x_1426:
        /* <DEDUP_REMOVED lines=25> */
.L_x_1427:
[----:B------:R0:W-:Y:S04]  /*2ae0*/  STG.E.64 desc[UR12][R32.64], R10 ;  /* 0x0000000a20007986 */ /* 0x0001e8000c101b0c */
[----:B------:R-:W2:Y:S01]  /*2af0*/  LDG.E.64 R16, desc[UR12][R14.64] ;  /* 0x0000000c0e107981 */ /* 0x000ea2000c1e1b00 */
[----:B------:R-:W-:-:S05]  /*2b00*/  IADD3 R27, PT, PT, R26, UR8, RZ ;  /* 0x000000081a1b7c10 */ /* 0x000fca000fffe0ff */
[----:B------:R-:W-:-:S05]  /*2b10*/  IMAD.WIDE.U32 R26, R27, 0x8, R28 ;  /* 0x000000081b1a7825 */ /* 0x000fca00078e001c */
[----:B------:R-:W3:Y:S01]  /*2b20*/  LDG.E.64 R18, desc[UR12][R26.64] ;  /* 0x0000000c1a127981 */ /* 0x000ee2000c1e1b00 */
[----:B------:R-:W-:Y:S01]  /*2b30*/  IMAD.MOV.U32 R20, RZ, RZ, 0x1 ;  /* 0x00000001ff147424 */ /* 0x000fe200078e00ff */
[----:B--2---:R-:W1:Y:S01]  /*2b40*/  MUFU.RCP64H R21, R17 ;  /* 0x0000001100157308 */ /* 0x004e620000001800 */
[----:B---3--:R-:W-:-:S04]  /*2b50*/  FSETP.GEU.AND P1, PT, |R19|, 6.5827683646048100446e-37, PT ;  /* 0x036000001300780b */ /* 0x008fc80003f2e200 */
[----:B-1----:R-:W-:-:S08]  /*2b60*/  DFMA R22, -R16, R20, 1 ;  /* 0x3ff000001016742b */ /* 0x002fd00000000114 */
[----:B------:R-:W-:-:S08]  /*2b70*/  DFMA R22, R22, R22, R22 ;  /* 0x000000161616722b */ /* 0x000fd00000000016 */
[----:B------:R-:W-:-:S08]  /*2b80*/  DFMA R22, R20, R22, R20 ;  /* 0x000000161416722b */ /* 0x000fd00000000014 */
[----:B------:R-:W-:-:S08]  /*2b90*/  DFMA R20, -R16, R22, 1 ;  /* 0x3ff000001014742b */ /* 0x000fd00000000116 */
[----:B------:R-:W-:-:S08]  /*2ba0*/  DFMA R20, R22, R20, R22 ;  /* 0x000000141614722b */ /* 0x000fd00000000016 */
[----:B0-----:R-:W-:-:S08]  /*2bb0*/  DMUL R10, R18, R20 ;  /* 0x00000014120a7228 */ /* 0x001fd00000000000 */
        /* <DEDUP_REMOVED lines=11> */
.L_x_1428:
[----:B------:R3:W-:Y:S01]  /*2c70*/  STG.E.64 desc[UR12][R26.64], R10 ;  /* 0x0000000a1a007986 */ /* 0x0007e2000c101b0c */
[----:B------:R-:W-:Y:S02]  /*2c80*/  UIADD3 UR5, UPT, UPT, UR4, 0x7, URZ ;  /* 0x0000000704057890 */ /* 0x000fe4000fffe0ff */
[----:B------:R-:W-:Y:S02]  /*2c90*/  ULOP3.LUT UR7, UR6, 0xfffffff8, URZ, 0xc0, !UPT ;  /* 0xfffffff806077892 */ /* 0x000fe4000f8ec0ff */
[----:B------:R-:W-:Y:S02]  /*2ca0*/  UIADD3 UR4, UPT, UPT, UR4, 0x8, URZ ;  /* 0x0000000804047890 */ /* 0x000fe4000fffe0ff */
[----:B------:R-:W-:-:S09]  /*2cb0*/  UISETP.NE.AND UP0, UPT, UR5, UR7, UPT ;  /* 0x000000070500728c */ /* 0x000fd2000bf05270 */
[----:B---3--:R-:W-:Y:S05]  /*2cc0*/  BRA.U UP0, `(.L_x_1429) ;  /* 0xfffffff100cc7547 */ /* 0x008fea000b83ffff */
[----:B------:R-:W-:-:S05]  /*2cd0*/  UMOV UR7, UR4 ;  /* 0x0000000400077c82 */ /* 0x000fca0008000000 */
.L_x_1420:
[----:B------:R-:W-:-:S09]  /*2ce0*/  ULOP3.LUT UP0, URZ, UR6, 0x7, URZ, 0xc0, !UPT ;  /* 0x0000000706ff7892 */ /* 0x000fd2000f80c0ff */
[----:B------:R-:W-:Y:S05]  /*2cf0*/  BRA.U !UP0, `(.L_x_1418) ;  /* 0x0000000d08847547 */ /* 0x000fea000b800000 */
[----:B------:R-:W-:-:S09]  /*2d00*/  UISETP.GE.U32.AND UP0, UPT, UR14, 0x3, UPT ;  /* 0x000000030e00788c */ /* 0x000fd2000bf06070 */
[----:B------:R-:W-:Y:S05]  /*2d10*/  BRA.U !UP0, `(.L_x_1430) ;  /* 0x0000000508f47547 */ /* 0x000fea000b800000 */
[----:B------:R-:W2:Y:S01]  /*2d20*/  LDG.E.64 R12, desc[UR12][R14.64] ;  /* 0x0000000c0e0c7981 */ /* 0x000ea2000c1e1b00 */
[----:B------:R-:W0:Y:S01]  /*2d30*/  LDCU UR8, c[0x0][0x388] ;  /* 0x00007100ff0877ac */ /* 0x000e220008000800 */
[----:B------:R-:W1:Y:S01]  /*2d40*/  LDCU.64 UR4, c[0x0][0x380] ;  /* 0x00007000ff0477ac */ /* 0x000e620008000a00 */
[----:B0-----:R-:W-:-:S04]  /*2d50*/  UIMAD UR8, UR7, UR8, URZ ;  /* 0x00000008070872a4 */ /* 0x001fc8000f8e02ff */
[----:B-1----:R-:W-:-:S06]  /*2d60*/  UIMAD.WIDE.U32 UR4, UR8, 0x8, UR4 ;  /* 0x00000008080478a5 */ /* 0x002fcc000f8e0004 */
[----:B------:R-:W-:Y:S01]  /*2d70*/  MOV R16, UR4 ;  /* 0x0000000400107c02 */ /* 0x000fe20008000f00 */
[----:B------:R-:W-:-:S06]  /*2d80*/  IMAD.U32 R17, RZ, RZ, UR5 ;  /* 0x00000005ff117e24 */ /* 0x000fcc000f8e00ff */
[----:B------:R-:W3:Y:S01]  /*2d90*/  LDG.E.64 R16, desc[UR12][R16.64] ;  /* 0x0000000c10107981 */ /* 0x000ee2000c1e1b00 */
[----:B------:R-:W-:Y:S01]  /*2da0*/  HFMA2 R10, -RZ, RZ, 0, 5.9604644775390625e-08 ;  /* 0x00000001ff0a7431 */ /* 0x000fe200000001ff */
[----:B--2---:R-:W0:Y:S05]  /*2db0*/  MUFU.RCP64H R11, R13 ;  /* 0x0000000d000b7308 */ /* 0x004e2a0000001800 */
[----:B0-----:R-:W-:-:S08]  /*2dc0*/  DFMA R18, -R12, R10, 1 ;  /* 0x3ff000000c12742b */ /* 0x001fd0000000010a */
[----:B------:R-:W-:-:S08]  /*2dd0*/  DFMA R18, R18, R18, R18 ;  /* 0x000000121212722b */ /* 0x000fd00000000012 */
[----:B------:R-:W-:Y:S01]  /*2de0*/  DFMA R18, R10, R18, R10 ;  /* 0x000000120a12722b */ /* 0x000fe2000000000a */
[----:B---3--:R-:W-:-:S07]  /*2df0*/  FSETP.GEU.AND P1, PT, |R17|, 6.5827683646048100446e-37, PT ;  /* 0x036000001100780b */ /* 0x008fce0003f2e200 */
        /* <DEDUP_REMOVED lines=13> */
[----:B------:R-:W-:Y:S05]  /*2ed0*/  CALL.REL.NOINC `($__internal_24_$__cuda_sm20_div_rn_f64_full) ;  /* 0x0000001000687944 */ /* 0x000fea0003c00000 */
.L_x_1431:
[----:B------:R-:W-:Y:S01]  /*2ee0*/  IMAD.U32 R22, RZ, RZ, UR4 ;  /* 0x00000004ff167e24 */ /* 0x000fe2000f8e00ff */
[----:B------:R-:W-:Y:S01]  /*2ef0*/  MOV R23, UR5 ;  /* 0x0000000500177c02 */ /* 0x000fe20008000f00 */
[----:B------:R-:W0:Y:S04]  /*2f00*/  LDCU UR10, c[0x0][0x388] ;  /* 0x00007100ff0a77ac */ /* 0x000e280008000800 */
[----:B------:R1:W-:Y:S01]  /*2f10*/  STG.E.64 desc[UR12][R22.64], R10 ;  /* 0x0000000a16007986 */ /* 0x0003e2000c101b0c */
[----:B------:R-:W2:Y:S03]  /*2f20*/  LDCU.64 UR4, c[0x0][0x380] ;  /* 0x00007000ff0477ac */ /* 0x000ea60008000a00 */
[----:B------:R-:W3:Y:S01]  /*2f30*/  LDG.E.64 R12, desc[UR12][R14.64] ;  /* 0x0000000c0e0c7981 */ /* 0x000ee2000c1e1b00 */
[----:B0-----:R-:W-:-:S04]  /*2f40*/  UIADD3 UR8, UPT, UPT, UR8, UR10, URZ ;  /* 0x0000000a08087290 */ /* 0x001fc8000fffe0ff */
[----:B--2---:R-:W-:-:S06]  /*2f50*/  UIMAD.WIDE.U32 UR4, UR8, 0x8, UR4 ;  /* 0x00000008080478a5 */ /* 0x004fcc000f8e0004 */
[----:B------:R-:W-:Y:S01]  /*2f60*/  IMAD.U32 R16, RZ, RZ, UR4 ;  /* 0x00000004ff107e24 */ /* 0x000fe2000f8e00ff */
[----:B------:R-:W-:-:S06]  /*2f70*/  MOV R17, UR5 ;  /* 0x0000000500117c02 */ /* 0x000fcc0008000f00 */
[----:B------:R-:W2:Y:S01]  /*2f80*/  LDG.E.64 R16, desc[UR12][R16.64] ;  /* 0x0000000c10107981 */ /* 0x000ea2000c1e1b00 */
[----:B------:R-:W-:Y:S01]  /*2f90*/  IMAD.MOV.U32 R18, RZ, RZ, 0x1 ;  /* 0x00000001ff127424 */ /* 0x000fe200078e00ff */
[----:B---3--:R-:W0:Y:S05]  /*2fa0*/  MUFU.RCP64H R19, R13 ;  /* 0x0000000d00137308 */ /* 0x008e2a0000001800 */
[----:B0-----:R-:W-:-:S08]  /*2fb0*/  DFMA R20, -R12, R18, 1 ;  /* 0x3ff000000c14742b */ /* 0x001fd00000000112 */
[----:B------:R-:W-:Y:S01]  /*2fc0*/  DFMA R20, R20, R20, R20 ;  /* 0x000000141414722b */ /* 0x000fe20000000014 */
[----:B--2---:R-:W-:-:S07]  /*2fd0*/  FSETP.GEU.AND P1, PT, |R17|, 6.5827683646048100446e-37, PT ;  /* 0x036000001100780b */ /* 0x004fce0003f2e200 */
[----:B------:R-:W-:-:S08]  /*2fe0*/  DFMA R20, R18, R20, R18 ;  /* 0x000000141214722b */ /* 0x000fd00000000012 */
[----:B-1----:R-:W-:-:S08]  /*2ff0*/  DFMA R10, -R12, R20, 1 ;  /* 0x3ff000000c0a742b */ /* 0x002fd00000000114 */
        /* <DEDUP_REMOVED lines=13> */
.L_x_1432:
[----:B------:R-:W-:Y:S01]  /*30d0*/  MOV R22, UR4 ;  /* 0x0000000400167c02 */ /* 0x000fe20008000f00 */
[----:B------:R-:W-:Y:S01]  /*30e0*/  IMAD.U32 R23, RZ, RZ, UR5 ;  /* 0x00000005ff177e24 */ /* 0x000fe2000f8e00ff */
[----:B------:R-:W0:Y:S04]  /*30f0*/  LDCU UR10, c[0x0][0x388] ;  /* 0x00007100ff0a77ac */ /* 0x000e280008000800 */
[----:B------:R1:W-:Y:S01]  /*3100*/  STG.E.64 desc[UR12][R22.64], R10 ;  /* 0x0000000a16007986 */ /* 0x0003e2000c101b0c */
[----:B------:R-:W2:Y:S03]  /*3110*/  LDCU.64 UR4, c[0x0][0x380] ;  /* 0x00007000ff0477ac */ /* 0x000ea60008000a00 */
[----:B------:R-:W3:Y:S01]  /*3120*/  LDG.E.64 R12, desc[UR12][R14.64] ;  /* 0x0000000c0e0c7981 */ /* 0x000ee2000c1e1b00 */
[----:B0-----:R-:W-:-:S04]  /*3130*/  UIADD3 UR8, UPT, UPT, UR8, UR10, URZ ;  /* 0x0000000a08087290 */ /* 0x001fc8000fffe0ff */
[----:B--2---:R-:W-:-:S06]  /*3140*/  UIMAD.WIDE.U32 UR4, UR8, 0x8, UR4 ;  /* 0x00000008080478a5 */ /* 0x004fcc000f8e0004 */
[----:B------:R-:W-:Y:S01]  /*3150*/  MOV R16, UR4 ;  /* 0x0000000400107c02 */ /* 0x000fe20008000f00 */
[----:B------:R-:W-:-:S06]  /*3160*/  IMAD.U32 R17, RZ, RZ, UR5 ;  /* 0x00000005ff117e24 */ /* 0x000fcc000f8e00ff */
[----:B------:R-:W2:Y:S01]  /*3170*/  LDG.E.64 R16, desc[UR12][R16.64] ;  /* 0x0000000c10107981 */ /* 0x000ea2000c1e1b00 */
[----:B------:R-:W-:Y:S01]  /*3180*/  MOV R18, 0x1 ;  /* 0x0000000100127802 */ /* 0x000fe20000000f00 */
        /* <DEDUP_REMOVED lines=19> */
.L_x_1433:
        /* <DEDUP_REMOVED lines=31> */
.L_x_1434:
[----:B------:R-:W-:Y:S01]  /*34b0*/  MOV R12, UR4 ;  /* 0x00000004000c7c02 */ /* 0x000fe20008000f00 */
[----:B------:R-:W-:Y:S01]  /*34c0*/  IMAD.U32 R13, RZ, RZ, UR5 ;  /* 0x00000005ff0d7e24 */ /* 0x000fe2000f8e00ff */
[----:B------:R-:W-:-:S04]  /*34d0*/  UIADD3 UR7, UPT, UPT, UR7, 0x4, URZ ;  /* 0x0000000407077890 */ /* 0x000fc8000fffe0ff */
[----:B------:R0:W-:Y:S08]  /*34e0*/  STG.E.64 desc[UR12][R12.64], R10 ;  /* 0x0000000a0c007986 */ /* 0x0001f0000c101b0c */
.L_x_1430:
[----:B------:R-:W-:-:S09]  /*34f0*/  ULOP3.LUT UP0, URZ, UR9, 0x3, URZ, 0xc0, !UPT ;  /* 0x0000000309ff7892 */ /* 0x000fd2000f80c0ff */
[----:B------:R-:W-:Y:S05]  /*3500*/  BRA.U !UP0, `(.L_x_1418) ;  /* 0x0000000508807547 */ /* 0x000fea000b800000 */
[----:B------:R-:W-:-:S04]  /*3510*/  LOP3.LUT R0, R8, 0x3, RZ, 0xc0, !PT ;  /* 0x0000000308007812 */ /* 0x000fc800078ec0ff */
[----:B------:R-:W-:-:S13]  /*3520*/  ISETP.NE.AND P0, PT, R0, 0x1, PT ;  /* 0x000000010000780c */ /* 0x000fda0003f05270 */
[----:B------:R-:W-:Y:S05]  /*3530*/  @!P0 BRA `(.L_x_1435) ;  /* 0x0000000000fc8947 */ /* 0x000fea0003800000 */
[----:B0-----:R-:W2:Y:S01]  /*3540*/  LDG.E.64 R12, desc[UR12][R14.64] ;  /* 0x0000000c0e0c7981 */ /* 0x001ea2000c1e1b00 */
[----:B------:R-:W0:Y:S01]  /*3550*/  LDCU UR8, c[0x0][0x388] ;  /* 0x00007100ff0877ac */ /* 0x000e220008000800 */
[----:B------:R-:W1:Y:S01]  /*3560*/  LDCU.64 UR4, c[0x0][0x380] ;  /* 0x00007000ff0477ac */ /* 0x000e620008000a00 */
[----:B0-----:R-:W-:-:S04]  /*3570*/  UIMAD UR8, UR7, UR8, URZ ;  /* 0x00000008070872a4 */ /* 0x001fc8000f8e02ff */
[----:B-1----:R-:W-:-:S06]  /*3580*/  UIMAD.WIDE.U32 UR4, UR8, 0x8, UR4 ;  /* 0x00000008080478a5 */ /* 0x002fcc000f8e0004 */
[----:B------:R-:W-:Y:S01]  /*3590*/  MOV R16, UR4 ;  /* 0x0000000400107c02 */ /* 0x000fe20008000f00 */
[----:B------:R-:W-:-:S06]  /*35a0*/  IMAD.U32 R17, RZ, RZ, UR5 ;  /* 0x00000005ff117e24 */ /* 0x000fcc000f8e00ff */
[----:B------:R-:W3:Y:S01]  /*35b0*/  LDG.E.64 R16, desc[UR12][R16.64] ;  /* 0x0000000c10107981 */ /* 0x000ee2000c1e1b00 */
[----:B------:R-:W-:Y:S01]  /*35c0*/  MOV R10, 0x1 ;  /* 0x00000001000a7802 */ /* 0x000fe20000000f00 */
        /* <DEDUP_REMOVED lines=19> */
.L_x_1436:
        /* <DEDUP_REMOVED lines=31> */
.L_x_1437:
[----:B------:R-:W-:Y:S01]  /*38f0*/  MOV R12, UR4 ;  /* 0x00000004000c7c02 */ /* 0x000fe20008000f00 */
[----:B------:R-:W-:Y:S01]  /*3900*/  IMAD.U32 R13, RZ, RZ, UR5 ;  /* 0x00000005ff0d7e24 */ /* 0x000fe2000f8e00ff */
[----:B------:R-:W-:-:S04]  /*3910*/  UIADD3 UR7, UPT, UPT, UR7, 0x2, URZ ;  /* 0x0000000207077890 */ /* 0x000fc8000fffe0ff */
[----:B------:R1:W-:Y:S08]  /*3920*/  STG.E.64 desc[UR12][R12.64], R10 ;  /* 0x0000000a0c007986 */ /* 0x0003f0000c101b0c */
.L_x_1435:
[----:B------:R-:W-:-:S04]  /*3930*/  LOP3.LUT R0, R8, 0x1, RZ, 0xc0, !PT ;  /* 0x0000000108007812 */ /* 0x000fc800078ec0ff */
[----:B------:R-:W-:-:S13]  /*3940*/  ISETP.NE.U32.AND P0, PT, R0, 0x1, PT ;  /* 0x000000010000780c */ /* 0x000fda0003f05070 */
[----:B------:R-:W-:Y:S05]  /*3950*/  @P0 BRA `(.L_x_1418) ;  /* 0x00000000006c0947 */ /* 0x000fea0003800000 */
[----:B01----:R0:W2:Y:S01]  /*3960*/  LDG.E.64 R12, desc[UR12][R14.64] ;  /* 0x0000000c0e0c7981 */ /* 0x0030a2000c1e1b00 */
[----:B------:R-:W1:Y:S08]  /*3970*/  LDC R17, c[0x0][0x388] ;  /* 0x0000e200ff117b82 */ /* 0x000e700000000800 */
[----:B------:R-:W0:Y:S01]  /*3980*/  LDC.64 R10, c[0x0][0x380] ;  /* 0x0000e000ff0a7b82 */ /* 0x000e220000000a00 */
[----:B-1----:R-:W-:-:S04]  /*3990*/  IMAD R17, R17, UR7, RZ ;  /* 0x0000000711117c24 */ /* 0x002fc8000f8e02ff */
[----:B0-----:R-:W-:-:S05]  /*39a0*/  IMAD.WIDE.U32 R14, R17, 0x8, R10 ;  /* 0x00000008110e7825 */ /* 0x001fca00078e000a */
        /* <DEDUP_REMOVED lines=21> */
.L_x_1438:
[----:B------:R2:W-:Y:S02]  /*3b00*/  STG.E.64 desc[UR12][R14.64], R10 ;  /* 0x0000000a0e007986 */ /* 0x0005e4000c101b0c */
.L_x_1418:
[----:B------:R-:W-:Y:S01]  /*3b10*/  ISETP.GE.U32.AND P1, PT, R9, 0x7, PT ;  /* 0x000000070900780c */ /* 0x000fe20003f26070 */
[----:B------:R-:W-:Y:S01]  /*3b20*/  IMAD.MOV.U32 R9, RZ, RZ, R2 ;  /* 0x000000ffff097224 */ /* 0x000fe200078e0002 */
[----:B------:R-:W-:-:S11]  /*3b30*/  LOP3.LUT P0, RZ, R7, 0x7, RZ, 0xc0, !PT ;  /* 0x0000000707ff7812 */ /* 0x000fd6000780c0ff */
[----:B------:R-:W-:Y:S05]  /*3b40*/  @!P1 BRA `(.L_x_1439) ;  /* 0x0000000000849947 */ /* 0x000fea0003800000 */
[----:B012---:R-:W0:Y:S01]  /*3b50*/  LDC.64 R10, c[0x0][0x380] ;  /* 0x0000e000ff0a7b82 */ /* 0x007e220000000a00 */
[----:B------:R-:W-:Y:S01]  /*3b60*/  LOP3.LUT R0, R7, 0xfffffff8, RZ, 0xc0, !PT ;  /* 0xfffffff807007812 */ /* 0x000fe200078ec0ff */
[----:B------:R-:W1:Y:S01]  /*3b70*/  LDCU UR5, c[0x0][0x388] ;  /* 0x00007100ff0577ac */ /* 0x000e620008000800 */
[----:B------:R-:W-:Y:S01]  /*3b80*/  MOV R9, R2 ;  /* 0x0000000200097202 */ /* 0x000fe20000000f00 */
[----:B------:R-:W-:-:S06]  /*3b90*/  UMOV UR4, URZ ;  /* 0x000000ff00047c82 */ /* 0x000fcc0008000000 */
.L_x_1440:
[----:B-1----:R-:W-:Y:S01]  /*3ba0*/  IMAD R7, R6, UR5, R9 ;  /* 0x0000000506077c24 */ /* 0x002fe2000f8e0209 */
[----:B------:R-:W-:Y:S01]  /*3bb0*/  UIADD3 UR4, UPT, UPT, UR4, 0x8, URZ ;  /* 0x0000000804047890 */ /* 0x000fe2000fffe0ff */
[----:B------:R-:W-:Y:S02]  /*3bc0*/  IADD3 R9, PT, PT, R9, 0x8, RZ ;  /* 0x0000000809097810 */ /* 0x000fe40007ffe0ff */
[C---:B---3--:R-:W-:Y:S01]  /*3bd0*/  VIADD R15, R7.reuse, 0x1 ;  /* 0x00000001070f7836 */ /* 0x048fe20000000000 */
[C---:B------:R-:W-:Y:S01]  /*3be0*/  IADD3 R17, PT, PT, R7.reuse, 0x2, RZ ;  /* 0x0000000207117810 */ /* 0x040fe20007ffe0ff */
[C---:B------:R-:W-:Y:S01]  /*3bf0*/  VIADD R19, R7.reuse, 0x3 ;  /* 0x0000000307137836 */ /* 0x040fe20000000000 */
[C---:B------:R-:W-:Y:S01]  /*3c00*/  IADD3 R21, PT, PT, R7.reuse, 0x4, RZ ;  /* 0x0000000407157810 */ /* 0x040fe20007ffe0ff */
[C-C-:B0-----:R-:W-:Y:S01]  /*3c10*/  IMAD.WIDE.U32 R12, R7.reuse, 0x8, R10.reuse ;  /* 0x00000008070c7825 */ /* 0x141fe200078e000a */
[----:B------:R-:W-:Y:S02]  /*3c20*/  IADD3 R25, PT, PT, R7, 0x6, RZ ;  /* 0x0000000607197810 */ /* 0x000fe40007ffe0ff */
[----:B------:R-:W-:Y:S01]  /*3c30*/  ISETP.NE.AND P1, PT, R0, UR4, PT ;  /* 0x0000000400007c0c */ /* 0x000fe2000bf25270 */
        /* <DEDUP_REMOVED lines=18> */
.L_x_1439:
[----:B------:R-:W-:Y:S05]  /*3d60*/  @!P0 BRA `(.L_x_1410) ;  /* 0x0000000000988947 */ /* 0x000fea0003800000 */
[----:B------:R-:W-:Y:S02]  /*3d70*/  UISETP.GE.U32.AND UP0, UPT, UR14, 0x3, UPT ;  /* 0x000000030e00788c */ /* 0x000fe4000bf06070 */
[----:B------:R-:W-:-:S07]  /*3d80*/  ULOP3.LUT UP1, URZ, UR9, 0x3, URZ, 0xc0, !UPT ;  /* 0x0000000309ff7892 */ /* 0x000fce000f82c0ff */
[----:B------:R-:W-:Y:S05]  /*3d90*/  BRA.U !UP0, `(.L_x_1441) ;  /* 0x00000001083c7547 */ /* 0x000fea000b800000 */
[----:B------:R-:W0:Y:S01]  /*3da0*/  LDCU UR4, c[0x0][0x388] ;  /* 0x00007100ff0477ac */ /* 0x000e220008000800 */
[----:B---3--:R-:W3:Y:S01]  /*3db0*/  LDC.64 R16, c[0x0][0x380] ;  /* 0x0000e000ff107b82 */ /* 0x008ee20000000a00 */
[----:B012---:R-:W-:Y:S01]  /*3dc0*/  IMAD R11, R6, UR4, R9 ;  /* 0x00000004060b7c24 */ /* 0x007fe2000f8e0209 */
[----:B------:R-:W-:-:S03]  /*3dd0*/  IADD3 R9, PT, PT, R9, 0x4, RZ ;  /* 0x0000000409097810 */ /* 0x000fc60007ffe0ff */
[C---:B------:R-:W-:Y:S01]  /*3de0*/  VIADD R13, R11.reuse, 0x1 ;  /* 0x000000010b0d7836 */ /* 0x040fe20000000000 */
[C---:B------:R-:W-:Y:S01]  /*3df0*/  IADD3 R15, PT, PT, R11.reuse, 0x2, RZ ;  /* 0x000000020b0f7810 */ /* 0x040fe20007ffe0ff */
[C---:B------:R-:W-:Y:S02]  /*3e00*/  VIADD R7, R11.reuse, 0x3 ;  /* 0x000000030b077836 */ /* 0x040fe40000000000 */
[----:B---3--:R-:W-:-:S04]  /*3e10*/  IMAD.WIDE.U32 R10, R11, 0x8, R16 ;  /* 0x000000080b0a7825 */ /* 0x008fc800078e0010 */
[--C-:B------:R-:W-:Y:S01]  /*3e20*/  IMAD.WIDE.U32 R12, R13, 0x8, R16.reuse ;  /* 0x000000080d0c7825 */ /* 0x100fe200078e0010 */
[----:B------:R4:W-:Y:S03]  /*3e30*/  STG.E.64 desc[UR12][R10.64], RZ ;  /* 0x000000ff0a007986 */ /* 0x0009e6000c101b0c */
[--C-:B------:R-:W-:Y:S01]  /*3e40*/  IMAD.WIDE.U32 R14, R15, 0x8, R16.reuse ;  /* 0x000000080f0e7825 */ /* 0x100fe200078e0010 */
[----:B------:R4:W-:Y:S03]  /*3e50*/  STG.E.64 desc[UR12][R12.64], RZ ;  /* 0x000000ff0c007986 */ /* 0x0009e6000c101b0c */
[----:B------:R-:W-:Y:S01]  /*3e60*/  IMAD.WIDE.U32 R16, R7, 0x8, R16 ;  /* 0x0000000807107825 */ /* 0x000fe200078e0010 */
[----:B------:R4:W-:Y:S04]  /*3e70*/  STG.E.64 desc[UR12][R14.64], RZ ;  /* 0x000000ff0e007986 */ /* 0x0009e8000c101b0c */
[----:B------:R4:W-:Y:S02]  /*3e80*/  STG.E.64 desc[UR12][R16.64], RZ ;  /* 0x000000ff10007986 */ /* 0x0009e4000c101b0c */
.L_x_1441:
[----:B------:R-:W-:Y:S05]  /*3e90*/  BRA.U !UP1, `(.L_x_1410) ;  /* 0x00000001094c7547 */ /* 0x000fea000b800000 */
[C---:B------:R-:W-:Y:S02]  /*3ea0*/  LOP3.LUT R0, R8.reuse, 0x1, RZ, 0xc0, !PT ;  /* 0x0000000108007812 */ /* 0x040fe400078ec0ff */
[----:B------:R-:W-:Y:S02]  /*3eb0*/  LOP3.LUT R8, R8, 0x3, RZ, 0xc0, !PT ;  /* 0x0000000308087812 */ /* 0x000fe400078ec0ff */
[----:B------:R-:W-:Y:S02]  /*3ec0*/  ISETP.NE.U32.AND P1, PT, R0, 0x1, PT ;  /* 0x000000010000780c */ /* 0x000fe40003f25070 */
[----:B------:R-:W-:-:S11]  /*3ed0*/  ISETP.NE.AND P0, PT, R8, 0x1, PT ;  /* 0x000000010800780c */ /* 0x000fd60003f05270 */
[----:B------:R-:W0:Y:S08]  /*3ee0*/  @!P1 LDC R0, c[0x0][0x388] ;  /* 0x0000e200ff009b82 */ /* 0x000e300000000800 */
[----:B--234-:R-:W2:Y:S01]  /*3ef0*/  @!P1 LDC.64 R14, c[0x0][0x380] ;  /* 0x0000e000ff0e9b82 */ /* 0x01cea20000000a00 */
[----:B------:R-:W-:Y:S05]  /*3f00*/  @!P0 BRA `(.L_x_1442) ;  /* 0x0000000000248947 */ /* 0x000fea0003800000 */
[----:B------:R-:W3:Y:S01]  /*3f10*/  LDCU UR4, c[0x0][0x388] ;  /* 0x00007100ff0477ac */ /* 0x000ee20008000800 */
[----:B01----:R-:W0:Y:S01]  /*3f20*/  LDC.64 R10, c[0x0][0x380] ;  /* 0x0000e000ff0a7b82 */ /* 0x003e220000000a00 */
[----:B---3--:R-:W-:Y:S01]  /*3f30*/  IMAD R13, R6, UR4, R9 ;  /* 0x00000004060d7c24 */ /* 0x008fe2000f8e0209 */
[----:B------:R-:W-:-:S03]  /*3f40*/  IADD3 R9, PT, PT, R9, 0x2, RZ ;  /* 0x0000000209097810 */ /* 0x000fc60007ffe0ff */
[C---:B------:R-:W-:Y:S02]  /*3f50*/  VIADD R7, R13.reuse, 0x1 ;  /* 0x000000010d077836 */ /* 0x040fe40000000000 */
[----:B0-----:R-:W-:-:S04]  /*3f60*/  IMAD.WIDE.U32 R12, R13, 0x8, R10 ;  /* 0x000000080d0c7825 */ /* 0x001fc800078e000a */
[----:B------:R-:W-:Y:S01]  /*3f70*/  IMAD.WIDE.U32 R10, R7, 0x8, R10 ;  /* 0x00000008070a7825 */ /* 0x000fe200078e000a */
[----:B------:R3:W-:Y:S04]  /*3f80*/  STG.E.64 desc[UR12][R12.64], RZ ;  /* 0x000000ff0c007986 */ /* 0x0007e8000c101b0c */
[----:B------:R3:W-:Y:S02]  /*3f90*/  STG.E.64 desc[UR12][R10.64], RZ ;  /* 0x000000ff0a007986 */ /* 0x0007e4000c101b0c */
.L_x_1442:
[----:B0-----:R-:W-:-:S04]  /*3fa0*/  @!P1 IMAD R7, R6, R0, R9 ;  /* 0x0000000006079224 */ /* 0x001fc800078e0209 */
[----:B--2---:R-:W-:-:S05]  /*3fb0*/  @!P1 IMAD.WIDE.U32 R6, R7, 0x8, R14 ;  /* 0x0000000807069825 */ /* 0x004fca00078e000e */
[----:B------:R0:W-:Y:S02]  /*3fc0*/  @!P1 STG.E.64 desc[UR12][R6.64], RZ ;  /* 0x000000ff06009986 */ /* 0x0001e4000c101b0c */
.L_x_1410:
[----:B------:R-:W5:Y:S01]  /*3fd0*/  LDCU UR4, c[0x0][0x388] ;  /* 0x00007100ff0477ac */ /* 0x000f620008000800 */
[----:B------:R-:W-:Y:S01]  /*3fe0*/  VIADD R5, R5, 0x1 ;  /* 0x0000000105057836 */ /* 0x000fe20000000000 */
[----:B------:R-:W-:Y:S01]  /*3ff0*/  IADD3 R4, PT, PT, R4, 0x1, RZ ;  /* 0x0000000104047810 */ /* 0x000fe20007ffe0ff */
[----:B------:R-:W-:Y:S01]  /*4000*/  VIADD R3, R3, 0x1 ;  /* 0x0000000103037836 */ /* 0x000fe20000000000 */
[----:B-----5:R-:W-:-:S13]  /*4010*/  ISETP.NE.AND P0, PT, R2, UR4, PT ;  /* 0x0000000402007c0c */ /* 0x020fda000bf05270 */
[----:B------:R-:W-:Y:S05]  /*4020*/  @P0 BRA `(.L_x_1443) ;  /* 0xffffffc0002c0947 */ /* 0x000fea000383ffff */
[----:B------:R-:W-:Y:S05]  /*4030*/  EXIT ;  /* 0x000000000000794d */ /* 0x000fea0003800000 */
.L_x_1408:
[----:B------:R-:W0:Y:S01]  /*4040*/  LDC.64 R2, c[0x0][0x390] ;  /* 0x0000e400ff027b82 */ /* 0x000e220000000a00 */
[----:B------:R-:W-:-:S05]  /*4050*/  MOV R5, 0x1 ;  /* 0x0000000100057802 */ /* 0x000fca0000000f00 */
[----:B0-----:R-:W-:Y:S01]  /*4060*/  STG.E desc[UR12][R2.64], R5 ;  /* 0x0000000502007986 */ /* 0x001fe2000c10190c */
[----:B------:R-:W-:Y:S05]  /*4070*/  EXIT ;  /* 0x000000000000794d */ /* 0x000fea0003800000 */
        .weak           $__internal_24_$__cuda_sm20_div_rn_f64_full
        .type           $__internal_24_$__cuda_sm20_div_rn_f64_full,@function
        .size           $__internal_24_$__cuda_sm20_div_rn_f64_full,($__internal_25_$__cuda_sm20_dsqrt_rn_f64_mediumpath_v1 - $__internal_24_$__cuda_sm20_div_rn_f64_full)
$__internal_24_$__cuda_sm20_div_rn_f64_full:
[C---:B------:R-:W-:Y:S01]  /*4080*/  FSETP.GEU.AND P0, PT, |R10|.reuse, 1.469367938527859385e-39, PT ;  /* 0x001000000a00780b */ /* 0x040fe20003f0e200 */
[--C-:B------:R-:W-:Y:S01]  /*4090*/  IMAD.MOV.U32 R18, RZ, RZ, R11.reuse ;  /* 0x000000ffff127224 */ /* 0x100fe200078e000b */
[----:B------:R-:W-:Y:S02]  /*40a0*/  LOP3.LUT R16, R10, 0x800fffff, RZ, 0xc0, !PT ;  /* 0x800fffff0a107812 */ /* 0x000fe400078ec0ff */
[----:B------:R-:W-:Y:S02]  /*40b0*/  MOV R19, R10 ;  /* 0x0000000a00137202 */ /* 0x000fe40000000f00 */
[----:B------:R-:W-:Y:S01]  /*40c0*/  LOP3.LUT R17, R16, 0x3ff00000, RZ, 0xfc, !PT ;  /* 0x3ff0000010117812 */ /* 0x000fe200078efcff */
[----:B------:R-:W-:Y:S01]  /*40d0*/  IMAD.MOV.U32 R16, RZ, RZ, R11 ;  /* 0x000000ffff107224 */ /* 0x000fe200078e000b */
[----:B------:R-:W-:Y:S01]  /*40e0*/  MOV R22, 0x1 ;  /* 0x0000000100167802 */ /* 0x000fe20000000f00 */
[----:B------:R-:W-:Y:S01]  /*40f0*/  IMAD.MOV.U32 R11, RZ, RZ, 0x1ca00000 ;  /* 0x1ca00000ff0b7424 */ /* 0x000fe200078e00ff */
[----:B------:R-:W-:-:S02]  /*4100*/  LOP3.LUT R21, R21, R20, RZ, 0x3c, !PT ;  /* 0x0000001415157212 */ /* 0x000fc400078e3cff */
[----:B------:R-:W-:Y:S01]  /*4110*/  LOP3.LUT R12, R10, 0x7ff00000, RZ, 0xc0, !PT ;  /* 0x7ff000000a0c7812 */ /* 0x000fe200078ec0ff */
[----:B------:R-:W-:Y:S01]  /*4120*/  @!P0 DMUL R16, R18, 8.98846567431157953865e+307 ;  /* 0x7fe0000012108828 */ /* 0x000fe20000000000 */
[----:B------:R-:W-:-:S04]  /*4130*/  LOP3.LUT R20, R21, R20, RZ, 0x3c, !PT ;  /* 0x0000001415147212 */ /* 0x000fc800078e3cff */
[----:B------:R-:W-:Y:S01]  /*4140*/  LOP3.LUT R21, R21, R20, RZ, 0x3c, !PT ;  /* 0x0000001415157212 */ /* 0x000fe200078e3cff */
[----:B------:R-:W0:Y:S03]  /*4150*/  MUFU.RCP64H R23, R17 ;  /* 0x0000001100177308 */ /* 0x000e260000001800 */
[----:B------:R-:W-:-:S04]  /*4160*/  LOP3.LUT R10, R21, 0x7ff00000, RZ, 0xc0, !PT ;  /* 0x7ff00000150a7812 */ /* 0x000fc800078ec0ff */
[----:B------:R-:W-:-:S04]  /*4170*/  ISETP.GE.U32.AND P1, PT, R10, R12, PT ;  /* 0x0000000c0a00720c */ /* 0x000fc80003f26070 */
[----:B------:R-:W-:Y:S02]  /*4180*/  SEL R11, R11, 0x63400000, !P1 ;  /* 0x634000000b0b7807 */ /* 0x000fe40004800000 */
[----:B------:R-:W-:Y:S01]  /*4190*/  FSETP.GEU.AND P1, PT, |R21|, 1.469367938527859385e-39, PT ;  /* 0x001000001500780b */ /* 0x000fe20003f2e200 */
[----:B0-----:R-:W-:-:S08]  /*41a0*/  DFMA R24, R22, -R16, 1 ;  /* 0x3ff000001618742b */ /* 0x001fd00000000810 */
[----:B------:R-:W-:-:S08]  /*41b0*/  DFMA R24, R24, R24, R24 ;  /* 0x000000181818722b */ /* 0x000fd00000000018 */
[----:B------:R-:W-:Y:S01]  /*41c0*/  DFMA R24, R22, R24, R22 ;  /* 0x000000181618722b */ /* 0x000fe20000000016 */
[----:B------:R-:W-:Y:S01]  /*41d0*/  LOP3.LUT R23, R11, 0x800fffff, R21, 0xf8, !PT ;  /* 0x800fffff0b177812 */ /* 0x000fe200078ef815 */
[----:B------:R-:W-:Y:S01]  /*41e0*/  IMAD.MOV.U32 R22, RZ, RZ, R20 ;  /* 0x000000ffff167224 */ /* 0x000fe200078e0014 */
[----:B------:R-:W-:-:S05]  /*41f0*/  MOV R11, R10 ;  /* 0x0000000a000b7202 */ /* 0x000fca0000000f00 */
[----:B------:R-:W-:-:S08]  /*4200*/  DFMA R34, R24, -R16, 1 ;  /* 0x3ff000001822742b */ /* 0x000fd00000000810 */
[----:B------:R-:W-:Y:S01]  /*4210*/  DFMA R24, R24, R34, R24 ;  /* 0x000000221818722b */ /* 0x000fe20000000018 */
[----:B------:R-:W-:Y:S10]  /*4220*/  @P1 BRA `(.L_x_1444) ;  /* 0x0000000000241947 */ /* 0x000ff40003800000 */
[----:B------:R-:W-:Y:S01]  /*4230*/  LOP3.LUT R11, R19, 0x7ff00000, RZ, 0xc0, !PT ;  /* 0x7ff00000130b7812 */ /* 0x000fe200078ec0ff */
[----:B------:R-:W-:-:S03]  /*4240*/  IMAD.MOV.U32 R34, RZ, RZ, RZ ;  /* 0x000000ffff227224 */ /* 0x000fc600078e00ff */
[----:B------:R-:W-:Y:S02]  /*4250*/  ISETP.GE.U32.AND P1, PT, R10, R11, PT ;  /* 0x0000000b0a00720c */ /* 0x000fe40003f26070 */
[----:B------:R-:W-:-:S04]  /*4260*/  MOV R11, 0x1ca00000 ;  /* 0x1ca00000000b7802 */ /* 0x000fc80000000f00 */
[----:B------:R-:W-:-:S04]  /*4270*/  SEL R11, R11, 0x63400000, !P1 ;  /* 0x634000000b0b7807 */ /* 0x000fc80004800000 */
[----:B------:R-:W-:-:S04]  /*4280*/  LOP3.LUT R11, R11, 0x80000000, R21, 0xf8, !PT ;  /* 0x800000000b0b7812 */ /* 0x000fc800078ef815 */
[----:B------:R-:W-:-:S06]  /*4290*/  LOP3.LUT R35, R11, 0x100000, RZ, 0xfc, !PT ;  /* 0x001000000b237812 */ /* 0x000fcc00078efcff */
[----:B------:R-:W-:-:S10]  /*42a0*/  DFMA R22, R22, 2, -R34 ;  /* 0x400000001616782b */ /* 0x000fd40000000822 */
[----:B------:R-:W-:-:S07]  /*42b0*/  LOP3.LUT R11, R23, 0x7ff00000, RZ, 0xc0, !PT ;  /* 0x7ff00000170b7812 */ /* 0x000fce00078ec0ff */
.L_x_1444:
        /* <DEDUP_REMOVED lines=9> */
[----:B------:R-:W-:Y:S02]  /*4350*/  LOP3.LUT R11, R19, 0x7ff00000, RZ, 0xc0, !PT ;  /* 0x7ff00000130b7812 */ /* 0x000fe400078ec0ff */
[----:B------:R-:W-:Y:S02]  /*4360*/  MOV R12, 0x1ca00000 ;  /* 0x1ca00000000c7802 */ /* 0x000fe40000000f00 */
[CC--:B------:R-:W-:Y:S02]  /*4370*/  VIADDMNMX R20, R10.reuse, -R11.reuse, 0xb9600000, !PT ;  /* 0xb96000000a147446 */ /* 0x0c0fe4000780090b */
[----:B------:R-:W-:Y:S01]  /*4380*/  ISETP.GE.U32.AND P0, PT, R10, R11, PT ;  /* 0x0000000b0a00720c */ /* 0x000fe20003f06070 */
[----:B------:R-:W-:Y:S01]  /*4390*/  IMAD.MOV.U32 R10, RZ, RZ, RZ ;  /* 0x000000ffff0a7224 */ /* 0x000fe200078e00ff */
[----:B------:R-:W-:Y:S02]  /*43a0*/  VIMNMX R20, PT, PT, R20, 0x46a00000, PT ;  /* 0x46a0000014147848 */ /* 0x000fe40003fe0100 */
[----:B------:R-:W-:-:S05]  /*43b0*/  SEL R12, R12, 0x63400000, !P0 ;  /* 0x634000000c0c7807 */ /* 0x000fca0004000000 */
[----:B------:R-:W-:-:S05]  /*43c0*/  IMAD.IADD R12, R20, 0x1, -R12 ;  /* 0x00000001140c7824 */ /* 0x000fca00078e0a0c */
        /* <DEDUP_REMOVED lines=11> */
[----:B------:R-:W-:Y:S01]  /*4480*/  MOV R16, RZ ;  /* 0x000000ff00107202 */ /* 0x000fe20000000f00 */
[----:B------:R-:W-:Y:S01]  /*4490*/  DMUL.RP R10, R24, R10 ;  /* 0x0000000a180a7228 */ /* 0x000fe20000008000 */
[----:B------:R-:W-:-:S04]  /*44a0*/  IADD3 R12, PT, PT, -R12, -0x43300000, RZ ;  /* 0xbcd000000c0c7810 */ /* 0x000fc80007ffe1ff */
[----:B------:R-:W-:-:S05]  /*44b0*/  DFMA R16, R34, -R16, R24 ;  /* 0x800000102210722b */ /* 0x000fca0000000018 */
[----:B------:R-:W-:-:S05]  /*44c0*/  LOP3.LUT R18, R11, R18, RZ, 0x3c, !PT ;  /* 0x000000120b127212 */ /* 0x000fca00078e3cff */
[----:B------:R-:W-:-:S04]  /*44d0*/  FSETP.NEU.AND P0, PT, |R17|, R12, PT ;  /* 0x0000000c1100720b */ /* 0x000fc80003f0d200 */
[----:B------:R-:W-:Y:S02]  /*44e0*/  FSEL R10, R10, R34, !P0 ;  /* 0x000000220a0a7208 */ /* 0x000fe40004000000 */
[----:B------:R-:W-:-:S03]  /*44f0*/  FSEL R18, R18, R35, !P0 ;  /* 0x0000002312127208 */ /* 0x000fc60004000000 */
[----:B------:R-:W-:Y:S01]  /*4500*/  IMAD.MOV.U32 R34, RZ, RZ, R10 ;  /* 0x000000ffff227224 */ /* 0x000fe200078e000a */
[----:B------:R-:W-:Y:S01]  /*4510*/  MOV R35, R18 ;  /* 0x0000001200237202 */ /* 0x000fe20000000f00 */
[----:B------:R-:W-:Y:S06]  /*4520*/  BRA `(.L_x_1446) ;  /* 0x0000000000607947 */ /* 0x000fec0003800000 */
.L_x_1445:
        /* <DEDUP_REMOVED lines=11> */
[----:B------:R-:W-:Y:S01]  /*45e0*/  @P0 LOP3.LUT R10, R18, 0x7ff00000, RZ, 0xfc, !PT ;  /* 0x7ff00000120a0812 */ /* 0x000fe200078efcff */
[----:B------:R-:W-:Y:S01]  /*45f0*/  @!P0 IMAD.MOV.U32 R34, RZ, RZ, RZ ;  /* 0x000000ffff228224 */ /* 0x000fe200078e00ff */
[----:B------:R-:W-:Y:S01]  /*4600*/  @!P0 MOV R35, R18 ;  /* 0x0000001200238202 */ /* 0x000fe20000000f00 */
[----:B------:R-:W-:Y:S01]  /*4610*/  @P0 IMAD.MOV.U32 R34, RZ, RZ, RZ ;  /* 0x000000ffff220224 */ /* 0x000fe200078e00ff */
[----:B------:R-:W-:Y:S01]  /*4620*/  @P0 MOV R35, R10 ;  /* 0x0000000a00230202 */ /* 0x000fe20000000f00 */
[----:B------:R-:W-:Y:S06]  /*4630*/  BRA `(.L_x_1446) ;  /* 0x00000000001c7947 */ /* 0x000fec0003800000 */
.L_x_1448:
[----:B------:R-:W-:Y:S01]  /*4640*/  LOP3.LUT R10, R19, 0x80000, RZ, 0xfc, !PT ;  /* 0x00080000130a7812 */ /* 0x000fe200078efcff */
[----:B------:R-:W-:-:S03]  /*4650*/  IMAD.MOV.U32 R34, RZ, RZ, R18 ;  /* 0x000000ffff227224 */ /* 0x000fc600078e0012 */
[----:B------:R-:W-:Y:S01]  /*4660*/  MOV R35, R10 ;  /* 0x0000000a00237202 */ /* 0x000fe20000000f00 */
[----:B------:R-:W-:Y:S06]  /*4670*/  BRA `(.L_x_1446) ;  /* 0x00000000000c7947 */ /* 0x000fec0003800000 */
.L_x_1447:
[----:B------:R-:W-:Y:S01]  /*4680*/  LOP3.LUT R10, R21, 0x80000, RZ, 0xfc, !PT ;  /* 0x00080000150a7812 */ /* 0x000fe200078efcff */
[----:B------:R-:W-:-:S03]  /*4690*/  IMAD.MOV.U32 R34, RZ, RZ, R20 ;  /* 0x000000ffff227224 */ /* 0x000fc600078e0014 */
[----:B------:R-:W-:-:S07]  /*46a0*/  MOV R35, R10 ;  /* 0x0000000a00237202 */ /* 0x000fce0000000f00 */
.L_x_1446:
[----:B------:R-:W-:Y:S01]  /*46b0*/  IMAD.MOV.U32 R16, RZ, RZ, R0 ;  /* 0x000000ffff107224 */ /* 0x000fe200078e0000 */
[----:B------:R-:W-:Y:S01]  /*46c0*/  MOV R17, 0x0 ;  /* 0x0000000000117802 */ /* 0x000fe20000000f00 */
[----:B------:R-:W-:Y:S01]  /*46d0*/  IMAD.MOV.U32 R10, RZ, RZ, R34 ;  /* 0x000000ffff0a7224 */ /* 0x000fe200078e0022 */
[----:B------:R-:W-:Y:S02]  /*46e0*/  MOV R11, R35 ;  /* 0x00000023000b7202 */ /* 0x000fe40000000f00 */
[----:B------:R-:W-:Y:S05]  /*46f0*/  RET.REL.NODEC R16 `(cholesky_decompose_f64) ;  /* 0xffffffb810407950 */ /* 0x000fea0003c3ffff */
        .weak           $__internal_25_$__cuda_sm20_dsqrt_rn_f64_mediumpath_v1
        .type           $__internal_25_$__cuda_sm20_dsqrt_rn_f64_mediumpath_v1,@function
        .size           $__internal_25_$__cuda_sm20_dsqrt_rn_f64_mediumpath_v1,(.L_x_1815 - $__internal_25_$__cuda_sm20_dsqrt_rn_f64_mediumpath_v1)
$__internal_25_$__cuda_sm20_dsqrt_rn_f64_mediumpath_v1:
        /* <DEDUP_REMOVED lines=11> */
.L_x_1449:
[----:B------:R-:W-:-:S14]  /*47b0*/  DSETP.NE.AND P0, PT, R22, RZ, PT ;  /* 0x000000ff1600722a */ /* 0x000fdc0003f05000 */
[----:B------:R-:W-:Y:S05]  /*47c0*/  @!P0 BRA `(.L_x_1451) ;  /* 0x0000000000588947 */ /* 0x000fea0003800000 */
[----:B------:R-:W-:-:S13]  /*47d0*/  ISETP.GE.AND P0, PT, R23, RZ, PT ;  /* 0x000000ff1700720c */ /* 0x000fda0003f06270 */
[----:B------:R-:W-:Y:S01]  /*47e0*/  @!P0 IMAD.MOV.U32 R10, RZ, RZ, 0x0 ;  /* 0x00000000ff0a8424 */ /* 0x000fe200078e00ff */
[----:B------:R-:W-:Y:S01]  /*47f0*/  @!P0 MOV R11, 0xfff80000 ;  /* 0xfff80000000b8802 */ /* 0x000fe20000000f00 */
[----:B------:R-:W-:Y:S06]  /*4800*/  @!P0 BRA `(.L_x_1450) ;  /* 0x00000000004c8947 */ /* 0x000fec0003800000 */
[----:B------:R-:W-:-:S13]  /*4810*/  ISETP.GT.AND P0, PT, R23, 0x7fefffff, PT ;  /* 0x7fefffff1700780c */ /* 0x000fda0003f04270 */
[----:B------:R-:W-:Y:S05]  /*4820*/  @P0 BRA `(.L_x_1451) ;  /* 0x0000000000400947 */ /* 0x000fea0003800000 */
[----:B------:R-:W-:Y:S01]  /*4830*/  DMUL R10, R22, 8.11296384146066816958e+31 ;  /* 0x46900000160a7828 */ /* 0x000fe20000000000 */
[----:B------:R-:W-:Y:S01]  /*4840*/  IMAD.MOV.U32 R16, RZ, RZ, RZ ;  /* 0x000000ffff107224 */ /* 0x000fe200078e00ff */
[----:B------:R-:W-:Y:S01]  /*4850*/  MOV R18, 0x0 ;  /* 0x0000000000127802 */ /* 0x000fe20000000f00 */
[----:B------:R-:W-:-:S03]  /*4860*/  IMAD.MOV.U32 R19, RZ, RZ, 0x3fd80000 ;  /* 0x3fd80000ff137424 */ /* 0x000fc600078e00ff */
        /* <DEDUP_REMOVED lines=10> */
[----:B------:R-:W-:Y:S01]  /*4910*/  VIADD R11, R11, 0xfcb00000 ;  /* 0xfcb000000b0b7836 */ /* 0x000fe20000000000 */
[----:B------:R-:W-:Y:S06]  /*4920*/  BRA `(.L_x_1450) ;  /* 0x0000000000047947 */ /* 0x000fec0003800000 */
.L_x_1451:
[----:B------:R-:W-:-:S11]  /*4930*/  DADD R10, R22, R22 ;  /* 0x00000000160a7229 */ /* 0x000fd60000000016 */
.L_x_1450:
[----:B------:R-:W-:Y:S01]  /*4940*/  MOV R24, R10 ;  /* 0x0000000a00187202 */ /* 0x000fe20000000f00 */
[----:B------:R-:W-:Y:S01]  /*4950*/  IMAD.MOV.U32 R25, RZ, RZ, R11 ;  /* 0x000000ffff197224 */ /* 0x000fe200078e000b */
[----:B------:R-:W-:Y:S02]  /*4960*/  MOV R10, R12 ;  /* 0x0000000c000a7202 */ /* 0x000fe40000000f00 */
[----:B------:R-:W-:-:S04]  /*4970*/  MOV R11, 0x0 ;  /* 0x00000000000b7802 */ /* 0x000fc80000000f00 */
[----:B------:R-:W-:Y:S05]  /*4980*/  RET.REL.NODEC R10 `(cholesky_decompose_f64) ;  /* 0xffffffb40a9c7950 */ /* 0x000fea0003c3ffff */
.L_x_1452:
        /* <DEDUP_REMOVED lines=15> */
.L_x_1815:


//--------------------- .text.cholesky_decompose_f32 --------------------------
	.section	.text.cholesky_decompose_f32,"ax",@progbits
	.align	128
        .global         cholesky_decompose_f32
        .type           cholesky_decompose_f32,@function
        .size           cholesky_decompose_f32,(.L_x_1817 - cholesky_decompose_f32)
        .other          cholesky_decompose_f32,@"STO_CUDA_ENTRY STV_DEFAULT"
cholesky_decompose_f32:
.text.cholesky_decompose_f32:
[----:B------:R-:W-:Y:S01]  /*0000*/  LDC R1, c[0x0][0x37c] ;  /* 0x0000df00ff017b82 */ /* 0x000fe20000000800 */
[----:B------:R-:W0:Y:S07]  /*0010*/  S2R R0, SR_TID.X ;  /* 0x0000000000007919 */ /* 0x000e2e0000002100 */
[----:B------:R-:W0:Y:S01]  /*0020*/  S2UR UR4, SR_CTAID.X ;  /* 0x00000000000479c3 */ /* 0x000e220000002500 */
[----:B------:R-:W1:Y:S01]  /*0030*/  LDCU UR5, c[0x0][0x388] ;  /* 0x00007100ff0577ac */ /* 0x000e620008000800 */
[----:B0-----:R-:W-:-:S04]  /*0040*/  LOP3.LUT P0, RZ, R0, UR4, RZ, 0xfc, !PT ;  /* 0x0000000400ff7c12 */ /* 0x001fc8000f80fcff */
[----:B-1----:R-:W-:-:S13]  /*0050*/  ISETP.EQ.OR P0, PT, RZ, UR5, P0 ;  /* 0x00000005ff007c0c */ /* 0x002fda0008702670 */
[----:B------:R-:W-:Y:S05]  /*0060*/  @P0 EXIT ;  /* 0x000000000000094d */ /* 0x000fea0003800000 */
[----:B------:R-:W-:Y:S01]  /*0070*/  HFMA2 R15, -RZ, RZ, 0, 0 ;  /* 0x00000000ff0f7431 */ /* 0x000fe200000001ff */
[----:B------:R-:W-:Y:S01]  /*0080*/  PRMT R14, RZ, 0x7610, R14 ;  /* 0x00007610ff0e7816 */ /* 0x000fe2000000000e */
[----:B------:R-:W0:Y:S01]  /*0090*/  LDCU.U16 UR6, c[0x0][0x388] ;  /* 0x00007100ff0677ac */ /* 0x000e220008000400 */
[----:B------:R-:W-:Y:S02]  /*00a0*/  PRMT R13, RZ, 0x7610, R13 ;  /* 0x00007610ff0d7816 */ /* 0x000fe4000000000d */
[----:B------:R-:W-:Y:S01]  /*00b0*/  PRMT R12, RZ, 0x7610, R12 ;  /* 0x00007610ff0c7816 */ /* 0x000fe2000000000c */
[----:B------:R-:W1:Y:S01]  /*00c0*/  LDCU.64 UR10, c[0x0][0x358] ;  /* 0x00006b00ff0a77ac */ /* 0x000e620008000a00 */
[----:B------:R-:W-:-:S12]  /*00d0*/  UIADD3 UR5, UPT, UPT, UR5, -0x1, URZ ;  /* 0xffffffff05057890 */ /* 0x000fd8000fffe0ff */
.L_x_1494:
[----:B--2---:R-:W2:Y:S01]  /*00e0*/  LDC R0, c[0x0][0x388] ;  /* 0x0000e200ff007b82 */ /* 0x004ea20000000800 */
[C---:B------:R-:W-:Y:S02]  /*00f0*/  ISETP.NE.AND P0, PT, R15.reuse, RZ, PT ;  /* 0x000000ff0f00720c */ /* 0x040fe40003f05270 */
[----:B---34-:R-:W-:Y:S02]  /*0100*/  LOP3.LUT R2, RZ, R13, RZ, 0x33, !PT ;  /* 0x0000000dff027212 */ /* 0x018fe400078e33ff */
[----:B------:R-:W-:Y:S02]  /*0110*/  LOP3.LUT R9, R14, 0x3, RZ, 0x3c, !PT ;  /* 0x000000030e097812 */ /* 0x000fe400078e3cff */
[----:B0-----:R-:W-:Y:S02]  /*0120*/  IADD3 R2, PT, PT, R2, UR6, RZ ;  /* 0x0000000602027c10 */ /* 0x001fe4000fffe0ff */
[----:B------:R-:W-:Y:S02]  /*0130*/  MOV R11, R15 ;  /* 0x0000000f000b7202 */ /* 0x000fe40000000f00 */
[----:B------:R-:W-:-:S02]  /*0140*/  IADD3 R10, PT, PT, -R15, UR5, RZ ;  /* 0x000000050f0a7c10 */ /* 0x000fc4000fffe1ff */
[----:B-1----:R-:W-:Y:S02]  /*0150*/  LOP3.LUT R4, R13, 0x7, RZ, 0xc0, !PT ;  /* 0x000000070d047812 */ /* 0x002fe400078ec0ff */
[----:B------:R-:W-:Y:S02]  /*0160*/  LOP3.LUT R6, R12, 0xf, RZ, 0xc0, !PT ;  /* 0x0000000f0c067812 */ /* 0x000fe400078ec0ff */
[----:B------:R-:W-:Y:S02]  /*0170*/  MOV R22, RZ ;  /* 0x000000ff00167202 */ /* 0x000fe40000000f00 */
[----:B------:R-:W-:Y:S02]  /*0180*/  IADD3 R9, PT, PT, R9, UR6, RZ ;  /* 0x0000000609097c10 */ /* 0x000fe4000fffe0ff */
[----:B------:R-:W-:Y:S02]  /*0190*/  LOP3.LUT R7, R2, 0x7, RZ, 0xc0, !PT ;  /* 0x0000000702077812 */ /* 0x000fe400078ec0ff */
[----:B--2---:R-:W-:Y:S01]  /*01a0*/  IADD3 R8, PT, PT, -R15, -0x2, R0 ;  /* 0xfffffffe0f087810 */ /* 0x004fe20007ffe100 */
[----:B------:R-:W-:Y:S06]  /*01b0*/  @!P0 BRA `(.L_x_1453) ;  /* 0x0000000800748947 */ /* 0x000fec0003800000 */
[C---:B------:R-:W-:Y:S01]  /*01c0*/  ISETP.GE.U32.AND P0, PT, R15.reuse, 0x10, PT ;  /* 0x000000100f00780c */ /* 0x040fe20003f06070 */
[----:B------:R-:W-:Y:S01]  /*01d0*/  HFMA2 R24, -RZ, RZ, 0, 0 ;  /* 0x00000000ff187431 */ /* 0x000fe200000001ff */
[----:B------:R-:W-:Y:S02]  /*01e0*/  LOP3.LUT P1, RZ, R15, 0xf, RZ, 0xc0, !PT ;  /* 0x0000000f0fff7812 */ /* 0x000fe4000782c0ff */
[----:B------:R-:W-:-:S09]  /*01f0*/  MOV R22, RZ ;  /* 0x000000ff00167202 */ /* 0x000fd20000000f00 */
[----:B------:R-:W-:Y:S05]  /*0200*/  @!P0 BRA `(.L_x_1454) ;  /* 0x0000000400208947 */ /* 0x000fea0003800000 */
[C---:B------:R-:W-:Y:S01]  /*0210*/  LOP3.LUT R24, R15.reuse, 0xfffffff0, RZ, 0xc0, !PT ;  /* 0xfffffff00f187812 */ /* 0x040fe200078ec0ff */
[----:B------:R-:W-:Y:S01]  /*0220*/  IMAD R25, R15, R0, 0x7 ;  /* 0x000000070f197424 */ /* 0x000fe200078e0200 */
[----:B------:R-:W-:Y:S02]  /*0230*/  MOV R22, RZ ;  /* 0x000000ff00167202 */ /* 0x000fe40000000f00 */
[----:B------:R-:W-:-:S07]  /*0240*/  IADD3 R5, PT, PT, -R24, RZ, RZ ;  /* 0x000000ff18057210 */ /* 0x000fce0007ffe1ff */
.L_x_1455:
[----:B------:R-:W0:Y:S01]  /*0250*/  LDC.64 R2, c[0x0][0x380] ;  /* 0x0000e000ff027b82 */ /* 0x000e220000000a00 */
[----:B------:R-:W-:-:S05]  /*0260*/  IADD3 R19, PT, PT, R25, -0x7, RZ ;  /* 0xfffffff919137810 */ /* 0x000fca0007ffe0ff */
[----:B0-----:R-:W-:-:S05]  /*0270*/  IMAD.WIDE.U32 R18, R19, 0x4, R2 ;  /* 0x0000000413127825 */ /* 0x001fca00078e0002 */
[----:B-1----:R0:W2:Y:S01]  /*0280*/  LDG.E R29, desc[UR10][R18.64] ;  /* 0x0000000a121d7981 */ /* 0x0020a2000c1e1900 */
[C---:B------:R-:W-:Y:S02]  /*0290*/  IADD3 R17, PT, PT, R25.reuse, -0x6, RZ ;  /* 0xfffffffa19117810 */ /* 0x040fe40007ffe0ff */
[C---:B------:R-:W-:Y:S02]  /*02a0*/  IADD3 R27, PT, PT, R25.reuse, -0x5, RZ ;  /* 0xfffffffb191b7810 */ /* 0x040fe40007ffe0ff */
[----:B------:R-:W-:Y:S01]  /*02b0*/  IADD3 R21, PT, PT, R25, -0x4, RZ ;  /* 0xfffffffc19157810 */ /* 0x000fe20007ffe0ff */
[----:B------:R-:W-:Y:S01]  /*02c0*/  IMAD.WIDE.U32 R16, R17, 0x4, R2 ;  /* 0x0000000411107825 */ /* 0x000fe200078e0002 */
[----:B------:R-:W-:-:S03]  /*02d0*/  IADD3 R28, PT, PT, R25, -0x3, RZ ;  /* 0xfffffffd191c7810 */ /* 0x000fc60007ffe0ff */
[--C-:B------:R-:W-:Y:S01]  /*02e0*/  IMAD.WIDE.U32 R26, R27, 0x4, R2.reuse ;  /* 0x000000041b1a7825 */ /* 0x100fe200078e0002 */
[----:B------:R1:W3:Y:S03]  /*02f0*/  LDG.E R23, desc[UR10][R16.64] ;  /* 0x0000000a10177981 */ /* 0x0002e6000c1e1900 */
[--C-:B------:R-:W-:Y:S02]  /*0300*/  IMAD.WIDE.U32 R20, R21, 0x4, R2.reuse ;  /* 0x0000000415147825 */ /* 0x100fe400078e0002 */
[----:B------:R-:W4:Y:S02]  /*0310*/  LDG.E R26, desc[UR10][R26.64] ;  /* 0x0000000a1a1a7981 */ /* 0x000f24000c1e1900 */
[----:B0-----:R-:W-:Y:S02]  /*0320*/  IMAD.WIDE.U32 R18, R28, 0x4, R2 ;  /* 0x000000041c127825 */ /* 0x001fe400078e0002 */
[----:B------:R-:W5:Y:S01]  /*0330*/  LDG.E R20, desc[UR10][R20.64] ;  /* 0x0000000a14147981 */ /* 0x000f62000c1e1900 */
[----:B-1----:R-:W-:-:S03]  /*0340*/  IADD3 R17, PT, PT, R25, -0x2, RZ ;  /* 0xfffffffe19117810 */ /* 0x002fc60007ffe0ff */
[----:B------:R-:W5:Y:S01]  /*0350*/  LDG.E R18, desc[UR10][R18.64] ;  /* 0x0000000a12127981 */ /* 0x000f62000c1e1900 */
[----:B------:R-:W-:Y:S01]  /*0360*/  IADD3 R28, PT, PT, R25, -0x1, RZ ;  /* 0xffffffff191c7810 */ /* 0x000fe20007ffe0ff */
[----:B------:R-:W-:-:S05]  /*0370*/  IMAD.WIDE.U32 R16, R17, 0x4, R2 ;  /* 0x0000000411107825 */ /* 0x000fca00078e0002 */
[----:B------:R0:W5:Y:S02]  /*0380*/  LDG.E R19, desc[UR10][R16.64] ;  /* 0x0000000a10137981 */ /* 0x000164000c1e1900 */
[----:B0-----:R-:W-:-:S04]  /*0390*/  IMAD.WIDE.U32 R16, R28, 0x4, R2 ;  /* 0x000000041c107825 */ /* 0x001fc800078e0002 */
[----:B--2---:R-:W-:Y:S02]  /*03a0*/  FFMA R27, R29, R29, R22 ;  /* 0x0000001d1d1b7223 */ /* 0x004fe40000000016 */
[----:B------:R0:W2:Y:S01]  /*03b0*/  LDG.E R22, desc[UR10][R16.64] ;  /* 0x0000000a10167981 */ /* 0x0000a2000c1e1900 */
[----:B------:R-:W-:-:S05]  /*03c0*/  IMAD.WIDE.U32 R28, R25, 0x4, R2 ;  /* 0x00000004191c7825 */ /* 0x000fca00078e0002 */
[----:B------:R-:W2:Y:S01]  /*03d0*/  LDG.E R21, desc[UR10][R28.64] ;  /* 0x0000000a1c157981 */ /* 0x000ea2000c1e1900 */
[----:B---3--:R-:W-:-:S04]  /*03e0*/  FFMA R27, R23, R23, R27 ;  /* 0x00000017171b7223 */ /* 0x008fc8000000001b */
[----:B----4-:R-:W-:-:S04]  /*03f0*/  FFMA R27, R26, R26, R27 ;  /* 0x0000001a1a1b7223 */ /* 0x010fc8000000001b */
[----:B-----5:R-:W-:-:S04]  /*0400*/  FFMA R27, R20, R20, R27 ;  /* 0x00000014141b7223 */ /* 0x020fc8000000001b */
[----:B------:R-:W-:Y:S01]  /*0410*/  FFMA R18, R18, R18, R27 ;  /* 0x0000001212127223 */ /* 0x000fe2000000001b */
[C---:B------:R-:W-:Y:S02]  /*0420*/  IADD3 R27, PT, PT, R25.reuse, 0x1, RZ ;  /* 0x00000001191b7810 */ /* 0x040fe40007ffe0ff */
[----:B------:R-:W-:-:S03]  /*0430*/  IADD3 R20, PT, PT, R25, 0x2, RZ ;  /* 0x0000000219147810 */ /* 0x000fc60007ffe0ff */
[----:B------:R-:W-:-:S04]  /*0440*/  IMAD.WIDE.U32 R26, R27, 0x4, R2 ;  /* 0x000000041b1a7825 */ /* 0x000fc800078e0002 */
[----:B------:R-:W-:Y:S01]  /*0450*/  FFMA R23, R19, R19, R18 ;  /* 0x0000001313177223 */ /* 0x000fe20000000012 */
[C---:B------:R-:W-:Y:S01]  /*0460*/  IADD3 R19, PT, PT, R25.reuse, 0x3, RZ ;  /* 0x0000000319137810 */ /* 0x040fe20007ffe0ff */
[--C-:B0-----:R-:W-:Y:S01]  /*0470*/  IMAD.WIDE.U32 R16, R20, 0x4, R2.reuse ;  /* 0x0000000414107825 */ /* 0x101fe200078e0002 */
[----:B------:R-:W3:Y:S01]  /*0480*/  LDG.E R27, desc[UR10][R26.64] ;  /* 0x0000000a1a1b7981 */ /* 0x000ee2000c1e1900 */
[----:B------:R-:W-:Y:S02]  /*0490*/  IADD3 R20, PT, PT, R25, 0x5, RZ ;  /* 0x0000000519147810 */ /* 0x000fe40007ffe0ff */
[--C-:B------:R-:W-:Y:S01]  /*04a0*/  IMAD.WIDE.U32 R18, R19, 0x4, R2.reuse ;  /* 0x0000000413127825 */ /* 0x100fe200078e0002 */
[----:B------:R-:W4:Y:S04]  /*04b0*/  LDG.E R29, desc[UR10][R16.64] ;  /* 0x0000000a101d7981 */ /* 0x000f28000c1e1900 */
[----:B------:R0:W5:Y:S02]  /*04c0*/  LDG.E R28, desc[UR10][R18.64] ;  /* 0x0000000a121c7981 */ /* 0x000164000c1e1900 */
[----:B0-----:R-:W-:-:S06]  /*04d0*/  IMAD.WIDE.U32 R18, R20, 0x4, R2 ;  /* 0x0000000414127825 */ /* 0x001fcc00078e0002 */
[----:B------:R-:W5:Y:S01]  /*04e0*/  LDG.E R18, desc[UR10][R18.64] ;  /* 0x0000000a12127981 */ /* 0x000f62000c1e1900 */
[----:B--2---:R-:W-:Y:S01]  /*04f0*/  FFMA R22, R22, R22, R23 ;  /* 0x0000001616167223 */ /* 0x004fe20000000017 */
[----:B------:R-:W-:-:S05]  /*0500*/  IADD3 R23, PT, PT, R25, 0x4, RZ ;  /* 0x0000000419177810 */ /* 0x000fca0007ffe0ff */
[----:B------:R-:W-:-:S04]  /*0510*/  IMAD.WIDE.U32 R16, R23, 0x4, R2 ;  /* 0x0000000417107825 */ /* 0x000fc800078e0002 */
[----:B------:R-:W-:Y:S01]  /*0520*/  FFMA R26, R21, R21, R22 ;  /* 0x00000015151a7223 */ /* 0x000fe20000000016 */
[C---:B------:R-:W-:Y:S02]  /*0530*/  IADD3 R21, PT, PT, R25.reuse, 0x6, RZ ;  /* 0x0000000619157810 */ /* 0x040fe40007ffe0ff */
[----:B------:R-:W-:Y:S01]  /*0540*/  IADD3 R23, PT, PT, R25, 0x7, RZ ;  /* 0x0000000719177810 */ /* 0x000fe20007ffe0ff */
[----:B------:R0:W2:Y:S02]  /*0550*/  LDG.E R16, desc[UR10][R16.64] ;  /* 0x0000000a10107981 */ /* 0x0000a4000c1e1900 */
[----:B------:R-:W-:-:S04]  /*0560*/  IMAD.WIDE.U32 R20, R21, 0x4, R2 ;  /* 0x0000000415147825 */ /* 0x000fc800078e0002 */
[----:B------:R-:W-:Y:S02]  /*0570*/  IMAD.WIDE.U32 R22, R23, 0x4, R2 ;  /* 0x0000000417167825 */ /* 0x000fe400078e0002 */
[----:B------:R-:W2:Y:S01]  /*0580*/  LDG.E R20, desc[UR10][R20.64] ;  /* 0x0000000a14147981 */ /* 0x000ea2000c1e1900 */
[----:B0-----:R-:W-:-:S03]  /*0590*/  IADD3 R17, PT, PT, R25, 0x8, RZ ;  /* 0x0000000819117810 */ /* 0x001fc60007ffe0ff */
[----:B------:R-:W2:Y:S02]  /*05a0*/  LDG.E R22, desc[UR10][R22.64] ;  /* 0x0000000a16167981 */ /* 0x000ea4000c1e1900 */
[----:B------:R-:W-:-:S06]  /*05b0*/  IMAD.WIDE.U32 R2, R17, 0x4, R2 ;  /* 0x0000000411027825 */ /* 0x000fcc00078e0002 */
[----:B------:R-:W2:Y:S01]  /*05c0*/  LDG.E R2, desc[UR10][R2.64] ;  /* 0x0000000a02027981 */ /* 0x000ea2000c1e1900 */
[----:B---3--:R-:W-:-:S04]  /*05d0*/  FFMA R26, R27, R27, R26 ;  /* 0x0000001b1b1a7223 */ /* 0x008fc8000000001a */
[----:B----4-:R-:W-:Y:S01]  /*05e0*/  FFMA R29, R29, R29, R26 ;  /* 0x0000001d1d1d7223 */ /* 0x010fe2000000001a */
[----:B------:R-:W-:-:S03]  /*05f0*/  IADD3 R5, PT, PT, R5, 0x10, RZ ;  /* 0x0000001005057810 */ /* 0x000fc60007ffe0ff */
[----:B-----5:R-:W-:Y:S01]  /*0600*/  FFMA R29, R28, R28, R29 ;  /* 0x0000001c1c1d7223 */ /* 0x020fe2000000001d */
[----:B------:R-:W-:Y:S02]  /*0610*/  ISETP.NE.AND P0, PT, R5, RZ, PT ;  /* 0x000000ff0500720c */ /* 0x000fe40003f05270 */
[----:B------:R-:W-:Y:S01]  /*0620*/  IADD3 R25, PT, PT, R25, 0x10, RZ ;  /* 0x0000001019197810 */ /* 0x000fe20007ffe0ff */
[----:B--2---:R-:W-:-:S04]  /*0630*/  FFMA R29, R16, R16, R29 ;  /* 0x00000010101d7223 */ /* 0x004fc8000000001d */
[----:B------:R-:W-:-:S04]  /*0640*/  FFMA R29, R18, R18, R29 ;  /* 0x00000012121d7223 */ /* 0x000fc8000000001d */
[----:B------:R-:W-:-:S04]  /*0650*/  FFMA R29, R20, R20, R29 ;  /* 0x00000014141d7223 */ /* 0x000fc8000000001d */
[----:B------:R-:W-:-:S04]  /*0660*/  FFMA R29, R22, R22, R29 ;  /* 0x00000016161d7223 */ /* 0x000fc8000000001d */
[----:B------:R-:W-:Y:S01]  /*0670*/  FFMA R22, R2, R2, R29 ;  /* 0x0000000202167223 */ /* 0x000fe2000000001d */
[----:B------:R-:W-:Y:S06]  /*0680*/  @P0 BRA `(.L_x_1455) ;  /* 0xfffffff800f00947 */ /* 0x000fec000383ffff */
.L_x_1454:
[----:B------:R-:W-:Y:S02]  /*0690*/  IADD3 R5, PT, PT, R4, -0x1, RZ ;  /* 0xffffffff04057810 */ /* 0x000fe40007ffe0ff */
[----:B------:R-:W-:Y:S01]  /*06a0*/  IADD3 R2, PT, PT, R6, -0x1, RZ ;  /* 0xffffffff06027810 */ /* 0x000fe20007ffe0ff */
[----:B------:R-:W-:Y:S06]  /*06b0*/  @!P1 BRA `(.L_x_1453) ;  /* 0x0000000400349947 */ /* 0x000fec0003800000 */
[----:B------:R-:W-:Y:S02]  /*06c0*/  ISETP.GE.U32.AND P0, PT, R2, 0x7, PT ;  /* 0x000000070200780c */ /* 0x000fe40003f06070 */
[----:B------:R-:W-:-:S11]  /*06d0*/  LOP3.LUT P1, RZ, R6, 0x7, RZ, 0xc0, !PT ;  /* 0x0000000706ff7812 */ /* 0x000fd6000782c0ff */
[----:B------:R-:W-:Y:S05]  /*06e0*/  @!P0 BRA `(.L_x_1456) ;  /* 0x0000000000888947 */ /* 0x000fea0003800000 */
[----:B------:R-:W0:Y:S01]  /*06f0*/  LDC.64 R2, c[0x0][0x380] ;  /* 0x0000e000ff027b82 */ /* 0x000e220000000a00 */
[----:B------:R-:W-:-:S05]  /*0700*/  IMAD R21, R15, R0, R24 ;  /* 0x000000000f157224 */ /* 0x000fca00078e0218 */
[C---:B------:R-:W-:Y:S02]  /*0710*/  IADD3 R29, PT, PT, R21.reuse, 0x1, RZ ;  /* 0x00000001151d7810 */ /* 0x040fe40007ffe0ff */
[C---:B------:R-:W-:Y:S02]  /*0720*/  IADD3 R17, PT, PT, R21.reuse, 0x2, RZ ;  /* 0x0000000215117810 */ /* 0x040fe40007ffe0ff */
[C---:B------:R-:W-:Y:S02]  /*0730*/  IADD3 R19, PT, PT, R21.reuse, 0x3, RZ ;  /* 0x0000000315137810 */ /* 0x040fe40007ffe0ff */
[C---:B------:R-:W-:Y:S01]  /*0740*/  IADD3 R20, PT, PT, R21.reuse, 0x4, RZ ;  /* 0x0000000415147810 */ /* 0x040fe20007ffe0ff */
[----:B0-----:R-:W-:-:S04]  /*0750*/  IMAD.WIDE.U32 R26, R21, 0x4, R2 ;  /* 0x00000004151a7825 */ /* 0x001fc800078e0002 */
[--C-:B------:R-:W-:Y:S02]  /*0760*/  IMAD.WIDE.U32 R28, R29, 0x4, R2.reuse ;  /* 0x000000041d1c7825 */ /* 0x100fe400078e0002 */
[----:B-1----:R-:W2:Y:S02]  /*0770*/  LDG.E R27, desc[UR10][R26.64] ;  /* 0x0000000a1a1b7981 */ /* 0x002ea4000c1e1900 */
[--C-:B------:R-:W-:Y:S02]  /*0780*/  IMAD.WIDE.U32 R16, R17, 0x4, R2.reuse ;  /* 0x0000000411107825 */ /* 0x100fe400078e0002 */
[----:B------:R-:W3:Y:S02]  /*0790*/  LDG.E R25, desc[UR10][R28.64] ;  /* 0x0000000a1c197981 */ /* 0x000ee4000c1e1900 */
[--C-:B------:R-:W-:Y:S02]  /*07a0*/  IMAD.WIDE.U32 R18, R19, 0x4, R2.reuse ;  /* 0x0000000413127825 */ /* 0x100fe400078e0002 */
[----:B------:R0:W4:Y:S04]  /*07b0*/  LDG.E R23, desc[UR10][R16.64] ;  /* 0x0000000a10177981 */ /* 0x000128000c1e1900 */
[----:B------:R1:W5:Y:S01]  /*07c0*/  LDG.E R18, desc[UR10][R18.64] ;  /* 0x0000000a12127981 */ /* 0x000362000c1e1900 */
[----:B0-----:R-:W-:Y:S01]  /*07d0*/  IMAD.WIDE.U32 R16, R20, 0x4, R2 ;  /* 0x0000000414107825 */ /* 0x001fe200078e0002 */
[----:B------:R-:W-:-:S02]  /*07e0*/  IADD3 R20, PT, PT, R21, 0x5, RZ ;  /* 0x0000000515147810 */ /* 0x000fc40007ffe0ff */
[C---:B-1----:R-:W-:Y:S02]  /*07f0*/  IADD3 R19, PT, PT, R21.reuse, 0x7, RZ ;  /* 0x0000000715137810 */ /* 0x042fe40007ffe0ff */
[----:B------:R-:W5:Y:S01]  /*0800*/  LDG.E R26, desc[UR10][R16.64] ;  /* 0x0000000a101a7981 */ /* 0x000f62000c1e1900 */
[----:B------:R-:W-:Y:S01]  /*0810*/  IMAD.WIDE.U32 R28, R20, 0x4, R2 ;  /* 0x00000004141c7825 */ /* 0x000fe200078e0002 */
[----:B------:R-:W-:-:S05]  /*0820*/  IADD3 R20, PT, PT, R21, 0x6, RZ ;  /* 0x0000000615147810 */ /* 0x000fca0007ffe0ff */
[--C-:B------:R-:W-:Y:S01]  /*0830*/  IMAD.WIDE.U32 R20, R20, 0x4, R2.reuse ;  /* 0x0000000414147825 */ /* 0x100fe200078e0002 */
[----:B------:R-:W5:Y:S03]  /*0840*/  LDG.E R28, desc[UR10][R28.64] ;  /* 0x0000000a1c1c7981 */ /* 0x000f66000c1e1900 */
[----:B------:R-:W-:Y:S02]  /*0850*/  IMAD.WIDE.U32 R2, R19, 0x4, R2 ;  /* 0x0000000413027825 */ /* 0x000fe400078e0002 */
        /* <DEDUP_REMOVED lines=11> */
.L_x_1456:
[----:B------:R-:W-:Y:S05]  /*0910*/  @!P1 BRA `(.L_x_1453) ;  /* 0x00000000009c9947 */ /* 0x000fea0003800000 */
[----:B------:R-:W-:Y:S02]  /*0920*/  ISETP.GE.U32.AND P0, PT, R5, 0x3, PT ;  /* 0x000000030500780c */ /* 0x000fe40003f06070 */
[----:B------:R-:W-:-:S04]  /*0930*/  LOP3.LUT R23, R4, 0x3, RZ, 0xc0, !PT ;  /* 0x0000000304177812 */ /* 0x000fc800078ec0ff */
[----:B------:R-:W-:-:S07]  /*0940*/  ISETP.NE.AND P1, PT, R23, RZ, PT ;  /* 0x000000ff1700720c */ /* 0x000fce0003f25270 */
[----:B------:R-:W-:Y:S06]  /*0950*/  @!P0 BRA `(.L_x_1457) ;  /* 0x0000000000488947 */ /* 0x000fec0003800000 */
[----:B------:R-:W0:Y:S01]  /*0960*/  LDC.64 R18, c[0x0][0x380] ;  /* 0x0000e000ff127b82 */ /* 0x000e220000000a00 */
[----:B------:R-:W-:-:S05]  /*0970*/  IMAD R3, R15, R0, R24 ;  /* 0x000000000f037224 */ /* 0x000fca00078e0218 */
        /* <DEDUP_REMOVED lines=16> */
.L_x_1457:
[----:B------:R-:W-:Y:S05]  /*0a80*/  @!P1 BRA `(.L_x_1453) ;  /* 0x0000000000409947 */ /* 0x000fea0003800000 */
[----:B------:R-:W0:Y:S01]  /*0a90*/  LDC.64 R2, c[0x0][0x380] ;  /* 0x0000e000ff027b82 */ /* 0x000e220000000a00 */
[----:B------:R-:W-:-:S04]  /*0aa0*/  IMAD R5, R15, R0, R24 ;  /* 0x000000000f057224 */ /* 0x000fc800078e0218 */
[----:B0-----:R-:W-:-:S06]  /*0ab0*/  IMAD.WIDE.U32 R16, R5, 0x4, R2 ;  /* 0x0000000405107825 */ /* 0x001fcc00078e0002 */
[----:B-1----:R-:W2:Y:S01]  /*0ac0*/  LDG.E R17, desc[UR10][R16.64] ;  /* 0x0000000a10117981 */ /* 0x002ea2000c1e1900 */
[----:B------:R-:W-:Y:S01]  /*0ad0*/  ISETP.NE.AND P0, PT, R23, 0x1, PT ;  /* 0x000000011700780c */ /* 0x000fe20003f05270 */
[----:B--2---:R-:W-:-:S12]  /*0ae0*/  FFMA R22, R17, R17, R22 ;  /* 0x0000001111167223 */ /* 0x004fd80000000016 */
        /* <DEDUP_REMOVED lines=8> */
[----:B--2---:R-:W-:-:S04]  /*0b70*/  FFMA R22, R17, R17, R22 ;  /* 0x0000001111167223 */ /* 0x004fc80000000016 */
[----:B---3--:R-:W-:-:S07]  /*0b80*/  @P0 FFMA R22, R3, R3, R22 ;  /* 0x0000000303160223 */ /* 0x008fce0000000016 */
.L_x_1453:
[----:B------:R-:W0:Y:S01]  /*0b90*/  LDC.64 R2, c[0x0][0x380] ;  /* 0x0000e000ff027b82 */ /* 0x000e220000000a00 */
[----:B------:R-:W-:-:S04]  /*0ba0*/  IMAD R5, R15, R0, R15 ;  /* 0x000000000f057224 */ /* 0x000fc800078e020f */
[----:B0-----:R-:W-:-:S05]  /*0bb0*/  IMAD.WIDE.U32 R2, R5, 0x4, R2 ;  /* 0x0000000405027825 */ /* 0x001fca00078e0002 */
[----:B-1----:R-:W2:Y:S02]  /*0bc0*/  LDG.E R5, desc[UR10][R2.64] ;  /* 0x0000000a02057981 */ /* 0x002ea4000c1e1900 */
[----:B--2---:R-:W-:-:S05]  /*0bd0*/  FADD R0, R5, -R22 ;  /* 0x8000001605007221 */ /* 0x004fca0000000000 */
[----:B------:R-:W-:-:S13]  /*0be0*/  FSETP.GTU.AND P0, PT, R0, RZ, PT ;  /* 0x000000ff0000720b */ /* 0x000fda0003f0c000 */
[----:B------:R-:W-:Y:S05]  /*0bf0*/  @!P0 BRA `(.L_x_1458) ;  /* 0x0000002800888947 */ /* 0x000fea0003800000 */
[----:B------:R-:W-:Y:S01]  /*0c00*/  IADD3 R5, PT, PT, R0, -0xd000000, RZ ;  /* 0xf300000000057810 */ /* 0x000fe20007ffe0ff */
[----:B------:R0:W1:Y:S03]  /*0c10*/  MUFU.RSQ R17, R0 ;  /* 0x0000000000117308 */ /* 0x0000660000001400 */
[----:B------:R-:W-:-:S13]  /*0c20*/  ISETP.GT.U32.AND P0, PT, R5, 0x727fffff, PT ;  /* 0x727fffff0500780c */ /* 0x000fda0003f04070 */
[----:B0-----:R-:W-:Y:S05]  /*0c30*/  @!P0 BRA `(.L_x_1459) ;  /* 0x00000000000c8947 */ /* 0x001fea0003800000 */
[----:B------:R-:W-:-:S07]  /*0c40*/  MOV R18, 0xc60 ;  /* 0x00000c6000127802 */ /* 0x000fce0000000f00 */
[----:B-1----:R-:W-:Y:S05]  /*0c50*/  CALL.REL.NOINC `($__internal_26_$__cuda_sm20_sqrt_rn_f32_slowpath) ;  /* 0x0000002800807944 */ /* 0x002fea0003c00000 */
[----:B------:R-:W-:Y:S05]  /*0c60*/  BRA `(.L_x_1460) ;  /* 0x0000000000107947 */ /* 0x000fea0003800000 */
.L_x_1459:
[----:B-1----:R-:W-:Y:S01]  /*0c70*/  FMUL.FTZ R5, R0, R17 ;  /* 0x0000001100057220 */ /* 0x002fe20000410000 */
[----:B------:R-:W-:-:S03]  /*0c80*/  FMUL.FTZ R16, R17, 0.5 ;  /* 0x3f00000011107820 */ /* 0x000fc60000410000 */
[----:B------:R-:W-:-:S04]  /*0c90*/  FFMA R0, -R5, R5, R0 ;  /* 0x0000000505007223 */ /* 0x000fc80000000100 */
[----:B------:R-:W-:-:S07]  /*0ca0*/  FFMA R5, R0, R16, R5 ;  /* 0x0000001000057223 */ /* 0x000fce0000000005 */
.L_x_1460:
[----:B------:R-:W0:Y:S01]  /*0cb0*/  LDCU UR4, c[0x0][0x388] ;  /* 0x00007100ff0477ac */ /* 0x000e220008000800 */
[----:B------:R1:W-:Y:S01]  /*0cc0*/  STG.E desc[UR10][R2.64], R5 ;  /* 0x0000000502007986 */ /* 0x0003e2000c10190a */
[----:B------:R-:W-:-:S04]  /*0cd0*/  IADD3 R15, PT, PT, R15, 0x1, RZ ;  /* 0x000000010f0f7810 */ /* 0x000fc80007ffe0ff */
[----:B0-----:R-:W-:-:S13]  /*0ce0*/  ISETP.GE.U32.AND P0, PT, R15, UR4, PT ;  /* 0x000000040f007c0c */ /* 0x001fda000bf06070 */
[----:B-1----:R-:W-:Y:S05]  /*0cf0*/  @P0 BRA `(.L_x_1461) ;  /* 0x00000028002c0947 */ /* 0x002fea0003800000 */
[----:B------:R-:W-:-:S13]  /*0d00*/  ISETP.NE.AND P0, PT, R11, RZ, PT ;  /* 0x000000ff0b00720c */ /* 0x000fda0003f05270 */
[----:B------:R-:W-:Y:S05]  /*0d10*/  @!P0 BRA `(.L_x_1462) ;  /* 0x0000001000608947 */ /* 0x000fea0003800000 */
[----:B------:R-:W-:Y:S02]  /*0d20*/  LOP3.LUT R4, R4, 0x3, RZ, 0xc0, !PT ;  /* 0x0000000304047812 */ /* 0x000fe400078ec0ff */
[----:B------:R-:W-:Y:S02]  /*0d30*/  LOP3.LUT R5, R11, 0xfffffff0, RZ, 0xc0, !PT ;  /* 0xfffffff00b057812 */ /* 0x000fe400078ec0ff */
[----:B------:R-:W-:-:S07]  /*0d40*/  MOV R24, R15 ;  /* 0x0000000f00187202 */ /* 0x000fce0000000f00 */
.L_x_1470:
[----:B------:R-:W-:Y:S01]  /*0d50*/  ISETP.GE.U32.AND P0, PT, R11, 0x10, PT ;  /* 0x000000100b00780c */ /* 0x000fe20003f06070 */
[----:B------:R-:W-:Y:S01]  /*0d60*/  HFMA2 R25, -RZ, RZ, 0, 0 ;  /* 0x00000000ff197431 */ /* 0x000fe200000001ff */
[----:B------:R-:W-:-:S11]  /*0d70*/  MOV R0, RZ ;  /* 0x000000ff00007202 */ /* 0x000fd60000000f00 */
[----:B------:R-:W-:Y:S05]  /*0d80*/  @!P0 BRA `(.L_x_1463) ;  /* 0x0000000400e08947 */ /* 0x000fea0003800000 */
[----:B------:R-:W-:Y:S01]  /*0d90*/  MOV R25, RZ ;  /* 0x000000ff00197202 */ /* 0x000fe20000000f00 */
[----:B------:R-:W-:-:S06]  /*0da0*/  UMOV UR4, URZ ;  /* 0x000000ff00047c82 */ /* 0x000fcc0008000000 */
.L_x_1464:
[----:B------:R-:W0:Y:S08]  /*0db0*/  LDC R19, c[0x0][0x388] ;  /* 0x0000e200ff137b82 */ /* 0x000e300000000800 */
[----:B------:R-:W1:Y:S01]  /*0dc0*/  LDC.64 R16, c[0x0][0x380] ;  /* 0x0000e000ff107b82 */ /* 0x000e620000000a00 */
[-C--:B0-----:R-:W-:Y:S02]  /*0dd0*/  IMAD R21, R24, R19.reuse, UR4 ;  /* 0x0000000418157e24 */ /* 0x081fe4000f8e0213 */
[----:B------:R-:W-:-:S02]  /*0de0*/  IMAD R19, R11, R19, UR4 ;  /* 0x000000040b137e24 */ /* 0x000fc4000f8e0213 */
[----:B-1----:R-:W-:-:S04]  /*0df0*/  IMAD.WIDE.U32 R26, R21, 0x4, R16 ;  /* 0x00000004151a7825 */ /* 0x002fc800078e0010 */
[C---:B------:R-:W-:Y:S02]  /*0e00*/  IMAD.WIDE.U32 R22, R19.reuse, 0x4, R16 ;  /* 0x0000000413167825 */ /* 0x040fe400078e0010 */
[----:B------:R-:W2:Y:S04]  /*0e10*/  LDG.E R26, desc[UR10][R26.64] ;  /* 0x0000000a1a1a7981 */ /* 0x000ea8000c1e1900 */
[----:B------:R0:W2:Y:S01]  /*0e20*/  LDG.E R0, desc[UR10][R22.64] ;  /* 0x0000000a16007981 */ /* 0x0000a2000c1e1900 */
[----:B------:R-:W-:Y:S02]  /*0e30*/  IADD3 R18, PT, PT, R19, 0x1, RZ ;  /* 0x0000000113127810 */ /* 0x000fe40007ffe0ff */
[----:B------:R-:W-:Y:S02]  /*0e40*/  IADD3 R29, PT, PT, R21, 0x1, RZ ;  /* 0x00000001151d7810 */ /* 0x000fe40007ffe0ff */
[----:B------:R-:W-:-:S03]  /*0e50*/  IADD3 R20, PT, PT, R19, 0x2, RZ ;  /* 0x0000000213147810 */ /* 0x000fc60007ffe0ff */
[----:B0-----:R-:W-:Y:S01]  /*0e60*/  IMAD.WIDE.U32 R22, R29, 0x4, R16 ;  /* 0x000000041d167825 */ /* 0x001fe200078e0010 */
[----:B------:R-:W-:-:S05]  /*0e70*/  IADD3 R29, PT, PT, R21, 0x2, RZ ;  /* 0x00000002151d7810 */ /* 0x000fca0007ffe0ff */
[----:B------:R-:W-:-:S04]  /*0e80*/  IMAD.WIDE.U32 R28, R29, 0x4, R16 ;  /* 0x000000041d1c7825 */ /* 0x000fc800078e0010 */
[----:B--2---:R-:W-:Y:S01]  /*0e90*/  FFMA R25, R26, R0, R25 ;  /* 0x000000001a197223 */ /* 0x004fe20000000019 */
[--C-:B------:R-:W-:Y:S01]  /*0ea0*/  IMAD.WIDE.U32 R26, R18, 0x4, R16.reuse ;  /* 0x00000004121a7825 */ /* 0x100fe200078e0010 */
[----:B------:R-:W2:Y:S04]  /*0eb0*/  LDG.E R0, desc[UR10][R22.64] ;  /* 0x0000000a16007981 */ /* 0x000ea8000c1e1900 */
[----:B------:R0:W2:Y:S02]  /*0ec0*/  LDG.E R18, desc[UR10][R26.64] ;  /* 0x0000000a1a127981 */ /* 0x0000a4000c1e1900 */
[----:B0-----:R-:W-:Y:S02]  /*0ed0*/  IMAD.WIDE.U32 R26, R20, 0x4, R16 ;  /* 0x00000004141a7825 */ /* 0x001fe400078e0010 */
[----:B------:R0:W3:Y:S04]  /*0ee0*/  LDG.E R20, desc[UR10][R28.64] ;  /* 0x0000000a1c147981 */ /* 0x0000e8000c1e1900 */
[----:B------:R-:W3:Y:S01]  /*0ef0*/  LDG.E R26, desc[UR10][R26.64] ;  /* 0x0000000a1a1a7981 */ /* 0x000ee2000c1e1900 */
[----:B0-----:R-:W-:-:S05]  /*0f00*/  IADD3 R29, PT, PT, R21, 0x3, RZ ;  /* 0x00000003151d7810 */ /* 0x001fca0007ffe0ff */
[----:B------:R-:W-:-:S04]  /*0f10*/  IMAD.WIDE.U32 R28, R29, 0x4, R16 ;  /* 0x000000041d1c7825 */ /* 0x000fc800078e0010 */
[----:B--2---:R-:W-:Y:S01]  /*0f20*/  FFMA R25, R0, R18, R25 ;  /* 0x0000001200197223 */ /* 0x004fe20000000019 */
[----:B------:R-:W-:-:S05]  /*0f30*/  IADD3 R18, PT, PT, R19, 0x3, RZ ;  /* 0x0000000313127810 */ /* 0x000fca0007ffe0ff */
[----:B------:R-:W-:-:S05]  /*0f40*/  IMAD.WIDE.U32 R22, R18, 0x4, R16 ;  /* 0x0000000412167825 */ /* 0x000fca00078e0010 */
[----:B------:R-:W2:Y:S01]  /*0f50*/  LDG.E R18, desc[UR10][R22.64] ;  /* 0x0000000a16127981 */ /* 0x000ea2000c1e1900 */
[----:B---3--:R-:W-:Y:S01]  /*0f60*/  FFMA R0, R20, R26, R25 ;  /* 0x0000001a14007223 */ /* 0x008fe20000000019 */
[----:B------:R-:W-:Y:S02]  /*0f70*/  IADD3 R20, PT, PT, R21, 0x4, RZ ;  /* 0x0000000415147810 */ /* 0x000fe40007ffe0ff */
[----:B------:R0:W2:Y:S03]  /*0f80*/  LDG.E R25, desc[UR10][R28.64] ;  /* 0x0000000a1c197981 */ /* 0x0000a6000c1e1900 */
[----:B------:R-:W-:Y:S01]  /*0f90*/  IMAD.WIDE.U32 R26, R20, 0x4, R16 ;  /* 0x00000004141a7825 */ /* 0x000fe200078e0010 */
[----:B0-----:R-:W-:-:S05]  /*0fa0*/  IADD3 R29, PT, PT, R19, 0x4, RZ ;  /* 0x00000004131d7810 */ /* 0x001fca0007ffe0ff */
[----:B------:R-:W3:Y:S01]  /*0fb0*/  LDG.E R26, desc[UR10][R26.64] ;  /* 0x0000000a1a1a7981 */ /* 0x000ee2000c1e1900 */
[----:B------:R-:W-:-:S05]  /*0fc0*/  IMAD.WIDE.U32 R22, R29, 0x4, R16 ;  /* 0x000000041d167825 */ /* 0x000fca00078e0010 */
[----:B------:R-:W3:Y:S01]  /*0fd0*/  LDG.E R20, desc[UR10][R22.64] ;  /* 0x0000000a16147981 */ /* 0x000ee2000c1e1900 */
[----:B------:R-:W-:-:S05]  /*0fe0*/  IADD3 R29, PT, PT, R21, 0x5, RZ ;  /* 0x00000005151d7810 */ /* 0x000fca0007ffe0ff */
[----:B------:R-:W-:-:S06]  /*0ff0*/  IMAD.WIDE.U32 R28, R29, 0x4, R16 ;  /* 0x000000041d1c7825 */ /* 0x000fcc00078e0010 */
[----:B------:R-:W4:Y:S01]  /*1000*/  LDG.E R29, desc[UR10][R28.64] ;  /* 0x0000000a1c1d7981 */ /* 0x000f22000c1e1900 */
[----:B--2---:R-:W-:Y:S01]  /*1010*/  FFMA R25, R25, R18, R0 ;  /* 0x0000001219197223 */ /* 0x004fe20000000000 */
[----:B------:R-:W-:-:S03]  /*1020*/  IADD3 R18, PT, PT, R19, 0x5, RZ ;  /* 0x0000000513127810 */ /* 0x000fc60007ffe0ff */
[----:B---3--:R-:W-:Y:S02]  /*1030*/  FFMA R0, R26, R20, R25 ;  /* 0x000000141a007223 */ /* 0x008fe40000000019 */
[--C-:B------:R-:W-:Y:S01]  /*1040*/  IMAD.WIDE.U32 R26, R18, 0x4, R16.reuse ;  /* 0x00000004121a7825 */ /* 0x100fe200078e0010 */
[----:B------:R-:W-:Y:S02]  /*1050*/  IADD3 R25, PT, PT, R21, 0x6, RZ ;  /* 0x0000000615197810 */ /* 0x000fe40007ffe0ff */
[----:B------:R-:W-:Y:S02]  /*1060*/  IADD3 R20, PT, PT, R19, 0x6, RZ ;  /* 0x0000000613147810 */ /* 0x000fe40007ffe0ff */
[----:B------:R0:W4:Y:S01]  /*1070*/  LDG.E R18, desc[UR10][R26.64] ;  /* 0x0000000a1a127981 */ /* 0x000122000c1e1900 */
[----:B------:R-:W-:-:S06]  /*1080*/  IMAD.WIDE.U32 R22, R25, 0x4, R16 ;  /* 0x0000000419167825 */ /* 0x000fcc00078e0010 */
[----:B------:R1:W2:Y:S01]  /*1090*/  LDG.E R22, desc[UR10][R22.64] ;  /* 0x0000000a16167981 */ /* 0x0002a2000c1e1900 */
[----:B0-----:R-:W-:-:S05]  /*10a0*/  IMAD.WIDE.U32 R26, R20, 0x4, R16 ;  /* 0x00000004141a7825 */ /* 0x001fca00078e0010 */
[----:B------:R-:W2:Y:S01]  /*10b0*/  LDG.E R20, desc[UR10][R26.64] ;  /* 0x0000000a1a147981 */ /* 0x000ea2000c1e1900 */
[----:B-1----:R-:W-:Y:S01]  /*10c0*/  IADD3 R23, PT, PT, R21, 0x7, RZ ;  /* 0x0000000715177810 */ /* 0x002fe20007ffe0ff */
[----:B----4-:R-:W-:Y:S01]  /*10d0*/  FFMA R25, R29, R18, R0 ;  /* 0x000000121d197223 */ /* 0x010fe20000000000 */
[----:B------:R-:W-:-:S03]  /*10e0*/  IADD3 R18, PT, PT, R19, 0x7, RZ ;  /* 0x0000000713127810 */ /* 0x000fc60007ffe0ff */
[----:B------:R-:W-:-:S06]  /*10f0*/  IMAD.WIDE.U32 R28, R23, 0x4, R16 ;  /* 0x00000004171c7825 */ /* 0x000fcc00078e0010 */
[----:B------:R-:W3:Y:S01]  /*1100*/  LDG.E R29, desc[UR10][R28.64] ;  /* 0x0000000a1c1d7981 */ /* 0x000ee2000c1e1900 */
[----:B--2---:R-:W-:Y:S01]  /*1110*/  FFMA R0, R22, R20, R25 ;  /* 0x0000001416007223 */ /* 0x004fe20000000019 */
[--C-:B------:R-:W-:Y:S01]  /*1120*/  IMAD.WIDE.U32 R22, R18, 0x4, R16.reuse ;  /* 0x0000000412167825 */ /* 0x100fe200078e0010 */
[----:B------:R-:W-:Y:S02]  /*1130*/  IADD3 R25, PT, PT, R21, 0x8, RZ ;  /* 0x0000000815197810 */ /* 0x000fe40007ffe0ff */
[----:B------:R-:W-:Y:S02]  /*1140*/  IADD3 R20, PT, PT, R19, 0x8, RZ ;  /* 0x0000000813147810 */ /* 0x000fe40007ffe0ff */
[----:B------:R0:W3:Y:S01]  /*1150*/  LDG.E R18, desc[UR10][R22.64] ;  /* 0x0000000a16127981 */ /* 0x0000e2000c1e1900 */
[----:B------:R-:W-:-:S06]  /*1160*/  IMAD.WIDE.U32 R26, R25, 0x4, R16 ;  /* 0x00000004191a7825 */ /* 0x000fcc00078e0010 */
[----:B------:R1:W2:Y:S01]  /*1170*/  LDG.E R26, desc[UR10][R26.64] ;  /* 0x0000000a1a1a7981 */ /* 0x0002a2000c1e1900 */
[----:B0-----:R-:W-:-:S05]  /*1180*/  IMAD.WIDE.U32 R22, R20, 0x4, R16 ;  /* 0x0000000414167825 */ /* 0x001fca00078e0010 */
[----:B------:R-:W2:Y:S01]  /*1190*/  LDG.E R20, desc[UR10][R22.64] ;  /* 0x0000000a16147981 */ /* 0x000ea2000c1e1900 */
[----:B-1----:R-:W-:Y:S01]  /*11a0*/  IADD3 R27, PT, PT, R21, 0x9, RZ ;  /* 0x00000009151b7810 */ /* 0x002fe20007ffe0ff */
[----:B---3--:R-:W-:Y:S01]  /*11b0*/  FFMA R25, R29, R18, R0 ;  /* 0x000000121d197223 */ /* 0x008fe20000000000 */
        /* <DEDUP_REMOVED lines=23> */
[----:B------:R-:W2:Y:S01]  /*1330*/  LDG.E R27, desc[UR10][R26.64] ;  /* 0x0000000a1a1b7981 */ /* 0x000ea2000c1e1900 */
[----:B0-----:R-:W-:-:S05]  /*1340*/  IMAD.WIDE.U32 R22, R20, 0x4, R16 ;  /* 0x0000000414167825 */ /* 0x001fca00078e0010 */
[----:B------:R0:W2:Y:S01]  /*1350*/  LDG.E R20, desc[UR10][R22.64] ;  /* 0x0000000a16147981 */ /* 0x0000a2000c1e1900 */
[----:B------:R-:W-:Y:S01]  /*1360*/  IADD3 R25, PT, PT, R21, 0xd, RZ ;  /* 0x0000000d15197810 */ /* 0x000fe20007ffe0ff */
[----:B---3--:R-:W-:-:S04]  /*1370*/  FFMA R0, R29, R18, R0 ;  /* 0x000000121d007223 */ /* 0x008fc80000000000 */
[----:B------:R-:W-:Y:S01]  /*1380*/  IMAD.WIDE.U32 R28, R25, 0x4, R16 ;  /* 0x00000004191c7825 */ /* 0x000fe200078e0010 */
[----:B------:R-:W-:Y:S02]  /*1390*/  IADD3 R25, PT, PT, R21, 0xe, RZ ;  /* 0x0000000e15197810 */ /* 0x000fe40007ffe0ff */
[----:B------:R-:W-:-:S03]  /*13a0*/  IADD3 R18, PT, PT, R19, 0xd, RZ ;  /* 0x0000000d13127810 */ /* 0x000fc60007ffe0ff */
[----:B0-----:R-:W-:Y:S01]  /*13b0*/  IMAD.WIDE.U32 R22, R25, 0x4, R16 ;  /* 0x0000000419167825 */ /* 0x001fe200078e0010 */
[----:B------:R-:W-:Y:S01]  /*13c0*/  IADD3 R25, PT, PT, R19, 0xe, RZ ;  /* 0x0000000e13197810 */ /* 0x000fe20007ffe0ff */
[----:B------:R-:W3:Y:S04]  /*13d0*/  LDG.E R29, desc[UR10][R28.64] ;  /* 0x0000000a1c1d7981 */ /* 0x000ee8000c1e1900 */
[----:B------:R0:W4:Y:S01]  /*13e0*/  LDG.E R22, desc[UR10][R22.64] ;  /* 0x0000000a16167981 */ /* 0x000122000c1e1900 */
[----:B--2---:R-:W-:Y:S01]  /*13f0*/  FFMA R0, R27, R20, R0 ;  /* 0x000000141b007223 */ /* 0x004fe20000000000 */
[----:B------:R-:W-:Y:S01]  /*1400*/  IMAD.WIDE.U32 R26, R18, 0x4, R16 ;  /* 0x00000004121a7825 */ /* 0x000fe200078e0010 */
[----:B------:R-:W-:-:S03]  /*1410*/  IADD3 R18, PT, PT, R21, 0xf, RZ ;  /* 0x0000000f15127810 */ /* 0x000fc60007ffe0ff */
[--C-:B------:R-:W-:Y:S02]  /*1420*/  IMAD.WIDE.U32 R20, R25, 0x4, R16.reuse ;  /* 0x0000000419147825 */ /* 0x100fe400078e0010 */
[----:B------:R-:W3:Y:S01]  /*1430*/  LDG.E R26, desc[UR10][R26.64] ;  /* 0x0000000a1a1a7981 */ /* 0x000ee2000c1e1900 */
[----:B0-----:R-:W-:Y:S01]  /*1440*/  IADD3 R23, PT, PT, R19, 0xf, RZ ;  /* 0x0000000f13177810 */ /* 0x001fe20007ffe0ff */
[--C-:B------:R-:W-:Y:S02]  /*1450*/  IMAD.WIDE.U32 R18, R18, 0x4, R16.reuse ;  /* 0x0000000412127825 */ /* 0x100fe400078e0010 */
[----:B------:R-:W4:Y:S02]  /*1460*/  LDG.E R20, desc[UR10][R20.64] ;  /* 0x0000000a14147981 */ /* 0x000f24000c1e1900 */
[----:B------:R-:W-:Y:S02]  /*1470*/  IMAD.WIDE.U32 R16, R23, 0x4, R16 ;  /* 0x0000000417107825 */ /* 0x000fe400078e0010 */
[----:B------:R-:W2:Y:S04]  /*1480*/  LDG.E R19, desc[UR10][R18.64] ;  /* 0x0000000a12137981 */ /* 0x000ea8000c1e1900 */
[----:B------:R-:W2:Y:S01]  /*1490*/  LDG.E R16, desc[UR10][R16.64] ;  /* 0x0000000a10107981 */ /* 0x000ea2000c1e1900 */
[----:B------:R-:W-:-:S06]  /*14a0*/  UIADD3 UR4, UPT, UPT, UR4, 0x10, URZ ;  /* 0x0000001004047890 */ /* 0x000fcc000fffe0ff */
[----:B------:R-:W-:Y:S01]  /*14b0*/  ISETP.NE.AND P0, PT, R5, UR4, PT ;  /* 0x0000000405007c0c */ /* 0x000fe2000bf05270 */
[----:B---3--:R-:W-:-:S04]  /*14c0*/  FFMA R29, R29, R26, R0 ;  /* 0x0000001a1d1d7223 */ /* 0x008fc80000000000 */
[----:B----4-:R-:W-:-:S04]  /*14d0*/  FFMA R22, R22, R20, R29 ;  /* 0x0000001416167223 */ /* 0x010fc8000000001d */
[----:B--2---:R-:W-:-:S04]  /*14e0*/  FFMA R25, R19, R16, R22 ;  /* 0x0000001013197223 */ /* 0x004fc80000000016 */
[----:B------:R-:W-:Y:S05]  /*14f0*/  @P0 BRA `(.L_x_1464) ;  /* 0xfffffff8002c0947 */ /* 0x000fea000383ffff */
[----:B------:R-:W-:-:S07]  /*1500*/  MOV R0, R5 ;  /* 0x0000000500007202 */ /* 0x000fce0000000f00 */
.L_x_1463:
[----:B------:R-:W-:-:S13]  /*1510*/  LOP3.LUT P0, RZ, R11, 0xf, RZ, 0xc0, !PT ;  /* 0x0000000f0bff7812 */ /* 0x000fda000780c0ff */
[----:B------:R-:W-:Y:S05]  /*1520*/  @!P0 BRA `(.L_x_1465) ;  /* 0x0000000400fc8947 */ /* 0x000fea0003800000 */
[----:B------:R-:W-:Y:S02]  /*1530*/  IADD3 R16, PT, PT, R6, -0x1, RZ ;  /* 0xffffffff06107810 */ /* 0x000fe40007ffe0ff */
[----:B------:R-:W-:Y:S02]  /*1540*/  LOP3.LUT P1, RZ, R12, 0x7, RZ, 0xc0, !PT ;  /* 0x000000070cff7812 */ /* 0x000fe4000782c0ff */
[----:B------:R-:W-:-:S13]  /*1550*/  ISETP.GE.U32.AND P0, PT, R16, 0x7, PT ;  /* 0x000000071000780c */ /* 0x000fda0003f06070 */
[----:B------:R-:W-:Y:S05]  /*1560*/  @!P0 BRA `(.L_x_1466) ;  /* 0x0000000000ec8947 */ /* 0x000fea0003800000 */
[----:B------:R-:W0:Y:S08]  /*1570*/  LDC R19, c[0x0][0x388] ;  /* 0x0000e200ff137b82 */ /* 0x000e300000000800 */
[----:B------:R-:W1:Y:S01]  /*1580*/  LDC.64 R16, c[0x0][0x380] ;  /* 0x0000e000ff107b82 */ /* 0x000e620000000a00 */
[-CC-:B0-----:R-:W-:Y:S02]  /*1590*/  IMAD R21, R24, R19.reuse, R0.reuse ;  /* 0x0000001318157224 */ /* 0x181fe400078e0200 */
[----:B------:R-:W-:-:S02]  /*15a0*/  IMAD R19, R11, R19, R0 ;  /* 0x000000130b137224 */ /* 0x000fc400078e0200 */
[----:B-1----:R-:W-:-:S04]  /*15b0*/  IMAD.WIDE.U32 R26, R21, 0x4, R16 ;  /* 0x00000004151a7825 */ /* 0x002fc800078e0010 */
[----:B------:R-:W-:Y:S02]  /*15c0*/  IMAD.WIDE.U32 R22, R19, 0x4, R16 ;  /* 0x0000000413167825 */ /* 0x000fe400078e0010 */
[----:B------:R0:W2:Y:S04]  /*15d0*/  LDG.E R26, desc[UR10][R26.64] ;  /* 0x0000000a1a1a7981 */ /* 0x0000a8000c1e1900 */
[----:B------:R-:W2:Y:S01]  /*15e0*/  LDG.E R22, desc[UR10][R22.64] ;  /* 0x0000000a16167981 */ /* 0x000ea2000c1e1900 */
[----:B------:R-:W-:Y:S02]  /*15f0*/  IADD3 R29, PT, PT, R21, 0x1, RZ ;  /* 0x00000001151d7810 */ /* 0x000fe40007ffe0ff */
[----:B------:R-:W-:Y:S02]  /*1600*/  IADD3 R28, PT, PT, R19, 0x1, RZ ;  /* 0x00000001131c7810 */ /* 0x000fe40007ffe0ff */
[----:B0-----:R-:W-:Y:S01]  /*1610*/  IADD3 R27, PT, PT, R21, 0x2, RZ ;  /* 0x00000002151b7810 */ /* 0x001fe20007ffe0ff */
[----:B--2---:R-:W-:Y:S01]  /*1620*/  FFMA R25, R26, R22, R25 ;  /* 0x000000161a197223 */ /* 0x004fe20000000019 */
[----:B------:R-:W-:-:S04]  /*1630*/  IMAD.WIDE.U32 R22, R29, 0x4, R16 ;  /* 0x000000041d167825 */ /* 0x000fc800078e0010 */
[--C-:B------:R-:W-:Y:S01]  /*1640*/  IMAD.WIDE.U32 R28, R28, 0x4, R16.reuse ;  /* 0x000000041c1c7825 */ /* 0x100fe200078e0010 */
[----:B------:R-:W2:Y:S04]  /*1650*/  LDG.E R18, desc[UR10][R22.64] ;  /* 0x0000000a16127981 */ /* 0x000ea8000c1e1900 */
[----:B------:R0:W2:Y:S02]  /*1660*/  LDG.E R20, desc[UR10][R28.64] ;  /* 0x0000000a1c147981 */ /* 0x0000a4000c1e1900 */
[----:B0-----:R-:W-:Y:S01]  /*1670*/  IMAD.WIDE.U32 R28, R27, 0x4, R16 ;  /* 0x000000041b1c7825 */ /* 0x001fe200078e0010 */
[----:B------:R-:W-:-:S05]  /*1680*/  IADD3 R27, PT, PT, R19, 0x2, RZ ;  /* 0x00000002131b7810 */ /* 0x000fca0007ffe0ff */
[----:B------:R-:W-:Y:S01]  /*1690*/  IMAD.WIDE.U32 R26, R27, 0x4, R16 ;  /* 0x000000041b1a7825 */ /* 0x000fe200078e0010 */
[----:B------:R0:W3:Y:S05]  /*16a0*/  LDG.E R28, desc[UR10][R28.64] ;  /* 0x0000000a1c1c7981 */ /* 0x0000ea000c1e1900 */
[----:B------:R-:W3:Y:S01]  /*16b0*/  LDG.E R26, desc[UR10][R26.64] ;  /* 0x0000000a1a1a7981 */ /* 0x000ee2000c1e1900 */
[----:B------:R-:W-:Y:S02]  /*16c0*/  IADD3 R23, PT, PT, R19, 0x3, RZ ;  /* 0x0000000313177810 */ /* 0x000fe40007ffe0ff */
[----:B0-----:R-:W-:-:S03]  /*16d0*/  IADD3 R29, PT, PT, R21, 0x4, RZ ;  /* 0x00000004151d7810 */ /* 0x001fc60007ffe0ff */
[----:B------:R-:W-:-:S04]  /*16e0*/  IMAD.WIDE.U32 R22, R23, 0x4, R16 ;  /* 0x0000000417167825 */ /* 0x000fc800078e0010 */
[----:B--2---:R-:W-:Y:S01]  /*16f0*/  FFMA R25, R18, R20, R25 ;  /* 0x0000001412197223 */ /* 0x004fe20000000019 */
[----:B------:R-:W-:-:S03]  /*1700*/  IADD3 R20, PT, PT, R21, 0x3, RZ ;  /* 0x0000000315147810 */ /* 0x000fc60007ffe0ff */
[----:B---3--:R-:W-:Y:S02]  /*1710*/  FFMA R18, R28, R26, R25 ;  /* 0x0000001a1c127223 */ /* 0x008fe40000000019 */
[--C-:B------:R-:W-:Y:S02]  /*1720*/  IMAD.WIDE.U32 R26, R20, 0x4, R16.reuse ;  /* 0x00000004141a7825 */ /* 0x100fe400078e0010 */
[----:B------:R0:W2:Y:S04]  /*1730*/  LDG.E R20, desc[UR10][R22.64] ;  /* 0x0000000a16147981 */ /* 0x0000a8000c1e1900 */
[----:B------:R-:W2:Y:S01]  /*1740*/  LDG.E R25, desc[UR10][R26.64] ;  /* 0x0000000a1a197981 */ /* 0x000ea2000c1e1900 */
[----:B------:R-:W-:Y:S01]  /*1750*/  IMAD.WIDE.U32 R28, R29, 0x4, R16 ;  /* 0x000000041d1c7825 */ /* 0x000fe200078e0010 */
[----:B0-----:R-:W-:-:S05]  /*1760*/  IADD3 R23, PT, PT, R19, 0x4, RZ ;  /* 0x0000000413177810 */ /* 0x001fca0007ffe0ff */
[----:B------:R-:W3:Y:S01]  /*1770*/  LDG.E R28, desc[UR10][R28.64] ;  /* 0x0000000a1c1c7981 */ /* 0x000ee2000c1e1900 */
[----:B------:R-:W-:-:S06]  /*1780*/  IMAD.WIDE.U32 R22, R23, 0x4, R16 ;  /* 0x0000000417167825 */ /* 0x000fcc00078e0010 */
[----:B------:R-:W3:Y:S01]  /*1790*/  LDG.E R22, desc[UR10][R22.64] ;  /* 0x0000000a16167981 */ /* 0x000ee2000c1e1900 */
[----:B--2---:R-:W-:Y:S01]  /*17a0*/  FFMA R25, R25, R20, R18 ;  /* 0x0000001419197223 */ /* 0x004fe20000000012 */
[----:B------:R-:W-:Y:S02]  /*17b0*/  IADD3 R18, PT, PT, R21, 0x5, RZ ;  /* 0x0000000515127810 */ /* 0x000fe40007ffe0ff */
[----:B------:R-:W-:-:S03]  /*17c0*/  IADD3 R20, PT, PT, R19, 0x5, RZ ;  /* 0x0000000513147810 */ /* 0x000fc60007ffe0ff */
[----:B------:R-:W-:Y:S01]  /*17d0*/  IMAD.WIDE.U32 R26, R18, 0x4, R16 ;  /* 0x00000004121a7825 */ /* 0x000fe200078e0010 */
[----:B------:R-:W-:-:S05]  /*17e0*/  IADD3 R18, PT, PT, R21, 0x6, RZ ;  /* 0x0000000615127810 */ /* 0x000fca0007ffe0ff */
[----:B------:R-:W2:Y:S01]  /*17f0*/  LDG.E R26, desc[UR10][R26.64] ;  /* 0x0000000a1a1a7981 */ /* 0x000ea2000c1e1900 */
[----:B---3--:R-:W-:Y:S01]  /*1800*/  FFMA R25, R28, R22, R25 ;  /* 0x000000161c197223 */ /* 0x008fe20000000019 */
[----:B------:R-:W-:-:S04]  /*1810*/  IMAD.WIDE.U32 R22, R18, 0x4, R16 ;  /* 0x0000000412167825 */ /* 0x000fc800078e0010 */
[----:B------:R-:W-:Y:S01]  /*1820*/  IMAD.WIDE.U32 R28, R20, 0x4, R16 ;  /* 0x00000004141c7825 */ /* 0x000fe200078e0010 */
[----:B------:R-:W-:Y:S01]  /*1830*/  IADD3 R20, PT, PT, R19, 0x6, RZ ;  /* 0x0000000613147810 */ /* 0x000fe20007ffe0ff */
[----:B------:R0:W3:Y:S01]  /*1840*/  LDG.E R22, desc[UR10][R22.64] ;  /* 0x0000000a16167981 */ /* 0x0000e2000c1e1900 */
[----:B------:R-:W-:-:S03]  /*1850*/  IADD3 R18, PT, PT, R21, 0x7, RZ ;  /* 0x0000000715127810 */ /* 0x000fc60007ffe0ff */
[--C-:B------:R-:W-:Y:S01]  /*1860*/  IMAD.WIDE.U32 R20, R20, 0x4, R16.reuse ;  /* 0x0000000414147825 */ /* 0x100fe200078e0010 */
[----:B------:R-:W2:Y:S01]  /*1870*/  LDG.E R28, desc[UR10][R28.64] ;  /* 0x0000000a1c1c7981 */ /* 0x000ea2000c1e1900 */
[----:B0-----:R-:W-:Y:S02]  /*1880*/  IADD3 R23, PT, PT, R19, 0x7, RZ ;  /* 0x0000000713177810 */ /* 0x001fe40007ffe0ff */
[--C-:B------:R-:W-:Y:S02]  /*1890*/  IMAD.WIDE.U32 R18, R18, 0x4, R16.reuse ;  /* 0x0000000412127825 */ /* 0x100fe400078e0010 */
[----:B------:R-:W3:Y:S02]  /*18a0*/  LDG.E R21, desc[UR10][R20.64] ;  /* 0x0000000a14157981 */ /* 0x000ee4000c1e1900 */
[----:B------:R-:W-:Y:S02]  /*18b0*/  IMAD.WIDE.U32 R16, R23, 0x4, R16 ;  /* 0x0000000417107825 */ /* 0x000fe400078e0010 */
[----:B------:R-:W4:Y:S04]  /*18c0*/  LDG.E R18, desc[UR10][R18.64] ;  /* 0x0000000a12127981 */ /* 0x000f28000c1e1900 */
[----:B------:R-:W4:Y:S01]  /*18d0*/  LDG.E R16, desc[UR10][R16.64] ;  /* 0x0000000a10107981 */ /* 0x000f22000c1e1900 */
[----:B------:R-:W-:Y:S01]  /*18e0*/  IADD3 R0, PT, PT, R0, 0x8, RZ ;  /* 0x0000000800007810 */ /* 0x000fe20007ffe0ff */
[----:B--2---:R-:W-:-:S04]  /*18f0*/  FFMA R25, R26, R28, R25 ;  /* 0x0000001c1a197223 */ /* 0x004fc80000000019 */
[----:B---3--:R-:W-:-:S04]  /*1900*/  FFMA R25, R22, R21, R25 ;  /* 0x0000001516197223 */ /* 0x008fc80000000019 */
[----:B----4-:R-:W-:-:S07]  /*1910*/  FFMA R25, R18, R16, R25 ;  /* 0x0000001012197223 */ /* 0x010fce0000000019 */
.L_x_1466:
[----:B------:R-:W-:Y:S05]  /*1920*/  @!P1 BRA `(.L_x_1465) ;  /* 0x0000000000fc9947 */ /* 0x000fea0003800000 */
[----:B------:R-:W-:Y:S02]  /*1930*/  LOP3.LUT R16, R13, 0x7, RZ, 0xc0, !PT ;  /* 0x000000070d107812 */ /* 0x000fe400078ec0ff */
[----:B------:R-:W-:Y:S02]  /*1940*/  ISETP.NE.AND P1, PT, R4, RZ, PT ;  /* 0x000000ff0400720c */ /* 0x000fe40003f25270 */
[----:B------:R-:W-:-:S04]  /*1950*/  IADD3 R16, PT, PT, R16, -0x1, RZ ;  /* 0xffffffff10107810 */ /* 0x000fc80007ffe0ff */
        /* <DEDUP_REMOVED lines=8> */
[----:B------:R-:W2:Y:S04]  /*19e0*/  LDG.E R26, desc[UR10][R26.64] ;  /* 0x0000000a1a1a7981 */ /* 0x000ea8000c1e1900 */
[----:B------:R-:W2:Y:S01]  /*19f0*/  LDG.E R22, desc[UR10][R22.64] ;  /* 0x0000000a16167981 */ /* 0x000ea2000c1e1900 */
[C---:B------:R-:W-:Y:S02]  /*1a00*/  IADD3 R18, PT, PT, R21.reuse, 0x2, RZ ;  /* 0x0000000215127810 */ /* 0x040fe40007ffe0ff */
[----:B------:R-:W-:Y:S02]  /*1a10*/  IADD3 R29, PT, PT, R21, 0x1, RZ ;  /* 0x00000001151d7810 */ /* 0x000fe40007ffe0ff */
[----:B------:R-:W-:-:S02]  /*1a20*/  IADD3 R28, PT, PT, R19, 0x1, RZ ;  /* 0x00000001131c7810 */ /* 0x000fc40007ffe0ff */
[----:B------:R-:W-:Y:S01]  /*1a30*/  IADD3 R20, PT, PT, R19, 0x2, RZ ;  /* 0x0000000213147810 */ /* 0x000fe20007ffe0ff */
[----:B--2---:R-:W-:Y:S01]  /*1a40*/  FFMA R25, R26, R22, R25 ;  /* 0x000000161a197223 */ /* 0x004fe20000000019 */
[----:B------:R-:W-:Y:S01]  /*1a50*/  IMAD.WIDE.U32 R22, R18, 0x4, R16 ;  /* 0x0000000412167825 */ /* 0x000fe200078e0010 */
[----:B------:R-:W-:-:S03]  /*1a60*/  IADD3 R18, PT, PT, R21, 0x3, RZ ;  /* 0x0000000315127810 */ /* 0x000fc60007ffe0ff */
[--C-:B------:R-:W-:Y:S02]  /*1a70*/  IMAD.WIDE.U32 R26, R29, 0x4, R16.reuse ;  /* 0x000000041d1a7825 */ /* 0x100fe400078e0010 */
[----:B------:R0:W2:Y:S02]  /*1a80*/  LDG.E R22, desc[UR10][R22.64] ;  /* 0x0000000a16167981 */ /* 0x0000a4000c1e1900 */
[--C-:B------:R-:W-:Y:S02]  /*1a90*/  IMAD.WIDE.U32 R28, R28, 0x4, R16.reuse ;  /* 0x000000041c1c7825 */ /* 0x100fe400078e0010 */
[----:B------:R-:W3:Y:S02]  /*1aa0*/  LDG.E R26, desc[UR10][R26.64] ;  /* 0x0000000a1a1a7981 */ /* 0x000ee4000c1e1900 */
[--C-:B------:R-:W-:Y:S02]  /*1ab0*/  IMAD.WIDE.U32 R20, R20, 0x4, R16.reuse ;  /* 0x0000000414147825 */ /* 0x100fe400078e0010 */
[----:B------:R-:W3:Y:S01]  /*1ac0*/  LDG.E R28, desc[UR10][R28.64] ;  /* 0x0000000a1c1c7981 */ /* 0x000ee2000c1e1900 */
[----:B0-----:R-:W-:Y:S01]  /*1ad0*/  IADD3 R23, PT, PT, R19, 0x3, RZ ;  /* 0x0000000313177810 */ /* 0x001fe20007ffe0ff */
[----:B------:R-:W-:-:S02]  /*1ae0*/  IMAD.WIDE.U32 R18, R18, 0x4, R16 ;  /* 0x0000000412127825 */ /* 0x000fc400078e0010 */
[----:B------:R-:W2:Y:S02]  /*1af0*/  LDG.E R21, desc[UR10][R20.64] ;  /* 0x0000000a14157981 */ /* 0x000ea4000c1e1900 */
[----:B------:R-:W-:Y:S02]  /*1b00*/  IMAD.WIDE.U32 R16, R23, 0x4, R16 ;  /* 0x0000000417107825 */ /* 0x000fe400078e0010 */
[----:B------:R-:W4:Y:S04]  /*1b10*/  LDG.E R18, desc[UR10][R18.64] ;  /* 0x0000000a12127981 */ /* 0x000f28000c1e1900 */
[----:B------:R-:W4:Y:S01]  /*1b20*/  LDG.E R16, desc[UR10][R16.64] ;  /* 0x0000000a10107981 */ /* 0x000f22000c1e1900 */
[----:B------:R-:W-:Y:S01]  /*1b30*/  IADD3 R0, PT, PT, R0, 0x4, RZ ;  /* 0x0000000400007810 */ /* 0x000fe20007ffe0ff */
[----:B---3--:R-:W-:-:S04]  /*1b40*/  FFMA R25, R26, R28, R25 ;  /* 0x0000001c1a197223 */ /* 0x008fc80000000019 */
[----:B--2---:R-:W-:-:S04]  /*1b50*/  FFMA R25, R22, R21, R25 ;  /* 0x0000001516197223 */ /* 0x004fc80000000019 */
[----:B----4-:R-:W-:-:S07]  /*1b60*/  FFMA R25, R18, R16, R25 ;  /* 0x0000001012197223 */ /* 0x010fce0000000019 */
.L_x_1467:
        /* <DEDUP_REMOVED lines=9> */
[----:B------:R-:W-:Y:S01]  /*1c00*/  ISETP.NE.AND P0, PT, R4, 0x1, PT ;  /* 0x000000010400780c */ /* 0x000fe20003f05270 */
[----:B--2---:R-:W-:-:S12]  /*1c10*/  FFMA R25, R20, R18, R25 ;  /* 0x0000001214197223 */ /* 0x004fd80000000019 */
[----:B------:R-:W-:Y:S05]  /*1c20*/  @!P0 BRA `(.L_x_1465) ;  /* 0x00000000003c8947 */ /* 0x000fea0003800000 */
[----:B------:R-:W-:Y:S02]  /*1c30*/  ISETP.NE.AND P0, PT, R4, 0x2, PT ;  /* 0x000000020400780c */ /* 0x000fe40003f05270 */
[----:B------:R-:W-:Y:S02]  /*1c40*/  IADD3 R23, PT, PT, R27, 0x1, RZ ;  /* 0x000000011b177810 */ /* 0x000fe40007ffe0ff */
[----:B------:R-:W-:-:S03]  /*1c50*/  IADD3 R21, PT, PT, R29, 0x1, RZ ;  /* 0x000000011d157810 */ /* 0x000fc60007ffe0ff */
[----:B------:R-:W-:-:S04]  /*1c60*/  IMAD.WIDE.U32 R22, R23, 0x4, R16 ;  /* 0x0000000417167825 */ /* 0x000fc800078e0010 */
[----:B------:R-:W-:Y:S02]  /*1c70*/  IMAD.WIDE.U32 R20, R21, 0x4, R16 ;  /* 0x0000000415147825 */ /* 0x000fe400078e0010 */
[----:B------:R-:W-:Y:S01]  /*1c80*/  @P0 IADD3 R19, PT, PT, R27, 0x2, RZ ;  /* 0x000000021b130810 */ /* 0x000fe20007ffe0ff */
[----:B------:R-:W2:Y:S01]  /*1c90*/  LDG.E R22, desc[UR10][R22.64] ;  /* 0x0000000a16167981 */ /* 0x000ea2000c1e1900 */
[----:B------:R-:W-:-:S03]  /*1ca0*/  @P0 IADD3 R29, PT, PT, R29, 0x2, RZ ;  /* 0x000000021d1d0810 */ /* 0x000fc60007ffe0ff */
[--C-:B------:R-:W-:Y:S01]  /*1cb0*/  @P0 IMAD.WIDE.U32 R18, R19, 0x4, R16.reuse ;  /* 0x0000000413120825 */ /* 0x100fe200078e0010 */
[----:B------:R-:W2:Y:S03]  /*1cc0*/  LDG.E R20, desc[UR10][R20.64] ;  /* 0x0000000a14147981 */ /* 0x000ea6000c1e1900 */
[----:B------:R-:W-:Y:S02]  /*1cd0*/  @P0 IMAD.WIDE.U32 R16, R29, 0x4, R16 ;  /* 0x000000041d100825 */ /* 0x000fe400078e0010 */
[----:B------:R-:W3:Y:S04]  /*1ce0*/  @P0 LDG.E R18, desc[UR10][R18.64] ;  /* 0x0000000a12120981 */ /* 0x000ee8000c1e1900 */
[----:B------:R-:W3:Y:S01]  /*1cf0*/  @P0 LDG.E R16, desc[UR10][R16.64] ;  /* 0x0000000a10100981 */ /* 0x000ee2000c1e1900 */
[----:B--2---:R-:W-:-:S04]  /*1d00*/  FFMA R25, R22, R20, R25 ;  /* 0x0000001416197223 */ /* 0x004fc80000000019 */
[----:B---3--:R-:W-:-:S07]  /*1d10*/  @P0 FFMA R25, R18, R16, R25 ;  /* 0x0000001012190223 */ /* 0x008fce0000000019 */
.L_x_1465:
[----:B------:R-:W0:Y:S01]  /*1d20*/  LDC R17, c[0x0][0x388] ;  /* 0x0000e200ff117b82 */ /* 0x000e220000000800 */
[----:B------:R-:W2:Y:S07]  /*1d30*/  LDG.E R19, desc[UR10][R2.64] ;  /* 0x0000000a02137981 */ /* 0x000eae000c1e1900 */
[----:B------:R-:W1:Y:S01]  /*1d40*/  LDC.64 R26, c[0x0][0x380] ;  /* 0x0000e000ff1a7b82 */ /* 0x000e620000000a00 */
[----:B0-----:R-:W-:-:S04]  /*1d50*/  IMAD R17, R24, R17, R11 ;  /* 0x0000001118117224 */ /* 0x001fc800078e020b */
[----:B-1----:R-:W-:-:S05]  /*1d60*/  IMAD.WIDE.U32 R26, R17, 0x4, R26 ;  /* 0x00000004111a7825 */ /* 0x002fca00078e001a */
[----:B------:R-:W3:Y:S01]  /*1d70*/  LDG.E R0, desc[UR10][R26.64] ;  /* 0x0000000a1a007981 */ /* 0x000ee2000c1e1900 */
[----:B--2---:R-:W0:Y:S02]  /*1d80*/  MUFU.RCP R16, R19 ;  /* 0x0000001300107308 */ /* 0x004e240000001000 */
[----:B0-----:R-:W-:-:S04]  /*1d90*/  FFMA R17, -R19, R16, 1 ;  /* 0x3f80000013117423 */ /* 0x001fc80000000110 */
[----:B------:R-:W-:Y:S01]  /*1da0*/  FFMA R17, R16, R17, R16 ;  /* 0x0000001110117223 */ /* 0x000fe20000000010 */
[----:B---3--:R-:W-:-:S04]  /*1db0*/  FADD R0, R0, -R25 ;  /* 0x8000001900007221 */ /* 0x008fc80000000000 */
[----:B------:R-:W0:Y:S01]  /*1dc0*/  FCHK P0, R0, R19 ;  /* 0x0000001300007302 */ /* 0x000e220000000000 */
[----:B------:R-:W-:-:S04]  /*1dd0*/  FFMA R16, R0, R17, RZ ;  /* 0x0000001100107223 */ /* 0x000fc800000000ff */
[----:B------:R-:W-:-:S04]  /*1de0*/  FFMA R18, -R19, R16, R0 ;  /* 0x0000001013127223 */ /* 0x000fc80000000100 */
[----:B------:R-:W-:Y:S01]  /*1df0*/  FFMA R17, R17, R18, R16 ;  /* 0x0000001211117223 */ /* 0x000fe20000000010 */
[----:B0-----:R-:W-:Y:S06]  /*1e00*/  @!P0 BRA `(.L_x_1468) ;  /* 0x00000000000c8947 */ /* 0x001fec0003800000 */
[----:B------:R-:W-:-:S07]  /*1e10*/  MOV R16, 0x1e30 ;  /* 0x00001e3000107802 */ /* 0x000fce0000000f00 */
[----:B------:R-:W-:Y:S05]  /*1e20*/  CALL.REL.NOINC `($__internal_27_$__cuda_sm3x_div_rn_noftz_f32_slowpath) ;  /* 0x0000001800687944 */ /* 0x000fea0003c00000 */
[----:B------:R-:W-:-:S07]  /*1e30*/  MOV R17, R0 ;  /* 0x0000000000117202 */ /* 0x000fce0000000f00 */
.L_x_1468:
[----:B------:R-:W0:Y:S01]  /*1e40*/  LDCU UR4, c[0x0][0x388] ;  /* 0x00007100ff0477ac */ /* 0x000e220008000800 */
[----:B------:R3:W-:Y:S01]  /*1e50*/  STG.E desc[UR10][R26.64], R17 ;  /* 0x000000111a007986 */ /* 0x0007e2000c10190a */
[----:B------:R-:W-:-:S04]  /*1e60*/  IADD3 R24, PT, PT, R24, 0x1, RZ ;  /* 0x0000000118187810 */ /* 0x000fc80007ffe0ff */
[----:B0-----:R-:W-:-:S13]  /*1e70*/  ISETP.NE.AND P0, PT, R24, UR4, PT ;  /* 0x0000000418007c0c */ /* 0x001fda000bf05270 */
[----:B---3--:R-:W-:Y:S05]  /*1e80*/  @!P0 BRA `(.L_x_1469) ;  /* 0x0000001000948947 */ /* 0x008fea0003800000 */
[----:B------:R-:W-:Y:S05]  /*1e90*/  BRA `(.L_x_1470) ;  /* 0xffffffec00ac7947 */ /* 0x000fea000383ffff */
.L_x_1462:
[----:B------:R-:W-:Y:S01]  /*1ea0*/  ISETP.GE.U32.AND P0, PT, R8, 0x7, PT ;  /* 0x000000070800780c */ /* 0x000fe20003f06070 */
[----:B------:R-:W-:-:S12]  /*1eb0*/  UMOV UR4, 0x1 ;  /* 0x0000000100047882 */ /* 0x000fd80000000000 */
[----:B------:R-:W-:Y:S05]  /*1ec0*/  @!P0 BRA `(.L_x_1471) ;  /* 0x0000000800408947 */ /* 0x000fea0003800000 */
[----:B------:R-:W0:Y:S01]  /*1ed0*/  LDC R6, c[0x0][0x388] ;  /* 0x0000e200ff067b82 */ /* 0x000e220000000800 */
[----:B------:R-:W1:Y:S01]  /*1ee0*/  LDCU UR9, c[0x0][0x388] ;  /* 0x00007100ff0977ac */ /* 0x000e620008000800 */
[----:B------:R-:W-:-:S06]  /*1ef0*/  UMOV UR4, 0x1 ;  /* 0x0000000100047882 */ /* 0x000fcc0000000000 */
[----:B------:R-:W2:Y:S02]  /*1f00*/  LDC.64 R4, c[0x0][0x380] ;  /* 0x0000e000ff047b82 */ /* 0x000ea40000000a00 */
.L_x_1480:
[----:B------:R-:W3:Y:S01]  /*1f10*/  LDG.E R19, desc[UR10][R2.64] ;  /* 0x0000000a02137981 */ /* 0x000ee2000c1e1900 */
[----:B0-----:R-:W-:-:S04]  /*1f20*/  IMAD R25, R6, UR4, RZ ;  /* 0x0000000406197c24 */ /* 0x001fc8000f8e02ff */
[----:B--2---:R-:W-:-:S05]  /*1f30*/  IMAD.WIDE.U32 R26, R25, 0x4, R4 ;  /* 0x00000004191a7825 */ /* 0x004fca00078e0004 */
[----:B------:R-:W2:Y:S01]  /*1f40*/  LDG.E R0, desc[UR10][R26.64] ;  /* 0x0000000a1a007981 */ /* 0x000ea2000c1e1900 */
[----:B---3--:R-:W0:Y:S08]  /*1f50*/  MUFU.RCP R16, R19 ;  /* 0x0000001300107308 */ /* 0x008e300000001000 */
[----:B--2---:R-:W2:Y:S01]  /*1f60*/  FCHK P0, R0, R19 ;  /* 0x0000001300007302 */ /* 0x004ea20000000000 */
[----:B0-----:R-:W-:-:S04]  /*1f70*/  FFMA R17, -R19, R16, 1 ;  /* 0x3f80000013117423 */ /* 0x001fc80000000110 */
[----:B------:R-:W-:-:S04]  /*1f80*/  FFMA R17, R16, R17, R16 ;  /* 0x0000001110117223 */ /* 0x000fc80000000010 */
[----:B------:R-:W-:-:S04]  /*1f90*/  FFMA R16, R0, R17, RZ ;  /* 0x0000001100107223 */ /* 0x000fc800000000ff */
[----:B------:R-:W-:-:S04]  /*1fa0*/  FFMA R18, -R19, R16, R0 ;  /* 0x0000001013127223 */ /* 0x000fc80000000100 */
[----:B------:R-:W-:Y:S01]  /*1fb0*/  FFMA R17, R17, R18, R16 ;  /* 0x0000001211117223 */ /* 0x000fe20000000010 */
[----:B--2---:R-:W-:Y:S06]  /*1fc0*/  @!P0 BRA `(.L_x_1472) ;  /* 0x00000000000c8947 */ /* 0x004fec0003800000 */
[----:B------:R-:W-:-:S07]  /*1fd0*/  MOV R16, 0x1ff0 ;  /* 0x00001ff000107802 */ /* 0x000fce0000000f00 */
[----:B-1----:R-:W-:Y:S05]  /*1fe0*/  CALL.REL.NOINC `($__internal_27_$__cuda_sm3x_div_rn_noftz_f32_slowpath) ;  /* 0x0000001400f87944 */ /* 0x002fea0003c00000 */
[----:B------:R-:W-:-:S07]  /*1ff0*/  MOV R17, R0 ;  /* 0x0000000000117202 */ /* 0x000fce0000000f00 */
.L_x_1472:
[----:B------:R0:W-:Y:S04]  /*2000*/  STG.E desc[UR10][R26.64], R17 ;  /* 0x000000111a007986 */ /* 0x0001e8000c10190a */
[----:B------:R-:W2:Y:S01]  /*2010*/  LDG.E R21, desc[UR10][R2.64] ;  /* 0x0000000a02157981 */ /* 0x000ea2000c1e1900 */
[----:B-1----:R-:W-:-:S05]  /*2020*/  IADD3 R25, PT, PT, R25, UR9, RZ ;  /* 0x0000000919197c10 */ /* 0x002fca000fffe0ff */
[----:B------:R-:W-:-:S05]  /*2030*/  IMAD.WIDE.U32 R28, R25, 0x4, R4 ;  /* 0x00000004191c7825 */ /* 0x000fca00078e0004 */
[----:B------:R-:W3:Y:S01]  /*2040*/  LDG.E R0, desc[UR10][R28.64] ;  /* 0x0000000a1c007981 */ /* 0x000ee2000c1e1900 */
[----:B--2---:R-:W1:Y:S08]  /*2050*/  MUFU.RCP R16, R21 ;  /* 0x0000001500107308 */ /* 0x004e700000001000 */
[----:B---3--:R-:W2:Y:S01]  /*2060*/  FCHK P0, R0, R21 ;  /* 0x0000001500007302 */ /* 0x008ea20000000000 */
[----:B-1----:R-:W-:-:S04]  /*2070*/  FFMA R19, -R21, R16, 1 ;  /* 0x3f80000015137423 */ /* 0x002fc80000000110 */
[----:B------:R-:W-:-:S04]  /*2080*/  FFMA R19, R16, R19, R16 ;  /* 0x0000001310137223 */ /* 0x000fc80000000010 */
[----:B------:R-:W-:-:S04]  /*2090*/  FFMA R16, R0, R19, RZ ;  /* 0x0000001300107223 */ /* 0x000fc800000000ff */
[----:B------:R-:W-:-:S04]  /*20a0*/  FFMA R18, -R21, R16, R0 ;  /* 0x0000001015127223 */ /* 0x000fc80000000100 */
[----:B------:R-:W-:Y:S01]  /*20b0*/  FFMA R19, R19, R18, R16 ;  /* 0x0000001213137223 */ /* 0x000fe20000000010 */
[----:B0-2---:R-:W-:Y:S06]  /*20c0*/  @!P0 BRA `(.L_x_1473) ;  /* 0x0000000000108947 */ /* 0x005fec0003800000 */
[----:B------:R-:W-:Y:S02]  /*20d0*/  MOV R19, R21 ;  /* 0x0000001500137202 */ /* 0x000fe40000000f00 */
[----:B------:R-:W-:-:S07]  /*20e0*/  MOV R16, 0x2100 ;  /* 0x0000210000107802 */ /* 0x000fce0000000f00 */
[----:B------:R-:W-:Y:S05]  /*20f0*/  CALL.REL.NOINC `($__internal_27_$__cuda_sm3x_div_rn_noftz_f32_slowpath) ;  /* 0x0000001400b47944 */ /* 0x000fea0003c00000 */
[----:B------:R-:W-:-:S07]  /*2100*/  MOV R19, R0 ;  /* 0x0000000000137202 */ /* 0x000fce0000000f00 */
.L_x_1473:
[----:B------:R0:W-:Y:S04]  /*2110*/  STG.E desc[UR10][R28.64], R19 ;  /* 0x000000131c007986 */ /* 0x0001e8000c10190a */
[----:B------:R-:W2:Y:S01]  /*2120*/  LDG.E R21, desc[UR10][R2.64] ;  /* 0x0000000a02157981 */ /* 0x000ea2000c1e1900 */
[----:B------:R-:W-:-:S05]  /*2130*/  IADD3 R25, PT, PT, R25, UR9, RZ ;  /* 0x0000000919197c10 */ /* 0x000fca000fffe0ff */
        /* <DEDUP_REMOVED lines=14> */
.L_x_1474:
        /* <DEDUP_REMOVED lines=17> */
.L_x_1475:
        /* <DEDUP_REMOVED lines=17> */
.L_x_1476:
        /* <DEDUP_REMOVED lines=17> */
.L_x_1477:
        /* <DEDUP_REMOVED lines=17> */
.L_x_1478:
        /* <DEDUP_REMOVED lines=17> */
.L_x_1479:
[----:B------:R3:W-:Y:S01]  /*2770*/  STG.E desc[UR10][R24.64], R19 ;  /* 0x0000001318007986 */ /* 0x0007e2000c10190a */
[----:B------:R-:W-:Y:S02]  /*2780*/  UIADD3 UR7, UPT, UPT, UR4, 0x7, URZ ;  /* 0x0000000704077890 */ /* 0x000fe4000fffe0ff */
[----:B------:R-:W-:Y:S02]  /*2790*/  ULOP3.LUT UR8, UR5, 0xfffffff8, URZ, 0xc0, !UPT ;  /* 0xfffffff805087892 */ /* 0x000fe4000f8ec0ff */
[----:B------:R-:W-:Y:S02]  /*27a0*/  UIADD3 UR4, UPT, UPT, UR4, 0x8, URZ ;  /* 0x0000000804047890 */ /* 0x000fe4000fffe0ff */
[----:B------:R-:W-:-:S09]  /*27b0*/  UISETP.NE.AND UP0, UPT, UR7, UR8, UPT ;  /* 0x000000080700728c */ /* 0x000fd2000bf05270 */
[----:B---3--:R-:W-:Y:S05]  /*27c0*/  BRA.U UP0, `(.L_x_1480) ;  /* 0xfffffff500d07547 */ /* 0x008fea000b83ffff */
.L_x_1471:
[----:B------:R-:W-:-:S09]  /*27d0*/  ULOP3.LUT UP0, URZ, UR5, 0x7, URZ, 0xc0, !UPT ;  /* 0x0000000705ff7892 */ /* 0x000fd2000f80c0ff */
[----:B------:R-:W-:Y:S05]  /*27e0*/  BRA.U !UP0, `(.L_x_1469) ;  /* 0x00000009083c7547 */ /* 0x000fea000b800000 */
[----:B------:R-:W-:-:S04]  /*27f0*/  IADD3 R0, PT, PT, R7, -0x1, RZ ;  /* 0xffffffff07007810 */ /* 0x000fc80007ffe0ff */
[----:B------:R-:W-:-:S13]  /*2800*/  ISETP.GE.U32.AND P0, PT, R0, 0x3, PT ;  /* 0x000000030000780c */ /* 0x000fda0003f06070 */
[----:B------:R-:W-:Y:S05]  /*2810*/  @!P0 BRA `(.L_x_1481) ;  /* 0x00000004002c8947 */ /* 0x000fea0003800000 */
[----:B------:R-:W0:Y:S01]  /*2820*/  LDC R4, c[0x0][0x388] ;  /* 0x0000e200ff047b82 */ /* 0x000e220000000800 */
[----:B------:R-:W2:Y:S07]  /*2830*/  LDG.E R19, desc[UR10][R2.64] ;  /* 0x0000000a02137981 */ /* 0x000eae000c1e1900 */
[----:B------:R-:W1:Y:S01]  /*2840*/  LDC.64 R24, c[0x0][0x380] ;  /* 0x0000e000ff187b82 */ /* 0x000e620000000a00 */
[----:B0-----:R-:W-:-:S04]  /*2850*/  IMAD R4, R4, UR4, RZ ;  /* 0x0000000404047c24 */ /* 0x001fc8000f8e02ff */
[----:B-1----:R-:W-:-:S05]  /*2860*/  IMAD.WIDE.U32 R24, R4, 0x4, R24 ;  /* 0x0000000404187825 */ /* 0x002fca00078e0018 */
[----:B------:R-:W3:Y:S01]  /*2870*/  LDG.E R0, desc[UR10][R24.64] ;  /* 0x0000000a18007981 */ /* 0x000ee2000c1e1900 */
[----:B--2---:R-:W0:Y:S02]  /*2880*/  MUFU.RCP R5, R19 ;  /* 0x0000001300057308 */ /* 0x004e240000001000 */
[----:B0-----:R-:W-:-:S04]  /*2890*/  FFMA R6, -R19, R5, 1 ;  /* 0x3f80000013067423 */ /* 0x001fc80000000105 */
[----:B------:R-:W-:Y:S02]  /*28a0*/  FFMA R5, R5, R6, R5 ;  /* 0x0000000605057223 */ /* 0x000fe40000000005 */
[----:B---3--:R-:W0:Y:S02]  /*28b0*/  FCHK P0, R0, R19 ;  /* 0x0000001300007302 */ /* 0x008e240000000000 */
[----:B------:R-:W-:-:S04]  /*28c0*/  FFMA R6, R0, R5, RZ ;  /* 0x0000000500067223 */ /* 0x000fc800000000ff */
[----:B------:R-:W-:-:S04]  /*28d0*/  FFMA R16, -R19, R6, R0 ;  /* 0x0000000613107223 */ /* 0x000fc80000000100 */
[----:B------:R-:W-:Y:S01]  /*28e0*/  FFMA R5, R5, R16, R6 ;  /* 0x0000001005057223 */ /* 0x000fe20000000006 */
[----:B0-----:R-:W-:Y:S06]  /*28f0*/  @!P0 BRA `(.L_x_1482) ;  /* 0x00000000000c8947 */ /* 0x001fec0003800000 */
[----:B------:R-:W-:-:S07]  /*2900*/  MOV R16, 0x2920 ;  /* 0x0000292000107802 */ /* 0x000fce0000000f00 */
[----:B------:R-:W-:Y:S05]  /*2910*/  CALL.REL.NOINC `($__internal_27_$__cuda_sm3x_div_rn_noftz_f32_slowpath) ;  /* 0x0000000c00ac7944 */ /* 0x000fea0003c00000 */
[----:B------:R-:W-:-:S07]  /*2920*/  MOV R5, R0 ;  /* 0x0000000000057202 */ /* 0x000fce0000000f00 */
.L_x_1482:
[----:B------:R-:W0:Y:S01]  /*2930*/  LDC.64 R26, c[0x0][0x380] ;  /* 0x0000e000ff1a7b82 */ /* 0x000e220000000a00 */
[----:B------:R-:W1:Y:S01]  /*2940*/  LDCU UR7, c[0x0][0x388] ;  /* 0x00007100ff0777ac */ /* 0x000e620008000800 */
[----:B------:R2:W-:Y:S04]  /*2950*/  STG.E desc[UR10][R24.64], R5 ;  /* 0x0000000518007986 */ /* 0x0005e8000c10190a */
[----:B------:R-:W3:Y:S01]  /*2960*/  LDG.E R19, desc[UR10][R2.64] ;  /* 0x0000000a02137981 */ /* 0x000ee2000c1e1900 */
[----:B-1----:R-:W-:-:S05]  /*2970*/  IADD3 R4, PT, PT, R4, UR7, RZ ;  /* 0x0000000704047c10 */ /* 0x002fca000fffe0ff */
[----:B0-----:R-:W-:-:S05]  /*2980*/  IMAD.WIDE.U32 R26, R4, 0x4, R26 ;  /* 0x00000004041a7825 */ /* 0x001fca00078e001a */
[----:B------:R-:W4:Y:S01]  /*2990*/  LDG.E R0, desc[UR10][R26.64] ;  /* 0x0000000a1a007981 */ /* 0x000f22000c1e1900 */
[----:B---3--:R-:W0:Y:S02]  /*29a0*/  MUFU.RCP R6, R19 ;  /* 0x0000001300067308 */ /* 0x008e240000001000 */
[----:B0-----:R-:W-:-:S04]  /*29b0*/  FFMA R17, -R19, R6, 1 ;  /* 0x3f80000013117423 */ /* 0x001fc80000000106 */
[----:B------:R-:W-:Y:S02]  /*29c0*/  FFMA R17, R6, R17, R6 ;  /* 0x0000001106117223 */ /* 0x000fe40000000006 */
[----:B----4-:R-:W0:Y:S02]  /*29d0*/  FCHK P0, R0, R19 ;  /* 0x0000001300007302 */ /* 0x010e240000000000 */
[----:B------:R-:W-:-:S04]  /*29e0*/  FFMA R6, R0, R17, RZ ;  /* 0x0000001100067223 */ /* 0x000fc800000000ff */
[----:B------:R-:W-:-:S04]  /*29f0*/  FFMA R16, -R19, R6, R0 ;  /* 0x0000000613107223 */ /* 0x000fc80000000100 */
[----:B------:R-:W-:Y:S01]  /*2a00*/  FFMA R17, R17, R16, R6 ;  /* 0x0000001011117223 */ /* 0x000fe20000000006 */
[----:B0-2---:R-:W-:Y:S06]  /*2a10*/  @!P0 BRA `(.L_x_1483) ;  /* 0x00000000000c8947 */ /* 0x005fec0003800000 */
[----:B------:R-:W-:-:S07]  /*2a20*/  MOV R16, 0x2a40 ;  /* 0x00002a4000107802 */ /* 0x000fce0000000f00 */
[----:B------:R-:W-:Y:S05]  /*2a30*/  CALL.REL.NOINC `($__internal_27_$__cuda_sm3x_div_rn_noftz_f32_slowpath) ;  /* 0x0000000c00647944 */ /* 0x000fea0003c00000 */
[----:B------:R-:W-:-:S07]  /*2a40*/  MOV R17, R0 ;  /* 0x0000000000117202 */ /* 0x000fce0000000f00 */
.L_x_1483:
        /* <DEDUP_REMOVED lines=19> */
.L_x_1484:
        /* <DEDUP_REMOVED lines=19> */
.L_x_1485:
[----:B------:R0:W-:Y:S01]  /*2cb0*/  STG.E desc[UR10][R4.64], R17 ;  /* 0x0000001104007986 */ /* 0x0001e2000c10190a */
[----:B------:R-:W-:-:S12]  /*2cc0*/  UIADD3 UR4, UPT, UPT, UR4, 0x4, URZ ;  /* 0x0000000404047890 */ /* 0x000fd8000fffe0ff */
.L_x_1481:
[----:B------:R-:W-:-:S13]  /*2cd0*/  LOP3.LUT P0, RZ, R7, 0x3, RZ, 0xc0, !PT ;  /* 0x0000000307ff7812 */ /* 0x000fda000780c0ff */
[----:B------:R-:W-:Y:S05]  /*2ce0*/  @!P0 BRA `(.L_x_1469) ;  /* 0x0000000000fc8947 */ /* 0x000fea0003800000 */
[----:B------:R-:W-:-:S04]  /*2cf0*/  LOP3.LUT R0, R9, 0x3, RZ, 0xc0, !PT ;  /* 0x0000000309007812 */ /* 0x000fc800078ec0ff */
[----:B------:R-:W-:-:S13]  /*2d00*/  ISETP.NE.AND P0, PT, R0, 0x1, PT ;  /* 0x000000010000780c */ /* 0x000fda0003f05270 */
[----:B------:R-:W-:Y:S05]  /*2d10*/  @!P0 BRA `(.L_x_1486) ;  /* 0x00000000009c8947 */ /* 0x000fea0003800000 */
[----:B0-----:R-:W0:Y:S01]  /*2d20*/  LDC R4, c[0x0][0x388] ;  /* 0x0000e200ff047b82 */ /* 0x001e220000000800 */
        /* <DEDUP_REMOVED lines=13> */
[----:B------:R-:W-:Y:S02]  /*2e00*/  MOV R19, R17 ;  /* 0x0000001100137202 */ /* 0x000fe40000000f00 */
[----:B------:R-:W-:-:S07]  /*2e10*/  MOV R16, 0x2e30 ;  /* 0x00002e3000107802 */ /* 0x000fce0000000f00 */
[----:B------:R-:W-:Y:S05]  /*2e20*/  CALL.REL.NOINC `($__internal_27_$__cuda_sm3x_div_rn_noftz_f32_slowpath) ;  /* 0x0000000800687944 */ /* 0x000fea0003c00000 */
[----:B------:R-:W-:-:S07]  /*2e30*/  MOV R19, R0 ;  /* 0x0000000000137202 */ /* 0x000fce0000000f00 */
.L_x_1487:
        /* <DEDUP_REMOVED lines=19> */
.L_x_1488:
[----:B------:R1:W-:Y:S01]  /*2f70*/  STG.E desc[UR10][R4.64], R17 ;  /* 0x0000001104007986 */ /* 0x0003e2000c10190a */
[----:B------:R-:W-:-:S12]  /*2f80*/  UIADD3 UR4, UPT, UPT, UR4, 0x2, URZ ;  /* 0x0000000204047890 */ /* 0x000fd8000fffe0ff */
.L_x_1486:
[----:B------:R-:W-:-:S04]  /*2f90*/  LOP3.LUT R0, R9, 0x1, RZ, 0xc0, !PT ;  /* 0x0000000109007812 */ /* 0x000fc800078ec0ff */
[----:B------:R-:W-:-:S13]  /*2fa0*/  ISETP.NE.U32.AND P0, PT, R0, 0x1, PT ;  /* 0x000000010000780c */ /* 0x000fda0003f05070 */
[----:B------:R-:W-:Y:S05]  /*2fb0*/  @P0 BRA `(.L_x_1469) ;  /* 0x0000000000480947 */ /* 0x000fea0003800000 */
[----:B01----:R-:W0:Y:S01]  /*2fc0*/  LDC R17, c[0x0][0x388] ;  /* 0x0000e200ff117b82 */ /* 0x003e220000000800 */
        /* <DEDUP_REMOVED lines=16> */
.L_x_1489:
[----:B------:R2:W-:Y:S02]  /*30d0*/  STG.E desc[UR10][R4.64], R17 ;  /* 0x0000001104007986 */ /* 0x0005e4000c10190a */
.L_x_1469:
[----:B------:R-:W-:Y:S02]  /*30e0*/  ISETP.GE.U32.AND P0, PT, R8, 0x7, PT ;  /* 0x000000070800780c */ /* 0x000fe40003f06070 */
[----:B------:R-:W-:Y:S02]  /*30f0*/  LOP3.LUT P1, RZ, R10, 0x7, RZ, 0xc0, !PT ;  /* 0x000000070aff7812 */ /* 0x000fe4000782c0ff */
[----:B------:R-:W-:-:S09]  /*3100*/  MOV R0, R15 ;  /* 0x0000000f00007202 */ /* 0x000fd20000000f00 */
[----:B------:R-:W-:Y:S05]  /*3110*/  @!P0 BRA `(.L_x_1490) ;  /* 0x0000000000848947 */ /* 0x000fea0003800000 */
[----:B------:R-:W3:Y:S01]  /*3120*/  LDC.64 R2, c[0x0][0x380] ;  /* 0x0000e000ff027b82 */ /* 0x000ee20000000a00 */
[----:B------:R-:W-:Y:S01]  /*3130*/  LOP3.LUT R10, R10, 0xfffffff8, RZ, 0xc0, !PT ;  /* 0xfffffff80a0a7812 */ /* 0x000fe200078ec0ff */
[----:B------:R-:W4:Y:S01]  /*3140*/  LDCU UR7, c[0x0][0x388] ;  /* 0x00007100ff0777ac */ /* 0x000f220008000800 */
[----:B------:R-:W-:Y:S01]  /*3150*/  MOV R0, R15 ;  /* 0x0000000f00007202 */ /* 0x000fe20000000f00 */
[----:B------:R-:W-:-:S06]  /*3160*/  UMOV UR4, URZ ;  /* 0x000000ff00047c82 */ /* 0x000fcc0008000000 */
.L_x_1491:
[----:B012-4-:R-:W-:Y:S01]  /*3170*/  IMAD R5, R11, UR7, R0 ;  /* 0x000000070b057c24 */ /* 0x017fe2000f8e0200 */
[----:B------:R-:W-:Y:S01]  /*3180*/  UIADD3 UR4, UPT, UPT, UR4, 0x8, URZ ;  /* 0x0000000804047890 */ /* 0x000fe2000fffe0ff */
[----:B------:R-:W-:Y:S02]  /*3190*/  IADD3 R0, PT, PT, R0, 0x8, RZ ;  /* 0x0000000800007810 */ /* 0x000fe40007ffe0ff */
[C-C-:B---3--:R-:W-:Y:S01]  /*31a0*/  IMAD.WIDE.U32 R20, R5.reuse, 0x4, R2.reuse ;  /* 0x0000000405147825 */ /* 0x148fe200078e0002 */
[C---:B------:R-:W-:Y:S02]  /*31b0*/  IADD3 R25, PT, PT, R5.reuse, 0x1, RZ ;  /* 0x0000000105197810 */ /* 0x040fe40007ffe0ff */
        /* <DEDUP_REMOVED lines=11> */
[----:B------:R-:W-:Y:S01]  /*3270*/  ISETP.NE.AND P0, PT, R10, UR4, PT ;  /* 0x000000040a007c0c */ /* 0x000fe2000bf05270 */
        /* <DEDUP_REMOVED lines=11> */
.L_x_1490:
[----:B------:R-:W-:Y:S05]  /*3330*/  @!P1 BRA `(.L_x_1461) ;  /* 0x00000000009c9947 */ /* 0x000fea0003800000 */
[C---:B------:R-:W-:Y:S02]  /*3340*/  IADD3 R2, PT, PT, R7.reuse, -0x1, RZ ;  /* 0xffffffff07027810 */ /* 0x040fe40007ffe0ff */
[----:B------:R-:W-:Y:S02]  /*3350*/  LOP3.LUT P1, RZ, R7, 0x3, RZ, 0xc0, !PT ;  /* 0x0000000307ff7812 */ /* 0x000fe4000782c0ff */
[----:B------:R-:W-:-:S13]  /*3360*/  ISETP.GE.U32.AND P0, PT, R2, 0x3, PT ;  /* 0x000000030200780c */ /* 0x000fda0003f06070 */
[----:B------:R-:W-:Y:S05]  /*3370*/  @!P0 BRA `(.L_x_1492) ;  /* 0x00000000003c8947 */ /* 0x000fea0003800000 */
[----:B------:R-:W0:Y:S01]  /*3380*/  LDCU UR4, c[0x0][0x388] ;  /* 0x00007100ff0477ac */ /* 0x000e220008000800 */
[----:B------:R-:W3:Y:S01]  /*3390*/  LDC.64 R2, c[0x0][0x380] ;  /* 0x0000e000ff027b82 */ /* 0x000ee20000000a00 */
[----:B012---:R-:W-:Y:S01]  /*33a0*/  IMAD R5, R11, UR4, R0 ;  /* 0x000000040b057c24 */ /* 0x007fe2000f8e0200 */
[----:B------:R-:W-:-:S04]  /*33b0*/  IADD3 R0, PT, PT, R0, 0x4, RZ ;  /* 0x0000000400007810 */ /* 0x000fc80007ffe0ff */
[C---:B------:R-:W-:Y:S02]  /*33c0*/  IADD3 R7, PT, PT, R5.reuse, 0x1, RZ ;  /* 0x0000000105077810 */ /* 0x040fe40007ffe0ff */
[C---:B------:R-:W-:Y:S02]  /*33d0*/  IADD3 R17, PT, PT, R5.reuse, 0x2, RZ ;  /* 0x0000000205117810 */ /* 0x040fe40007ffe0ff */
[C---:B------:R-:W-:Y:S01]  /*33e0*/  IADD3 R19, PT, PT, R5.reuse, 0x3, RZ ;  /* 0x0000000305137810 */ /* 0x040fe20007ffe0ff */
[----:B---3--:R-:W-:-:S04]  /*33f0*/  IMAD.WIDE.U32 R4, R5, 0x4, R2 ;  /* 0x0000000405047825 */ /* 0x008fc800078e0002 */
[--C-:B------:R-:W-:Y:S01]  /*3400*/  IMAD.WIDE.U32 R6, R7, 0x4, R2.reuse ;  /* 0x0000000407067825 */ /* 0x100fe200078e0002 */
[----:B------:R3:W-:Y:S03]  /*3410*/  STG.E desc[UR10][R4.64], RZ ;  /* 0x000000ff04007986 */ /* 0x0007e6000c10190a */
[--C-:B------:R-:W-:Y:S01]  /*3420*/  IMAD.WIDE.U32 R16, R17, 0x4, R2.reuse ;  /* 0x0000000411107825 */ /* 0x100fe200078e0002 */
[----:B------:R3:W-:Y:S03]  /*3430*/  STG.E desc[UR10][R6.64], RZ ;  /* 0x000000ff06007986 */ /* 0x0007e6000c10190a */
[----:B------:R-:W-:Y:S01]  /*3440*/  IMAD.WIDE.U32 R2, R19, 0x4, R2 ;  /* 0x0000000413027825 */ /* 0x000fe200078e0002 */
[----:B------:R3:W-:Y:S04]  /*3450*/  STG.E desc[UR10][R16.64], RZ ;  /* 0x000000ff10007986 */ /* 0x0007e8000c10190a */
[----:B------:R3:W-:Y:S02]  /*3460*/  STG.E desc[UR10][R2.64], RZ ;  /* 0x000000ff02007986 */ /* 0x0007e4000c10190a */
.L_x_1492:
[----:B------:R-:W-:Y:S05]  /*3470*/  @!P1 BRA `(.L_x_1461) ;  /* 0x00000000004c9947 */ /* 0x000fea0003800000 */
[C---:B---3--:R-:W-:Y:S02]  /*3480*/  LOP3.LUT R2, R9.reuse, 0x1, RZ, 0xc0, !PT ;  /* 0x0000000109027812 */ /* 0x048fe400078ec0ff */
[----:B------:R-:W-:Y:S02]  /*3490*/  LOP3.LUT R9, R9, 0x3, RZ, 0xc0, !PT ;  /* 0x0000000309097812 */ /* 0x000fe400078ec0ff */
[----:B------:R-:W-:Y:S02]  /*34a0*/  ISETP.NE.U32.AND P1, PT, R2, 0x1, PT ;  /* 0x000000010200780c */ /* 0x000fe40003f25070 */
[----:B------:R-:W-:-:S11]  /*34b0*/  ISETP.NE.AND P0, PT, R9, 0x1, PT ;  /* 0x000000010900780c */ /* 0x000fd60003f05270 */
[----:B------:R-:W3:Y:S08]  /*34c0*/  @!P1 LDC R8, c[0x0][0x388] ;  /* 0x0000e200ff089b82 */ /* 0x000ef00000000800 */
[----:B------:R-:W4:Y:S01]  /*34d0*/  @!P1 LDC.64 R2, c[0x0][0x380] ;  /* 0x0000e000ff029b82 */ /* 0x000f220000000a00 */
[----:B------:R-:W-:Y:S05]  /*34e0*/  @!P0 BRA `(.L_x_1493) ;  /* 0x0000000000248947 */ /* 0x000fea0003800000 */
[----:B------:R-:W5:Y:S01]  /*34f0*/  LDCU UR4, c[0x0][0x388] ;  /* 0x00007100ff0477ac */ /* 0x000f620008000800 */
[----:B012---:R-:W0:Y:S01]  /*3500*/  LDC.64 R4, c[0x0][0x380] ;  /* 0x0000e000ff047b82 */ /* 0x007e220000000a00 */
[----:B-----5:R-:W-:Y:S01]  /*3510*/  IMAD R7, R11, UR4, R0 ;  /* 0x000000040b077c24 */ /* 0x020fe2000f8e0200 */
[----:B------:R-:W-:-:S04]  /*3520*/  IADD3 R0, PT, PT, R0, 0x2, RZ ;  /* 0x0000000200007810 */ /* 0x000fc80007ffe0ff */
[C---:B------:R-:W-:Y:S01]  /*3530*/  IADD3 R9, PT, PT, R7.reuse, 0x1, RZ ;  /* 0x0000000107097810 */ /* 0x040fe20007ffe0ff */
[----:B0-----:R-:W-:-:S04]  /*3540*/  IMAD.WIDE.U32 R6, R7, 0x4, R4 ;  /* 0x0000000407067825 */ /* 0x001fc800078e0004 */
[----:B------:R-:W-:Y:S01]  /*3550*/  IMAD.WIDE.U32 R4, R9, 0x4, R4 ;  /* 0x0000000409047825 */ /* 0x000fe200078e0004 */
[----:B------:R0:W-:Y:S04]  /*3560*/  STG.E desc[UR10][R6.64], RZ ;  /* 0x000000ff06007986 */ /* 0x0001e8000c10190a */
[----:B------:R0:W-:Y:S02]  /*3570*/  STG.E desc[UR10][R4.64], RZ ;  /* 0x000000ff04007986 */ /* 0x0001e4000c10190a */
.L_x_1493:
[----:B0123--:R-:W-:-:S04]  /*3580*/  @!P1 IMAD R5, R11, R8, R0 ;  /* 0x000000080b059224 */ /* 0x00ffc800078e0200 */
[----:B----4-:R-:W-:-:S05]  /*3590*/  @!P1 IMAD.WIDE.U32 R2, R5, 0x4, R2 ;  /* 0x0000000405029825 */ /* 0x010fca00078e0002 */
[----:B------:R4:W-:Y:S02]  /*35a0*/  @!P1 STG.E desc[UR10][R2.64], RZ ;  /* 0x000000ff02009986 */ /* 0x0009e4000c10190a */
.L_x_1461:
[----:B------:R-:W5:Y:S01]  /*35b0*/  LDCU UR4, c[0x0][0x388] ;  /* 0x00007100ff0477ac */ /* 0x000f620008000800 */
[----:B------:R-:W-:Y:S02]  /*35c0*/  IADD3 R12, PT, PT, R12, 0x1, RZ ;  /* 0x000000010c0c7810 */ /* 0x000fe40007ffe0ff */
[----:B------:R-:W-:Y:S02]  /*35d0*/  IADD3 R13, PT, PT, R13, 0x1, RZ ;  /* 0x000000010d0d7810 */ /* 0x000fe40007ffe0ff */
[----:B------:R-:W-:Y:S02]  /*35e0*/  IADD3 R14, PT, PT, R14, 0x1, RZ ;  /* 0x000000010e0e7810 */ /* 0x000fe40007ffe0ff */
[----:B-----5:R-:W-:-:S13]  /*35f0*/  ISETP.NE.AND P0, PT, R15, UR4, PT ;  /* 0x000000040f007c0c */ /* 0x020fda000bf05270 */
[----:B------:R-:W-:Y:S05]  /*3600*/  @P0 BRA `(.L_x_1494) ;  /* 0xffffffc800b40947 */ /* 0x000fea000383ffff */
[----:B------:R-:W-:Y:S05]  /*3610*/  EXIT ;  /* 0x000000000000794d */ /* 0x000fea0003800000 */
.L_x_1458:
[----:B------:R-:W0:Y:S01]  /*3620*/  LDC.64 R2, c[0x0][0x390] ;  /* 0x0000e400ff027b82 */ /* 0x000e220000000a00 */
[----:B------:R-:W-:-:S05]  /*3630*/  HFMA2 R5, -RZ, RZ, 0, 5.9604644775390625e-08 ;  /* 0x00000001ff057431 */ /* 0x000fca00000001ff */
[----:B0-----:R-:W-:Y:S01]  /*3640*/  STG.E desc[UR10][R2.64], R5 ;  /* 0x0000000502007986 */ /* 0x001fe2000c10190a */
[----:B------:R-:W-:Y:S05]  /*3650*/  EXIT ;  /* 0x000000000000794d */ /* 0x000fea0003800000 */
        .weak           $__internal_26_$__cuda_sm20_sqrt_rn_f32_slowpath
        .type           $__internal_26_$__cuda_sm20_sqrt_rn_f32_slowpath,@function
        .size           $__internal_26_$__cuda_sm20_sqrt_rn_f32_slowpath,($__internal_27_$__cuda_sm3x_div_rn_noftz_f32_slowpath - $__internal_26_$__cuda_sm20_sqrt_rn_f32_slowpath)
$__internal_26_$__cuda_sm20_sqrt_rn_f32_slowpath:
        /* <DEDUP_REMOVED lines=20> */
.L_x_1495:
[----:B------:R-:W-:Y:S01]  /*37a0*/  HFMA2 R17, -RZ, RZ, 0, 0 ;  /* 0x00000000ff117431 */ /* 0x000fe200000001ff */
[----:B------:R-:W-:-:S04]  /*37b0*/  MOV R16, R18 ;  /* 0x0000001200107202 */ /* 0x000fc80000000f00 */
[----:B------:R-:W-:Y:S05]  /*37c0*/  RET.REL.NODEC R16 `(cholesky_decompose_f32) ;  /* 0xffffffc8100c7950 */ /* 0x000fea0003c3ffff */
        .weak           $__internal_27_$__cuda_sm3x_div_rn_noftz_f32_slowpath
        .type           $__internal_27_$__cuda_sm3x_div_rn_noftz_f32_slowpath,@function
        .size           $__internal_27_$__cuda_sm3x_div_rn_noftz_f32_slowpath,(.L_x_1817 - $__internal_27_$__cuda_sm3x_div_rn_noftz_f32_slowpath)
$__internal_27_$__cuda_sm3x_div_rn_noftz_f32_slowpath:
        /* <DEDUP_REMOVED lines=26> */
[----:B------:R-:W-:-:S04]  /*3970*/  IADD3 R18, PT, PT, R20, -0x1, RZ ;  /* 0xffffffff14127810 */ /* 0x000fc80007ffe0ff */
[----:B------:R-:W-:Y:S02]  /*3980*/  ISETP.GE.AND P0, PT, R18, RZ, PT ;  /* 0x000000ff1200720c */ /* 0x000fe40003f06270 */
[----:B------:R-:W-:-:S04]  /*3990*/  IADD3 R18, PT, PT, R17, -0x1, RZ ;  /* 0xffffffff11127810 */ /* 0x000fc80007ffe0ff */
[----:B------:R-:W-:-:S07]  /*39a0*/  ISETP.GE.AND P1, PT, R18, RZ, PT ;  /* 0x000000ff1200720c */ /* 0x000fce0003f26270 */
[----:B------:R-:W-:Y:S01]  /*39b0*/  @P0 MOV R18, RZ ;  /* 0x000000ff00120202 */ /* 0x000fe20000000f00 */
[----:B------:R-:W-:Y:S01]  /*39c0*/  @!P0 FFMA R0, R0, 1.84467440737095516160e+19, RZ ;  /* 0x5f80000000008823 */ /* 0x000fe200000000ff */
[----:B------:R-:W-:-:S04]  /*39d0*/  @!P0 MOV R18, 0xffffffc0 ;  /* 0xffffffc000128802 */ /* 0x000fc80000000f00 */
[----:B------:R-:W-:Y:S01]  /*39e0*/  @!P1 FFMA R19, R19, 1.84467440737095516160e+19, RZ ;  /* 0x5f80000013139823 */ /* 0x000fe200000000ff */
[----:B------:R-:W-:-:S07]  /*39f0*/  @!P1 IADD3 R18, PT, PT, R18, 0x40, RZ ;  /* 0x0000004012129810 */ /* 0x000fce0007ffe0ff */
.L_x_1496:
        /* <DEDUP_REMOVED lines=50> */
.L_x_1502:
[----:B------:R-:W-:-:S04]  /*3d20*/  LOP3.LUT R0, R0, 0x80000000, RZ, 0xc0, !PT ;  /* 0x8000000000007812 */ /* 0x000fc800078ec0ff */
[----:B------:R-:W-:Y:S01]  /*3d30*/  LOP3.LUT R0, R0, 0x7f800000, RZ, 0xfc, !PT ;  /* 0x7f80000000007812 */ /* 0x000fe200078efcff */
[----:B------:R-:W-:Y:S06]  /*3d40*/  BRA `(.L_x_1503) ;  /* 0x0000000000287947 */ /* 0x000fec0003800000 */
.L_x_1501:
[----:B------:R-:W-:Y:S01]  /*3d50*/  LEA R0, R23, R0, 0x17 ;  /* 0x0000000017007211 */ /* 0x000fe200078eb8ff */
[----:B------:R-:W-:Y:S06]  /*3d60*/  BRA `(.L_x_1503) ;  /* 0x0000000000207947 */ /* 0x000fec0003800000 */
.L_x_1500:
[----:B------:R-:W-:-:S04]  /*3d70*/  LOP3.LUT R0, R19, 0x80000000, R0, 0x48, !PT ;  /* 0x8000000013007812 */ /* 0x000fc800078e4800 */
[----:B------:R-:W-:Y:S01]  /*3d80*/  LOP3.LUT R0, R0, 0x7f800000, RZ, 0xfc, !PT ;  /* 0x7f80000000007812 */ /* 0x000fe200078efcff */
[----:B------:R-:W-:Y:S06]  /*3d90*/  BRA `(.L_x_1503) ;  /* 0x0000000000147947 */ /* 0x000fec0003800000 */
.L_x_1499:
[----:B------:R-:W-:Y:S01]  /*3da0*/  LOP3.LUT R0, R19, 0x80000000, R0, 0x48, !PT ;  /* 0x8000000013007812 */ /* 0x000fe200078e4800 */
[----:B------:R-:W-:Y:S06]  /*3db0*/  BRA `(.L_x_1503) ;  /* 0x00000000000c7947 */ /* 0x000fec0003800000 */
.L_x_1498:
[----:B------:R-:W0:Y:S01]  /*3dc0*/  MUFU.RSQ R0, -QNAN ;  /* 0xffc0000000007908 */ /* 0x000e220000001400 */
[----:B------:R-:W-:Y:S05]  /*3dd0*/  BRA `(.L_x_1503) ;  /* 0x0000000000047947 */ /* 0x000fea0003800000 */
.L_x_1497:
[----:B------:R-:W-:-:S07]  /*3de0*/  FADD.FTZ R0, R0, R19 ;  /* 0x0000001300007221 */ /* 0x000fce0000010000 */
.L_x_1503:
[----:B------:R-:W-:-:S04]  /*3df0*/  HFMA2 R17, -RZ, RZ, 0, 0 ;  /* 0x00000000ff117431 */ /* 0x000fc800000001ff */
[----:B0-----:R-:W-:Y:S05]  /*3e00*/  RET.REL.NODEC R16 `(cholesky_decompose_f32) ;  /* 0xffffffc0107c7950 */ /* 0x001fea0003c3ffff */
.L_x_1504:
        /* <DEDUP_REMOVED lines=15> */
.L_x_1817:


//--------------------- .text.lu_decompose_f64    --------------------------
	.section	.text.lu_decompose_f64,"ax",@progbits
	.align	128
        .global         lu_decompose_f64
        .type           lu_decompose_f64,@function
        .size           lu_decompose_f64,(.L_x_1818 - lu_decompose_f64)
        .other          lu_decompose_f64,@"STO_CUDA_ENTRY STV_DEFAULT"
lu_decompose_f64:
.text.lu_decompose_f64:
[----:B------:R-:W-:Y:S01]  /*0000*/  LDC R1, c[0x0][0x37c] ;  /* 0x0000df00ff017b82 */ /* 0x000fe20000000800 */
[----:B------:R-:W0:Y:S07]  /*0010*/  S2R R0, SR_TID.X ;  /* 0x0000000000007919 */ /* 0x000e2e0000002100 */
[----:B------:R-:W0:Y:S02]  /*0020*/  S2UR UR4, SR_CTAID.X ;  /* 0x00000000000479c3 */ /* 0x000e240000002500 */
[----:B0-----:R-:W-:-:S13]  /*0030*/  LOP3.LUT P0, RZ, R0, UR4, RZ, 0xfc, !PT ;  /* 0x0000000400ff7c12 */ /* 0x001fda000f80fcff */
[----:B------:R-:W-:Y:S05]  /*0040*/  @P0 EXIT ;  /* 0x000000000000094d */ /* 0x000fea0003800000 */
[----:B------:R-:W0:Y:S01]  /*0050*/  LDCU.64 UR6, c[0x0][0x398] ;  /* 0x00007300ff0677ac */ /* 0x000e220008000a00 */
[----:B------:R-:W1:Y:S01]  /*0060*/  LDCU.64 UR12, c[0x0][0x358] ;  /* 0x00006b00ff0c77ac */ /* 0x000e620008000a00 */
[----:B------:R-:W-:Y:S01]  /*0070*/  UMOV UR4, URZ ;  /* 0x000000ff00047c82 */ /* 0x000fe20008000000 */
[----:B0-----:R-:W-:-:S04]  /*0080*/  UISETP.LT.U32.AND UP0, UPT, UR6, UR7, UPT ;  /* 0x000000070600728c */ /* 0x001fc8000bf01070 */
[----:B------:R-:W-:-:S04]  /*0090*/  USEL UR11, UR6, UR7, UP0 ;  /* 0x00000007060b7287 */ /* 0x000fc80008000000 */
[----:B------:R-:W-:-:S09]  /*00a0*/  UISETP.NE.AND UP0, UPT, UR11, URZ, UPT ;  /* 0x000000ff0b00728c */ /* 0x000fd2000bf05270 */
[----:B-1----:R-:W-:Y:S05]  /*00b0*/  BRA.U !UP0, `(.L_x_1505) ;  /* 0x0000009108607547 */ /* 0x002fea000b800000 */
[----:B------:R-:W-:-:S09]  /*00c0*/  UISETP.NE.AND UP0, UPT, UR7, URZ, UPT ;  /* 0x000000ff0700728c */ /* 0x000fd2000bf05270 */
[----:B------:R-:W-:Y:S05]  /*00d0*/  BRA.U UP0, `(.L_x_1506) ;  /* 0x0000002900ac7547 */ /* 0x000fea000b800000 */
[----:B------:R-:W0:Y:S02]  /*00e0*/  LDC.64 R2, c[0x0][0x380] ;  /* 0x0000e000ff027b82 */ /* 0x000e240000000a00 */
[----:B0-----:R-:W2:Y:S06]  /*00f0*/  LDG.E.64 R2, desc[UR12][R2.64] ;  /* 0x0000000c02027981 */ /* 0x001eac000c1e1b00 */
[----:B------:R-:W0:Y:S01]  /*0100*/  LDC.64 R4, c[0x0][0x388] ;  /* 0x0000e200ff047b82 */ /* 0x000e220000000a00 */
[----:B------:R-:W-:Y:S01]  /*0110*/  UMOV UR8, 0x9ee75616 ;  /* 0x9ee7561600087882 */ /* 0x000fe20000000000 */
[----:B------:R-:W-:Y:S01]  /*0120*/  UMOV UR9, 0x3cd203af ;  /* 0x3cd203af00097882 */ /* 0x000fe20000000000 */
[----:B0-----:R0:W-:Y:S01]  /*0130*/  STG.E.64 desc[UR12][R4.64], RZ ;  /* 0x000000ff04007986 */ /* 0x0011e2000c101b0c */
[----:B--2---:R-:W-:-:S14]  /*0140*/  DSETP.GEU.AND P0, PT, |R2|, UR8, PT ;  /* 0x0000000802007e2a */ /* 0x004fdc000bf0e200 */
[----:B0-----:R-:W-:Y:S05]  /*0150*/  @!P0 BRA `(.L_x_1507) ;  /* 0x0000009000488947 */ /* 0x001fea0003800000 */
[----:B------:R-:W-:-:S09]  /*0160*/  UISETP.GE.U32.AND UP0, UPT, UR6, 0x2, UPT ;  /* 0x000000020600788c */ /* 0x000fd2000bf06070 */
[----:B------:R-:W-:Y:S05]  /*0170*/  BRA.U !UP0, `(.L_x_1505) ;  /* 0x0000009108307547 */ /* 0x000fea000b800000 */
[----:B------:R-:W-:Y:S01]  /*0180*/  UIADD3 UR5, UPT, UPT, UR6, -0x2, URZ ;  /* 0xfffffffe06057890 */ /* 0x000fe2000fffe0ff */
[----:B------:R-:W-:Y:S01]  /*0190*/  IMAD.MOV.U32 R14, RZ, RZ, R2 ;  /* 0x000000ffff0e7224 */ /* 0x000fe200078e0002 */
[----:B------:R-:W-:Y:S01]  /*01a0*/  UIADD3 UR6, UPT, UPT, UR6, -0x1, URZ ;  /* 0xffffffff06067890 */ /* 0x000fe2000fffe0ff */
[----:B------:R-:W-:Y:S01]  /*01b0*/  IMAD.MOV.U32 R15, RZ, RZ, R3 ;  /* 0x000000ffff0f7224 */ /* 0x000fe200078e0003 */
[----:B------:R-:W-:-:S09]  /*01c0*/  UISETP.GE.U32.AND UP0, UPT, UR5, 0xf, UPT ;  /* 0x0000000f0500788c */ /* 0x000fd2000bf06070 */
[----:B------:R-:W-:Y:S05]  /*01d0*/  BRA.U !UP0, `(.L_x_1508) ;  /* 0x00000015082c7547 */ /* 0x000fea000b800000 */
[----:B------:R-:W-:Y:S01]  /*01e0*/  ULOP3.LUT UR5, UR6, 0xfffffff0, URZ, 0xc0, !UPT ;  /* 0xfffffff006057892 */ /* 0x000fe2000f8ec0ff */
[----:B------:R-:W-:Y:S01]  /*01f0*/  MOV R14, R2 ;  /* 0x00000002000e7202 */ /* 0x000fe20000000f00 */
[----:B------:R-:W-:Y:S02]  /*0200*/  IMAD.MOV.U32 R15, RZ, RZ, R3 ;  /* 0x000000ffff0f7224 */ /* 0x000fe400078e0003 */
[----:B------:R-:W-:-:S12]  /*0210*/  UIADD3 UR5, UPT, UPT, -UR5, URZ, URZ ;  /* 0x000000ff05057290 */ /* 0x000fd8000fffe1ff */
.L_x_1525:
[----:B------:R-:W0:Y:S01]  /*0220*/  MUFU.RCP64H R5, R3 ;  /* 0x0000000300057308 */ /* 0x000e220000001800 */
[----:B------:R-:W-:Y:S01]  /*0230*/  IMAD.MOV.U32 R4, RZ, RZ, 0x1 ;  /* 0x00000001ff047424 */ /* 0x000fe200078e00ff */
[----:B------:R-:W-:Y:S01]  /*0240*/  FSETP.GEU.AND P1, PT, |R15|, 6.5827683646048100446e-37, PT ;  /* 0x036000000f00780b */ /* 0x000fe20003f2e200 */
[----:B------:R-:W-:-:S04]  /*0250*/  UIADD3 UR5, UPT, UPT, UR5, 0x10, URZ ;  /* 0x0000001005057890 */ /* 0x000fc8000fffe0ff */
[----:B------:R-:W-:Y:S01]  /*0260*/  UISETP.NE.AND UP0, UPT, UR5, URZ, UPT ;  /* 0x000000ff0500728c */ /* 0x000fe2000bf05270 */
        /* <DEDUP_REMOVED lines=13> */
[----:B------:R-:W-:-:S07]  /*0340*/  MOV R10, 0x360 ;  /* 0x00000360000a7802 */ /* 0x000fce0000000f00 */
[----:B------:R-:W-:Y:S05]  /*0350*/  CALL.REL.NOINC `($__internal_28_$__cuda_sm20_div_rn_f64_full) ;  /* 0x0000008c00d87944 */ /* 0x000fea0003c00000 */
.L_x_1509:
        /* <DEDUP_REMOVED lines=19> */
[----:B------:R-:W-:Y:S05]  /*0490*/  CALL.REL.NOINC `($__internal_28_$__cuda_sm20_div_rn_f64_full) ;  /* 0x0000008c00887944 */ /* 0x000fea0003c00000 */
[----:B------:R-:W-:Y:S02]  /*04a0*/  IMAD.MOV.U32 R14, RZ, RZ, R28 ;  /* 0x000000ffff0e7224 */ /* 0x000fe400078e001c */
[----:B------:R-:W-:-:S07]  /*04b0*/  IMAD.MOV.U32 R15, RZ, RZ, R29 ;  /* 0x000000ffff0f7224 */ /* 0x000fce00078e001d */
.L_x_1510:
        /* <DEDUP_REMOVED lines=15> */
[----:B------:R-:W-:Y:S01]  /*05b0*/  MOV R10, 0x5e0 ;  /* 0x000005e0000a7802 */ /* 0x000fe20000000f00 */
[----:B------:R-:W-:-:S07]  /*05c0*/  IMAD.MOV.U32 R17, RZ, RZ, R3 ;  /* 0x000000ffff117224 */ /* 0x000fce00078e0003 */
[----:B------:R-:W-:Y:S05]  /*05d0*/  CALL.REL.NOINC `($__internal_28_$__cuda_sm20_div_rn_f64_full) ;  /* 0x0000008c00387944 */ /* 0x000fea0003c00000 */
.L_x_1511:
        /* <DEDUP_REMOVED lines=17> */
[----:B------:R-:W-:Y:S01]  /*06f0*/  MOV R10, 0x720 ;  /* 0x00000720000a7802 */ /* 0x000fe20000000f00 */
[----:B------:R-:W-:-:S07]  /*0700*/  IMAD.MOV.U32 R17, RZ, RZ, R3 ;  /* 0x000000ffff117224 */ /* 0x000fce00078e0003 */
[----:B------:R-:W-:Y:S05]  /*0710*/  CALL.REL.NOINC `($__internal_28_$__cuda_sm20_div_rn_f64_full) ;  /* 0x0000008800e87944 */ /* 0x000fea0003c00000 */
[----:B------:R-:W-:Y:S01]  /*0720*/  IMAD.MOV.U32 R14, RZ, RZ, R28 ;  /* 0x000000ffff0e7224 */ /* 0x000fe200078e001c */
[----:B------:R-:W-:-:S07]  /*0730*/  MOV R15, R29 ;  /* 0x0000001d000f7202 */ /* 0x000fce0000000f00 */
.L_x_1512:
        /* <DEDUP_REMOVED lines=17> */
[----:B------:R-:W-:Y:S05]  /*0850*/  CALL.REL.NOINC `($__internal_28_$__cuda_sm20_div_rn_f64_full) ;  /* 0x0000008800987944 */ /* 0x000fea0003c00000 */
.L_x_1513:
        /* <DEDUP_REMOVED lines=20> */
[----:B------:R-:W-:Y:S01]  /*09a0*/  MOV R14, R28 ;  /* 0x0000001c000e7202 */ /* 0x000fe20000000f00 */
[----:B------:R-:W-:-:S07]  /*09b0*/  IMAD.MOV.U32 R15, RZ, RZ, R29 ;  /* 0x000000ffff0f7224 */ /* 0x000fce00078e001d */
.L_x_1514:
        /* <DEDUP_REMOVED lines=18> */
.L_x_1515:
        /* <DEDUP_REMOVED lines=22> */
.L_x_1516:
        /* <DEDUP_REMOVED lines=18> */
.L_x_1517:
        /* <DEDUP_REMOVED lines=22> */
.L_x_1518:
        /* <DEDUP_REMOVED lines=18> */
.L_x_1519:
        /* <DEDUP_REMOVED lines=22> */
.L_x_1520:
        /* <DEDUP_REMOVED lines=18> */
.L_x_1521:
        /* <DEDUP_REMOVED lines=22> */
.L_x_1522:
        /* <DEDUP_REMOVED lines=18> */
.L_x_1523:
        /* <DEDUP_REMOVED lines=22> */
.L_x_1524:
[----:B------:R-:W-:Y:S02]  /*1640*/  IMAD.MOV.U32 R14, RZ, RZ, R4 ;  /* 0x000000ffff0e7224 */ /* 0x000fe400078e0004 */
[----:B------:R-:W-:Y:S01]  /*1650*/  IMAD.MOV.U32 R15, RZ, RZ, R5 ;  /* 0x000000ffff0f7224 */ /* 0x000fe200078e0005 */
[----:B------:R-:W-:Y:S06]  /*1660*/  BRA.U UP0, `(.L_x_1525) ;  /* 0xffffffe900ec7547 */ /* 0x000fec000b83ffff */
[----:B------:R-:W0:Y:S02]  /*1670*/  LDC.64 R4, c[0x0][0x380] ;  /* 0x0000e000ff047b82 */ /* 0x000e240000000a00 */
[----:B0-----:R0:W-:Y:S02]  /*1680*/  STG.E.64 desc[UR12][R4.64], R14 ;  /* 0x0000000e04007986 */ /* 0x0011e4000c101b0c */
.L_x_1508:
[----:B------:R-:W-:-:S09]  /*1690*/  ULOP3.LUT UP0, URZ, UR6, 0xf, URZ, 0xc0, !UPT ;  /* 0x0000000f06ff7892 */ /* 0x000fd2000f80c0ff */
[----:B------:R-:W-:Y:S05]  /*16a0*/  BRA.U !UP0, `(.L_x_1505) ;  /* 0x0000007908e47547 */ /* 0x000fea000b800000 */
[----:B------:R-:W1:Y:S02]  /*16b0*/  LDCU UR5, c[0x0][0x398] ;  /* 0x00007300ff0577ac */ /* 0x000e640008000800 */
[----:B-1----:R-:W-:-:S04]  /*16c0*/  UIADD3 UR5, UPT, UPT, UR5, 0xf, URZ ;  /* 0x0000000f05057890 */ /* 0x002fc8000fffe0ff */
[----:B------:R-:W-:-:S04]  /*16d0*/  ULOP3.LUT UR6, UR5, 0xf, URZ, 0xc0, !UPT ;  /* 0x0000000f05067892 */ /* 0x000fc8000f8ec0ff */
[----:B------:R-:W-:-:S04]  /*16e0*/  UIADD3 UR6, UPT, UPT, UR6, -0x1, URZ ;  /* 0xffffffff06067890 */ /* 0x000fc8000fffe0ff */
[----:B------:R-:W-:-:S09]  /*16f0*/  UISETP.GE.U32.AND UP0, UPT, UR6, 0x7, UPT ;  /* 0x000000070600788c */ /* 0x000fd2000bf06070 */
[----:B------:R-:W-:Y:S05]  /*1700*/  BRA.U !UP0, `(.L_x_1526) ;  /* 0x0000000908907547 */ /* 0x000fea000b800000 */
[----:B0-----:R-:W0:Y:S01]  /*1710*/  MUFU.RCP64H R5, R3 ;  /* 0x0000000300057308 */ /* 0x001e220000001800 */
[----:B------:R-:W-:Y:S01]  /*1720*/  HFMA2 R4, -RZ, RZ, 0, 5.9604644775390625e-08 ;  /* 0x00000001ff047431 */ /* 0x000fe200000001ff */
        /* <DEDUP_REMOVED lines=16> */
.L_x_1527:
        /* <DEDUP_REMOVED lines=22> */
.L_x_1528:
        /* <DEDUP_REMOVED lines=18> */
.L_x_1529:
        /* <DEDUP_REMOVED lines=22> */
.L_x_1530:
        /* <DEDUP_REMOVED lines=18> */
.L_x_1531:
        /* <DEDUP_REMOVED lines=22> */
.L_x_1532:
        /* <DEDUP_REMOVED lines=18> */
.L_x_1533:
        /* <DEDUP_REMOVED lines=22> */
.L_x_1534:
[----:B------:R-:W0:Y:S01]  /*2110*/  LDC.64 R6, c[0x0][0x380] ;  /* 0x0000e000ff067b82 */ /* 0x000e220000000a00 */
[----:B------:R-:W-:Y:S02]  /*2120*/  IMAD.MOV.U32 R14, RZ, RZ, R4 ;  /* 0x000000ffff0e7224 */ /* 0x000fe400078e0004 */
[----:B------:R-:W-:Y:S01]  /*2130*/  IMAD.MOV.U32 R15, RZ, RZ, R5 ;  /* 0x000000ffff0f7224 */ /* 0x000fe200078e0005 */
[----:B0-----:R1:W-:Y:S06]  /*2140*/  STG.E.64 desc[UR12][R6.64], R4 ;  /* 0x0000000406007986 */ /* 0x0013ec000c101b0c */
.L_x_1526:
[----:B------:R-:W-:-:S09]  /*2150*/  ULOP3.LUT UP0, URZ, UR5, 0x7, URZ, 0xc0, !UPT ;  /* 0x0000000705ff7892 */ /* 0x000fd2000f80c0ff */
[----:B------:R-:W-:Y:S05]  /*2160*/  BRA.U !UP0, `(.L_x_1505) ;  /* 0x0000007108347547 */ /* 0x000fea000b800000 */
[----:B------:R-:W2:Y:S02]  /*2170*/  LDCU UR5, c[0x0][0x398] ;  /* 0x00007300ff0577ac */ /* 0x000ea40008000800 */
[----:B--2---:R-:W-:-:S04]  /*2180*/  UIADD3 UR5, UPT, UPT, UR5, 0x7, URZ ;  /* 0x0000000705057890 */ /* 0x004fc8000fffe0ff */
[----:B------:R-:W-:Y:S02]  /*2190*/  ULOP3.LUT UR6, UR5, 0x7, URZ, 0xc0, !UPT ;  /* 0x0000000705067892 */ /* 0x000fe4000f8ec0ff */
[----:B------:R-:W-:Y:S02]  /*21a0*/  ULOP3.LUT UR5, UR5, 0x3, URZ, 0xc0, !UPT ;  /* 0x0000000305057892 */ /* 0x000fe4000f8ec0ff */
[----:B------:R-:W-:-:S04]  /*21b0*/  UIADD3 UR6, UPT, UPT, UR6, -0x1, URZ ;  /* 0xffffffff06067890 */ /* 0x000fc8000fffe0ff */
[----:B------:R-:W-:-:S09]  /*21c0*/  UISETP.GE.U32.AND UP0, UPT, UR6, 0x3, UPT ;  /* 0x000000030600788c */ /* 0x000fd2000bf06070 */
[----:B------:R-:W-:Y:S05]  /*21d0*/  BRA.U !UP0, `(.L_x_1535) ;  /* 0x0000000508507547 */ /* 0x000fea000b800000 */
[----:B01----:R-:W0:Y:S01]  /*21e0*/  MUFU.RCP64H R5, R3 ;  /* 0x0000000300057308 */ /* 0x003e220000001800 */
        /* <DEDUP_REMOVED lines=17> */
.L_x_1536:
        /* <DEDUP_REMOVED lines=22> */
.L_x_1537:
        /* <DEDUP_REMOVED lines=18> */
.L_x_1538:
        /* <DEDUP_REMOVED lines=22> */
.L_x_1539:
[----:B------:R-:W0:Y:S01]  /*26e0*/  LDC.64 R6, c[0x0][0x380] ;  /* 0x0000e000ff067b82 */ /* 0x000e220000000a00 */
[----:B------:R-:W-:Y:S01]  /*26f0*/  IMAD.MOV.U32 R14, RZ, RZ, R4 ;  /* 0x000000ffff0e7224 */ /* 0x000fe200078e0004 */
[----:B------:R-:W-:Y:S01]  /*2700*/  MOV R15, R5 ;  /* 0x00000005000f7202 */ /* 0x000fe20000000f00 */
[----:B0-----:R2:W-:Y:S06]  /*2710*/  STG.E.64 desc[UR12][R6.64], R4 ;  /* 0x0000000406007986 */ /* 0x0015ec000c101b0c */
.L_x_1535:
[----:B------:R-:W-:-:S09]  /*2720*/  UISETP.NE.AND UP0, UPT, UR5, URZ, UPT ;  /* 0x000000ff0500728c */ /* 0x000fd2000bf05270 */
[----:B------:R-:W-:Y:S05]  /*2730*/  BRA.U !UP0, `(.L_x_1505) ;  /* 0x0000006908c07547 */ /* 0x000fea000b800000 */
[----:B012---:R-:W0:Y:S01]  /*2740*/  MUFU.RCP64H R5, R3 ;  /* 0x0000000300057308 */ /* 0x007e220000001800 */
        /* <DEDUP_REMOVED lines=17> */
.L_x_1540:
[----:B------:R-:W0:Y:S01]  /*2860*/  LDC.64 R4, c[0x0][0x380] ;  /* 0x0000e000ff047b82 */ /* 0x000e220000000a00 */
[----:B------:R-:W-:Y:S01]  /*2870*/  UISETP.NE.AND UP0, UPT, UR5, 0x1, UPT ;  /* 0x000000010500788c */ /* 0x000fe2000bf05270 */
[----:B0-----:R3:W-:Y:S08]  /*2880*/  STG.E.64 desc[UR12][R4.64], R28 ;  /* 0x0000001c04007986 */ /* 0x0017f0000c101b0c */
[----:B------:R-:W-:Y:S05]  /*2890*/  BRA.U !UP0, `(.L_x_1505) ;  /* 0x0000006908687547 */ /* 0x000fea000b800000 */
[----:B---3--:R-:W0:Y:S01]  /*28a0*/  MUFU.RCP64H R5, R3 ;  /* 0x0000000300057308 */ /* 0x008e220000001800 */
        /* <DEDUP_REMOVED lines=21> */
.L_x_1541:
[----:B------:R-:W0:Y:S01]  /*2a00*/  LDC.64 R4, c[0x0][0x380] ;  /* 0x0000e000ff047b82 */ /* 0x000e220000000a00 */
[----:B------:R-:W-:Y:S01]  /*2a10*/  UISETP.NE.AND UP0, UPT, UR5, 0x2, UPT ;  /* 0x000000020500788c */ /* 0x000fe2000bf05270 */
[----:B0-----:R4:W-:Y:S08]  /*2a20*/  STG.E.64 desc[UR12][R4.64], R14 ;  /* 0x0000000e04007986 */ /* 0x0019f0000c101b0c */
[----:B------:R-:W-:Y:S05]  /*2a30*/  BRA.U !UP0, `(.L_x_1505) ;  /* 0x0000006908007547 */ /* 0x000fea000b800000 */
[----:B----4-:R-:W0:Y:S01]  /*2a40*/  MUFU.RCP64H R5, R3 ;  /* 0x0000000300057308 */ /* 0x010e220000001800 */
        /* <DEDUP_REMOVED lines=17> */
.L_x_1542:
[----:B------:R-:W0:Y:S02]  /*2b60*/  LDC.64 R2, c[0x0][0x380] ;  /* 0x0000e000ff027b82 */ /* 0x000e240000000a00 */
[----:B0-----:R0:W-:Y:S01]  /*2b70*/  STG.E.64 desc[UR12][R2.64], R28 ;  /* 0x0000001c02007986 */ /* 0x0011e2000c101b0c */
[----:B------:R-:W-:Y:S05]  /*2b80*/  BRA `(.L_x_1505) ;  /* 0x0000006400ac7947 */ /* 0x000fea0003800000 */
.L_x_1506:
[----:B------:R-:W-:Y:S01]  /*2b90*/  PRMT R8, RZ, 0x7610, R8 ;  /* 0x00007610ff087816 */ /* 0x000fe20000000008 */
[----:B------:R-:W0:Y:S01]  /*2ba0*/  LDCU.U16 UR18, c[0x0][0x398] ;  /* 0x00007300ff1277ac */ /* 0x000e220008000400 */
[----:B------:R-:W-:Y:S02]  /*2bb0*/  PRMT R7, RZ, 0x7610, R7 ;  /* 0x00007610ff077816 */ /* 0x000fe40000000007 */
[----:B------:R-:W-:Y:S01]  /*2bc0*/  PRMT R5, RZ, 0x7610, R5 ;  /* 0x00007610ff057816 */ /* 0x000fe20000000005 */
[----:B------:R-:W1:Y:S01]  /*2bd0*/  LDCU.U16 UR19, c[0x0][0x39c] ;  /* 0x00007380ff1377ac */ /* 0x000e620008000400 */
[----:B------:R-:W-:Y:S02]  /*2be0*/  UIADD3 UR14, UPT, UPT, UR7, -0x1, URZ ;  /* 0xffffffff070e7890 */ /* 0x000fe4000fffe0ff */
[----:B------:R-:W-:Y:S02]  /*2bf0*/  ULOP3.LUT UR15, UR7, 0xf, URZ, 0xc0, !UPT ;  /* 0x0000000f070f7892 */ /* 0x000fe4000f8ec0ff */
[----:B------:R-:W-:-:S02]  /*2c00*/  ULOP3.LUT UR16, UR7, 0x7, URZ, 0xc0, !UPT ;  /* 0x0000000707107892 */ /* 0x000fc4000f8ec0ff */
[----:B------:R-:W-:Y:S02]  /*2c10*/  ULOP3.LUT UR17, UR7, 0xfffffff0, URZ, 0xc0, !UPT ;  /* 0xfffffff007117892 */ /* 0x000fe4000f8ec0ff */
[----:B------:R-:W-:Y:S01]  /*2c20*/  ULOP3.LUT UR8, UR7, 0x3, URZ, 0xc0, !UPT ;  /* 0x0000000307087892 */ /* 0x000fe2000f8ec0ff */
[----:B------:R-:W-:Y:S01]  /*2c30*/  UMOV UR4, URZ ;  /* 0x000000ff00047c82 */ /* 0x000fe20008000000 */
[----:B------:R-:W-:-:S10]  /*2c40*/  UMOV UR5, URZ ;  /* 0x000000ff00057c82 */ /* 0x000fd40008000000 */
.L_x_1596:
[----:B--2---:R-:W2:Y:S01]  /*2c50*/  LDCU.64 UR26, c[0x0][0x398] ;  /* 0x00007300ff1a77ac */ /* 0x004ea20008000a00 */
[----:B------:R-:W-:Y:S01]  /*2c60*/  IMAD.U32 R6, RZ, RZ, UR5 ;  /* 0x00000005ff067e24 */ /* 0x000fe2000f8e00ff */
[----:B------:R-:W-:Y:S01]  /*2c70*/  LOP3.LUT R0, RZ, R5, RZ, 0x33, !PT ;  /* 0x00000005ff007212 */ /* 0x000fe200078e33ff */
[----:B------:R-:W-:Y:S01]  /*2c80*/  ULOP3.LUT UR22, URZ, UR5, URZ, 0x33, !UPT ;  /* 0x00000005ff167292 */ /* 0x000fe2000f8e33ff */
[----:B------:R-:W-:Y:S01]  /*2c90*/  LOP3.LUT R3, R8, 0x3, RZ, 0x3c, !PT ;  /* 0x0000000308037812 */ /* 0x000fe200078e3cff */
[----:B---3--:R-:W3:Y:S01]  /*2ca0*/  LDCU.64 UR20, c[0x0][0x380] ;  /* 0x00007000ff1477ac */ /* 0x008ee20008000a00 */
[----:B------:R-:W-:Y:S02]  /*2cb0*/  R2UR UR6, R0 ;  /* 0x00000000000672ca */ /* 0x000fe400000e0000 */
[----:B------:R-:W-:Y:S01]  /*2cc0*/  LOP3.LUT R0, RZ, R7, RZ, 0x33, !PT ;  /* 0x00000007ff007212 */ /* 0x000fe200078e33ff */
[----:B-1----:R-:W-:-:S04]  /*2cd0*/  VIADD R3, R3, UR19 ;  /* 0x0000001303037c36 */ /* 0x002fc80008000000 */
[----:B0-----:R-:W-:Y:S01]  /*2ce0*/  VIADD R0, R0, UR18 ;  /* 0x0000001200007c36 */ /* 0x001fe20008000000 */
[----:B--2---:R-:W-:-:S04]  /*2cf0*/  UIADD3 UR24, UPT, UPT, -UR5, -0x2, UR26 ;  /* 0xfffffffe05187890 */ /* 0x004fc8000fffe11a */
[----:B------:R-:W-:Y:S01]  /*2d00*/  LOP3.LUT R4, R0, 0x7, RZ, 0xc0, !PT ;  /* 0x0000000700047812 */ /* 0x000fe200078ec0ff */
[----:B------:R-:W-:Y:S01]  /*2d10*/  UIMAD UR7, UR5, UR27, UR5 ;  /* 0x0000001b050772a4 */ /* 0x000fe2000f8e0205 */
[----:B------:R-:W-:Y:S01]  /*2d20*/  MOV R0, R6 ;  /* 0x0000000600007202 */ /* 0x000fe20000000f00 */
[----:B------:R-:W-:Y:S02]  /*2d30*/  UIADD3 UR5, UPT, UPT, UR5, 0x1, URZ ;  /* 0x0000000105057890 */ /* 0x000fe4000fffe0ff */
[----:B------:R-:W-:Y:S02]  /*2d40*/  UIADD3 UR9, UPT, UPT, UR18, UR6, URZ ;  /* 0x0000000612097290 */ /* 0x000fe4000fffe0ff */
[----:B------:R-:W-:Y:S02]  /*2d50*/  UIADD3 UR23, UPT, UPT, UR22, UR26, URZ ;  /* 0x0000001a16177290 */ /* 0x000fe4000fffe0ff */
[----:B------:R-:W-:Y:S01]  /*2d60*/  MOV R2, UR5 ;  /* 0x0000000500027c02 */ /* 0x000fe20008000f00 */
[----:B---3--:R-:W-:-:S02]  /*2d70*/  UIMAD.WIDE.U32 UR6, UR7, 0x8, UR20 ;  /* 0x00000008070678a5 */ /* 0x008fc4000f8e0014 */
[----:B------:R-:W-:Y:S01]  /*2d80*/  ULOP3.LUT UR10, UR9, 0xf, URZ, 0xc0, !UPT ;  /* 0x0000000f090a7892 */ /* 0x000fe2000f8ec0ff */
[----:B------:R-:W-:Y:S01]  /*2d90*/  ISETP.GE.U32.AND P0, PT, R2, UR26, PT ;  /* 0x0000001a02007c0c */ /* 0x000fe2000bf06070 */
[----:B------:R-:W-:-:S12]  /*2da0*/  VIADD R2, R4, 0xffffffff ;  /* 0xffffffff04027836 */ /* 0x000fd80000000000 */
[----:B----45:R-:W-:Y:S05]  /*2db0*/  @P0 BRA `(.L_x_1543) ;  /* 0x0000001400740947 */ /* 0x030fea0003800000 */
[----:B------:R-:W-:Y:S01]  /*2dc0*/  IMAD.U32 R10, RZ, RZ, UR6 ;  /* 0x00000006ff0a7e24 */ /* 0x000fe2000f8e00ff */
[----:B------:R-:W-:-:S05]  /*2dd0*/  MOV R11, UR7 ;  /* 0x00000007000b7c02 */ /* 0x000fca0008000f00 */
[----:B------:R-:W2:Y:S01]  /*2de0*/  LDG.E.64 R22, desc[UR12][R10.64] ;  /* 0x0000000c0a167981 */ /* 0x000ea2000c1e1b00 */
[----:B------:R-:W-:Y:S01]  /*2df0*/  UISETP.GE.U32.AND UP0, UPT, UR24, 0xf, UPT ;  /* 0x0000000f1800788c */ /* 0x000fe2000bf06070 */
[----:B------:R-:W-:Y:S02]  /*2e00*/  IMAD.U32 R9, RZ, RZ, UR5 ;  /* 0x00000005ff097e24 */ /* 0x000fe4000f8e00ff */
[----:B------:R-:W-:Y:S01]  /*2e10*/  IMAD.MOV.U32 R0, RZ, RZ, R6 ;  /* 0x000000ffff007224 */ /* 0x000fe200078e0006 */
[----:B--2---:R-:W-:-:S05]  /*2e20*/  DADD R22, -RZ, |R22| ;  /* 0x00000000ff167229 */ /* 0x004fca0000000516 */
[----:B------:R-:W-:Y:S06]  /*2e30*/  BRA.U !UP0, `(.L_x_1544) ;  /* 0x0000000908f87547 */ /* 0x000fec000b800000 */
[C---:B------:R-:W-:Y:S01]  /*2e40*/  VIADD R13, R6.reuse, 0x4 ;  /* 0x00000004060d7836 */ /* 0x040fe20000000000 */
[C---:B------:R-:W-:Y:S01]  /*2e50*/  IADD3 R15, PT, PT, R6.reuse, 0x5, RZ ;  /* 0x00000005060f7810 */ /* 0x040fe20007ffe0ff */
        /* <DEDUP_REMOVED lines=9> */
[----:B------:R-:W-:Y:S01]  /*2ef0*/  MOV R17, UR5 ;  /* 0x0000000500117c02 */ /* 0x000fe20008000f00 */
[C---:B------:R-:W-:Y:S01]  /*2f00*/  VIADD R16, R6.reuse, 0xc ;  /* 0x0000000c06107836 */ /* 0x040fe20000000000 */
[----:B------:R-:W-:Y:S01]  /*2f10*/  ULOP3.LUT UR9, UR23, 0xfffffff0, URZ, 0xc0, !UPT ;  /* 0xfffffff017097892 */ /* 0x000fe2000f8ec0ff */
[----:B------:R-:W-:-:S02]  /*2f20*/  VIADD R21, R6, 0xd ;  /* 0x0000000d06157836 */ /* 0x000fc40000000000 */
[C---:B------:R-:W-:Y:S01]  /*2f30*/  VIADD R29, R6.reuse, 0xf ;  /* 0x0000000f061d7836 */ /* 0x040fe20000000000 */
[----:B------:R-:W-:Y:S01]  /*2f40*/  UIADD3 UR9, UPT, UPT, -UR9, URZ, URZ ;  /* 0x000000ff09097290 */ /* 0x000fe2000fffe1ff */
[----:B------:R-:W-:Y:S02]  /*2f50*/  VIADD R9, R6, 0x10 ;  /* 0x0000001006097836 */ /* 0x000fe40000000000 */
[--C-:B------:R-:W-:Y:S02]  /*2f60*/  IMAD R12, R13, UR27, R6.reuse ;  /* 0x0000001b0d0c7c24 */ /* 0x100fe4000f8e0206 */
[--C-:B------:R-:W-:Y:S02]  /*2f70*/  IMAD R13, R15, UR27, R6.reuse ;  /* 0x0000001b0f0d7c24 */ /* 0x100fe4000f8e0206 */
[--C-:B------:R-:W-:Y:S02]  /*2f80*/  IMAD R14, R25, UR27, R6.reuse ;  /* 0x0000001b190e7c24 */ /* 0x100fe4000f8e0206 */
[----:B------:R-:W-:-:S02]  /*2f90*/  IMAD R15, R27, UR27, R6 ;  /* 0x0000001b1b0f7c24 */ /* 0x000fc4000f8e0206 */
[--C-:B------:R-:W-:Y:S02]  /*2fa0*/  IMAD R25, R10, UR27, R6.reuse ;  /* 0x0000001b0a197c24 */ /* 0x100fe4000f8e0206 */
[--C-:B------:R-:W-:Y:S02]  /*2fb0*/  IMAD.MOV.U32 R31, RZ, RZ, R6.reuse ;  /* 0x000000ffff1f7224 */ /* 0x100fe400078e0006 */
[--C-:B------:R-:W-:Y:S02]  /*2fc0*/  IMAD.MOV.U32 R0, RZ, RZ, R6.reuse ;  /* 0x000000ffff007224 */ /* 0x100fe400078e0006 */
[--C-:B------:R-:W-:Y:S02]  /*2fd0*/  IMAD R33, R33, UR27, R6.reuse ;  /* 0x0000001b21217c24 */ /* 0x100fe4000f8e0206 */
[--C-:B------:R-:W-:Y:S02]  /*2fe0*/  IMAD R11, R11, UR27, R6.reuse ;  /* 0x0000001b0b0b7c24 */ /* 0x100fe4000f8e0206 */
[----:B------:R-:W-:-:S02]  /*2ff0*/  IMAD R26, R35, UR27, R6 ;  /* 0x0000001b231a7c24 */ /* 0x000fc4000f8e0206 */
[--C-:B------:R-:W-:Y:S02]  /*3000*/  IMAD R24, R37, UR27, R6.reuse ;  /* 0x0000001b25187c24 */ /* 0x100fe4000f8e0206 */
[--C-:B------:R-:W-:Y:S02]  /*3010*/  IMAD R32, R32, UR27, R6.reuse ;  /* 0x0000001b20207c24 */ /* 0x100fe4000f8e0206 */
[--C-:B------:R-:W-:Y:S02]  /*3020*/  IMAD R27, R16, UR27, R6.reuse ;  /* 0x0000001b101b7c24 */ /* 0x100fe4000f8e0206 */
[--C-:B------:R-:W-:Y:S02]  /*3030*/  IMAD R28, R21, UR27, R6.reuse ;  /* 0x0000001b151c7c24 */ /* 0x100fe4000f8e0206 */
[--C-:B------:R-:W-:Y:S02]  /*3040*/  IMAD R10, R19, UR27, R6.reuse ;  /* 0x0000001b130a7c24 */ /* 0x100fe4000f8e0206 */
[----:B------:R-:W-:-:S02]  /*3050*/  IMAD R29, R29, UR27, R6 ;  /* 0x0000001b1d1d7c24 */ /* 0x000fc4000f8e0206 */
[--C-:B------:R-:W-:Y:S02]  /*3060*/  IMAD R9, R9, UR27, R6.reuse ;  /* 0x0000001b09097c24 */ /* 0x100fe4000f8e0206 */
[----:B------:R-:W-:-:S07]  /*3070*/  IMAD R30, R17, UR27, R6 ;  /* 0x0000001b111e7c24 */ /* 0x000fce000f8e0206 */
.L_x_1545:
[----:B------:R-:W-:-:S05]  /*3080*/  MOV R35, 0x8 ;  /* 0x0000000800237802 */ /* 0x000fca0000000f00 */
[----:B------:R-:W-:-:S05]  /*3090*/  IMAD.WIDE.U32 R34, R30, R35, UR20 ;  /* 0x000000141e227e25 */ /* 0x000fca000f8e0023 */
[----:B------:R-:W2:Y:S01]  /*30a0*/  LDG.E.64 R18, desc[UR12][R34.64] ;  /* 0x0000000c22127981 */ /* 0x000ea2000c1e1b00 */
[----:B------:R-:W-:-:S04]  /*30b0*/  IMAD.MOV.U32 R20, RZ, RZ, 0x8 ;  /* 0x00000008ff147424 */ /* 0x000fc800078e00ff */
[----:B------:R-:W-:-:S06]  /*30c0*/  IMAD.WIDE.U32 R20, R33, R20, UR20 ;  /* 0x0000001421147e25 */ /* 0x000fcc000f8e0014 */
[----:B------:R-:W3:Y:S01]  /*30d0*/  LDG.E.64 R20, desc[UR12][R20.64] ;  /* 0x0000000c14147981 */ /* 0x000ee2000c1e1b00 */
[----:B------:R-:W-:-:S04]  /*30e0*/  IMAD.MOV.U32 R16, RZ, RZ, 0x8 ;  /* 0x00000008ff107424 */ /* 0x000fc800078e00ff */
[----:B------:R-:W-:-:S06]  /*30f0*/  IMAD.WIDE.U32 R16, R11, R16, UR20 ;  /* 0x000000140b107e25 */ /* 0x000fcc000f8e0010 */
[----:B------:R-:W4:Y:S01]  /*3100*/  LDG.E.64 R16, desc[UR12][R16.64] ;  /* 0x0000000c10107981 */ /* 0x000f22000c1e1b00 */
[----:B--2---:R-:W-:Y:S02]  /*3110*/  DSETP.GT.AND P1, PT, |R18|, R22, PT ;  /* 0x000000161200722a */ /* 0x004fe40003f24200 */
[----:B------:R-:W-:-:S10]  /*3120*/  DADD R18, -RZ, |R18| ;  /* 0x00000000ff127229 */ /* 0x000fd40000000512 */
[----:B------:R-:W-:Y:S02]  /*3130*/  FSEL R23, R19, R23, P1 ;  /* 0x0000001713177208 */ /* 0x000fe40000800000 */
[----:B------:R-:W-:Y:S02]  /*3140*/  MOV R19, 0x8 ;  /* 0x0000000800137802 */ /* 0x000fe40000000f00 */
[----:B------:R-:W-:-:S03]  /*3150*/  FSEL R22, R18, R22, P1 ;  /* 0x0000001612167208 */ /* 0x000fc60000800000 */
[----:B------:R-:W-:-:S03]  /*3160*/  IMAD.WIDE.U32 R18, R12, R19, UR20 ;  /* 0x000000140c127e25 */ /* 0x000fc6000f8e0013 */
[----:B---3--:R-:W-:-:S03]  /*3170*/  DSETP.GT.AND P0, PT, |R20|, R22, PT ;  /* 0x000000161400722a */ /* 0x008fc60003f04200 */
[----:B------:R-:W2:Y:S01]  /*3180*/  LDG.E.64 R18, desc[UR12][R18.64] ;  /* 0x0000000c12127981 */ /* 0x000ea2000c1e1b00 */
[----:B------:R-:W-:-:S10]  /*3190*/  DADD R20, -RZ, |R20| ;  /* 0x00000000ff147229 */ /* 0x000fd40000000514 */
[----:B------:R-:W-:Y:S01]  /*31a0*/  FSEL R22, R20, R22, P0 ;  /* 0x0000001614167208 */ /* 0x000fe20000000000 */
[----:B------:R-:W-:Y:S01]  /*31b0*/  IMAD.MOV.U32 R20, RZ, RZ, 0x8 ;  /* 0x00000008ff147424 */ /* 0x000fe200078e00ff */
[----:B------:R-:W-:-:S03]  /*31c0*/  FSEL R23, R21, R23, P0 ;  /* 0x0000001715177208 */ /* 0x000fc60000000000 */
[----:B------:R-:W-:-:S03]  /*31d0*/  IMAD.WIDE.U32 R20, R13, R20, UR20 ;  /* 0x000000140d147e25 */ /* 0x000fc6000f8e0014 */
[----:B----4-:R-:W-:Y:S02]  /*31e0*/  DSETP.GT.AND P4, PT, |R16|, R22, PT ;  /* 0x000000161000722a */ /* 0x010fe40003f84200 */
[----:B------:R-:W-:Y:S01]  /*31f0*/  DADD R16, -RZ, |R16| ;  /* 0x00000000ff107229 */ /* 0x000fe20000000510 */
[----:B------:R-:W3:Y:S09]  /*3200*/  LDG.E.64 R20, desc[UR12][R20.64] ;  /* 0x0000000c14147981 */ /* 0x000ef2000c1e1b00 */
[----:B------:R-:W-:-:S02]  /*3210*/  FSEL R22, R16, R22, P4 ;  /* 0x0000001610167208 */ /* 0x000fc40002000000 */
[----:B------:R-:W-:Y:S01]  /*3220*/  FSEL R23, R17, R23, P4 ;  /* 0x0000001711177208 */ /* 0x000fe20002000000 */
        /* <DEDUP_REMOVED lines=8> */
[----:B------:R-:W-:-:S06]  /*32b0*/  IMAD.WIDE.U32 R18, R15, R18, UR20 ;  /* 0x000000140f127e25 */ /* 0x000fcc000f8e0012 */
[----:B------:R-:W2:Y:S01]  /*32c0*/  LDG.E.64 R18, desc[UR12][R18.64] ;  /* 0x0000000c12127981 */ /* 0x000ea2000c1e1b00 */
[----:B---3--:R-:W-:Y:S02]  /*32d0*/  DSETP.GT.AND P6, PT, |R20|, R22, PT ;  /* 0x000000161400722a */ /* 0x008fe40003fc4200 */
        /* <DEDUP_REMOVED lines=15> */
[----:B------:R-:W-:Y:S01]  /*33d0*/  FSEL R22, R18, R22, P2 ;  /* 0x0000001612167208 */ /* 0x000fe20001000000 */
[----:B------:R-:W-:Y:S01]  /*33e0*/  IMAD.MOV.U32 R18, RZ, RZ, 0x8 ;  /* 0x00000008ff127424 */ /* 0x000fe200078e00ff */
[----:B------:R-:W-:-:S03]  /*33f0*/  FSEL R23, R19, R23, P2 ;  /* 0x0000001713177208 */ /* 0x000fc60001000000 */
[----:B------:R-:W-:-:S06]  /*3400*/  IMAD.WIDE.U32 R18, R25, R18, UR20 ;  /* 0x0000001419127e25 */ /* 0x000fcc000f8e0012 */
[----:B------:R-:W2:Y:S01]  /*3410*/  LDG.E.64 R18, desc[UR12][R18.64] ;  /* 0x0000000c12127981 */ /* 0x000ea2000c1e1b00 */
[C---:B------:R-:W-:Y:S01]  /*3420*/  @P1 IADD3 R0, PT, PT, R31.reuse, 0x1, RZ ;  /* 0x000000011f001810 */ /* 0x040fe20007ffe0ff */
[----:B---3--:R-:W-:Y:S02]  /*3430*/  DSETP.GT.AND P1, PT, |R20|, R22, PT ;  /* 0x000000161400722a */ /* 0x008fe40003f24200 */
[----:B------:R-:W-:Y:S01]  /*3440*/  DADD R20, -RZ, |R20| ;  /* 0x00000000ff147229 */ /* 0x000fe20000000514 */
[----:B------:R-:W-:-:S09]  /*3450*/  @P0 VIADD R0, R31, 0x2 ;  /* 0x000000021f000836 */ /* 0x000fd20000000000 */
[----:B------:R-:W-:Y:S02]  /*3460*/  FSEL R23, R21, R23, P1 ;  /* 0x0000001715177208 */ /* 0x000fe40000800000 */
[----:B------:R-:W-:Y:S02]  /*3470*/  FSEL R22, R20, R22, P1 ;  /* 0x0000001614167208 */ /* 0x000fe40000800000 */
[----:B------:R-:W-:-:S05]  /*3480*/  MOV R21, 0x8 ;  /* 0x0000000800157802 */ /* 0x000fca0000000f00 */
[----:B------:R-:W-:Y:S01]  /*3490*/  IMAD.WIDE.U32 R20, R32, R21, UR20 ;  /* 0x0000001420147e25 */ /* 0x000fe2000f8e0015 */
[----:B----4-:R-:W-:Y:S02]  /*34a0*/  DSETP.GT.AND P0, PT, |R16|, R22, PT ;  /* 0x000000161000722a */ /* 0x010fe40003f04200 */
[----:B------:R-:W-:-:S03]  /*34b0*/  DADD R16, -RZ, |R16| ;  /* 0x00000000ff107229 */ /* 0x000fc60000000510 */
[----:B------:R-:W3:Y:S01]  /*34c0*/  LDG.E.64 R20, desc[UR12][R20.64] ;  /* 0x0000000c14147981 */ /* 0x000ee2000c1e1b00 */
[----:B------:R-:W-:-:S06]  /*34d0*/  @P4 VIADD R0, R31, 0x3 ;  /* 0x000000031f004836 */ /* 0x000fcc0000000000 */
[----:B------:R-:W-:Y:S01]  /*34e0*/  FSEL R22, R16, R22, P0 ;  /* 0x0000001610167208 */ /* 0x000fe20000000000 */
[----:B------:R-:W-:Y:S01]  /*34f0*/  IMAD.MOV.U32 R16, RZ, RZ, 0x8 ;  /* 0x00000008ff107424 */ /* 0x000fe200078e00ff */
[----:B------:R-:W-:-:S03]  /*3500*/  FSEL R23, R17, R23, P0 ;  /* 0x0000001711177208 */ /* 0x000fc60000000000 */
        /* <DEDUP_REMOVED lines=15> */
[----:B------:R-:W-:-:S04]  /*3600*/  MOV R23, 0x8 ;  /* 0x0000000800177802 */ /* 0x000fc80000000f00 */
[----:B----4-:R-:W-:Y:S01]  /*3610*/  DSETP.GT.AND P6, PT, |R16|, R20, PT ;  /* 0x000000141000722a */ /* 0x010fe20003fc4200 */
[----:B------:R-:W-:Y:S01]  /*3620*/  IMAD.WIDE.U32 R22, R10, R23, UR20 ;  /* 0x000000140a167e25 */ /* 0x000fe2000f8e0017 */
[----:B------:R-:W-:-:S05]  /*3630*/  DADD R16, -RZ, |R16| ;  /* 0x00000000ff107229 */ /* 0x000fca0000000510 */
[----:B------:R-:W3:Y:S05]  /*3640*/  LDG.E.64 R22, desc[UR12][R22.64] ;  /* 0x0000000c16167981 */ /* 0x000eea000c1e1b00 */
[----:B------:R-:W-:Y:S02]  /*3650*/  FSEL R20, R16, R20, P6 ;  /* 0x0000001410147208 */ /* 0x000fe40003000000 */
[----:B------:R-:W-:Y:S02]  /*3660*/  FSEL R21, R17, R21, P6 ;  /* 0x0000001511157208 */ /* 0x000fe40003000000 */
[----:B------:R-:W-:Y:S01]  /*3670*/  MOV R16, 0x8 ;  /* 0x0000000800107802 */ /* 0x000fe20000000f00 */
[----:B------:R-:W-:-:S04]  /*3680*/  @P5 VIADD R0, R31, 0x6 ;  /* 0x000000061f005836 */ /* 0x000fc80000000000 */
        /* <DEDUP_REMOVED lines=9> */
[C---:B------:R-:W-:Y:S01]  /*3720*/  @P2 VIADD R0, R31.reuse, 0x7 ;  /* 0x000000071f002836 */ /* 0x040fe20000000000 */
[----:B---3--:R-:W-:Y:S02]  /*3730*/  DSETP.GT.AND P2, PT, |R22|, R20, PT ;  /* 0x000000141600722a */ /* 0x008fe40003f44200 */
[----:B------:R-:W-:Y:S01]  /*3740*/  DADD R22, -RZ, |R22| ;  /* 0x00000000ff167229 */ /* 0x000fe20000000516 */
[----:B------:R-:W-:-:S09]  /*3750*/  @P1 VIADD R0, R31, 0x8 ;  /* 0x000000081f001836 */ /* 0x000fd20000000000 */
[----:B------:R-:W-:Y:S02]  /*3760*/  FSEL R20, R22, R20, P2 ;  /* 0x0000001416147208 */ /* 0x000fe40001000000 */
[----:B------:R-:W-:-:S06]  /*3770*/  FSEL R21, R23, R21, P2 ;  /* 0x0000001517157208 */ /* 0x000fcc0001000000 */
[----:B----4-:R-:W-:Y:S02]  /*3780*/  DSETP.GT.AND P1, PT, |R16|, R20, PT ;  /* 0x000000141000722a */ /* 0x010fe40003f24200 */
[----:B------:R-:W-:Y:S01]  /*3790*/  DADD R16, -RZ, |R16| ;  /* 0x00000000ff107229 */ /* 0x000fe20000000510 */
[----:B------:R-:W-:Y:S01]  /*37a0*/  UIADD3 UR9, UPT, UPT, UR9, 0x10, URZ ;  /* 0x0000001009097890 */ /* 0x000fe2000fffe0ff */
[C---:B------:R-:W-:Y:S01]  /*37b0*/  @P0 IADD3 R0, PT, PT, R31.reuse, 0x9, RZ ;  /* 0x000000091f000810 */ /* 0x040fe20007ffe0ff */
[----:B------:R-:W-:-:S07]  /*37c0*/  @P4 VIADD R0, R31, 0xa ;  /* 0x0000000a1f004836 */ /* 0x000fce0000000000 */
[----:B------:R-:W-:Y:S02]  /*37d0*/  FSEL R16, R16, R20, P1 ;  /* 0x0000001410107208 */ /* 0x000fe40000800000 */
[----:B------:R-:W-:Y:S01]  /*37e0*/  FSEL R17, R17, R21, P1 ;  /* 0x0000001511117208 */ /* 0x000fe20000800000 */
[----:B------:R-:W-:Y:S01]  /*37f0*/  UISETP.NE.AND UP0, UPT, UR9, URZ, UPT ;  /* 0x000000ff0900728c */ /* 0x000fe2000bf05270 */
[C---:B------:R-:W-:Y:S02]  /*3800*/  @P3 IADD3 R0, PT, PT, R31.reuse, 0xb, RZ ;  /* 0x0000000b1f003810 */ /* 0x040fe40007ffe0ff */
[C---:B------:R-:W-:Y:S01]  /*3810*/  @P6 IADD3 R0, PT, PT, R31.reuse, 0xc, RZ ;  /* 0x0000000c1f006810 */ /* 0x040fe20007ffe0ff */
[----:B------:R-:W-:Y:S01]  /*3820*/  @P5 VIADD R0, R31, 0xd ;  /* 0x0000000d1f005836 */ /* 0x000fe20000000000 */
[----:B------:R-:W-:Y:S01]  /*3830*/  MOV R22, UR27 ;  /* 0x0000001b00167c02 */ /* 0x000fe20008000f00 */
[----:B------:R-:W-:Y:S01]  /*3840*/  IMAD.U32 R21, RZ, RZ, UR27 ;  /* 0x0000001bff157e24 */ /* 0x000fe2000f8e00ff */
[----:B------:R-:W-:-:S02]  /*3850*/  MOV R23, UR27 ;  /* 0x0000001b00177c02 */ /* 0x000fc40008000f00 */
[C---:B------:R-:W-:Y:S01]  /*3860*/  @P2 IADD3 R0, PT, PT, R31.reuse, 0xe, RZ ;  /* 0x0000000e1f002810 */ /* 0x040fe20007ffe0ff */
[C---:B------:R-:W-:Y:S01]  /*3870*/  @P1 VIADD R0, R31.reuse, 0xf ;  /* 0x0000000f1f001836 */ /* 0x040fe20000000000 */
[----:B------:R-:W-:Y:S01]  /*3880*/  MOV R20, UR27 ;  /* 0x0000001b00147c02 */ /* 0x000fe20008000f00 */
[----:B------:R-:W-:Y:S01]  /*3890*/  IMAD.U32 R34, RZ, RZ, UR27 ;  /* 0x0000001bff227e24 */ /* 0x000fe2000f8e00ff */
[----:B------:R-:W-:Y:S01]  /*38a0*/  IADD3 R31, PT, PT, R31, 0x10, RZ ;  /* 0x000000101f1f7810 */ /* 0x000fe20007ffe0ff */
[C---:B------:R-:W-:Y:S01]  /*38b0*/  IMAD R12, R23.reuse, 0x10, R12 ;  /* 0x00000010170c7824 */ /* 0x040fe200078e020c */
[C---:B------:R-:W-:Y:S01]  /*38c0*/  LEA R33, R22.reuse, R33, 0x4 ;  /* 0x0000002116217211 */ /* 0x040fe200078e20ff */
[C---:B------:R-:W-:Y:S01]  /*38d0*/  IMAD R14, R23.reuse, 0x10, R14 ;  /* 0x00000010170e7824 */ /* 0x040fe200078e020e */
[C---:B------:R-:W-:Y:S01]  /*38e0*/  LEA R13, R22.reuse, R13, 0x4 ;  /* 0x0000000d160d7211 */ /* 0x040fe200078e20ff */
[C---:B------:R-:W-:Y:S01]  /*38f0*/  IMAD R26, R23.reuse, 0x10, R26 ;  /* 0x00000010171a7824 */ /* 0x040fe200078e021a */
[C---:B------:R-:W-:Y:S01]  /*3900*/  LEA R15, R22.reuse, R15, 0x4 ;  /* 0x0000000f160f7211 */ /* 0x040fe200078e20ff */
[----:B------:R-:W-:Y:S01]  /*3910*/  IMAD R25, R22, 0x10, R25 ;  /* 0x0000001016197824 */ /* 0x000fe200078e0219 */
[C---:B------:R-:W-:Y:S01]  /*3920*/  LEA R24, R23.reuse, R24, 0x4 ;  /* 0x0000001817187211 */ /* 0x040fe200078e20ff */
[----:B------:R-:W-:Y:S01]  /*3930*/  IMAD R28, R23, 0x10, R28 ;  /* 0x00000010171c7824 */ /* 0x000fe200078e021c */
[C---:B------:R-:W-:Y:S01]  /*3940*/  LEA R32, R21.reuse, R32, 0x4 ;  /* 0x0000002015207211 */ /* 0x040fe200078e20ff */
[----:B------:R-:W-:Y:S01]  /*3950*/  IMAD R11, R34, 0x10, R11 ;  /* 0x00000010220b7824 */ /* 0x000fe200078e020b */
[C---:B------:R-:W-:Y:S01]  /*3960*/  LEA R10, R21.reuse, R10, 0x4 ;  /* 0x0000000a150a7211 */ /* 0x040fe200078e20ff */
[C---:B------:R-:W-:Y:S01]  /*3970*/  IMAD R27, R20.reuse, 0x10, R27 ;  /* 0x00000010141b7824 */ /* 0x040fe200078e021b */
[----:B------:R-:W-:Y:S01]  /*3980*/  LEA R30, R21, R30, 0x4 ;  /* 0x0000001e151e7211 */ /* 0x000fe200078e20ff */
[----:B------:R-:W-:-:S02]  /*3990*/  IMAD R29, R20, 0x10, R29 ;  /* 0x00000010141d7824 */ /* 0x000fc400078e021d */
[----:B------:R-:W-:Y:S01]  /*39a0*/  IMAD R9, R20, 0x10, R9 ;  /* 0x0000001014097824 */ /* 0x000fe200078e0209 */
[----:B--2---:R-:W-:Y:S02]  /*39b0*/  DSETP.GT.AND P0, PT, |R18|, R16, PT ;  /* 0x000000101200722a */ /* 0x004fe40003f04200 */
[----:B------:R-:W-:-:S04]  /*39c0*/  DADD R18, -RZ, |R18| ;  /* 0x00000000ff127229 */ /* 0x000fc80000000512 */
[----:B------:R-:W-:-:S06]  /*39d0*/  SEL R0, R31, R0, P0 ;  /* 0x000000001f007207 */ /* 0x000fcc0000000000 */
[----:B------:R-:W-:Y:S02]  /*39e0*/  FSEL R22, R18, R16, P0 ;  /* 0x0000001012167208 */ /* 0x000fe40000000000 */
[----:B------:R-:W-:Y:S01]  /*39f0*/  FSEL R23, R19, R17, P0 ;  /* 0x0000001113177208 */ /* 0x000fe20000000000 */
[----:B------:R-:W-:Y:S06]  /*3a00*/  BRA.U UP0, `(.L_x_1545) ;  /* 0xfffffff5009c7547 */ /* 0x000fec000b83ffff */
[----:B------:R-:W-:-:S07]  /*3a10*/  VIADD R9, R31, 0x1 ;  /* 0x000000011f097836 */ /* 0x000fce0000000000 */
.L_x_1544:
[----:B------:R-:W-:-:S09]  /*3a20*/  ULOP3.LUT UP0, URZ, UR23, 0xf, URZ, 0xc0, !UPT ;  /* 0x0000000f17ff7892 */ /* 0x000fd2000f80c0ff */
[----:B------:R-:W-:Y:S05]  /*3a30*/  BRA.U !UP0, `(.L_x_1543) ;  /* 0x0000000908547547 */ /* 0x000fea000b800000 */
[----:B------:R-:W-:Y:S02]  /*3a40*/  UIADD3 UR9, UPT, UPT, UR10, -0x1, URZ ;  /* 0xffffffff0a097890 */ /* 0x000fe4000fffe0ff */
[----:B------:R-:W-:Y:S02]  /*3a50*/  ULOP3.LUT UP1, URZ, UR10, 0x7, URZ, 0xc0, !UPT ;  /* 0x000000070aff7892 */ /* 0x000fe4000f82c0ff */
[----:B------:R-:W-:-:S09]  /*3a60*/  UISETP.GE.U32.AND UP0, UPT, UR9, 0x7, UPT ;  /* 0x000000070900788c */ /* 0x000fd2000bf06070 */
[----:B------:R-:W-:Y:S05]  /*3a70*/  BRA.U !UP0, `(.L_x_1546) ;  /* 0x0000000508247547 */ /* 0x000fea000b800000 */
[----:B------:R-:W-:Y:S01]  /*3a80*/  MOV R11, 0x8 ;  /* 0x00000008000b7802 */ /* 0x000fe20000000f00 */
[----:B------:R-:W-:-:S04]  /*3a90*/  IMAD R12, R9, UR27, R6 ;  /* 0x0000001b090c7c24 */ /* 0x000fc8000f8e0206 */
[C---:B------:R-:W-:Y:S01]  /*3aa0*/  IMAD.WIDE.U32 R10, R12.reuse, R11, UR20 ;  /* 0x000000140c0a7e25 */ /* 0x040fe2000f8e000b */
[----:B------:R-:W-:-:S03]  /*3ab0*/  IADD3 R14, PT, PT, R12, UR27, RZ ;  /* 0x0000001b0c0e7c10 */ /* 0x000fc6000fffe0ff */
[----:B------:R-:W-:Y:S02]  /*3ac0*/  IMAD.MOV.U32 R13, RZ, RZ, 0x8 ;  /* 0x00000008ff0d7424 */ /* 0x000fe400078e00ff */
[----:B------:R-:W2:Y:S02]  /*3ad0*/  LDG.E.64 R10, desc[UR12][R10.64] ;  /* 0x0000000c0a0a7981 */ /* 0x000ea4000c1e1b00 */
[C---:B------:R-:W-:Y:S01]  /*3ae0*/  IMAD.WIDE.U32 R12, R14.reuse, R13, UR20 ;  /* 0x000000140e0c7e25 */ /* 0x040fe2000f8e000d */
[----:B------:R-:W-:-:S03]  /*3af0*/  IADD3 R16, PT, PT, R14, UR27, RZ ;  /* 0x0000001b0e107c10 */ /* 0x000fc6000fffe0ff */
[----:B------:R-:W-:Y:S02]  /*3b00*/  IMAD.MOV.U32 R15, RZ, RZ, 0x8 ;  /* 0x00000008ff0f7424 */ /* 0x000fe400078e00ff */
[----:B------:R-:W3:Y:S02]  /*3b10*/  LDG.E.64 R12, desc[UR12][R12.64] ;  /* 0x0000000c0c0c7981 */ /* 0x000ee4000c1e1b00 */
[C---:B------:R-:W-:Y:S01]  /*3b20*/  IMAD.WIDE.U32 R14, R16.reuse, R15, UR20 ;  /* 0x00000014100e7e25 */ /* 0x040fe2000f8e000f */
[----:B------:R-:W-:-:S03]  /*3b30*/  IADD3 R18, PT, PT, R16, UR27, RZ ;  /* 0x0000001b10127c10 */ /* 0x000fc6000fffe0ff */
[----:B------:R-:W-:Y:S02]  /*3b40*/  IMAD.MOV.U32 R17, RZ, RZ, 0x8 ;  /* 0x00000008ff117424 */ /* 0x000fe400078e00ff */
[----:B------:R-:W4:Y:S02]  /*3b50*/  LDG.E.64 R14, desc[UR12][R14.64] ;  /* 0x0000000c0e0e7981 */ /* 0x000f24000c1e1b00 */
[C---:B------:R-:W-:Y:S01]  /*3b60*/  IMAD.WIDE.U32 R16, R18.reuse, R17, UR20 ;  /* 0x0000001412107e25 */ /* 0x040fe2000f8e0011 */
[----:B------:R-:W-:-:S03]  /*3b70*/  IADD3 R20, PT, PT, R18, UR27, RZ ;  /* 0x0000001b12147c10 */ /* 0x000fc6000fffe0ff */
[----:B------:R-:W-:Y:S02]  /*3b80*/  IMAD.MOV.U32 R19, RZ, RZ, 0x8 ;  /* 0x00000008ff137424 */ /* 0x000fe400078e00ff */
[----:B------:R-:W5:Y:S02]  /*3b90*/  LDG.E.64 R16, desc[UR12][R16.64] ;  /* 0x0000000c10107981 */ /* 0x000f64000c1e1b00 */
        /* <DEDUP_REMOVED lines=9> */
[----:B------:R-:W-:-:S05]  /*3c30*/  IADD3 R26, PT, PT, R26, UR27, RZ ;  /* 0x0000001b1a1a7c10 */ /* 0x000fca000fffe0ff */
[----:B------:R-:W5:Y:S01]  /*3c40*/  LDG.E.64 R24, desc[UR12][R24.64] ;  /* 0x0000000c18187981 */ /* 0x000f62000c1e1b00 */
[----:B------:R-:W-:-:S04]  /*3c50*/  IMAD.MOV.U32 R27, RZ, RZ, 0x8 ;  /* 0x00000008ff1b7424 */ /* 0x000fc800078e00ff */
[----:B------:R-:W-:-:S06]  /*3c60*/  IMAD.WIDE.U32 R26, R26, R27, UR20 ;  /* 0x000000141a1a7e25 */ /* 0x000fcc000f8e001b */
[----:B------:R-:W5:Y:S01]  /*3c70*/  LDG.E.64 R26, desc[UR12][R26.64] ;  /* 0x0000000c1a1a7981 */ /* 0x000f62000c1e1b00 */
[----:B--2---:R-:W-:Y:S02]  /*3c80*/  DADD R28, -RZ, |R10| ;  /* 0x00000000ff1c7229 */ /* 0x004fe4000000050a */
[----:B------:R-:W-:-:S06]  /*3c90*/  DSETP.GT.AND P3, PT, |R10|, R22, PT ;  /* 0x000000160a00722a */ /* 0x000fcc0003f64200 */
[----:B------:R-:W-:Y:S02]  /*3ca0*/  SEL R0, R9, R0, P3 ;  /* 0x0000000009007207 */ /* 0x000fe40001800000 */
[----:B------:R-:W-:Y:S02]  /*3cb0*/  FSEL R10, R28, R22, P3 ;  /* 0x000000161c0a7208 */ /* 0x000fe40001800000 */
[----:B------:R-:W-:Y:S01]  /*3cc0*/  FSEL R11, R29, R23, P3 ;  /* 0x000000171d0b7208 */ /* 0x000fe20001800000 */
[----:B---3--:R-:W-:-:S05]  /*3cd0*/  DADD R22, -RZ, |R12| ;  /* 0x00000000ff167229 */ /* 0x008fca000000050c */
[----:B------:R-:W-:Y:S02]  /*3ce0*/  DSETP.GT.AND P4, PT, |R12|, R10, PT ;  /* 0x0000000a0c00722a */ /* 0x000fe40003f84200 */
[----:B----4-:R-:W-:-:S04]  /*3cf0*/  DADD R12, -RZ, |R14| ;  /* 0x00000000ff0c7229 */ /* 0x010fc8000000050e */
[----:B------:R-:W-:Y:S02]  /*3d00*/  FSEL R10, R22, R10, P4 ;  /* 0x0000000a160a7208 */ /* 0x000fe40002000000 */
[----:B------:R-:W-:-:S06]  /*3d10*/  FSEL R11, R23, R11, P4 ;  /* 0x0000000b170b7208 */ /* 0x000fcc0002000000 */
[----:B------:R-:W-:Y:S01]  /*3d20*/  DSETP.GT.AND P5, PT, |R14|, R10, PT ;  /* 0x0000000a0e00722a */ /* 0x000fe20003fa4200 */
[----:B------:R-:W-:-:S05]  /*3d30*/  @P4 VIADD R0, R9, 0x1 ;  /* 0x0000000109004836 */ /* 0x000fca0000000000 */
[----:B------:R-:W-:Y:S02]  /*3d40*/  FSEL R10, R12, R10, P5 ;  /* 0x0000000a0c0a7208 */ /* 0x000fe40002800000 */
[----:B------:R-:W-:Y:S01]  /*3d50*/  FSEL R11, R13, R11, P5 ;  /* 0x0000000b0d0b7208 */ /* 0x000fe20002800000 */
[----:B-----5:R-:W-:-:S05]  /*3d60*/  DADD R12, -RZ, |R16| ;  /* 0x00000000ff0c7229 */ /* 0x020fca0000000510 */
[----:B------:R-:W-:Y:S01]  /*3d70*/  DSETP.GT.AND P6, PT, |R16|, R10, PT ;  /* 0x0000000a1000722a */ /* 0x000fe20003fc4200 */
[----:B------:R-:W-:-:S05]  /*3d80*/  @P5 IADD3 R0, PT, PT, R9, 0x2, RZ ;  /* 0x0000000209005810 */ /* 0x000fca0007ffe0ff */
[----:B------:R-:W-:Y:S02]  /*3d90*/  FSEL R10, R12, R10, P6 ;  /* 0x0000000a0c0a7208 */ /* 0x000fe40003000000 */
[----:B------:R-:W-:Y:S01]  /*3da0*/  FSEL R11, R13, R11, P6 ;  /* 0x0000000b0d0b7208 */ /* 0x000fe20003000000 */
[----:B------:R-:W-:-:S05]  /*3db0*/  DADD R12, -RZ, |R18| ;  /* 0x00000000ff0c7229 */ /* 0x000fca0000000512 */
[----:B------:R-:W-:Y:S01]  /*3dc0*/  DSETP.GT.AND P2, PT, |R18|, R10, PT ;  /* 0x0000000a1200722a */ /* 0x000fe20003f44200 */
[----:B------:R-:W-:-:S05]  /*3dd0*/  @P6 VIADD R0, R9, 0x3 ;  /* 0x0000000309006836 */ /* 0x000fca0000000000 */
[----:B------:R-:W-:Y:S02]  /*3de0*/  FSEL R10, R12, R10, P2 ;  /* 0x0000000a0c0a7208 */ /* 0x000fe40001000000 */
[----:B------:R-:W-:Y:S01]  /*3df0*/  FSEL R11, R13, R11, P2 ;  /* 0x0000000b0d0b7208 */ /* 0x000fe20001000000 */
[----:B------:R-:W-:-:S05]  /*3e00*/  DADD R12, -RZ, |R20| ;  /* 0x00000000ff0c7229 */ /* 0x000fca0000000514 */
        /* <DEDUP_REMOVED lines=8> */
[----:B------:R-:W-:-:S06]  /*3e90*/  FSEL R11, R13, R11, P0 ;  /* 0x0000000b0d0b7208 */ /* 0x000fcc0000000000 */
[----:B------:R-:W-:Y:S01]  /*3ea0*/  DSETP.GT.AND P3, PT, |R26|, R10, PT ;  /* 0x0000000a1a00722a */ /* 0x000fe20003f64200 */
[----:B------:R-:W-:Y:S01]  /*3eb0*/  @P0 IADD3 R0, PT, PT, R9, 0x6, RZ ;  /* 0x0000000609000810 */ /* 0x000fe20007ffe0ff */
[----:B------:R-:W-:-:S10]  /*3ec0*/  DADD R26, -RZ, |R26| ;  /* 0x00000000ff1a7229 */ /* 0x000fd4000000051a */
[----:B------:R-:W-:Y:S02]  /*3ed0*/  FSEL R22, R26, R10, P3 ;  /* 0x0000000a1a167208 */ /* 0x000fe40001800000 */
[----:B------:R-:W-:Y:S01]  /*3ee0*/  @P3 VIADD R0, R9, 0x7 ;  /* 0x0000000709003836 */ /* 0x000fe20000000000 */
[----:B------:R-:W-:Y:S02]  /*3ef0*/  FSEL R23, R27, R11, P3 ;  /* 0x0000000b1b177208 */ /* 0x000fe40001800000 */
[----:B------:R-:W-:-:S07]  /*3f00*/  IADD3 R9, PT, PT, R9, 0x8, RZ ;  /* 0x0000000809097810 */ /* 0x000fce0007ffe0ff */
.L_x_1546:
[----:B------:R-:W-:Y:S05]  /*3f10*/  BRA.U !UP1, `(.L_x_1543) ;  /* 0x00000005091c7547 */ /* 0x000fea000b800000 */
[----:B------:R-:W-:Y:S02]  /*3f20*/  ISETP.GE.U32.AND P0, PT, R2, 0x3, PT ;  /* 0x000000030200780c */ /* 0x000fe40003f06070 */
[----:B------:R-:W-:-:S04]  /*3f30*/  LOP3.LUT R20, R4, 0x3, RZ, 0xc0, !PT ;  /* 0x0000000304147812 */ /* 0x000fc800078ec0ff */
[----:B------:R-:W-:-:S07]  /*3f40*/  ISETP.NE.AND P1, PT, R20, RZ, PT ;  /* 0x000000ff1400720c */ /* 0x000fce0003f25270 */
[----:B------:R-:W-:Y:S06]  /*3f50*/  @!P0 BRA `(.L_x_1547) ;  /* 0x0000000000948947 */ /* 0x000fec0003800000 */
[----:B------:R-:W-:Y:S02]  /*3f60*/  IMAD.MOV.U32 R17, RZ, RZ, 0x8 ;  /* 0x00000008ff117424 */ /* 0x000fe400078e00ff */
[----:B------:R-:W-:-:S04]  /*3f70*/  IMAD R10, R9, UR27, R6 ;  /* 0x0000001b090a7c24 */ /* 0x000fc8000f8e0206 */
[----:B------:R-:W-:Y:S01]  /*3f80*/  IMAD.WIDE.U32 R16, R10, R17, UR20 ;  /* 0x000000140a107e25 */ /* 0x000fe2000f8e0011 */
[----:B------:R-:W-:-:S03]  /*3f90*/  MOV R11, 0x8 ;  /* 0x00000008000b7802 */ /* 0x000fc60000000f00 */
[----:B------:R-:W-:Y:S02]  /*3fa0*/  VIADD R12, R10, UR27 ;  /* 0x0000001b0a0c7c36 */ /* 0x000fe40008000000 */
[----:B------:R-:W2:Y:S02]  /*3fb0*/  LDG.E.64 R16, desc[UR12][R16.64] ;  /* 0x0000000c10107981 */ /* 0x000ea4000c1e1b00 */
[----:B------:R-:W-:-:S04]  /*3fc0*/  IMAD.WIDE.U32 R10, R12, R11, UR20 ;  /* 0x000000140c0a7e25 */ /* 0x000fc8000f8e000b */
[----:B------:R-:W-:Y:S02]  /*3fd0*/  HFMA2 R15, -RZ, RZ, 0, 4.76837158203125e-07 ;  /* 0x00000008ff0f7431 */ /* 0x000fe400000001ff */
[----:B------:R-:W-:Y:S01]  /*3fe0*/  VIADD R12, R12, UR27 ;  /* 0x0000001b0c0c7c36 */ /* 0x000fe20008000000 */
[----:B------:R-:W3:Y:S03]  /*3ff0*/  LDG.E.64 R10, desc[UR12][R10.64] ;  /* 0x0000000c0a0a7981 */ /* 0x000ee6000c1e1b00 */
[----:B------:R-:W-:Y:S01]  /*4000*/  IMAD.WIDE.U32 R14, R12, R15, UR20 ;  /* 0x000000140c0e7e25 */ /* 0x000fe2000f8e000f */
[----:B------:R-:W-:-:S05]  /*4010*/  MOV R13, 0x8 ;  /* 0x00000008000d7802 */ /* 0x000fca0000000f00 */
[----:B------:R-:W4:Y:S01]  /*4020*/  LDG.E.64 R14, desc[UR12][R14.64] ;  /* 0x0000000c0e0e7981 */ /* 0x000f22000c1e1b00 */
[----:B------:R-:W-:-:S04]  /*4030*/  VIADD R12, R12, UR27 ;  /* 0x0000001b0c0c7c36 */ /* 0x000fc80008000000 */
        /* <DEDUP_REMOVED lines=8> */
[----:B------:R-:W-:-:S06]  /*40c0*/  DSETP.GT.AND P2, PT, |R10|, R16, PT ;  /* 0x000000100a00722a */ /* 0x000fcc0003f44200 */
[----:B------:R-:W-:Y:S02]  /*40d0*/  FSEL R10, R18, R16, P2 ;  /* 0x00000010120a7208 */ /* 0x000fe40001000000 */
[----:B------:R-:W-:Y:S01]  /*40e0*/  FSEL R11, R19, R17, P2 ;  /* 0x00000011130b7208 */ /* 0x000fe20001000000 */
[----:B----4-:R-:W-:-:S05]  /*40f0*/  DADD R16, -RZ, |R14| ;  /* 0x00000000ff107229 */ /* 0x010fca000000050e */
[----:B------:R-:W-:Y:S01]  /*4100*/  DSETP.GT.AND P3, PT, |R14|, R10, PT ;  /* 0x0000000a0e00722a */ /* 0x000fe20003f64200 */
[----:B------:R-:W-:-:S05]  /*4110*/  @P2 IADD3 R0, PT, PT, R9, 0x1, RZ ;  /* 0x0000000109002810 */ /* 0x000fca0007ffe0ff */
[----:B------:R-:W-:Y:S02]  /*4120*/  FSEL R10, R16, R10, P3 ;  /* 0x0000000a100a7208 */ /* 0x000fe40001800000 */
[----:B------:R-:W-:-:S06]  /*4130*/  FSEL R11, R17, R11, P3 ;  /* 0x0000000b110b7208 */ /* 0x000fcc0001800000 */
[----:B-----5:R-:W-:Y:S01]  /*4140*/  DSETP.GT.AND P4, PT, |R12|, R10, PT ;  /* 0x0000000a0c00722a */ /* 0x020fe20003f84200 */
[----:B------:R-:W-:Y:S01]  /*4150*/  @P3 VIADD R0, R9, 0x2 ;  /* 0x0000000209003836 */ /* 0x000fe20000000000 */
[----:B------:R-:W-:-:S10]  /*4160*/  DADD R12, -RZ, |R12| ;  /* 0x00000000ff0c7229 */ /* 0x000fd4000000050c */
[----:B------:R-:W-:Y:S02]  /*4170*/  FSEL R22, R12, R10, P4 ;  /* 0x0000000a0c167208 */ /* 0x000fe40002000000 */
[C---:B------:R-:W-:Y:S01]  /*4180*/  @P4 IADD3 R0, PT, PT, R9.reuse, 0x3, RZ ;  /* 0x0000000309004810 */ /* 0x040fe20007ffe0ff */
[----:B------:R-:W-:Y:S01]  /*4190*/  VIADD R9, R9, 0x4 ;  /* 0x0000000409097836 */ /* 0x000fe20000000000 */
[----:B------:R-:W-:-:S07]  /*41a0*/  FSEL R23, R13, R11, P4 ;  /* 0x0000000b0d177208 */ /* 0x000fce0002000000 */
.L_x_1547:
[----:B------:R-:W-:Y:S05]  /*41b0*/  @!P1 BRA `(.L_x_1543) ;  /* 0x0000000000749947 */ /* 0x000fea0003800000 */
[----:B------:R-:W-:Y:S01]  /*41c0*/  MOV R13, 0x8 ;  /* 0x00000008000d7802 */ /* 0x000fe20000000f00 */
[----:B------:R-:W-:-:S04]  /*41d0*/  IMAD R14, R9, UR27, R6 ;  /* 0x0000001b090e7c24 */ /* 0x000fc8000f8e0206 */
[----:B------:R-:W-:-:S06]  /*41e0*/  IMAD.WIDE.U32 R12, R14, R13, UR20 ;  /* 0x000000140e0c7e25 */ /* 0x000fcc000f8e000d */
[----:B------:R-:W2:Y:S01]  /*41f0*/  LDG.E.64 R12, desc[UR12][R12.64] ;  /* 0x0000000c0c0c7981 */ /* 0x000ea2000c1e1b00 */
[----:B------:R-:W-:Y:S01]  /*4200*/  ISETP.NE.AND P1, PT, R20, 0x1, PT ;  /* 0x000000011400780c */ /* 0x000fe20003f25270 */
[----:B--2---:R-:W-:Y:S02]  /*4210*/  DADD R10, -RZ, |R12| ;  /* 0x00000000ff0a7229 */ /* 0x004fe4000000050c */
[----:B------:R-:W-:-:S06]  /*4220*/  DSETP.GT.AND P0, PT, |R12|, R22, PT ;  /* 0x000000160c00722a */ /* 0x000fcc0003f04200 */
[----:B------:R-:W-:Y:S02]  /*4230*/  SEL R0, R9, R0, P0 ;  /* 0x0000000009007207 */ /* 0x000fe40000000000 */
[----:B------:R-:W-:Y:S02]  /*4240*/  FSEL R10, R10, R22, P0 ;  /* 0x000000160a0a7208 */ /* 0x000fe40000000000 */
[----:B------:R-:W-:Y:S01]  /*4250*/  FSEL R11, R11, R23, P0 ;  /* 0x000000170b0b7208 */ /* 0x000fe20000000000 */
[----:B------:R-:W-:Y:S06]  /*4260*/  @!P1 BRA `(.L_x_1543) ;  /* 0x0000000000489947 */ /* 0x000fec0003800000 */
[----:B------:R-:W-:Y:S01]  /*4270*/  MOV R13, 0x8 ;  /* 0x00000008000d7802 */ /* 0x000fe20000000f00 */
[----:B------:R-:W-:Y:S01]  /*4280*/  VIADD R14, R14, UR27 ;  /* 0x0000001b0e0e7c36 */ /* 0x000fe20008000000 */
[----:B------:R-:W-:-:S03]  /*4290*/  ISETP.NE.AND P2, PT, R20, 0x2, PT ;  /* 0x000000021400780c */ /* 0x000fc60003f45270 */
[----:B------:R-:W-:-:S06]  /*42a0*/  IMAD.WIDE.U32 R12, R14, R13, UR20 ;  /* 0x000000140e0c7e25 */ /* 0x000fcc000f8e000d */
[----:B------:R-:W2:Y:S01]  /*42b0*/  LDG.E.64 R12, desc[UR12][R12.64] ;  /* 0x0000000c0c0c7981 */ /* 0x000ea2000c1e1b00 */
[----:B------:R-:W-:-:S03]  /*42c0*/  IMAD.MOV.U32 R15, RZ, RZ, 0x8 ;  /* 0x00000008ff0f7424 */ /* 0x000fc600078e00ff */
[----:B------:R-:W-:-:S05]  /*42d0*/  @P2 IADD3 R14, PT, PT, R14, UR27, RZ ;  /* 0x0000001b0e0e2c10 */ /* 0x000fca000fffe0ff */
[----:B------:R-:W-:-:S06]  /*42e0*/  @P2 IMAD.WIDE.U32 R14, R14, R15, UR20 ;  /* 0x000000140e0e2e25 */ /* 0x000fcc000f8e000f */
[----:B------:R-:W3:Y:S01]  /*42f0*/  @P2 LDG.E.64 R14, desc[UR12][R14.64] ;  /* 0x0000000c0e0e2981 */ /* 0x000ee2000c1e1b00 */
[----:B------:R-:W-:Y:S01]  /*4300*/  PLOP3.LUT P3, PT, PT, PT, PT, 0x8, 0x80 ;  /* 0x000000000080781c */ /* 0x000fe20003f6e170 */
[----:B--2---:R-:W-:Y:S02]  /*4310*/  DADD R16, -RZ, |R12| ;  /* 0x00000000ff107229 */ /* 0x004fe4000000050c */
[----:B------:R-:W-:-:S08]  /*4320*/  DSETP.GT.AND P0, PT, |R12|, R10, PT ;  /* 0x0000000a0c00722a */ /* 0x000fd00003f04200 */
[----:B------:R-:W-:Y:S02]  /*4330*/  FSEL R10, R16, R10, P0 ;  /* 0x0000000a100a7208 */ /* 0x000fe40000000000 */
[----:B------:R-:W-:-:S04]  /*4340*/  FSEL R11, R17, R11, P0 ;  /* 0x0000000b110b7208 */ /* 0x000fc80000000000 */
[----:B------:R-:W-:Y:S02]  /*4350*/  @P0 VIADD R0, R9, 0x1 ;  /* 0x0000000109000836 */ /* 0x000fe40000000000 */
[----:B---3--:R-:W-:-:S06]  /*4360*/  @P2 DSETP.GT.AND P1, PT, |R14|, R10, PT ;  /* 0x0000000a0e00222a */ /* 0x008fcc0003f24200 */
[----:B------:R-:W-:-:S13]  /*4370*/  @P2 PLOP3.LUT P3, PT, P1, PT, PT, 0x80, 0x8 ;  /* 0x000000000008281c */ /* 0x000fda0000f6f070 */
[----:B------:R-:W-:-:S07]  /*4380*/  @P3 IADD3 R0, PT, PT, R9, 0x2, RZ ;  /* 0x0000000209003810 */ /* 0x000fce0007ffe0ff */
.L_x_1543:
[----:B------:R-:W0:Y:S01]  /*4390*/  LDC.64 R12, c[0x0][0x388] ;  /* 0x0000e200ff0c7b82 */ /* 0x000e220000000a00 */
[----:B------:R-:W-:Y:S01]  /*43a0*/  IMAD.MOV.U32 R10, RZ, RZ, R0 ;  /* 0x000000ffff0a7224 */ /* 0x000fe200078e0000 */
[----:B------:R-:W-:Y:S02]  /*43b0*/  MOV R11, RZ ;  /* 0x000000ff000b7202 */ /* 0x000fe40000000f00 */
[----:B------:R-:W-:Y:S01]  /*43c0*/  ISETP.NE.AND P0, PT, R0, R6, PT ;  /* 0x000000060000720c */ /* 0x000fe20003f05270 */
[----:B0-----:R-:W-:-:S05]  /*43d0*/  IMAD.WIDE.U32 R12, R6, 0x8, R12 ;  /* 0x00000008060c7825 */ /* 0x001fca00078e000c */
[----:B------:R0:W-:Y:S07]  /*43e0*/  STG.E.64 desc[UR12][R12.64], R10 ;  /* 0x0000000a0c007986 */ /* 0x0001ee000c101b0c */
[----:B------:R-:W-:Y:S05]  /*43f0*/  @!P0 BRA `(.L_x_1548) ;  /* 0x0000001400448947 */ /* 0x000fea0003800000 */
[----:B------:R-:W-:Y:S01]  /*4400*/  UISETP.GE.U32.AND UP0, UPT, UR14, 0xf, UPT ;  /* 0x0000000f0e00788c */ /* 0x000fe2000bf06070 */
[----:B------:R-:W-:-:S08]  /*4410*/  IMAD.MOV.U32 R9, RZ, RZ, RZ ;  /* 0x000000ffff097224 */ /* 0x000fd000078e00ff */
[----:B------:R-:W-:Y:S05]  /*4420*/  BRA.U !UP0, `(.L_x_1549) ;  /* 0x0000000908947547 */ /* 0x000fea000b800000 */
[----:B------:R-:W-:-:S07]  /*4430*/  MOV R9, RZ ;  /* 0x000000ff00097202 */ /* 0x000fce0000000f00 */
.L_x_1550:
[----:B-1----:R-:W-:Y:S02]  /*4440*/  HFMA2 R24, -RZ, RZ, 0, 4.76837158203125e-07 ;  /* 0x00000008ff187431 */ /* 0x002fe400000001ff */
[--C-:B0-----:R-:W-:Y:S02]  /*4450*/  IMAD R11, R0, UR27, R9.reuse ;  /* 0x0000001b000b7c24 */ /* 0x101fe4000f8e0209 */
[----:B------:R-:W-:Y:S02]  /*4460*/  IMAD.MOV.U32 R21, RZ, RZ, 0x8 ;  /* 0x00000008ff157424 */ /* 0x000fe400078e00ff */
[----:B------:R-:W-:-:S04]  /*4470*/  IMAD R10, R6, UR27, R9 ;  /* 0x0000001b060a7c24 */ /* 0x000fc8000f8e0209 */
[----:B------:R-:W-:-:S04]  /*4480*/  IMAD.WIDE.U32 R20, R10, R21, UR20 ;  /* 0x000000140a147e25 */ /* 0x000fc8000f8e0015 */
[C---:B------:R-:W-:Y:S01]  /*4490*/  IMAD.WIDE.U32 R24, R11.reuse, R24, UR20 ;  /* 0x000000140b187e25 */ /* 0x040fe2000f8e0018 */
[----:B------:R-:W2:Y:S04]  /*44a0*/  LDG.E.64 R22, desc[UR12][R20.64] ;  /* 0x0000000c14167981 */ /* 0x000ea8000c1e1b00 */
[----:B------:R-:W3:Y:S01]  /*44b0*/  LDG.E.64 R26, desc[UR12][R24.64] ;  /* 0x0000000c181a7981 */ /* 0x000ee2000c1e1b00 */
[----:B------:R-:W-:Y:S01]  /*44c0*/  MOV R13, 0x8 ;  /* 0x00000008000d7802 */ /* 0x000fe20000000f00 */
[----:B------:R-:W-:Y:S01]  /*44d0*/  VIADD R12, R11, 0x1 ;  /* 0x000000010b0c7836 */ /* 0x000fe20000000000 */
[----:B------:R-:W-:Y:S01]  /*44e0*/  IADD3 R14, PT, PT, R10, 0x1, RZ ;  /* 0x000000010a0e7810 */ /* 0x000fe20007ffe0ff */
[----:B------:R-:W-:Y:S02]  /*44f0*/  IMAD.MOV.U32 R15, RZ, RZ, 0x8 ;  /* 0x00000008ff0f7424 */ /* 0x000fe400078e00ff */
[----:B------:R-:W-:-:S04]  /*4500*/  IMAD.WIDE.U32 R12, R12, R13, UR20 ;  /* 0x000000140c0c7e25 */ /* 0x000fc8000f8e000d */
[----:B------:R-:W-:-:S04]  /*4510*/  IMAD.WIDE.U32 R14, R14, R15, UR20 ;  /* 0x000000140e0e7e25 */ /* 0x000fc8000f8e000f */
[----:B------:R-:W-:Y:S01]  /*4520*/  HFMA2 R17, -RZ, RZ, 0, 4.76837158203125e-07 ;  /* 0x00000008ff117431 */ /* 0x000fe200000001ff */
[----:B---3--:R0:W-:Y:S04]  /*4530*/  STG.E.64 desc[UR12][R20.64], R26 ;  /* 0x0000001a14007986 */ /* 0x0081e8000c101b0c */
[----:B--2---:R1:W-:Y:S04]  /*4540*/  STG.E.64 desc[UR12][R24.64], R22 ;  /* 0x0000001618007986 */ /* 0x0043e8000c101b0c */
[----:B------:R-:W2:Y:S04]  /*4550*/  LDG.E.64 R30, desc[UR12][R12.64] ;  /* 0x0000000c0c1e7981 */ /* 0x000ea8000c1e1b00 */
[----:B------:R-:W3:Y:S01]  /*4560*/  LDG.E.64 R28, desc[UR12][R14.64] ;  /* 0x0000000c0e1c7981 */ /* 0x000ee2000c1e1b00 */
[----:B------:R-:W-:Y:S01]  /*4570*/  VIADD R16, R11, 0x2 ;  /* 0x000000020b107836 */ /* 0x000fe20000000000 */
[----:B------:R-:W-:Y:S01]  /*4580*/  IADD3 R18, PT, PT, R10, 0x2, RZ ;  /* 0x000000020a127810 */ /* 0x000fe20007ffe0ff */
[----:B------:R-:W-:-:S02]  /*4590*/  IMAD.MOV.U32 R19, RZ, RZ, 0x8 ;  /* 0x00000008ff137424 */ /* 0x000fc400078e00ff */
[----:B------:R-:W-:-:S04]  /*45a0*/  IMAD.WIDE.U32 R16, R16, R17, UR20 ;  /* 0x0000001410107e25 */ /* 0x000fc8000f8e0011 */
[----:B------:R-:W-:Y:S01]  /*45b0*/  IMAD.WIDE.U32 R18, R18, R19, UR20 ;  /* 0x0000001412127e25 */ /* 0x000fe2000f8e0013 */
[----:B--2---:R2:W-:Y:S04]  /*45c0*/  STG.E.64 desc[UR12][R14.64], R30 ;  /* 0x0000001e0e007986 */ /* 0x0045e8000c101b0c */
[----:B---3--:R3:W-:Y:S04]  /*45d0*/  STG.E.64 desc[UR12][R12.64], R28 ;  /* 0x0000001c0c007986 */ /* 0x0087e8000c101b0c */
[----:B0-----:R-:W4:Y:S04]  /*45e0*/  LDG.E.64 R26, desc[UR12][R16.64] ;  /* 0x0000000c101a7981 */ /* 0x001f28000c1e1b00 */
[----:B-1----:R-:W5:Y:S01]  /*45f0*/  LDG.E.64 R24, desc[UR12][R18.64] ;  /* 0x0000000c12187981 */ /* 0x002f62000c1e1b00 */
[----:B------:R-:W-:Y:S01]  /*4600*/  MOV R21, 0x8 ;  /* 0x0000000800157802 */ /* 0x000fe20000000f00 */
[----:B------:R-:W-:Y:S01]  /*4610*/  VIADD R20, R11, 0x3 ;  /* 0x000000030b147836 */ /* 0x000fe20000000000 */
[----:B------:R-:W-:Y:S01]  /*4620*/  IADD3 R22, PT, PT, R10, 0x3, RZ ;  /* 0x000000030a167810 */ /* 0x000fe20007ffe0ff */
[----:B------:R-:W-:-:S02]  /*4630*/  IMAD.MOV.U32 R23, RZ, RZ, 0x8 ;  /* 0x00000008ff177424 */ /* 0x000fc400078e00ff */
[----:B------:R-:W-:-:S04]  /*4640*/  IMAD.WIDE.U32 R20, R20, R21, UR20 ;  /* 0x0000001414147e25 */ /* 0x000fc8000f8e0015 */
[----:B------:R-:W-:Y:S01]  /*4650*/  IMAD.WIDE.U32 R22, R22, R23, UR20 ;  /* 0x0000001416167e25 */ /* 0x000fe2000f8e0017 */
[----:B----4-:R0:W-:Y:S04]  /*4660*/  STG.E.64 desc[UR12][R18.64], R26 ;  /* 0x0000001a12007986 */ /* 0x0101e8000c101b0c */
[----:B-----5:R1:W-:Y:S04]  /*4670*/  STG.E.64 desc[UR12][R16.64], R24 ;  /* 0x0000001810007986 */ /* 0x0203e8000c101b0c */
[----:B--2---:R-:W2:Y:S04]  /*4680*/  LDG.E.64 R30, desc[UR12][R20.64] ;  /* 0x0000000c141e7981 */ /* 0x004ea8000c1e1b00 */
[----:B---3--:R-:W3:Y:S01]  /*4690*/  LDG.E.64 R28, desc[UR12][R22.64] ;  /* 0x0000000c161c7981 */ /* 0x008ee2000c1e1b00 */
[----:B------:R-:W-:-:S02]  /*46a0*/  HFMA2 R13, -RZ, RZ, 0, 4.76837158203125e-07 ;  /* 0x00000008ff0d7431 */ /* 0x000fc400000001ff */
[----:B------:R-:W-:Y:S01]  /*46b0*/  VIADD R12, R11, 0x4 ;  /* 0x000000040b0c7836 */ /* 0x000fe20000000000 */
[----:B------:R-:W-:Y:S01]  /*46c0*/  IADD3 R14, PT, PT, R10, 0x4, RZ ;  /* 0x000000040a0e7810 */ /* 0x000fe20007ffe0ff */
[----:B------:R-:W-:-:S04]  /*46d0*/  IMAD.MOV.U32 R15, RZ, RZ, 0x8 ;  /* 0x00000008ff0f7424 */ /* 0x000fc800078e00ff */
        /* <DEDUP_REMOVED lines=116> */
[----:B------:R-:W-:-:S05]  /*4e20*/  VIADD R9, R9, 0x10 ;  /* 0x0000001009097836 */ /* 0x000fca0000000000 */
[----:B------:R-:W-:Y:S01]  /*4e30*/  ISETP.NE.AND P0, PT, R9, UR17, PT ;  /* 0x0000001109007c0c */ /* 0x000fe2000bf05270 */
[----:B--2---:R1:W-:Y:S04]  /*4e40*/  STG.E.64 desc[UR12][R24.64], R14 ;  /* 0x0000000e18007986 */ /* 0x0043e8000c101b0c */
[----:B---3--:R1:W-:Y:S08]  /*4e50*/  STG.E.64 desc[UR12][R10.64], R12 ;  /* 0x0000000c0a007986 */ /* 0x0083f0000c101b0c */
[----:B------:R-:W-:Y:S05]  /*4e60*/  @P0 BRA `(.L_x_1550) ;  /* 0xfffffff400740947 */ /* 0x000fea000383ffff */
[----:B------:R-:W-:-:S07]  /*4e70*/  MOV R9, UR17 ;  /* 0x0000001100097c02 */ /* 0x000fce0008000f00 */
.L_x_1549:
[----:B------:R-:W-:-:S09]  /*4e80*/  UISETP.NE.AND UP0, UPT, UR15, URZ, UPT ;  /* 0x000000ff0f00728c */ /* 0x000fd2000bf05270 */
[----:B------:R-:W-:Y:S05]  /*4e90*/  BRA.U !UP0, `(.L_x_1551) ;  /* 0x0000000908987547 */ /* 0x000fea000b800000 */
[----:B------:R-:W-:Y:S02]  /*4ea0*/  UIADD3 UR9, UPT, UPT, UR15, -0x1, URZ ;  /* 0xffffffff0f097890 */ /* 0x000fe4000fffe0ff */
[----:B------:R-:W-:Y:S02]  /*4eb0*/  UISETP.NE.AND UP1, UPT, UR16, URZ, UPT ;  /* 0x000000ff1000728c */ /* 0x000fe4000bf25270 */
[----:B------:R-:W-:-:S09]  /*4ec0*/  UISETP.GE.U32.AND UP0, UPT, UR9, 0x7, UPT ;  /* 0x000000070900788c */ /* 0x000fd2000bf06070 */
[----:B------:R-:W-:Y:S05]  /*4ed0*/  BRA.U !UP0, `(.L_x_1552) ;  /* 0x0000000508447547 */ /* 0x000fea000b800000 */
        /* <DEDUP_REMOVED lines=78> */
[----:B------:R-:W-:-:S03]  /*53c0*/  VIADD R9, R9, 0x8 ;  /* 0x0000000809097836 */ /* 0x000fc60000000000 */
[----:B--2---:R4:W-:Y:S04]  /*53d0*/  STG.E.64 desc[UR12][R24.64], R18 ;  /* 0x0000001218007986 */ /* 0x0049e8000c101b0c */
[----:B---3--:R4:W-:Y:S02]  /*53e0*/  STG.E.64 desc[UR12][R10.64], R16 ;  /* 0x000000100a007986 */ /* 0x0089e4000c101b0c */
.L_x_1552:
[----:B------:R-:W-:Y:S05]  /*53f0*/  BRA.U !UP1, `(.L_x_1551) ;  /* 0x0000000509407547 */ /* 0x000fea000b800000 */
[----:B------:R-:W-:Y:S02]  /*5400*/  UIADD3 UR9, UPT, UPT, UR16, -0x1, URZ ;  /* 0xffffffff10097890 */ /* 0x000fe4000fffe0ff */
[----:B------:R-:W-:Y:S02]  /*5410*/  UISETP.NE.AND UP1, UPT, UR8, URZ, UPT ;  /* 0x000000ff0800728c */ /* 0x000fe4000bf25270 */
[----:B------:R-:W-:-:S09]  /*5420*/  UISETP.GE.U32.AND UP0, UPT, UR9, 0x3, UPT ;  /* 0x000000030900788c */ /* 0x000fd2000bf06070 */
[----:B------:R-:W-:Y:S05]  /*5430*/  BRA.U !UP0, `(.L_x_1553) ;  /* 0x0000000108a47547 */ /* 0x000fea000b800000 */
[----:B-1--4-:R-:W-:Y:S02]  /*5440*/  HFMA2 R19, -RZ, RZ, 0, 4.76837158203125e-07 ;  /* 0x00000008ff137431 */ /* 0x012fe400000001ff */
[----:B------:R-:W-:Y:S02]  /*5450*/  IMAD.MOV.U32 R22, RZ, RZ, 0x8 ;  /* 0x00000008ff167424 */ /* 0x000fe400078e00ff */
[--C-:B------:R-:W-:Y:S02]  /*5460*/  IMAD R27, R0, UR27, R9.reuse ;  /* 0x0000001b001b7c24 */ /* 0x100fe4000f8e0209 */
[----:B------:R-:W-:Y:S02]  /*5470*/  IMAD R26, R6, UR27, R9 ;  /* 0x0000001b061a7c24 */ /* 0x000fe4000f8e0209 */
[----:B------:R-:W-:-:S04]  /*5480*/  IMAD.WIDE.U32 R22, R27, R22, UR20 ;  /* 0x000000141b167e25 */ /* 0x000fc8000f8e0016 */
[C---:B------:R-:W-:Y:S01]  /*5490*/  IMAD.WIDE.U32 R18, R26.reuse, R19, UR20 ;  /* 0x000000141a127e25 */ /* 0x040fe2000f8e0013 */
[----:B------:R-:W2:Y:S04]  /*54a0*/  LDG.E.64 R24, desc[UR12][R22.64] ;  /* 0x0000000c16187981 */ /* 0x000ea8000c1e1b00 */
[----:B------:R-:W3:Y:S01]  /*54b0*/  LDG.E.64 R20, desc[UR12][R18.64] ;  /* 0x0000000c12147981 */ /* 0x000ee2000c1e1b00 */
[----:B0-----:R-:W-:Y:S01]  /*54c0*/  IADD3 R10, PT, PT, R27, 0x1, RZ ;  /* 0x000000011b0a7810 */ /* 0x001fe20007ffe0ff */
[----:B------:R-:W-:Y:S01]  /*54d0*/  IMAD.MOV.U32 R11, RZ, RZ, 0x8 ;  /* 0x00000008ff0b7424 */ /* 0x000fe200078e00ff */
[----:B------:R-:W-:Y:S01]  /*54e0*/  MOV R13, 0x8 ;  /* 0x00000008000d7802 */ /* 0x000fe20000000f00 */
[----:B------:R-:W-:Y:S02]  /*54f0*/  VIADD R12, R26, 0x1 ;  /* 0x000000011a0c7836 */ /* 0x000fe40000000000 */
[----:B------:R-:W-:-:S04]  /*5500*/  IMAD.WIDE.U32 R10, R10, R11, UR20 ;  /* 0x000000140a0a7e25 */ /* 0x000fc8000f8e000b */
[----:B------:R-:W-:Y:S01]  /*5510*/  IMAD.WIDE.U32 R12, R12, R13, UR20 ;  /* 0x000000140c0c7e25 */ /* 0x000fe2000f8e000d */
[----:B--2---:R-:W-:Y:S04]  /*5520*/  STG.E.64 desc[UR12][R18.64], R24 ;  /* 0x0000001812007986 */ /* 0x004fe8000c101b0c */
[----:B---3--:R0:W-:Y:S04]  /*5530*/  STG.E.64 desc[UR12][R22.64], R20 ;  /* 0x0000001416007986 */ /* 0x0081e8000c101b0c */
[----:B------:R-:W2:Y:S04]  /*5540*/  LDG.E.64 R30, desc[UR12][R10.64] ;  /* 0x0000000c0a1e7981 */ /* 0x000ea8000c1e1b00 */
[----:B------:R-:W3:Y:S01]  /*5550*/  LDG.E.64 R28, desc[UR12][R12.64] ;  /* 0x0000000c0c1c7981 */ /* 0x000ee2000c1e1b00 */
[----:B------:R-:W-:Y:S01]  /*5560*/  HFMA2 R15, -RZ, RZ, 0, 4.76837158203125e-07 ;  /* 0x00000008ff0f7431 */ /* 0x000fe200000001ff */
[----:B------:R-:W-:Y:S01]  /*5570*/  IADD3 R16, PT, PT, R27, 0x2, RZ ;  /* 0x000000021b107810 */ /* 0x000fe20007ffe0ff */
[----:B------:R-:W-:-:S02]  /*5580*/  IMAD.MOV.U32 R17, RZ, RZ, 0x8 ;  /* 0x00000008ff117424 */ /* 0x000fc400078e00ff */
[----:B------:R-:W-:Y:S02]  /*5590*/  VIADD R14, R26, 0x2 ;  /* 0x000000021a0e7836 */ /* 0x000fe40000000000 */
[----:B------:R-:W-:-:S04]  /*55a0*/  IMAD.WIDE.U32 R16, R16, R17, UR20 ;  /* 0x0000001410107e25 */ /* 0x000fc8000f8e0011 */
[----:B------:R-:W-:Y:S01]  /*55b0*/  IMAD.WIDE.U32 R14, R14, R15, UR20 ;  /* 0x000000140e0e7e25 */ /* 0x000fe2000f8e000f */
[----:B--2---:R1:W-:Y:S04]  /*55c0*/  STG.E.64 desc[UR12][R12.64], R30 ;  /* 0x0000001e0c007986 */ /* 0x0043e8000c101b0c */
[----:B---3--:R2:W-:Y:S04]  /*55d0*/  STG.E.64 desc[UR12][R10.64], R28 ;  /* 0x0000001c0a007986 */ /* 0x0085e8000c101b0c */
[----:B0-----:R-:W3:Y:S04]  /*55e0*/  LDG.E.64 R20, desc[UR12][R16.64] ;  /* 0x0000000c10147981 */ /* 0x001ee8000c1e1b00 */
[----:B------:R-:W4:Y:S01]  /*55f0*/  LDG.E.64 R18, desc[UR12][R14.64] ;  /* 0x0000000c0e127981 */ /* 0x000f22000c1e1b00 */
[----:B------:R-:W-:Y:S01]  /*5600*/  IADD3 R22, PT, PT, R27, 0x3, RZ ;  /* 0x000000031b167810 */ /* 0x000fe20007ffe0ff */
[----:B------:R-:W-:Y:S01]  /*5610*/  IMAD.MOV.U32 R23, RZ, RZ, 0x8 ;  /* 0x00000008ff177424 */ /* 0x000fe200078e00ff */
[----:B------:R-:W-:Y:S01]  /*5620*/  MOV R25, 0x8 ;  /* 0x0000000800197802 */ /* 0x000fe20000000f00 */
[----:B------:R-:W-:-:S02]  /*5630*/  VIADD R24, R26, 0x3 ;  /* 0x000000031a187836 */ /* 0x000fc40000000000 */
[----:B------:R-:W-:-:S04]  /*5640*/  IMAD.WIDE.U32 R22, R22, R23, UR20 ;  /* 0x0000001416167e25 */ /* 0x000fc8000f8e0017 */
[----:B------:R-:W-:Y:S01]  /*5650*/  IMAD.WIDE.U32 R24, R24, R25, UR20 ;  /* 0x0000001418187e25 */ /* 0x000fe2000f8e0019 */
[----:B---3--:R3:W-:Y:S04]  /*5660*/  STG.E.64 desc[UR12][R14.64], R20 ;  /* 0x000000140e007986 */ /* 0x0087e8000c101b0c */
[----:B----4-:R3:W-:Y:S04]  /*5670*/  STG.E.64 desc[UR12][R16.64], R18 ;  /* 0x0000001210007986 */ /* 0x0107e8000c101b0c */
[----:B-1----:R-:W4:Y:S04]  /*5680*/  LDG.E.64 R12, desc[UR12][R22.64] ;  /* 0x0000000c160c7981 */ /* 0x002f28000c1e1b00 */
[----:B--2---:R-:W2:Y:S01]  /*5690*/  LDG.E.64 R10, desc[UR12][R24.64] ;  /* 0x0000000c180a7981 */ /* 0x004ea2000c1e1b00 */
[----:B------:R-:W-:-:S03]  /*56a0*/  IADD3 R9, PT, PT, R9, 0x4, RZ ;  /* 0x0000000409097810 */ /* 0x000fc60007ffe0ff */
[----:B----4-:R3:W-:Y:S04]  /*56b0*/  STG.E.64 desc[UR12][R24.64], R12 ;  /* 0x0000000c18007986 */ /* 0x0107e8000c101b0c */
[----:B--2---:R3:W-:Y:S02]  /*56c0*/  STG.E.64 desc[UR12][R22.64], R10 ;  /* 0x0000000a16007986 */ /* 0x0047e4000c101b0c */
.L_x_1553:
[----:B------:R-:W-:Y:S05]  /*56d0*/  BRA.U !UP1, `(.L_x_1551) ;  /* 0x0000000109887547 */ /* 0x000fea000b800000 */
[----:B01-34-:R-:W-:Y:S02]  /*56e0*/  HFMA2 R10, -RZ, RZ, 0, 4.76837158203125e-07 ;  /* 0x00000008ff0a7431 */ /* 0x01bfe400000001ff */
[--C-:B------:R-:W-:Y:S02]  /*56f0*/  IMAD R0, R0, UR27, R9.reuse ;  /* 0x0000001b00007c24 */ /* 0x100fe4000f8e0209 */
[----:B------:R-:W-:Y:S02]  /*5700*/  IMAD.MOV.U32 R15, RZ, RZ, 0x8 ;  /* 0x00000008ff0f7424 */ /* 0x000fe400078e00ff */
[----:B------:R-:W-:Y:S02]  /*5710*/  IMAD R9, R6, UR27, R9 ;  /* 0x0000001b06097c24 */ /* 0x000fe4000f8e0209 */
[----:B------:R-:W-:-:S04]  /*5720*/  IMAD.WIDE.U32 R14, R0, R15, UR20 ;  /* 0x00000014000e7e25 */ /* 0x000fc8000f8e000f */
[----:B------:R-:W-:Y:S01]  /*5730*/  IMAD.WIDE.U32 R10, R9, R10, UR20 ;  /* 0x00000014090a7e25 */ /* 0x000fe2000f8e000a */
[----:B------:R-:W2:Y:S04]  /*5740*/  LDG.E.64 R16, desc[UR12][R14.64] ;  /* 0x0000000c0e107981 */ /* 0x000ea8000c1e1b00 */
[----:B------:R-:W3:Y:S01]  /*5750*/  LDG.E.64 R12, desc[UR12][R10.64] ;  /* 0x0000000c0a0c7981 */ /* 0x000ee2000c1e1b00 */
[----:B------:R-:W-:-:S03]  /*5760*/  UISETP.NE.AND UP0, UPT, UR8, 0x1, UPT ;  /* 0x000000010800788c */ /* 0x000fc6000bf05270 */
[----:B--2---:R2:W-:Y:S04]  /*5770*/  STG.E.64 desc[UR12][R10.64], R16 ;  /* 0x000000100a007986 */ /* 0x0045e8000c101b0c */
[----:B---3--:R2:W-:Y:S02]  /*5780*/  STG.E.64 desc[UR12][R14.64], R12 ;  /* 0x0000000c0e007986 */ /* 0x0085e4000c101b0c */
[----:B------:R-:W-:Y:S05]  /*5790*/  BRA.U !UP0, `(.L_x_1551) ;  /* 0x0000000108587547 */ /* 0x000fea000b800000 */
[----:B--2---:R-:W-:Y:S01]  /*57a0*/  IADD3 R14, PT, PT, R0, 0x1, RZ ;  /* 0x00000001000e7810 */ /* 0x004fe20007ffe0ff */
[----:B------:R-:W-:Y:S01]  /*57b0*/  IMAD.MOV.U32 R15, RZ, RZ, 0x8 ;  /* 0x00000008ff0f7424 */ /* 0x000fe200078e00ff */
[----:B------:R-:W-:Y:S01]  /*57c0*/  MOV R11, 0x8 ;  /* 0x00000008000b7802 */ /* 0x000fe20000000f00 */
[----:B------:R-:W-:Y:S02]  /*57d0*/  VIADD R10, R9, 0x1 ;  /* 0x00000001090a7836 */ /* 0x000fe40000000000 */
        /* <DEDUP_REMOVED lines=8> */
[----:B0-----:R-:W-:Y:S01]  /*5860*/  IADD3 R14, PT, PT, R0, 0x2, RZ ;  /* 0x00000002000e7810 */ /* 0x001fe20007ffe0ff */
[----:B------:R-:W-:Y:S01]  /*5870*/  IMAD.MOV.U32 R15, RZ, RZ, 0x8 ;  /* 0x00000008ff0f7424 */ /* 0x000fe200078e00ff */
[----:B------:R-:W-:Y:S01]  /*5880*/  MOV R11, 0x8 ;  /* 0x00000008000b7802 */ /* 0x000fe20000000f00 */
[----:B------:R-:W-:Y:S02]  /*5890*/  VIADD R10, R9, 0x2 ;  /* 0x00000002090a7836 */ /* 0x000fe40000000000 */
[----:B------:R-:W-:-:S04]  /*58a0*/  IMAD.WIDE.U32 R14, R14, R15, UR20 ;  /* 0x000000140e0e7e25 */ /* 0x000fc8000f8e000f */
[----:B------:R-:W-:Y:S01]  /*58b0*/  IMAD.WIDE.U32 R10, R10, R11, UR20 ;  /* 0x000000140a0a7e25 */ /* 0x000fe2000f8e000b */
[----:B------:R-:W2:Y:S04]  /*58c0*/  LDG.E.64 R16, desc[UR12][R14.64] ;  /* 0x0000000c0e107981 */ /* 0x000ea8000c1e1b00 */
[----:B------:R-:W3:Y:S04]  /*58d0*/  LDG.E.64 R12, desc[UR12][R10.64] ;  /* 0x0000000c0a0c7981 */ /* 0x000ee8000c1e1b00 */
[----:B--2---:R0:W-:Y:S04]  /*58e0*/  STG.E.64 desc[UR12][R10.64], R16 ;  /* 0x000000100a007986 */ /* 0x0041e8000c101b0c */
[----:B---3--:R0:W-:Y:S02]  /*58f0*/  STG.E.64 desc[UR12][R14.64], R12 ;  /* 0x0000000c0e007986 */ /* 0x0081e4000c101b0c */
.L_x_1551:
[----:B------:R-:W-:-:S12]  /*5900*/  UIADD3 UR4, UPT, UPT, UR4, 0x1, URZ ;  /* 0x0000000104047890 */ /* 0x000fd8000fffe0ff */
.L_x_1548:
[----:B-1-34-:R-:W-:Y:S01]  /*5910*/  IMAD.U32 R22, RZ, RZ, UR6 ;  /* 0x00000006ff167e24 */ /* 0x01afe2000f8e00ff */
[----:B------:R-:W-:-:S06]  /*5920*/  MOV R23, UR7 ;  /* 0x0000000700177c02 */ /* 0x000fcc0008000f00 */
[----:B------:R-:W3:Y:S01]  /*5930*/  LDG.E.64 R22, desc[UR12][R22.64] ;  /* 0x0000000c16167981 */ /* 0x000ee2000c1e1b00 */
[----:B------:R-:W-:Y:S01]  /*5940*/  UMOV UR6, 0x9ee75616 ;  /* 0x9ee7561600067882 */ /* 0x000fe20000000000 */
[----:B------:R-:W-:Y:S02]  /*5950*/  UMOV UR7, 0x3cd203af ;  /* 0x3cd203af00077882 */ /* 0x000fe40000000000 */
[----:B---3--:R-:W-:-:S14]  /*5960*/  DSETP.GEU.AND P0, PT, |R22|, UR6, PT ;  /* 0x0000000616007e2a */ /* 0x008fdc000bf0e200 */
[----:B------:R-:W-:Y:S05]  /*5970*/  @!P0 BRA `(.L_x_1507) ;  /* 0x0000003800408947 */ /* 0x000fea0003800000 */
[----:B------:R-:W-:-:S09]  /*5980*/  UISETP.GE.U32.AND UP0, UPT, UR5, UR26, UPT ;  /* 0x0000001a0500728c */ /* 0x000fd2000bf06070 */
[----:B------:R-:W-:Y:S05]  /*5990*/  BRA.U UP0, `(.L_x_1554) ;  /* 0x0000003900147547 */ /* 0x000fea000b800000 */
[----:B------:R-:W-:Y:S01]  /*59a0*/  UISETP.GE.U32.AND UP0, UPT, UR24, 0xf, UPT ;  /* 0x0000000f1800788c */ /* 0x000fe2000bf06070 */
[----:B------:R-:W-:-:S08]  /*59b0*/  IMAD.U32 R0, RZ, RZ, UR5 ;  /* 0x00000005ff007e24 */ /* 0x000fd0000f8e00ff */
[----:B------:R-:W-:Y:S05]  /*59c0*/  BRA.U !UP0, `(.L_x_1555) ;  /* 0x0000001508a07547 */ /* 0x000fea000b800000 */
[----:B------:R-:W1:Y:S01]  /*59d0*/  LDC.64 R20, c[0x0][0x380] ;  /* 0x0000e000ff147b82 */ /* 0x000e620000000a00 */
[----:B------:R-:W-:Y:S01]  /*59e0*/  MOV R0, UR5 ;  /* 0x0000000500007c02 */ /* 0x000fe20008000f00 */
[----:B------:R-:W3:Y:S01]  /*59f0*/  LDCU UR7, c[0x0][0x39c] ;  /* 0x00007380ff0777ac */ /* 0x000ee20008000800 */
[----:B------:R-:W-:-:S12]  /*5a00*/  ULOP3.LUT UR6, UR23, 0xfffffff0, URZ, 0xc0, !UPT ;  /* 0xfffffff017067892 */ /* 0x000fd8000f8ec0ff */
.L_x_1572:
[----:B---3--:R-:W-:-:S04]  /*5a10*/  IMAD R31, R0, UR7, R6 ;  /* 0x00000007001f7c24 */ /* 0x008fc8000f8e0206 */
[----:B-1----:R-:W-:-:S05]  /*5a20*/  IMAD.WIDE.U32 R34, R31, 0x8, R20 ;  /* 0x000000081f227825 */ /* 0x002fca00078e0014 */
[----:B0-2---:R-:W2:Y:S01]  /*5a30*/  LDG.E.64 R14, desc[UR12][R34.64] ;  /* 0x0000000c220e7981 */ /* 0x005ea2000c1e1b00 */
[----:B------:R-:W0:Y:S01]  /*5a40*/  MUFU.RCP64H R11, R23 ;  /* 0x00000017000b7308 */ /* 0x000e220000001800 */
[----:B------:R-:W-:-:S06]  /*5a50*/  IMAD.MOV.U32 R10, RZ, RZ, 0x1 ;  /* 0x00000001ff0a7424 */ /* 0x000fcc00078e00ff */
[----:B0-----:R-:W-:-:S08]  /*5a60*/  DFMA R12, -R22, R10, 1 ;  /* 0x3ff00000160c742b */ /* 0x001fd0000000010a */
[----:B------:R-:W-:-:S08]  /*5a70*/  DFMA R12, R12, R12, R12 ;  /* 0x0000000c0c0c722b */ /* 0x000fd0000000000c */
[----:B------:R-:W-:-:S08]  /*5a80*/  DFMA R12, R10, R12, R10 ;  /* 0x0000000c0a0c722b */ /* 0x000fd0000000000a */
[----:B------:R-:W-:-:S08]  /*5a90*/  DFMA R10, -R22, R12, 1 ;  /* 0x3ff00000160a742b */ /* 0x000fd0000000010c */
[----:B------:R-:W-:-:S08]  /*5aa0*/  DFMA R10, R12, R10, R12 ;  /* 0x0000000a0c0a722b */ /* 0x000fd0000000000c */
[----:B--2---:R-:W-:Y:S01]  /*5ab0*/  DMUL R28, R14, R10 ;  /* 0x0000000a0e1c7228 */ /* 0x004fe20000000000 */
[----:B------:R-:W-:-:S07]  /*5ac0*/  FSETP.GEU.AND P1, PT, |R15|, 6.5827683646048100446e-37, PT ;  /* 0x036000000f00780b */ /* 0x000fce0003f2e200 */
        /* <DEDUP_REMOVED lines=9> */
.L_x_1556:
[----:B------:R-:W-:Y:S01]  /*5b60*/  IADD3 R31, PT, PT, R31, UR7, RZ ;  /* 0x000000071f1f7c10 */ /* 0x000fe2000fffe0ff */
[----:B------:R0:W-:Y:S04]  /*5b70*/  STG.E.64 desc[UR12][R34.64], R28 ;  /* 0x0000001c22007986 */ /* 0x0001e8000c101b0c */
[----:B------:R-:W-:-:S05]  /*5b80*/  IMAD.WIDE.U32 R32, R31, 0x8, R20 ;  /* 0x000000081f207825 */ /* 0x000fca00078e0014 */
[----:B------:R-:W2:Y:S01]  /*5b90*/  LDG.E.64 R14, desc[UR12][R32.64] ;  /* 0x0000000c200e7981 */ /* 0x000ea2000c1e1b00 */
[----:B------:R-:W1:Y:S01]  /*5ba0*/  MUFU.RCP64H R11, R23 ;  /* 0x00000017000b7308 */ /* 0x000e620000001800 */
[----:B------:R-:W-:-:S06]  /*5bb0*/  IMAD.MOV.U32 R10, RZ, RZ, 0x1 ;  /* 0x00000001ff0a7424 */ /* 0x000fcc00078e00ff */
[----:B-1----:R-:W-:-:S08]  /*5bc0*/  DFMA R12, -R22, R10, 1 ;  /* 0x3ff00000160c742b */ /* 0x002fd0000000010a */
[----:B------:R-:W-:-:S08]  /*5bd0*/  DFMA R12, R12, R12, R12 ;  /* 0x0000000c0c0c722b */ /* 0x000fd0000000000c */
[----:B------:R-:W-:-:S08]  /*5be0*/  DFMA R12, R10, R12, R10 ;  /* 0x0000000c0a0c722b */ /* 0x000fd0000000000a */
[----:B------:R-:W-:-:S08]  /*5bf0*/  DFMA R10, -R22, R12, 1 ;  /* 0x3ff00000160a742b */ /* 0x000fd0000000010c */
[----:B------:R-:W-:-:S08]  /*5c00*/  DFMA R16, R12, R10, R12 ;  /* 0x0000000a0c10722b */ /* 0x000fd0000000000c */
[----:B--2---:R-:W-:Y:S01]  /*5c10*/  DMUL R10, R16, R14 ;  /* 0x0000000e100a7228 */ /* 0x004fe20000000000 */
[----:B------:R-:W-:-:S07]  /*5c20*/  FSETP.GEU.AND P1, PT, |R15|, 6.5827683646048100446e-37, PT ;  /* 0x036000000f00780b */ /* 0x000fce0003f2e200 */
[----:B------:R-:W-:-:S08]  /*5c30*/  DFMA R12, -R22, R10, R14 ;  /* 0x0000000a160c722b */ /* 0x000fd0000000010e */
[----:B0-----:R-:W-:-:S10]  /*5c40*/  DFMA R28, R16, R12, R10 ;  /* 0x0000000c101c722b */ /* 0x001fd4000000000a */
[----:B------:R-:W-:-:S05]  /*5c50*/  FFMA R9, RZ, R23, R29 ;  /* 0x00000017ff097223 */ /* 0x000fca000000001d */
[----:B------:R-:W-:-:S13]  /*5c60*/  FSETP.GT.AND P0, PT, |R9|, 1.469367938527859385e-39, PT ;  /* 0x001000000900780b */ /* 0x000fda0003f04200 */
[----:B------:R-:W-:Y:S05]  /*5c70*/  @P0 BRA P1, `(.L_x_1557) ;  /* 0x0000000000100947 */ /* 0x000fea0000800000 */
[----:B------:R-:W-:Y:S01]  /*5c80*/  MOV R16, R22 ;  /* 0x0000001600107202 */ /* 0x000fe20000000f00 */
[----:B------:R-:W-:Y:S01]  /*5c90*/  IMAD.MOV.U32 R17, RZ, RZ, R23 ;  /* 0x000000ffff117224 */ /* 0x000fe200078e0017 */
[----:B------:R-:W-:-:S07]  /*5ca0*/  MOV R10, 0x5cc0 ;  /* 0x00005cc0000a7802 */ /* 0x000fce0000000f00 */
[----:B------:R-:W-:Y:S05]  /*5cb0*/  CALL.REL.NOINC `($__internal_28_$__cuda_sm20_div_rn_f64_full) ;  /* 0x0000003400807944 */ /* 0x000fea0003c00000 */
.L_x_1557:
        /* <DEDUP_REMOVED lines=22> */
.L_x_1558:
        /* <DEDUP_REMOVED lines=22> */
.L_x_1559:
        /* <DEDUP_REMOVED lines=22> */
.L_x_1560:
        /* <DEDUP_REMOVED lines=22> */
.L_x_1561:
        /* <DEDUP_REMOVED lines=22> */
.L_x_1562:
        /* <DEDUP_REMOVED lines=22> */
.L_x_1563:
        /* <DEDUP_REMOVED lines=22> */
.L_x_1564:
        /* <DEDUP_REMOVED lines=22> */
.L_x_1565:
        /* <DEDUP_REMOVED lines=22> */
.L_x_1566:
        /* <DEDUP_REMOVED lines=22> */
.L_x_1567:
        /* <DEDUP_REMOVED lines=22> */
.L_x_1568:
        /* <DEDUP_REMOVED lines=22> */
.L_x_1569:
        /* <DEDUP_REMOVED lines=22> */
.L_x_1570:
        /* <DEDUP_REMOVED lines=22> */
.L_x_1571:
[----:B------:R-:W-:Y:S01]  /*7000*/  IADD3 R0, PT, PT, R0, 0x10, RZ ;  /* 0x0000001000007810 */ /* 0x000fe20007ffe0ff */
[----:B------:R4:W-:Y:S04]  /*7010*/  STG.E.64 desc[UR12][R30.64], R28 ;  /* 0x0000001c1e007986 */ /* 0x0009e8000c101b0c */
[----:B------:R-:W-:-:S05]  /*7020*/  VIADD R9, R0, UR22 ;  /* 0x0000001600097c36 */ /* 0x000fca0008000000 */
[----:B------:R-:W-:-:S13]  /*7030*/  ISETP.NE.AND P0, PT, R9, UR6, PT ;  /* 0x0000000609007c0c */ /* 0x000fda000bf05270 */
[----:B----4-:R-:W-:Y:S05]  /*7040*/  @P0 BRA `(.L_x_1572) ;  /* 0xffffffe800700947 */ /* 0x010fea000383ffff */
.L_x_1555:
[----:B------:R-:W-:-:S09]  /*7050*/  ULOP3.LUT UP0, URZ, UR23, 0xf, URZ, 0xc0, !UPT ;  /* 0x0000000f17ff7892 */ /* 0x000fd2000f80c0ff */
[----:B------:R-:W-:Y:S05]  /*7060*/  BRA.U !UP0, `(.L_x_1573) ;  /* 0x0000001508e07547 */ /* 0x000fea000b800000 */
[----:B------:R-:W-:-:S04]  /*7070*/  UIADD3 UR6, UPT, UPT, UR10, -0x1, URZ ;  /* 0xffffffff0a067890 */ /* 0x000fc8000fffe0ff */
[----:B------:R-:W-:-:S09]  /*7080*/  UISETP.GE.U32.AND UP0, UPT, UR6, 0x7, UPT ;  /* 0x000000070600788c */ /* 0x000fd2000bf06070 */
[----:B------:R-:W-:Y:S05]  /*7090*/  BRA.U !UP0, `(.L_x_1574) ;  /* 0x0000000d08047547 */ /* 0x000fea000b800000 */
[----:B------:R-:W1:Y:S01]  /*70a0*/  LDC.64 R32, c[0x0][0x380] ;  /* 0x0000e000ff207b82 */ /* 0x000e620000000a00 */
[----:B------:R-:W3:Y:S02]  /*70b0*/  LDCU UR6, c[0x0][0x39c] ;  /* 0x00007380ff0677ac */ /* 0x000ee40008000800 */
[----:B---3--:R-:W-:-:S04]  /*70c0*/  IMAD R20, R0, UR6, R6 ;  /* 0x0000000600147c24 */ /* 0x008fc8000f8e0206 */
[----:B-1----:R-:W-:-:S05]  /*70d0*/  IMAD.WIDE.U32 R32, R20, 0x8, R32 ;  /* 0x0000000814207825 */ /* 0x002fca00078e0020 */
[----:B0-2---:R-:W2:Y:S01]  /*70e0*/  LDG.E.64 R14, desc[UR12][R32.64] ;  /* 0x0000000c200e7981 */ /* 0x005ea2000c1e1b00 */
[----:B------:R-:W0:Y:S01]  /*70f0*/  MUFU.RCP64H R11, R23 ;  /* 0x00000017000b7308 */ /* 0x000e220000001800 */
[----:B------:R-:W-:-:S06]  /*7100*/  MOV R10, 0x1 ;  /* 0x00000001000a7802 */ /* 0x000fcc0000000f00 */
        /* <DEDUP_REMOVED lines=16> */
.L_x_1575:
        /* <DEDUP_REMOVED lines=8> */
[----:B0-----:R-:W-:-:S08]  /*7290*/  DFMA R12, -R22, R10, 1 ;  /* 0x3ff00000160c742b */ /* 0x001fd0000000010a */
[----:B------:R-:W-:-:S08]  /*72a0*/  DFMA R12, R12, R12, R12 ;  /* 0x0000000c0c0c722b */ /* 0x000fd0000000000c */
[----:B------:R-:W-:-:S08]  /*72b0*/  DFMA R12, R10, R12, R10 ;  /* 0x0000000c0a0c722b */ /* 0x000fd0000000000a */
[----:B------:R-:W-:-:S08]  /*72c0*/  DFMA R10, -R22, R12, 1 ;  /* 0x3ff00000160a742b */ /* 0x000fd0000000010c */
[----:B------:R-:W-:-:S08]  /*72d0*/  DFMA R16, R12, R10, R12 ;  /* 0x0000000a0c10722b */ /* 0x000fd0000000000c */
[----:B---3--:R-:W-:Y:S01]  /*72e0*/  DMUL R10, R16, R14 ;  /* 0x0000000e100a7228 */ /* 0x008fe20000000000 */
[----:B------:R-:W-:-:S07]  /*72f0*/  FSETP.GEU.AND P1, PT, |R15|, 6.5827683646048100446e-37, PT ;  /* 0x036000000f00780b */ /* 0x000fce0003f2e200 */
[----:B------:R-:W-:-:S08]  /*7300*/  DFMA R12, -R22, R10, R14 ;  /* 0x0000000a160c722b */ /* 0x000fd0000000010e */
[----:B--2---:R-:W-:-:S10]  /*7310*/  DFMA R28, R16, R12, R10 ;  /* 0x0000000c101c722b */ /* 0x004fd4000000000a */
[----:B------:R-:W-:-:S05]  /*7320*/  FFMA R9, RZ, R23, R29 ;  /* 0x00000017ff097223 */ /* 0x000fca000000001d */
[----:B------:R-:W-:-:S13]  /*7330*/  FSETP.GT.AND P0, PT, |R9|, 1.469367938527859385e-39, PT ;  /* 0x001000000900780b */ /* 0x000fda0003f04200 */
[----:B------:R-:W-:Y:S05]  /*7340*/  @P0 BRA P1, `(.L_x_1576) ;  /* 0x0000000000100947 */ /* 0x000fea0000800000 */
[----:B------:R-:W-:Y:S01]  /*7350*/  IMAD.MOV.U32 R16, RZ, RZ, R22 ;  /* 0x000000ffff107224 */ /* 0x000fe200078e0016 */
[----:B------:R-:W-:Y:S02]  /*7360*/  MOV R17, R23 ;  /* 0x0000001700117202 */ /* 0x000fe40000000f00 */
[----:B------:R-:W-:-:S07]  /*7370*/  MOV R10, 0x7390 ;  /* 0x00007390000a7802 */ /* 0x000fce0000000f00 */
[----:B------:R-:W-:Y:S05]  /*7380*/  CALL.REL.NOINC `($__internal_28_$__cuda_sm20_div_rn_f64_full) ;  /* 0x0000001c00cc7944 */ /* 0x000fea0003c00000 */
.L_x_1576:
        /* <DEDUP_REMOVED lines=24> */
.L_x_1577:
        /* <DEDUP_REMOVED lines=24> */
.L_x_1578:
        /* <DEDUP_REMOVED lines=24> */
.L_x_1579:
        /* <DEDUP_REMOVED lines=24> */
.L_x_1580:
        /* <DEDUP_REMOVED lines=24> */
.L_x_1581:
        /* <DEDUP_REMOVED lines=24> */
.L_x_1582:
[----:B------:R1:W-:Y:S01]  /*7c90*/  STG.E.64 desc[UR12][R20.64], R28 ;  /* 0x0000001c14007986 */ /* 0x0003e2000c101b0c */
[----:B------:R-:W-:-:S07]  /*7ca0*/  VIADD R0, R0, 0x8 ;  /* 0x0000000800007836 */ /* 0x000fce0000000000 */
.L_x_1574:
[----:B------:R-:W-:-:S09]  /*7cb0*/  ULOP3.LUT UP0, URZ, UR10, 0x7, URZ, 0xc0, !UPT ;  /* 0x000000070aff7892 */ /* 0x000fd2000f80c0ff */
[----:B------:R-:W-:Y:S05]  /*7cc0*/  BRA.U !UP0, `(.L_x_1573) ;  /* 0x0000000908c87547 */ /* 0x000fea000b800000 */
[----:B------:R-:W-:Y:S02]  /*7cd0*/  ISETP.GE.U32.AND P0, PT, R2, 0x3, PT ;  /* 0x000000030200780c */ /* 0x000fe40003f06070 */
[----:B------:R-:W-:-:S11]  /*7ce0*/  LOP3.LUT R4, R4, 0x3, RZ, 0xc0, !PT ;  /* 0x0000000304047812 */ /* 0x000fd600078ec0ff */
[----:B------:R-:W-:Y:S05]  /*7cf0*/  @!P0 BRA `(.L_x_1583) ;  /* 0x0000000400848947 */ /* 0x000fea0003800000 */
[----:B------:R-:W3:Y:S01]  /*7d00*/  LDC.64 R30, c[0x0][0x380] ;  /* 0x0000e000ff1e7b82 */ /* 0x000ee20000000a00 */
[----:B------:R-:W4:Y:S02]  /*7d10*/  LDCU UR6, c[0x0][0x39c] ;  /* 0x00007380ff0677ac */ /* 0x000f240008000800 */
[----:B----4-:R-:W-:-:S04]  /*7d20*/  IMAD R2, R0, UR6, R6 ;  /* 0x0000000600027c24 */ /* 0x010fc8000f8e0206 */
[----:B---3--:R-:W-:-:S05]  /*7d30*/  IMAD.WIDE.U32 R30, R2, 0x8, R30 ;  /* 0x00000008021e7825 */ /* 0x008fca00078e001e */
[----:B0-2---:R-:W1:Y:S01]  /*7d40*/  LDG.E.64 R14, desc[UR12][R30.64] ;  /* 0x0000000c1e0e7981 */ /* 0x005e62000c1e1b00 */
[----:B------:R-:W0:Y:S01]  /*7d50*/  MUFU.RCP64H R11, R23 ;  /* 0x00000017000b7308 */ /* 0x000e220000001800 */
[----:B------:R-:W-:-:S06]  /*7d60*/  MOV R10, 0x1 ;  /* 0x00000001000a7802 */ /* 0x000fcc0000000f00 */
[----:B0-----:R-:W-:-:S08]  /*7d70*/  DFMA R12, -R22, R10, 1 ;  /* 0x3ff00000160c742b */ /* 0x001fd0000000010a */
[----:B------:R-:W-:-:S08]  /*7d80*/  DFMA R12, R12, R12, R12 ;  /* 0x0000000c0c0c722b */ /* 0x000fd0000000000c */
[----:B------:R-:W-:-:S08]  /*7d90*/  DFMA R12, R10, R12, R10 ;  /* 0x0000000c0a0c722b */ /* 0x000fd0000000000a */
[----:B------:R-:W-:-:S08]  /*7da0*/  DFMA R10, -R22, R12, 1 ;  /* 0x3ff00000160a742b */ /* 0x000fd0000000010c */
[----:B------:R-:W-:-:S08]  /*7db0*/  DFMA R12, R12, R10, R12 ;  /* 0x0000000a0c0c722b */ /* 0x000fd0000000000c */
[----:B-1----:R-:W-:Y:S01]  /*7dc0*/  DMUL R28, R12, R14 ;  /* 0x0000000e0c1c7228 */ /* 0x002fe20000000000 */
        /* <DEDUP_REMOVED lines=10> */
.L_x_1584:
        /* <DEDUP_REMOVED lines=24> */
.L_x_1585:
        /* <DEDUP_REMOVED lines=24> */
.L_x_1586:
        /* <DEDUP_REMOVED lines=24> */
.L_x_1587:
[----:B------:R3:W-:Y:S01]  /*82f0*/  STG.E.64 desc[UR12][R20.64], R28 ;  /* 0x0000001c14007986 */ /* 0x0007e2000c101b0c */
[----:B------:R-:W-:-:S07]  /*8300*/  VIADD R0, R0, 0x4 ;  /* 0x0000000400007836 */ /* 0x000fce0000000000 */
.L_x_1583:
[----:B------:R-:W-:-:S13]  /*8310*/  ISETP.NE.AND P0, PT, R4, RZ, PT ;  /* 0x000000ff0400720c */ /* 0x000fda0003f05270 */
[----:B------:R-:W-:Y:S05]  /*8320*/  @!P0 BRA `(.L_x_1573) ;  /* 0x0000000400308947 */ /* 0x000fea0003800000 */
[----:B-1-3--:R-:W1:Y:S01]  /*8330*/  LDC.64 R20, c[0x0][0x380] ;  /* 0x0000e000ff147b82 */ /* 0x00ae620000000a00 */
        /* <DEDUP_REMOVED lines=22> */
.L_x_1588:
[----:B------:R4:W-:Y:S01]  /*84a0*/  STG.E.64 desc[UR12][R20.64], R28 ;  /* 0x0000001c14007986 */ /* 0x0009e2000c101b0c */
[----:B------:R-:W-:-:S13]  /*84b0*/  ISETP.NE.AND P0, PT, R4, 0x1, PT ;  /* 0x000000010400780c */ /* 0x000fda0003f05270 */
[----:B----4-:R-:W-:Y:S05]  /*84c0*/  @!P0 BRA `(.L_x_1573) ;  /* 0x0000000000c88947 */ /* 0x010fea0003800000 */
[----:B------:R-:W0:Y:S01]  /*84d0*/  LDC.64 R20, c[0x0][0x380] ;  /* 0x0000e000ff147b82 */ /* 0x000e220000000a00 */
[----:B------:R-:W1:Y:S02]  /*84e0*/  LDCU UR6, c[0x0][0x39c] ;  /* 0x00007380ff0677ac */ /* 0x000e640008000800 */
[----:B-1----:R-:W-:-:S04]  /*84f0*/  VIADD R0, R0, UR6 ;  /* 0x0000000600007c36 */ /* 0x002fc80008000000 */
[----:B0-----:R-:W-:-:S05]  /*8500*/  IMAD.WIDE.U32 R20, R0, 0x8, R20 ;  /* 0x0000000800147825 */ /* 0x001fca00078e0014 */
[----:B------:R-:W2:Y:S01]  /*8510*/  LDG.E.64 R14, desc[UR12][R20.64] ;  /* 0x0000000c140e7981 */ /* 0x000ea2000c1e1b00 */
        /* <DEDUP_REMOVED lines=18> */
.L_x_1589:
        /* <DEDUP_REMOVED lines=26> */
.L_x_1590:
[----:B------:R4:W-:Y:S02]  /*87e0*/  STG.E.64 desc[UR12][R20.64], R28 ;  /* 0x0000001c14007986 */ /* 0x0009e4000c101b0c */
.L_x_1573:
[----:B------:R-:W5:Y:S02]  /*87f0*/  LDC R9, c[0x0][0x39c] ;  /* 0x0000e700ff097b82 */ /* 0x000f640000000800 */
[----:B-----5:R-:W-:-:S13]  /*8800*/  ISETP.LE.U32.AND P0, PT, R9, UR5, PT ;  /* 0x0000000509007c0c */ /* 0x020fda000bf03070 */
[----:B------:R-:W-:Y:S05]  /*8810*/  @P0 BRA `(.L_x_1554) ;  /* 0x0000000800740947 */ /* 0x000fea0003800000 */
[----:B------:R-:W-:Y:S02]  /*8820*/  LOP3.LUT R0, RZ, R7, RZ, 0x33, !PT ;  /* 0x00000007ff007212 */ /* 0x000fe400078e33ff */
[----:B------:R-:W-:Y:S01]  /*8830*/  IADD3 R4, PT, PT, -R6, -0x2, R9 ;  /* 0xfffffffe06047810 */ /* 0x000fe20007ffe109 */
[----:B------:R-:W-:Y:S02]  /*8840*/  IMAD.U32 R9, RZ, RZ, UR5 ;  /* 0x00000005ff097e24 */ /* 0x000fe4000f8e00ff */
[----:B------:R-:W-:Y:S01]  /*8850*/  VIADD R0, R0, UR19 ;  /* 0x0000001300007c36 */ /* 0x000fe20008000000 */
[----:B------:R-:W-:-:S04]  /*8860*/  ISETP.GE.U32.AND P0, PT, R4, 0x7, PT ;  /* 0x000000070400780c */ /* 0x000fc80003f06070 */
[----:B------:R-:W-:-:S04]  /*8870*/  LOP3.LUT R0, R0, 0xffff, RZ, 0xc0, !PT ;  /* 0x0000ffff00007812 */ /* 0x000fc800078ec0ff */
[----:B------:R-:W-:-:S04]  /*8880*/  LOP3.LUT R2, R0, 0x7, RZ, 0xc0, !PT ;  /* 0x0000000700027812 */ /* 0x000fc800078ec0ff */
[----:B------:R-:W-:-:S04]  /*8890*/  IADD3 R2, PT, PT, R2, -0x1, RZ ;  /* 0xffffffff02027810 */ /* 0x000fc80007ffe0ff */
[----:B------:R-:W-:Y:S02]  /*88a0*/  ISETP.GE.U32.AND P1, PT, R2, 0x3, PT ;  /* 0x000000030200780c */ /* 0x000fe40003f26070 */
[----:B------:R-:W-:-:S04]  /*88b0*/  IADD3 R2, PT, PT, -R6, UR14, RZ ;  /* 0x0000000e06027c10 */ /* 0x000fc8000fffe1ff */
[----:B------:R-:W-:-:S07]  /*88c0*/  LOP3.LUT R4, R2, 0xfffffff8, RZ, 0xc0, !PT ;  /* 0xfffffff802047812 */ /* 0x000fce00078ec0ff */
.L_x_1595:
[----:B0-2---:R-:W0:Y:S08]  /*88d0*/  LDC.64 R12, c[0x0][0x398] ;  /* 0x0000e600ff0c7b82 */ /* 0x005e300000000a00 */
[----:B------:R-:W2:Y:S01]  /*88e0*/  LDC.64 R14, c[0x0][0x380] ;  /* 0x0000e000ff0e7b82 */ /* 0x000ea20000000a00 */
[----:B0----5:R-:W-:-:S04]  /*88f0*/  IMAD R17, R9, R13, R6 ;  /* 0x0000000d09117224 */ /* 0x021fc800078e0206 */
[----:B--2---:R-:W-:-:S06]  /*8900*/  IMAD.WIDE.U32 R16, R17, 0x8, R14 ;  /* 0x0000000811107825 */ /* 0x004fcc00078e000e */
[----:B------:R-:W5:Y:S01]  /*8910*/  LDG.E.64 R16, desc[UR12][R16.64] ;  /* 0x0000000c10107981 */ /* 0x000f62000c1e1b00 */
[----:B------:R-:W-:Y:S01]  /*8920*/  MOV R10, R9 ;  /* 0x00000009000a7202 */ /* 0x000fe20000000f00 */
[----:B------:R-:W-:Y:S01]  /*8930*/  VIADD R9, R9, 0x1 ;  /* 0x0000000109097836 */ /* 0x000fe20000000000 */
[----:B------:R-:W-:Y:S02]  /*8940*/  LOP3.LUT P4, RZ, R2, 0x7, RZ, 0xc0, !PT ;  /* 0x0000000702ff7812 */ /* 0x000fe4000788c0ff */
[----:B------:R-:W-:Y:S02]  /*8950*/  MOV R11, UR5 ;  /* 0x00000005000b7c02 */ /* 0x000fe40008000f00 */
[----:B------:R-:W-:Y:S01]  /*8960*/  ISETP.NE.AND P2, PT, R9, R12, PT ;  /* 0x0000000c0900720c */ /* 0x000fe20003f45270 */
[----:B------:R-:W-:-:S12]  /*8970*/  @!P0 BRA `(.L_x_1591) ;  /* 0x0000000400148947 */ /* 0x000fd80003800000 */
[----:B------:R-:W-:-:S07]  /*8980*/  IMAD.U32 R11, RZ, RZ, UR5 ;  /* 0x00000005ff0b7e24 */ /* 0x000fce000f8e00ff */
.L_x_1592:
[-CC-:B------:R-:W-:Y:S02]  /*8990*/  IMAD R33, R6, R13.reuse, R11.reuse ;  /* 0x0000000d06217224 */ /* 0x180fe400078e020b */
[----:B------:R-:W-:Y:S02]  /*89a0*/  IMAD R35, R10, R13, R11 ;  /* 0x0000000d0a237224 */ /* 0x000fe400078e020b */
[----:B01-34-:R-:W-:-:S04]  /*89b0*/  IMAD.WIDE.U32 R20, R33, 0x8, R14 ;  /* 0x0000000821147825 */ /* 0x01bfc800078e000e */
[----:B------:R-:W-:Y:S01]  /*89c0*/  IMAD.WIDE.U32 R30, R35, 0x8, R14 ;  /* 0x00000008231e7825 */ /* 0x000fe200078e000e */
[----:B------:R-:W2:Y:S04]  /*89d0*/  LDG.E.64 R18, desc[UR12][R20.64] ;  /* 0x0000000c14127981 */ /* 0x000ea8000c1e1b00 */
[----:B------:R-:W2:Y:S01]  /*89e0*/  LDG.E.64 R22, desc[UR12][R30.64] ;  /* 0x0000000c1e167981 */ /* 0x000ea2000c1e1b00 */
[----:B------:R-:W-:Y:S01]  /*89f0*/  IADD3 R25, PT, PT, R33, 0x1, RZ ;  /* 0x0000000121197810 */ /* 0x000fe20007ffe0ff */
[----:B------:R-:W-:-:S04]  /*8a00*/  VIADD R29, R35, 0x1 ;  /* 0x00000001231d7836 */ /* 0x000fc80000000000 */
[----:B------:R-:W-:Y:S01]  /*8a10*/  IMAD.WIDE.U32 R28, R29, 0x8, R14 ;  /* 0x000000081d1c7825 */ /* 0x000fe200078e000e */
[----:B--2--5:R-:W-:-:S03]  /*8a20*/  DFMA R22, -R16, R18, R22 ;  /* 0x000000121016722b */ /* 0x024fc60000000116 */
[----:B------:R-:W-:-:S04]  /*8a30*/  IMAD.WIDE.U32 R18, R25, 0x8, R14 ;  /* 0x0000000819127825 */ /* 0x000fc800078e000e */
[----:B------:R0:W-:Y:S04]  /*8a40*/  STG.E.64 desc[UR12][R30.64], R22 ;  /* 0x000000161e007986 */ /* 0x0001e8000c101b0c */
[----:B------:R-:W2:Y:S04]  /*8a50*/  LDG.E.64 R18, desc[UR12][R18.64] ;  /* 0x0000000c12127981 */ /* 0x000ea8000c1e1b00 */
[----:B------:R-:W2:Y:S01]  /*8a60*/  LDG.E.64 R26, desc[UR12][R28.64] ;  /* 0x0000000c1c1a7981 */ /* 0x000ea2000c1e1b00 */
[----:B------:R-:W-:Y:S01]  /*8a70*/  IADD3 R25, PT, PT, R33, 0x2, RZ ;  /* 0x0000000221197810 */ /* 0x000fe20007ffe0ff */
[----:B------:R-:W-:-:S04]  /*8a80*/  VIADD R37, R35, 0x2 ;  /* 0x0000000223257836 */ /* 0x000fc80000000000 */
[----:B------:R-:W-:-:S04]  /*8a90*/  IMAD.WIDE.U32 R20, R25, 0x8, R14 ;  /* 0x0000000819147825 */ /* 0x000fc800078e000e */
[----:B------:R-:W-:Y:S01]  /*8aa0*/  IMAD.WIDE.U32 R24, R37, 0x8, R14 ;  /* 0x0000000825187825 */ /* 0x000fe200078e000e */
[----:B--2---:R-:W-:-:S07]  /*8ab0*/  DFMA R26, -R16, R18, R26 ;  /* 0x00000012101a722b */ /* 0x004fce000000011a */
[----:B------:R1:W-:Y:S04]  /*8ac0*/  STG.E.64 desc[UR12][R28.64], R26 ;  /* 0x0000001a1c007986 */ /* 0x0003e8000c101b0c */
[----:B------:R-:W2:Y:S04]  /*8ad0*/  LDG.E.64 R20, desc[UR12][R20.64] ;  /* 0x0000000c14147981 */ /* 0x000ea8000c1e1b00 */
[----:B------:R-:W2:Y:S01]  /*8ae0*/  LDG.E.64 R36, desc[UR12][R24.64] ;  /* 0x0000000c18247981 */ /* 0x000ea2000c1e1b00 */
[----:B0-----:R-:W-:Y:S01]  /*8af0*/  IADD3 R31, PT, PT, R33, 0x3, RZ ;  /* 0x00000003211f7810 */ /* 0x001fe20007ffe0ff */
[----:B------:R-:W-:-:S04]  /*8b00*/  VIADD R30, R35, 0x3 ;  /* 0x00000003231e7836 */ /* 0x000fc80000000000 */
[----:B------:R-:W-:-:S04]  /*8b10*/  IMAD.WIDE.U32 R18, R31, 0x8, R14 ;  /* 0x000000081f127825 */ /* 0x000fc800078e000e */
[----:B------:R-:W-:Y:S01]  /*8b20*/  IMAD.WIDE.U32 R30, R30, 0x8, R14 ;  /* 0x000000081e1e7825 */ /* 0x000fe200078e000e */
[----:B--2---:R-:W-:-:S07]  /*8b30*/  DFMA R22, -R16, R20, R36 ;  /* 0x000000141016722b */ /* 0x004fce0000000124 */
[----:B------:R0:W-:Y:S04]  /*8b40*/  STG.E.64 desc[UR12][R24.64], R22 ;  /* 0x0000001618007986 */ /* 0x0001e8000c101b0c */
[----:B------:R-:W2:Y:S04]  /*8b50*/  LDG.E.64 R18, desc[UR12][R18.64] ;  /* 0x0000000c12127981 */ /* 0x000ea8000c1e1b00 */
[----:B------:R-:W2:Y:S01]  /*8b60*/  LDG.E.64 R36, desc[UR12][R30.64] ;  /* 0x0000000c1e247981 */ /* 0x000ea2000c1e1b00 */
[----:B-1----:R-:W-:Y:S01]  /*8b70*/  IADD3 R29, PT, PT, R33, 0x4, RZ ;  /* 0x00000004211d7810 */ /* 0x002fe20007ffe0ff */
        /* <DEDUP_REMOVED lines=31> */
[----:B------:R-:W-:-:S05]  /*8d70*/  IADD3 R11, PT, PT, R11, 0x8, RZ ;  /* 0x000000080b0b7810 */ /* 0x000fca0007ffe0ff */
[----:B-1----:R-:W-:-:S05]  /*8d80*/  VIADD R19, R11, UR22 ;  /* 0x000000160b137c36 */ /* 0x002fca0008000000 */
[----:B------:R-:W-:Y:S01]  /*8d90*/  ISETP.NE.AND P3, PT, R19, R4, PT ;  /* 0x000000041300720c */ /* 0x000fe20003f65270 */
[----:B--2---:R-:W-:-:S07]  /*8da0*/  DFMA R24, -R16, R22, R24 ;  /* 0x000000161018722b */ /* 0x004fce0000000118 */
[----:B------:R0:W-:Y:S05]  /*8db0*/  STG.E.64 desc[UR12][R20.64], R24 ;  /* 0x0000001814007986 */ /* 0x0001ea000c101b0c */
[----:B------:R-:W-:Y:S05]  /*8dc0*/  @P3 BRA `(.L_x_1592) ;  /* 0xfffffff800f03947 */ /* 0x000fea000383ffff */
.L_x_1591:
[----:B------:R-:W-:Y:S05]  /*8dd0*/  @!P4 BRA `(.L_x_1593) ;  /* 0x000000040000c947 */ /* 0x000fea0003800000 */
[----:B------:R-:W-:Y:S01]  /*8de0*/  LOP3.LUT P3, RZ, R0, 0x3, RZ, 0xc0, !PT ;  /* 0x0000000300ff7812 */ /* 0x000fe2000786c0ff */
[----:B------:R-:W-:-:S12]  /*8df0*/  @!P1 BRA `(.L_x_1594) ;  /* 0x0000000000849947 */ /* 0x000fd80003800000 */
[-CC-:B------:R-:W-:Y:S02]  /*8e00*/  IMAD R33, R6, R13.reuse, R11.reuse ;  /* 0x0000000d06217224 */ /* 0x180fe400078e020b */
[----:B0-----:R-:W-:Y:S02]  /*8e10*/  IMAD R37, R10, R13, R11 ;  /* 0x0000000d0a257224 */ /* 0x001fe400078e020b */
[----:B-1-34-:R-:W-:-:S04]  /*8e20*/  IMAD.WIDE.U32 R28, R33, 0x8, R14 ;  /* 0x00000008211c7825 */ /* 0x01afc800078e000e */
        /* <DEDUP_REMOVED lines=17> */
[----:B------:R-:W3:Y:S04]  /*8f40*/  LDG.E.64 R28, desc[UR12][R28.64] ;  /* 0x0000000c1c1c7981 */ /* 0x000ee8000c1e1b00 */
[----:B------:R-:W3:Y:S01]  /*8f50*/  LDG.E.64 R34, desc[UR12][R30.64] ;  /* 0x0000000c1e227981 */ /* 0x000ee2000c1e1b00 */
[----:B0-----:R-:W-:Y:S01]  /*8f60*/  IADD3 R23, PT, PT, R33, 0x3, RZ ;  /* 0x0000000321177810 */ /* 0x001fe20007ffe0ff */
[----:B------:R-:W-:-:S04]  /*8f70*/  VIADD R21, R37, 0x3 ;  /* 0x0000000325157836 */ /* 0x000fc80000000000 */
[----:B------:R-:W-:-:S04]  /*8f80*/  IMAD.WIDE.U32 R22, R23, 0x8, R14 ;  /* 0x0000000817167825 */ /* 0x000fc800078e000e */
[----:B------:R-:W-:Y:S01]  /*8f90*/  IMAD.WIDE.U32 R20, R21, 0x8, R14 ;  /* 0x0000000815147825 */ /* 0x000fe200078e000e */
[----:B---3--:R-:W-:-:S07]  /*8fa0*/  DFMA R34, -R16, R28, R34 ;  /* 0x0000001c1022722b */ /* 0x008fce0000000122 */
[----:B------:R2:W-:Y:S04]  /*8fb0*/  STG.E.64 desc[UR12][R30.64], R34 ;  /* 0x000000221e007986 */ /* 0x0005e8000c101b0c */
[----:B------:R-:W3:Y:S04]  /*8fc0*/  LDG.E.64 R22, desc[UR12][R22.64] ;  /* 0x0000000c16167981 */ /* 0x000ee8000c1e1b00 */
[----:B------:R-:W3:Y:S01]  /*8fd0*/  LDG.E.64 R24, desc[UR12][R20.64] ;  /* 0x0000000c14187981 */ /* 0x000ee2000c1e1b00 */
[----:B------:R-:W-:Y:S01]  /*8fe0*/  IADD3 R11, PT, PT, R11, 0x4, RZ ;  /* 0x000000040b0b7810 */ /* 0x000fe20007ffe0ff */
[----:B---3--:R-:W-:-:S07]  /*8ff0*/  DFMA R24, -R16, R22, R24 ;  /* 0x000000161018722b */ /* 0x008fce0000000118 */
[----:B------:R2:W-:Y:S04]  /*9000*/  STG.E.64 desc[UR12][R20.64], R24 ;  /* 0x0000001814007986 */ /* 0x0005e8000c101b0c */
.L_x_1594:
[----:B------:R-:W-:Y:S05]  /*9010*/  @!P3 BRA `(.L_x_1593) ;  /* 0x000000000070b947 */ /* 0x000fea0003800000 */
[----:B------:R-:W-:-:S04]  /*9020*/  LOP3.LUT R12, R3, 0x3, RZ, 0xc0, !PT ;  /* 0x00000003030c7812 */ /* 0x000fc800078ec0ff */
[----:B------:R-:W-:-:S13]  /*9030*/  ISETP.NE.AND P3, PT, R12, 0x1, PT ;  /* 0x000000010c00780c */ /* 0x000fda0003f65270 */
[-CC-:B0-2---:R-:W-:Y:S02]  /*9040*/  @P3 IMAD R25, R6, R13.reuse, R11.reuse ;  /* 0x0000000d06193224 */ /* 0x185fe400078e020b */
[----:B------:R-:W-:Y:S02]  /*9050*/  @P3 IMAD R27, R10, R13, R11 ;  /* 0x0000000d0a1b3224 */ /* 0x000fe400078e020b */
[----:B-1-34-:R-:W-:-:S04]  /*9060*/  @P3 IMAD.WIDE.U32 R28, R25, 0x8, R14 ;  /* 0x00000008191c3825 */ /* 0x01afc800078e000e */
[----:B------:R-:W-:Y:S01]  /*9070*/  @P3 IMAD.WIDE.U32 R18, R27, 0x8, R14 ;  /* 0x000000081b123825 */ /* 0x000fe200078e000e */
[----:B------:R-:W2:Y:S04]  /*9080*/  @P3 LDG.E.64 R20, desc[UR12][R28.64] ;  /* 0x0000000c1c143981 */ /* 0x000ea8000c1e1b00 */
[----:B------:R-:W2:Y:S01]  /*9090*/  @P3 LDG.E.64 R22, desc[UR12][R18.64] ;  /* 0x0000000c12163981 */ /* 0x000ea2000c1e1b00 */
[----:B------:R-:W-:Y:S01]  /*90a0*/  @P3 VIADD R25, R25, 0x1 ;  /* 0x0000000119193836 */ /* 0x000fe20000000000 */
[----:B------:R-:W-:-:S03]  /*90b0*/  @P3 IADD3 R31, PT, PT, R27, 0x1, RZ ;  /* 0x000000011b1f3810 */ /* 0x000fc60007ffe0ff */
[--C-:B------:R-:W-:Y:S01]  /*90c0*/  @P3 IMAD.WIDE.U32 R24, R25, 0x8, R14.reuse ;  /* 0x0000000819183825 */ /* 0x100fe200078e000e */
[----:B------:R-:W-:Y:S01]  /*90d0*/  LOP3.LUT P4, RZ, R3, 0x1, RZ, 0xc0, !PT ;  /* 0x0000000103ff7812 */ /* 0x000fe2000788c0ff */
[----:B--2--5:R-:W-:Y:S02]  /*90e0*/  @P3 DFMA R26, -R16, R20, R22 ;  /* 0x00000014101a322b */ /* 0x024fe40000000116 */
[----:B------:R-:W-:-:S05]  /*90f0*/  @P3 IMAD.WIDE.U32 R20, R31, 0x8, R14 ;  /* 0x000000081f143825 */ /* 0x000fca00078e000e */
[----:B------:R0:W-:Y:S04]  /*9100*/  @P3 STG.E.64 desc[UR12][R18.64], R26 ;  /* 0x0000001a12003986 */ /* 0x0001e8000c101b0c */
[----:B------:R-:W2:Y:S04]  /*9110*/  @P3 LDG.E.64 R24, desc[UR12][R24.64] ;  /* 0x0000000c18183981 */ /* 0x000ea8000c1e1b00 */
[----:B------:R-:W2:Y:S01]  /*9120*/  @P3 LDG.E.64 R22, desc[UR12][R20.64] ;  /* 0x0000000c14163981 */ /* 0x000ea2000c1e1b00 */
[----:B------:R-:W-:-:S04]  /*9130*/  @P3 VIADD R11, R11, 0x2 ;  /* 0x000000020b0b3836 */ /* 0x000fc80000000000 */
[-CC-:B------:R-:W-:Y:S02]  /*9140*/  @P4 IMAD R29, R10, R13.reuse, R11.reuse ;  /* 0x0000000d0a1d4224 */ /* 0x180fe400078e020b */
[----:B------:R-:W-:-:S04]  /*9150*/  @P4 IMAD R11, R6, R13, R11 ;  /* 0x0000000d060b4224 */ /* 0x000fc800078e020b */
[----:B------:R-:W-:-:S04]  /*9160*/  @P4 IMAD.WIDE.U32 R10, R11, 0x8, R14 ;  /* 0x000000080b0a4825 */ /* 0x000fc800078e000e */
[----:B------:R-:W-:Y:S01]  /*9170*/  @P4 IMAD.WIDE.U32 R14, R29, 0x8, R14 ;  /* 0x000000081d0e4825 */ /* 0x000fe200078e000e */
[----:B--2---:R-:W-:-:S07]  /*9180*/  @P3 DFMA R22, -R16, R24, R22 ;  /* 0x000000181016322b */ /* 0x004fce0000000116 */
[----:B------:R0:W-:Y:S04]  /*9190*/  @P3 STG.E.64 desc[UR12][R20.64], R22 ;  /* 0x0000001614003986 */ /* 0x0001e8000c101b0c */
[----:B------:R-:W2:Y:S04]  /*91a0*/  @P4 LDG.E.64 R10, desc[UR12][R10.64] ;  /* 0x0000000c0a0a4981 */ /* 0x000ea8000c1e1b00 */
[----:B------:R-:W2:Y:S02]  /*91b0*/  @P4 LDG.E.64 R12, desc[UR12][R14.64] ;  /* 0x0000000c0e0c4981 */ /* 0x000ea4000c1e1b00 */
[----:B--2---:R-:W-:-:S07]  /*91c0*/  @P4 DFMA R12, -R16, R10, R12 ;  /* 0x0000000a100c422b */ /* 0x004fce000000010c */
[----:B------:R0:W-:Y:S04]  /*91d0*/  @P4 STG.E.64 desc[UR12][R14.64], R12 ;  /* 0x0000000c0e004986 */ /* 0x0001e8000c101b0c */
.L_x_1593:
[----:B------:R-:W-:Y:S05]  /*91e0*/  @P2 BRA `(.L_x_1595) ;  /* 0xfffffff400b82947 */ /* 0x000fea000383ffff */
.L_x_1554:
[----:B------:R-:W-:Y:S01]  /*91f0*/  UISETP.NE.AND UP0, UPT, UR5, UR11, UPT ;  /* 0x0000000b0500728c */ /* 0x000fe2000bf05270 */
[----:B------:R-:W-:Y:S01]  /*9200*/  IADD3 R5, PT, PT, R5, 0x1, RZ ;  /* 0x0000000105057810 */ /* 0x000fe20007ffe0ff */
[----:B------:R-:W-:Y:S01]  /*9210*/  VIADD R7, R7, 0x1 ;  /* 0x0000000107077836 */ /* 0x000fe20000000000 */
[----:B------:R-:W-:-:S06]  /*9220*/  IADD3 R8, PT, PT, R8, 0x1, RZ ;  /* 0x0000000108087810 */ /* 0x000fcc0007ffe0ff */
[----:B------:R-:W-:Y:S05]  /*9230*/  BRA.U UP0, `(.L_x_1596) ;  /* 0xffffff9900847547 */ /* 0x000fea000b83ffff */
.L_x_1505:
[----:B0-----:R-:W0:Y:S01]  /*9240*/  LDC.64 R2, c[0x0][0x390] ;  /* 0x0000e400ff027b82 */ /* 0x001e220000000a00 */
[----:B-1234-:R-:W-:-:S05]  /*9250*/  IMAD.U32 R5, RZ, RZ, UR4 ;  /* 0x00000004ff057e24 */ /* 0x01efca000f8e00ff */
[----:B0-----:R-:W-:Y:S01]  /*9260*/  STG.E desc[UR12][R2.64], R5 ;  /* 0x0000000502007986 */ /* 0x001fe2000c10190c */
[----:B------:R-:W-:Y:S05]  /*9270*/  EXIT ;  /* 0x000000000000794d */ /* 0x000fea0003800000 */
.L_x_1507:
[----:B------:R-:W1:Y:S01]  /*9280*/  LDC.64 R2, c[0x0][0x3a0] ;  /* 0x0000e800ff027b82 */ /* 0x000e620000000a00 */
[----:B------:R-:W-:-:S05]  /*9290*/  MOV R5, 0x1 ;  /* 0x0000000100057802 */ /* 0x000fca0000000f00 */
[----:B-1----:R-:W-:Y:S01]  /*92a0*/  STG.E desc[UR12][R2.64], R5 ;  /* 0x0000000502007986 */ /* 0x002fe2000c10190c */
[----:B------:R-:W-:Y:S05]  /*92b0*/  EXIT ;  /* 0x000000000000794d */ /* 0x000fea0003800000 */
        .weak           $__internal_28_$__cuda_sm20_div_rn_f64_full
        .type           $__internal_28_$__cuda_sm20_div_rn_f64_full,@function
        .size           $__internal_28_$__cuda_sm20_div_rn_f64_full,(.L_x_1818 - $__internal_28_$__cuda_sm20_div_rn_f64_full)
$__internal_28_$__cuda_sm20_div_rn_f64_full:
[C---:B------:R-:W-:Y:S01]  /*92c0*/  FSETP.GEU.AND P0, PT, |R17|.reuse, 1.469367938527859385e-39, PT ;  /* 0x001000001100780b */ /* 0x040fe20003f0e200 */
[----:B------:R-:W-:Y:S01]  /*92d0*/  IMAD.MOV.U32 R11, RZ, RZ, 0x1ca00000 ;  /* 0x1ca00000ff0b7424 */ /* 0x000fe200078e00ff */
[C---:B------:R-:W-:Y:S02]  /*92e0*/  LOP3.LUT R18, R17.reuse, 0x800fffff, RZ, 0xc0, !PT ;  /* 0x800fffff11127812 */ /* 0x040fe400078ec0ff */
[----:B------:R-:W-:Y:S02]  /*92f0*/  MOV R12, 0x1 ;  /* 0x00000001000c7802 */ /* 0x000fe40000000f00 */
[----:B------:R-:W-:Y:S01]  /*9300*/  LOP3.LUT R19, R18, 0x3ff00000, RZ, 0xfc, !PT ;  /* 0x3ff0000012137812 */ /* 0x000fe200078efcff */
[----:B------:R-:W-:Y:S01]  /*9310*/  IMAD.MOV.U32 R18, RZ, RZ, R16 ;  /* 0x000000ffff127224 */ /* 0x000fe200078e0010 */
[----:B------:R-:W-:Y:S02]  /*9320*/  LOP3.LUT R27, R17, 0x7ff00000, RZ, 0xc0, !PT ;  /* 0x7ff00000111b7812 */ /* 0x000fe400078ec0ff */
[----:B------:R-:W-:-:S03]  /*9330*/  LOP3.LUT R9, R15, 0x7ff00000, RZ, 0xc0, !PT ;  /* 0x7ff000000f097812 */ /* 0x000fc600078ec0ff */
[----:B------:R-:W-:Y:S01]  /*9340*/  @!P0 DMUL R18, R16, 8.98846567431157953865e+307 ;  /* 0x7fe0000010128828 */ /* 0x000fe20000000000 */
[----:B------:R-:W-:Y:S02]  /*9350*/  ISETP.GE.U32.AND P1, PT, R9, R27, PT ;  /* 0x0000001b0900720c */ /* 0x000fe40003f26070 */
[----:B------:R-:W-:-:S03]  /*9360*/  MOV R26, R9 ;  /* 0x00000009001a7202 */ /* 0x000fc60000000f00 */
[----:B------:R-:W0:Y:S02]  /*9370*/  MUFU.RCP64H R13, R19 ;  /* 0x00000013000d7308 */ /* 0x000e240000001800 */
[----:B0-----:R-:W-:-:S08]  /*9380*/  DFMA R28, R12, -R18, 1 ;  /* 0x3ff000000c1c742b */ /* 0x001fd00000000812 */
[----:B------:R-:W-:-:S08]  /*9390*/  DFMA R28, R28, R28, R28 ;  /* 0x0000001c1c1c722b */ /* 0x000fd0000000001c */
[----:B------:R-:W-:Y:S01]  /*93a0*/  DFMA R28, R12, R28, R12 ;  /* 0x0000001c0c1c722b */ /* 0x000fe2000000000c */
[----:B------:R-:W-:Y:S01]  /*93b0*/  SEL R13, R11, 0x63400000, !P1 ;  /* 0x634000000b0d7807 */ /* 0x000fe20004800000 */
[----:B------:R-:W-:Y:S01]  /*93c0*/  IMAD.MOV.U32 R12, RZ, RZ, R14 ;  /* 0x000000ffff0c7224 */ /* 0x000fe200078e000e */
[----:B------:R-:W-:Y:S02]  /*93d0*/  FSETP.GEU.AND P1, PT, |R15|, 1.469367938527859385e-39, PT ;  /* 0x001000000f00780b */ /* 0x000fe40003f2e200 */
[----:B------:R-:W-:-:S03]  /*93e0*/  LOP3.LUT R13, R13, 0x800fffff, R15, 0xf8, !PT ;  /* 0x800fffff0d0d7812 */ /* 0x000fc600078ef80f */
[----:B------:R-:W-:-:S08]  /*93f0*/  DFMA R24, R28, -R18, 1 ;  /* 0x3ff000001c18742b */ /* 0x000fd00000000812 */
        /* <DEDUP_REMOVED lines=10> */
.L_x_1597:
[----:B------:R-:W-:Y:S01]  /*94a0*/  DMUL R36, R28, R12 ;  /* 0x0000000c1c247228 */ /* 0x000fe20000000000 */
[----:B------:R-:W-:-:S07]  /*94b0*/  @!P0 LOP3.LUT R27, R19, 0x7ff00000, RZ, 0xc0, !PT ;  /* 0x7ff00000131b8812 */ /* 0x000fce00078ec0ff */
[----:B------:R-:W-:-:S08]  /*94c0*/  DFMA R24, R36, -R18, R12 ;  /* 0x800000122418722b */ /* 0x000fd0000000000c */
[----:B------:R-:W-:Y:S01]  /*94d0*/  DFMA R24, R28, R24, R36 ;  /* 0x000000181c18722b */ /* 0x000fe20000000024 */
[----:B------:R-:W-:Y:S01]  /*94e0*/  VIADD R28, R26, 0xffffffff ;  /* 0xffffffff1a1c7836 */ /* 0x000fe20000000000 */
[----:B------:R-:W-:-:S04]  /*94f0*/  IADD3 R29, PT, PT, R27, -0x1, RZ ;  /* 0xffffffff1b1d7810 */ /* 0x000fc80007ffe0ff */
[----:B------:R-:W-:-:S04]  /*9500*/  ISETP.GT.U32.AND P0, PT, R28, 0x7feffffe, PT ;  /* 0x7feffffe1c00780c */ /* 0x000fc80003f04070 */
[----:B------:R-:W-:-:S13]  /*9510*/  ISETP.GT.U32.OR P0, PT, R29, 0x7feffffe, P0 ;  /* 0x7feffffe1d00780c */ /* 0x000fda0000704470 */
[----:B------:R-:W-:Y:S05]  /*9520*/  @P0 BRA `(.L_x_1598) ;  /* 0x00000000006c0947 */ /* 0x000fea0003800000 */
[----:B------:R-:W-:Y:S01]  /*9530*/  LOP3.LUT R14, R17, 0x7ff00000, RZ, 0xc0, !PT ;  /* 0x7ff00000110e7812 */ /* 0x000fe200078ec0ff */
[----:B------:R-:W-:-:S03]  /*9540*/  IMAD.MOV.U32 R26, RZ, RZ, RZ ;  /* 0x000000ffff1a7224 */ /* 0x000fc600078e00ff */
[CC--:B------:R-:W-:Y:S02]  /*9550*/  VIADDMNMX R15, R9.reuse, -R14.reuse, 0xb9600000, !PT ;  /* 0xb9600000090f7446 */ /* 0x0c0fe4000780090e */
[----:B------:R-:W-:Y:S02]  /*9560*/  ISETP.GE.U32.AND P0, PT, R9, R14, PT ;  /* 0x0000000e0900720c */ /* 0x000fe40003f06070 */
        /* <DEDUP_REMOVED lines=23> */
.L_x_1598:
        /* <DEDUP_REMOVED lines=13> */
[----:B------:R-:W-:-:S03]  /*97b0*/  @P0 MOV R28, RZ ;  /* 0x000000ff001c0202 */ /* 0x000fc60000000f00 */
[----:B------:R-:W-:Y:S01]  /*97c0*/  @P0 IMAD.MOV.U32 R29, RZ, RZ, R9 ;  /* 0x000000ffff1d0224 */ /* 0x000fe200078e0009 */
[----:B------:R-:W-:Y:S06]  /*97d0*/  BRA `(.L_x_1599) ;  /* 0x0000000000147947 */ /* 0x000fec0003800000 */
.L_x_1601:
[----:B------:R-:W-:Y:S02]  /*97e0*/  LOP3.LUT R29, R17, 0x80000, RZ, 0xfc, !PT ;  /* 0x00080000111d7812 */ /* 0x000fe400078efcff */
[----:B------:R-:W-:Y:S01]  /*97f0*/  MOV R28, R16 ;  /* 0x00000010001c7202 */ /* 0x000fe20000000f00 */
[----:B------:R-:W-:Y:S06]  /*9800*/  BRA `(.L_x_1599) ;  /* 0x0000000000087947 */ /* 0x000fec0003800000 */
.L_x_1600:
[----:B------:R-:W-:Y:S01]  /*9810*/  LOP3.LUT R29, R15, 0x80000, RZ, 0xfc, !PT ;  /* 0x000800000f1d7812 */ /* 0x000fe200078efcff */
[----:B------:R-:W-:-:S07]  /*9820*/  IMAD.MOV.U32 R28, RZ, RZ, R14 ;  /* 0x000000ffff1c7224 */ /* 0x000fce00078e000e */
.L_x_1599:
[----:B------:R-:W-:-:S04]  /*9830*/  MOV R11, 0x0 ;  /* 0x00000000000b7802 */ /* 0x000fc80000000f00 */
[----:B------:R-:W-:Y:S05]  /*9840*/  RET.REL.NODEC R10 `(lu_decompose_f64) ;  /* 0xffffff640aec7950 */ /* 0x000fea0003c3ffff */
.L_x_1602:
        /* <DEDUP_REMOVED lines=11> */
.L_x_1818:


//--------------------- .text.lu_decompose_f32    --------------------------
	.section	.text.lu_decompose_f32,"ax",@progbits
	.align	128
        .global         lu_decompose_f32
        .type           lu_decompose_f32,@function
        .size           lu_decompose_f32,(.L_x_1819 - lu_decompose_f32)
        .other          lu_decompose_f32,@"STO_CUDA_ENTRY STV_DEFAULT"
lu_decompose_f32:
.text.lu_decompose_f32:
        /* <DEDUP_REMOVED lines=15> */
[----:B0-----:R-:W2:Y:S06]  /*00f0*/  LDG.E R3, desc[UR12][R2.64] ;  /* 0x0000000c02037981 */ /* 0x001eac000c1e1900 */
[----:B------:R-:W0:Y:S02]  /*0100*/  LDC.64 R4, c[0x0][0x388] ;  /* 0x0000e200ff047b82 */ /* 0x000e240000000a00 */
[----:B0-----:R0:W-:Y:S01]  /*0110*/  STG.E.64 desc[UR12][R4.64], RZ ;  /* 0x000000ff04007986 */ /* 0x0011e2000c101b0c */
[----:B--2---:R-:W-:-:S13]  /*0120*/  FSETP.GEU.AND P0, PT, |R3|, 1.00000001335143196e-10, PT ;  /* 0x2edbe6ff0300780b */ /* 0x004fda0003f0e200 */
[----:B0-----:R-:W-:Y:S05]  /*0130*/  @!P0 BRA `(.L_x_1605) ;  /* 0x0000006c00708947 */ /* 0x001fea0003800000 */
[----:B------:R-:W-:-:S09]  /*0140*/  UISETP.GE.U32.AND UP0, UPT, UR6, 0x2, UPT ;  /* 0x000000020600788c */ /* 0x000fd2000bf06070 */
[----:B------:R-:W-:Y:S05]  /*0150*/  BRA.U !UP0, `(.L_x_1603) ;  /* 0x0000006d08587547 */ /* 0x000fea000b800000 */
[----:B------:R-:W-:Y:S01]  /*0160*/  UIADD3 UR5, UPT, UPT, UR6, -0x2, URZ ;  /* 0xfffffffe06057890 */ /* 0x000fe2000fffe0ff */
[----:B------:R-:W-:Y:S01]  /*0170*/  MOV R27, R3 ;  /* 0x00000003001b7202 */ /* 0x000fe20000000f00 */
[----:B------:R-:W-:Y:S02]  /*0180*/  UIADD3 UR6, UPT, UPT, UR6, -0x1, URZ ;  /* 0xffffffff06067890 */ /* 0x000fe4000fffe0ff */
[----:B------:R-:W-:-:S09]  /*0190*/  UISETP.GE.U32.AND UP0, UPT, UR5, 0xf, UPT ;  /* 0x0000000f0500788c */ /* 0x000fd2000bf06070 */
[----:B------:R-:W-:Y:S05]  /*01a0*/  BRA.U !UP0, `(.L_x_1606) ;  /* 0x0000000d08007547 */ /* 0x000fea000b800000 */
[----:B------:R-:W-:Y:S01]  /*01b0*/  ULOP3.LUT UR5, UR6, 0xfffffff0, URZ, 0xc0, !UPT ;  /* 0xfffffff006057892 */ /* 0x000fe2000f8ec0ff */
[----:B------:R-:W-:-:S03]  /*01c0*/  MOV R27, R3 ;  /* 0x00000003001b7202 */ /* 0x000fc60000000f00 */
[----:B------:R-:W-:-:S12]  /*01d0*/  UIADD3 UR5, UPT, UPT, -UR5, URZ, URZ ;  /* 0x000000ff05057290 */ /* 0x000fd8000fffe1ff */
.L_x_1623:
        /* <DEDUP_REMOVED lines=9> */
[----:B------:R-:W-:Y:S05]  /*0270*/  CALL.REL.NOINC `($__internal_29_$__cuda_sm3x_div_rn_noftz_f32_slowpath) ;  /* 0x0000006c00307944 */ /* 0x000fea0003c00000 */
[----:B------:R-:W-:-:S07]  /*0280*/  MOV R2, R0 ;  /* 0x0000000000027202 */ /* 0x000fce0000000f00 */
.L_x_1607:
        /* <DEDUP_REMOVED lines=10> */
[----:B------:R-:W-:Y:S05]  /*0330*/  CALL.REL.NOINC `($__internal_29_$__cuda_sm3x_div_rn_noftz_f32_slowpath) ;  /* 0x0000006c00007944 */ /* 0x000fea0003c00000 */
[----:B------:R-:W-:-:S07]  /*0340*/  MOV R27, R0 ;  /* 0x00000000001b7202 */ /* 0x000fce0000000f00 */
.L_x_1608:
        /* <DEDUP_REMOVED lines=11> */
.L_x_1609:
        /* <DEDUP_REMOVED lines=12> */
.L_x_1610:
        /* <DEDUP_REMOVED lines=11> */
.L_x_1611:
        /* <DEDUP_REMOVED lines=8> */
[----:B------:R-:W-:Y:S01]  /*05f0*/  IMAD.MOV.U32 R27, RZ, RZ, R2 ;  /* 0x000000ffff1b7224 */ /* 0x000fe200078e0002 */
[----:B------:R-:W-:-:S07]  /*0600*/  MOV R12, 0x620 ;  /* 0x00000620000c7802 */ /* 0x000fce0000000f00 */
[----:B------:R-:W-:Y:S05]  /*0610*/  CALL.REL.NOINC `($__internal_29_$__cuda_sm3x_div_rn_noftz_f32_slowpath) ;  /* 0x0000006800487944 */ /* 0x000fea0003c00000 */
[----:B------:R-:W-:-:S07]  /*0620*/  MOV R27, R0 ;  /* 0x00000000001b7202 */ /* 0x000fce0000000f00 */
.L_x_1612:
        /* <DEDUP_REMOVED lines=11> */
.L_x_1613:
        /* <DEDUP_REMOVED lines=12> */
.L_x_1614:
        /* <DEDUP_REMOVED lines=11> */
.L_x_1615:
        /* <DEDUP_REMOVED lines=12> */
.L_x_1616:
        /* <DEDUP_REMOVED lines=11> */
.L_x_1617:
        /* <DEDUP_REMOVED lines=12> */
.L_x_1618:
        /* <DEDUP_REMOVED lines=11> */
.L_x_1619:
        /* <DEDUP_REMOVED lines=12> */
.L_x_1620:
        /* <DEDUP_REMOVED lines=11> */
.L_x_1621:
        /* <DEDUP_REMOVED lines=11> */
.L_x_1622:
[----:B------:R-:W-:Y:S01]  /*0d50*/  UIADD3 UR5, UPT, UPT, UR5, 0x10, URZ ;  /* 0x0000001005057890 */ /* 0x000fe2000fffe0ff */
[----:B------:R-:W-:-:S03]  /*0d60*/  MOV R27, R0 ;  /* 0x00000000001b7202 */ /* 0x000fc60000000f00 */
[----:B------:R-:W-:-:S09]  /*0d70*/  UISETP.NE.AND UP0, UPT, UR5, URZ, UPT ;  /* 0x000000ff0500728c */ /* 0x000fd2000bf05270 */
[----:B------:R-:W-:Y:S05]  /*0d80*/  BRA.U UP0, `(.L_x_1623) ;  /* 0xfffffff500147547 */ /* 0x000fea000b83ffff */
[----:B------:R-:W0:Y:S02]  /*0d90*/  LDC.64 R4, c[0x0][0x380] ;  /* 0x0000e000ff047b82 */ /* 0x000e240000000a00 */
[----:B0-----:R0:W-:Y:S02]  /*0da0*/  STG.E desc[UR12][R4.64], R27 ;  /* 0x0000001b04007986 */ /* 0x0011e4000c10190c */
.L_x_1606:
        /* <DEDUP_REMOVED lines=19> */
.L_x_1625:
        /* <DEDUP_REMOVED lines=12> */
.L_x_1626:
        /* <DEDUP_REMOVED lines=11> */
.L_x_1627:
        /* <DEDUP_REMOVED lines=12> */
.L_x_1628:
        /* <DEDUP_REMOVED lines=11> */
.L_x_1629:
        /* <DEDUP_REMOVED lines=12> */
.L_x_1630:
        /* <DEDUP_REMOVED lines=11> */
.L_x_1631:
        /* <DEDUP_REMOVED lines=11> */
.L_x_1632:
[----:B------:R-:W0:Y:S01]  /*13e0*/  LDC.64 R4, c[0x0][0x380] ;  /* 0x0000e000ff047b82 */ /* 0x000e220000000a00 */
[----:B------:R-:W-:Y:S01]  /*13f0*/  MOV R27, R0 ;  /* 0x00000000001b7202 */ /* 0x000fe20000000f00 */
[----:B0-----:R1:W-:Y:S06]  /*1400*/  STG.E desc[UR12][R4.64], R0 ;  /* 0x0000000004007986 */ /* 0x0013ec000c10190c */
.L_x_1624:
        /* <DEDUP_REMOVED lines=9> */
[----:B-1----:R-:W0:Y:S08]  /*14a0*/  MUFU.RCP R0, R3 ;  /* 0x0000000300007308 */ /* 0x002e300000001000 */
        /* <DEDUP_REMOVED lines=10> */
.L_x_1634:
        /* <DEDUP_REMOVED lines=12> */
.L_x_1635:
        /* <DEDUP_REMOVED lines=11> */
.L_x_1636:
        /* <DEDUP_REMOVED lines=11> */
.L_x_1637:
[----:B------:R-:W0:Y:S01]  /*1770*/  LDC.64 R4, c[0x0][0x380] ;  /* 0x0000e000ff047b82 */ /* 0x000e220000000a00 */
[----:B------:R-:W-:Y:S01]  /*1780*/  MOV R27, R0 ;  /* 0x00000000001b7202 */ /* 0x000fe20000000f00 */
[----:B0-----:R2:W-:Y:S06]  /*1790*/  STG.E desc[UR12][R4.64], R0 ;  /* 0x0000000004007986 */ /* 0x0015ec000c10190c */
.L_x_1633:
[----:B------:R-:W-:-:S09]  /*17a0*/  UISETP.NE.AND UP0, UPT, UR5, URZ, UPT ;  /* 0x000000ff0500728c */ /* 0x000fd2000bf05270 */
[----:B------:R-:W-:Y:S05]  /*17b0*/  BRA.U !UP0, `(.L_x_1603) ;  /* 0x0000005508c07547 */ /* 0x000fea000b800000 */
[----:B-12---:R-:W0:Y:S08]  /*17c0*/  MUFU.RCP R0, R3 ;  /* 0x0000000300007308 */ /* 0x006e300000001000 */
        /* <DEDUP_REMOVED lines=10> */
.L_x_1638:
[----:B------:R-:W0:Y:S01]  /*1870*/  LDC.64 R4, c[0x0][0x380] ;  /* 0x0000e000ff047b82 */ /* 0x000e220000000a00 */
[----:B------:R-:W-:Y:S01]  /*1880*/  UISETP.NE.AND UP0, UPT, UR5, 0x1, UPT ;  /* 0x000000010500788c */ /* 0x000fe2000bf05270 */
[----:B0-----:R4:W-:Y:S08]  /*1890*/  STG.E desc[UR12][R4.64], R2 ;  /* 0x0000000204007986 */ /* 0x0019f0000c10190c */
[----:B------:R-:W-:Y:S05]  /*18a0*/  BRA.U !UP0, `(.L_x_1603) ;  /* 0x0000005508847547 */ /* 0x000fea000b800000 */
[----:B------:R-:W4:Y:S08]  /*18b0*/  MUFU.RCP R0, R3 ;  /* 0x0000000300007308 */ /* 0x000f300000001000 */
[----:B------:R-:W0:Y:S01]  /*18c0*/  FCHK P0, R2, R3 ;  /* 0x0000000302007302 */ /* 0x000e220000000000 */
[----:B----4-:R-:W-:-:S04]  /*18d0*/  FFMA R5, -R3, R0, 1 ;  /* 0x3f80000003057423 */ /* 0x010fc80000000100 */
[----:B------:R-:W-:-:S04]  /*18e0*/  FFMA R0, R0, R5, R0 ;  /* 0x0000000500007223 */ /* 0x000fc80000000000 */
[----:B------:R-:W-:-:S04]  /*18f0*/  FFMA R5, R0, R2, RZ ;  /* 0x0000000200057223 */ /* 0x000fc800000000ff */
[----:B------:R-:W-:-:S04]  /*1900*/  FFMA R4, -R3, R5, R2 ;  /* 0x0000000503047223 */ /* 0x000fc80000000102 */
[----:B------:R-:W-:Y:S01]  /*1910*/  FFMA R27, R0, R4, R5 ;  /* 0x00000004001b7223 */ /* 0x000fe20000000005 */
[----:B0-----:R-:W-:Y:S06]  /*1920*/  @!P0 BRA `(.L_x_1639) ;  /* 0x0000000000108947 */ /* 0x001fec0003800000 */
[----:B------:R-:W-:Y:S01]  /*1930*/  IMAD.MOV.U32 R27, RZ, RZ, R2 ;  /* 0x000000ffff1b7224 */ /* 0x000fe200078e0002 */
[----:B------:R-:W-:-:S07]  /*1940*/  MOV R12, 0x1960 ;  /* 0x00001960000c7802 */ /* 0x000fce0000000f00 */
[----:B------:R-:W-:Y:S05]  /*1950*/  CALL.REL.NOINC `($__internal_29_$__cuda_sm3x_div_rn_noftz_f32_slowpath) ;  /* 0x0000005400787944 */ /* 0x000fea0003c00000 */
[----:B------:R-:W-:-:S07]  /*1960*/  MOV R27, R0 ;  /* 0x00000000001b7202 */ /* 0x000fce0000000f00 */
.L_x_1639:
[----:B------:R-:W0:Y:S01]  /*1970*/  LDC.64 R4, c[0x0][0x380] ;  /* 0x0000e000ff047b82 */ /* 0x000e220000000a00 */
[----:B------:R-:W-:Y:S01]  /*1980*/  UISETP.NE.AND UP0, UPT, UR5, 0x2, UPT ;  /* 0x000000020500788c */ /* 0x000fe2000bf05270 */
[----:B0-----:R0:W-:Y:S08]  /*1990*/  STG.E desc[UR12][R4.64], R27 ;  /* 0x0000001b04007986 */ /* 0x0011f0000c10190c */
        /* <DEDUP_REMOVED lines=11> */
.L_x_1640:
[----:B------:R-:W0:Y:S02]  /*1a50*/  LDC.64 R2, c[0x0][0x380] ;  /* 0x0000e000ff027b82 */ /* 0x000e240000000a00 */
[----:B0-----:R0:W-:Y:S01]  /*1a60*/  STG.E desc[UR12][R2.64], R0 ;  /* 0x0000000002007986 */ /* 0x0011e2000c10190c */
[----:B------:R-:W-:Y:S05]  /*1a70*/  BRA `(.L_x_1603) ;  /* 0x0000005400107947 */ /* 0x000fea0003800000 */
.L_x_1604:
        /* <DEDUP_REMOVED lines=12> */
.L_x_1694:
[----:B--2---:R-:W2:Y:S01]  /*1b40*/  LDCU.64 UR26, c[0x0][0x398] ;  /* 0x00007300ff1a77ac */ /* 0x004ea20008000a00 */
[----:B01----:R-:W-:Y:S02]  /*1b50*/  LOP3.LUT R0, RZ, R8, RZ, 0x33, !PT ;  /* 0x00000008ff007212 */ /* 0x003fe400078e33ff */
[----:B------:R-:W-:Y:S01]  /*1b60*/  MOV R7, UR5 ;  /* 0x0000000500077c02 */ /* 0x000fe20008000f00 */
[----:B------:R-:W-:Y:S01]  /*1b70*/  ULOP3.LUT UR23, URZ, UR5, URZ, 0x33, !UPT ;  /* 0x00000005ff177292 */ /* 0x000fe2000f8e33ff */
[----:B------:R-:W-:Y:S01]  /*1b80*/  R2UR UR6, R0 ;  /* 0x00000000000672ca */ /* 0x000fe200000e0000 */
[----:B---3--:R-:W3:Y:S01]  /*1b90*/  LDCU.64 UR20, c[0x0][0x380] ;  /* 0x00007000ff1477ac */ /* 0x008ee20008000a00 */
[----:B------:R-:W-:Y:S02]  /*1ba0*/  LOP3.LUT R0, RZ, R9, RZ, 0x33, !PT ;  /* 0x00000009ff007212 */ /* 0x000fe400078e33ff */
[----:B------:R-:W-:Y:S02]  /*1bb0*/  LOP3.LUT R5, R10, 0x3, RZ, 0x3c, !PT ;  /* 0x000000030a057812 */ /* 0x000fe400078e3cff */
[----:B0-----:R-:W-:-:S02]  /*1bc0*/  IADD3 R0, PT, PT, R0, UR18, RZ ;  /* 0x0000001200007c10 */ /* 0x001fc4000fffe0ff */
[----:B-1----:R-:W-:Y:S02]  /*1bd0*/  IADD3 R5, PT, PT, R5, UR19, RZ ;  /* 0x0000001305057c10 */ /* 0x002fe4000fffe0ff */
[----:B------:R-:W-:Y:S02]  /*1be0*/  LOP3.LUT R6, R0, 0x7, RZ, 0xc0, !PT ;  /* 0x0000000700067812 */ /* 0x000fe400078ec0ff */
[----:B------:R-:W-:Y:S01]  /*1bf0*/  MOV R29, R7 ;  /* 0x00000007001d7202 */ /* 0x000fe20000000f00 */
[----:B--2---:R-:W-:Y:S01]  /*1c00*/  UIADD3 UR25, UPT, UPT, -UR5, -0x2, UR26 ;  /* 0xfffffffe05197890 */ /* 0x004fe2000fffe11a */
[----:B------:R-:W-:Y:S01]  /*1c10*/  IADD3 R4, PT, PT, R6, -0x1, RZ ;  /* 0xffffffff06047810 */ /* 0x000fe20007ffe0ff */
[----:B------:R-:W-:Y:S02]  /*1c20*/  UIMAD UR7, UR5, UR27, UR5 ;  /* 0x0000001b050772a4 */ /* 0x000fe4000f8e0205 */
[----:B------:R-:W-:Y:S02]  /*1c30*/  UIADD3 UR5, UPT, UPT, UR5, 0x1, URZ ;  /* 0x0000000105057890 */ /* 0x000fe4000fffe0ff */
[----:B------:R-:W-:-:S02]  /*1c40*/  UIADD3 UR6, UPT, UPT, UR18, UR6, URZ ;  /* 0x0000000612067290 */ /* 0x000fc4000fffe0ff */
[----:B------:R-:W-:Y:S02]  /*1c50*/  UIADD3 UR24, UPT, UPT, UR23, UR26, URZ ;  /* 0x0000001a17187290 */ /* 0x000fe4000fffe0ff */
[----:B------:R-:W-:Y:S01]  /*1c60*/  MOV R2, UR5 ;  /* 0x0000000500027c02 */ /* 0x000fe20008000f00 */
[----:B------:R-:W-:Y:S02]  /*1c70*/  ULOP3.LUT UR10, UR6, 0xf, URZ, 0xc0, !UPT ;  /* 0x0000000f060a7892 */ /* 0x000fe4000f8ec0ff */
[----:B---3--:R-:W-:Y:S01]  /*1c80*/  UIMAD.WIDE.U32 UR6, UR7, 0x4, UR20 ;  /* 0x00000004070678a5 */ /* 0x008fe2000f8e0014 */
[----:B------:R-:W-:Y:S01]  /*1c90*/  ISETP.GE.U32.AND P0, PT, R2, UR26, PT ;  /* 0x0000001a02007c0c */ /* 0x000fe2000bf06070 */
[----:B------:R-:W-:-:S12]  /*1ca0*/  UIADD3 UR22, UPT, UPT, UR10, -0x1, URZ ;  /* 0xffffffff0a167890 */ /* 0x000fd8000fffe0ff */
[----:B-----5:R-:W-:Y:S05]  /*1cb0*/  @P0 BRA `(.L_x_1641) ;  /* 0x00000010005c0947 */ /* 0x020fea0003800000 */
[----:B------:R-:W-:Y:S01]  /*1cc0*/  MOV R2, UR6 ;  /* 0x0000000600027c02 */ /* 0x000fe20008000f00 */
[----:B------:R-:W-:-:S05]  /*1cd0*/  IMAD.U32 R3, RZ, RZ, UR7 ;  /* 0x00000007ff037e24 */ /* 0x000fca000f8e00ff */
[----:B------:R-:W2:Y:S01]  /*1ce0*/  LDG.E R2, desc[UR12][R2.64] ;  /* 0x0000000c02027981 */ /* 0x000ea2000c1e1900 */
[----:B------:R-:W-:Y:S01]  /*1cf0*/  UISETP.GE.U32.AND UP0, UPT, UR25, 0xf, UPT ;  /* 0x0000000f1900788c */ /* 0x000fe2000bf06070 */
[----:B------:R-:W-:Y:S02]  /*1d00*/  MOV R0, UR5 ;  /* 0x0000000500007c02 */ /* 0x000fe40008000f00 */
[----:B------:R-:W-:Y:S01]  /*1d10*/  MOV R29, R7 ;  /* 0x00000007001d7202 */ /* 0x000fe20000000f00 */
[----:B--2---:R-:W-:-:S05]  /*1d20*/  FADD R16, |R2|, -RZ ;  /* 0x800000ff02107221 */ /* 0x004fca0000000200 */
[----:B------:R-:W-:Y:S05]  /*1d30*/  BRA.U !UP0, `(.L_x_1642) ;  /* 0x00000009086c7547 */ /* 0x000fea000b800000 */
[C---:B------:R-:W-:Y:S01]  /*1d40*/  IADD3 R12, PT, PT, R7.reuse, 0x3, RZ ;  /* 0x00000003070c7810 */ /* 0x040fe20007ffe0ff */
[C---:B------:R-:W-:Y:S01]  /*1d50*/  VIADD R19, R7.reuse, 0x8 ;  /* 0x0000000807137836 */ /* 0x040fe20000000000 */
[C---:B------:R-:W-:Y:S01]  /*1d60*/  IADD3 R18, PT, PT, R7.reuse, 0x4, RZ ;  /* 0x0000000407127810 */ /* 0x040fe20007ffe0ff */
[----:B------:R-:W-:Y:S01]  /*1d70*/  IMAD.U32 R0, RZ, RZ, UR5 ;  /* 0x00000005ff007e24 */ /* 0x000fe2000f8e00ff */
[C---:B------:R-:W-:Y:S01]  /*1d80*/  IADD3 R13, PT, PT, R7.reuse, 0x5, RZ ;  /* 0x00000005070d7810 */ /* 0x040fe20007ffe0ff */
[--C-:B------:R-:W-:Y:S01]  /*1d90*/  IMAD R3, R12, UR27, R7.reuse ;  /* 0x0000001b0c037c24 */ /* 0x100fe2000f8e0207 */
[C---:B------:R-:W-:Y:S01]  /*1da0*/  IADD3 R28, PT, PT, R7.reuse, 0xe, RZ ;  /* 0x0000000e071c7810 */ /* 0x040fe20007ffe0ff */
[----:B------:R-:W-:Y:S01]  /*1db0*/  ULOP3.LUT UR9, UR24, 0xfffffff0, URZ, 0xc0, !UPT ;  /* 0xfffffff018097892 */ /* 0x000fe2000f8ec0ff */
[C---:B------:R-:W-:Y:S01]  /*1dc0*/  IADD3 R2, PT, PT, R7.reuse, 0x2, RZ ;  /* 0x0000000207027810 */ /* 0x040fe20007ffe0ff */
[--C-:B------:R-:W-:Y:S01]  /*1dd0*/  IMAD R11, R18, UR27, R7.reuse ;  /* 0x0000001b120b7c24 */ /* 0x100fe2000f8e0207 */
[----:B------:R-:W-:Y:S01]  /*1de0*/  IADD3 R15, PT, PT, R7, 0x6, RZ ;  /* 0x00000006070f7810 */ /* 0x000fe20007ffe0ff */
[--C-:B------:R-:W-:Y:S01]  /*1df0*/  IMAD R12, R13, UR27, R7.reuse ;  /* 0x0000001b0d0c7c24 */ /* 0x100fe2000f8e0207 */
[C---:B------:R-:W-:Y:S01]  /*1e00*/  IADD3 R17, PT, PT, R7.reuse, 0x7, RZ ;  /* 0x0000000707117810 */ /* 0x040fe20007ffe0ff */
[--C-:B------:R-:W-:Y:S01]  /*1e10*/  IMAD R25, R28, UR27, R7.reuse ;  /* 0x0000001b1c197c24 */ /* 0x100fe2000f8e0207 */
[C---:B------:R-:W-:Y:S01]  /*1e20*/  IADD3 R20, PT, PT, R7.reuse, 0x9, RZ ;  /* 0x0000000907147810 */ /* 0x040fe20007ffe0ff */
[--C-:B------:R-:W-:Y:S01]  /*1e30*/  IMAD R2, R2, UR27, R7.reuse ;  /* 0x0000001b02027c24 */ /* 0x100fe2000f8e0207 */
[----:B------:R-:W-:Y:S01]  /*1e40*/  IADD3 R21, PT, PT, R7, 0xa, RZ ;  /* 0x0000000a07157810 */ /* 0x000fe20007ffe0ff */
[--C-:B------:R-:W-:Y:S01]  /*1e50*/  IMAD R13, R15, UR27, R7.reuse ;  /* 0x0000001b0f0d7c24 */ /* 0x100fe2000f8e0207 */
[----:B------:R-:W-:Y:S01]  /*1e60*/  IADD3 R22, PT, PT, R7, 0xb, RZ ;  /* 0x0000000b07167810 */ /* 0x000fe20007ffe0ff */
[--C-:B------:R-:W-:Y:S01]  /*1e70*/  IMAD R18, R17, UR27, R7.reuse ;  /* 0x0000001b11127c24 */ /* 0x100fe2000f8e0207 */
[----:B------:R-:W-:Y:S01]  /*1e80*/  IADD3 R23, PT, PT, R7, 0xc, RZ ;  /* 0x0000000c07177810 */ /* 0x000fe20007ffe0ff */
[--C-:B------:R-:W-:Y:S01]  /*1e90*/  IMAD R19, R19, UR27, R7.reuse ;  /* 0x0000001b13137c24 */ /* 0x100fe2000f8e0207 */
[C---:B------:R-:W-:Y:S01]  /*1ea0*/  IADD3 R24, PT, PT, R7.reuse, 0xd, RZ ;  /* 0x0000000d07187810 */ /* 0x040fe20007ffe0ff */
[--C-:B------:R-:W-:Y:S01]  /*1eb0*/  IMAD R20, R20, UR27, R7.reuse ;  /* 0x0000001b14147c24 */ /* 0x100fe2000f8e0207 */
[----:B------:R-:W-:Y:S01]  /*1ec0*/  IADD3 R26, PT, PT, R7, 0xf, RZ ;  /* 0x0000000f071a7810 */ /* 0x000fe20007ffe0ff */
[--C-:B------:R-:W-:Y:S01]  /*1ed0*/  IMAD R21, R21, UR27, R7.reuse ;  /* 0x0000001b15157c24 */ /* 0x100fe2000f8e0207 */
[----:B------:R-:W-:Y:S01]  /*1ee0*/  IADD3 R14, PT, PT, R7, 0x10, RZ ;  /* 0x00000010070e7810 */ /* 0x000fe20007ffe0ff */
[--C-:B------:R-:W-:Y:S01]  /*1ef0*/  IMAD R22, R22, UR27, R7.reuse ;  /* 0x0000001b16167c24 */ /* 0x100fe2000f8e0207 */
[-C--:B------:R-:W-:Y:S01]  /*1f00*/  MOV R28, R7.reuse ;  /* 0x00000007001c7202 */ /* 0x080fe20000000f00 */
[--C-:B------:R-:W-:Y:S01]  /*1f10*/  IMAD R23, R23, UR27, R7.reuse ;  /* 0x0000001b17177c24 */ /* 0x100fe2000f8e0207 */
[----:B------:R-:W-:Y:S01]  /*1f20*/  MOV R29, R7 ;  /* 0x00000007001d7202 */ /* 0x000fe20000000f00 */
[--C-:B------:R-:W-:Y:S01]  /*1f30*/  IMAD R24, R24, UR27, R7.reuse ;  /* 0x0000001b18187c24 */ /* 0x100fe2000f8e0207 */
[----:B------:R-:W-:Y:S01]  /*1f40*/  UIADD3 UR9, UPT, UPT, -UR9, URZ, URZ ;  /* 0x000000ff09097290 */ /* 0x000fe2000fffe1ff */
[----:B------:R-:W-:-:S02]  /*1f50*/  IMAD R26, R26, UR27, R7 ;  /* 0x0000001b1a1a7c24 */ /* 0x000fc4000f8e0207 */
[--C-:B------:R-:W-:Y:S02]  /*1f60*/  IMAD R27, R14, UR27, R7.reuse ;  /* 0x0000001b0e1b7c24 */ /* 0x100fe4000f8e0207 */
[----:B------:R-:W-:-:S07]  /*1f70*/  IMAD R0, R0, UR27, R7 ;  /* 0x0000001b00007c24 */ /* 0x000fce000f8e0207 */
.L_x_1643:
[----:B------:R-:W-:-:S05]  /*1f80*/  HFMA2 R15, -RZ, RZ, 0, 2.384185791015625e-07 ;  /* 0x00000004ff0f7431 */ /* 0x000fca00000001ff */
[----:B------:R-:W-:-:S06]  /*1f90*/  IMAD.WIDE.U32 R14, R0, R15, UR20 ;  /* 0x00000014000e7e25 */ /* 0x000fcc000f8e000f */
[----:B------:R-:W2:Y:S01]  /*1fa0*/  LDG.E R15, desc[UR12][R14.64] ;  /* 0x0000000c0e0f7981 */ /* 0x000ea2000c1e1900 */
[----:B------:R-:W-:Y:S02]  /*1fb0*/  MOV R17, 0x4 ;  /* 0x0000000400117802 */ /* 0x000fe40000000f00 */
[----:B--2---:R-:W-:-:S04]  /*1fc0*/  FSETP.GT.AND P2, PT, |R15|, R16, PT ;  /* 0x000000100f00720b */ /* 0x004fc80003f44200 */
[----:B------:R-:W-:Y:S01]  /*1fd0*/  FSEL R14, |R15|, R16, P2 ;  /* 0x000000100f0e7208 */ /* 0x000fe20001000200 */
[----:B------:R-:W-:-:S06]  /*1fe0*/  IMAD.WIDE.U32 R16, R2, R17, UR20 ;  /* 0x0000001402107e25 */ /* 0x000fcc000f8e0011 */
[----:B------:R-:W2:Y:S02]  /*1ff0*/  LDG.E R17, desc[UR12][R16.64] ;  /* 0x0000000c10117981 */ /* 0x000ea4000c1e1900 */
[----:B--2---:R-:W-:-:S04]  /*2000*/  FSETP.GT.AND P1, PT, |R17|, R14, PT ;  /* 0x0000000e1100720b */ /* 0x004fc80003f24200 */
[----:B------:R-:W-:Y:S01]  /*2010*/  FSEL R16, |R17|, R14, P1 ;  /* 0x0000000e11107208 */ /* 0x000fe20000800200 */
[----:B------:R-:W-:-:S05]  /*2020*/  HFMA2 R14, -RZ, RZ, 0, 2.384185791015625e-07 ;  /* 0x00000004ff0e7431 */ /* 0x000fca00000001ff */
[----:B------:R-:W-:-:S06]  /*2030*/  IMAD.WIDE.U32 R14, R3, R14, UR20 ;  /* 0x00000014030e7e25 */ /* 0x000fcc000f8e000e */
[----:B------:R0:W2:Y:S02]  /*2040*/  LDG.E R15, desc[UR12][R14.64] ;  /* 0x0000000c0e0f7981 */ /* 0x0000a4000c1e1900 */
[----:B0-----:R-:W-:Y:S02]  /*2050*/  MOV R14, 0x4 ;  /* 0x00000004000e7802 */ /* 0x001fe40000000f00 */
[----:B--2---:R-:W-:-:S04]  /*2060*/  FSETP.GT.AND P0, PT, |R15|, R16, PT ;  /* 0x000000100f00720b */ /* 0x004fc80003f04200 */
[----:B------:R-:W-:Y:S01]  /*2070*/  FSEL R16, |R15|, R16, P0 ;  /* 0x000000100f107208 */ /* 0x000fe20000000200 */
[----:B------:R-:W-:-:S06]  /*2080*/  IMAD.WIDE.U32 R14, R11, R14, UR20 ;  /* 0x000000140b0e7e25 */ /* 0x000fcc000f8e000e */
[----:B------:R-:W2:Y:S01]  /*2090*/  LDG.E R15, desc[UR12][R14.64] ;  /* 0x0000000c0e0f7981 */ /* 0x000ea2000c1e1900 */
[----:B------:R-:W-:Y:S01]  /*20a0*/  HFMA2 R17, -RZ, RZ, 0, 2.384185791015625e-07 ;  /* 0x00000004ff117431 */ /* 0x000fe200000001ff */
[----:B--2---:R-:W-:-:S04]  /*20b0*/  FSETP.GT.AND P4, PT, |R15|, R16, PT ;  /* 0x000000100f00720b */ /* 0x004fc80003f84200 */
[----:B------:R-:W-:Y:S01]  /*20c0*/  FSEL R14, |R15|, R16, P4 ;  /* 0x000000100f0e7208 */ /* 0x000fe20002000200 */
[----:B------:R-:W-:-:S06]  /*20d0*/  IMAD.WIDE.U32 R16, R12, R17, UR20 ;  /* 0x000000140c107e25 */ /* 0x000fcc000f8e0011 */
[----:B------:R-:W2:Y:S02]  /*20e0*/  LDG.E R17, desc[UR12][R16.64] ;  /* 0x0000000c10117981 */ /* 0x000ea4000c1e1900 */
[----:B--2---:R-:W-:-:S04]  /*20f0*/  FSETP.GT.AND P6, PT, |R17|, R14, PT ;  /* 0x0000000e1100720b */ /* 0x004fc80003fc4200 */
[----:B------:R-:W-:Y:S02]  /*2100*/  FSEL R16, |R17|, R14, P6 ;  /* 0x0000000e11107208 */ /* 0x000fe40003000200 */
[----:B------:R-:W-:-:S05]  /*2110*/  MOV R14, 0x4 ;  /* 0x00000004000e7802 */ /* 0x000fca0000000f00 */
[----:B------:R-:W-:-:S06]  /*2120*/  IMAD.WIDE.U32 R14, R13, R14, UR20 ;  /* 0x000000140d0e7e25 */ /* 0x000fcc000f8e000e */
[----:B------:R-:W2:Y:S02]  /*2130*/  LDG.E R15, desc[UR12][R14.64] ;  /* 0x0000000c0e0f7981 */ /* 0x000ea4000c1e1900 */
[----:B--2---:R-:W-:-:S04]  /*2140*/  FSETP.GT.AND P5, PT, |R15|, R16, PT ;  /* 0x000000100f00720b */ /* 0x004fc80003fa4200 */
[----:B------:R-:W-:Y:S01]  /*2150*/  FSEL R16, |R15|, R16, P5 ;  /* 0x000000100f107208 */ /* 0x000fe20002800200 */
[----:B------:R-:W-:-:S04]  /*2160*/  IMAD.MOV.U32 R15, RZ, RZ, 0x4 ;  /* 0x00000004ff0f7424 */ /* 0x000fc800078e00ff */
[----:B------:R-:W-:-:S06]  /*2170*/  IMAD.WIDE.U32 R14, R18, R15, UR20 ;  /* 0x00000014120e7e25 */ /* 0x000fcc000f8e000f */
[----:B------:R-:W2:Y:S02]  /*2180*/  LDG.E R15, desc[UR12][R14.64] ;  /* 0x0000000c0e0f7981 */ /* 0x000ea4000c1e1900 */
[----:B--2---:R-:W-:-:S04]  /*2190*/  FSETP.GT.AND P3, PT, |R15|, R16, PT ;  /* 0x000000100f00720b */ /* 0x004fc80003f64200 */
[----:B------:R-:W-:Y:S01]  /*21a0*/  FSEL R14, |R15|, R16, P3 ;  /* 0x000000100f0e7208 */ /* 0x000fe20001800200 */
[----:B------:R-:W-:-:S05]  /*21b0*/  HFMA2 R16, -RZ, RZ, 0, 2.384185791015625e-07 ;  /* 0x00000004ff107431 */ /* 0x000fca00000001ff */
[----:B------:R-:W-:-:S06]  /*21c0*/  IMAD.WIDE.U32 R16, R19, R16, UR20 ;  /* 0x0000001413107e25 */ /* 0x000fcc000f8e0010 */
[----:B------:R-:W2:Y:S01]  /*21d0*/  LDG.E R17, desc[UR12][R16.64] ;  /* 0x0000000c10117981 */ /* 0x000ea2000c1e1900 */
[----:B------:R-:W-:Y:S02]  /*21e0*/  @P2 IADD3 R29, PT, PT, R28, 0x1, RZ ;  /* 0x000000011c1d2810 */ /* 0x000fe40007ffe0ff */
[----:B------:R-:W-:Y:S02]  /*21f0*/  MOV R15, 0x4 ;  /* 0x00000004000f7802 */ /* 0x000fe40000000f00 */
[----:B--2---:R-:W-:-:S04]  /*2200*/  FSETP.GT.AND P2, PT, |R17|, R14, PT ;  /* 0x0000000e1100720b */ /* 0x004fc80003f44200 */
[----:B------:R-:W-:Y:S01]  /*2210*/  FSEL R16, |R17|, R14, P2 ;  /* 0x0000000e11107208 */ /* 0x000fe20001000200 */
[----:B------:R-:W-:-:S06]  /*2220*/  IMAD.WIDE.U32 R14, R20, R15, UR20 ;  /* 0x00000014140e7e25 */ /* 0x000fcc000f8e000f */
[----:B------:R-:W2:Y:S01]  /*2230*/  LDG.E R15, desc[UR12][R14.64] ;  /* 0x0000000c0e0f7981 */ /* 0x000ea2000c1e1900 */
[----:B------:R-:W-:Y:S02]  /*2240*/  @P1 IADD3 R29, PT, PT, R28, 0x2, RZ ;  /* 0x000000021c1d1810 */ /* 0x000fe40007ffe0ff */
        /* <DEDUP_REMOVED lines=17> */
[----:B------:R-:W-:Y:S01]  /*2360*/  @P6 VIADD R29, R28, 0x5 ;  /* 0x000000051c1d6836 */ /* 0x000fe20000000000 */
        /* <DEDUP_REMOVED lines=23> */
[----:B------:R-:W-:Y:S01]  /*24e0*/  UIADD3 UR9, UPT, UPT, UR9, 0x10, URZ ;  /* 0x0000001009097890 */ /* 0x000fe2000fffe0ff */
[C---:B------:R-:W-:Y:S02]  /*24f0*/  @P1 IADD3 R29, PT, PT, R28.reuse, 0x9, RZ ;  /* 0x000000091c1d1810 */ /* 0x040fe40007ffe0ff */
[C---:B------:R-:W-:Y:S01]  /*2500*/  @P0 IADD3 R29, PT, PT, R28.reuse, 0xa, RZ ;  /* 0x0000000a1c1d0810 */ /* 0x040fe20007ffe0ff */
[----:B------:R-:W-:Y:S01]  /*2510*/  UISETP.NE.AND UP0, UPT, UR9, URZ, UPT ;  /* 0x000000ff0900728c */ /* 0x000fe2000bf05270 */
[C---:B------:R-:W-:Y:S02]  /*2520*/  @P4 IADD3 R29, PT, PT, R28.reuse, 0xb, RZ ;  /* 0x0000000b1c1d4810 */ /* 0x040fe40007ffe0ff */
[C---:B------:R-:W-:Y:S02]  /*2530*/  @P6 IADD3 R29, PT, PT, R28.reuse, 0xc, RZ ;  /* 0x0000000c1c1d6810 */ /* 0x040fe40007ffe0ff */
[----:B------:R-:W-:-:S02]  /*2540*/  @P5 IADD3 R29, PT, PT, R28, 0xd, RZ ;  /* 0x0000000d1c1d5810 */ /* 0x000fc40007ffe0ff */
[C---:B------:R-:W-:Y:S02]  /*2550*/  @P3 IADD3 R29, PT, PT, R28.reuse, 0xe, RZ ;  /* 0x0000000e1c1d3810 */ /* 0x040fe40007ffe0ff */
[----:B------:R-:W-:Y:S02]  /*2560*/  MOV R15, UR27 ;  /* 0x0000001b000f7c02 */ /* 0x000fe40008000f00 */
[C---:B------:R-:W-:Y:S02]  /*2570*/  @P2 IADD3 R29, PT, PT, R28.reuse, 0xf, RZ ;  /* 0x0000000f1c1d2810 */ /* 0x040fe40007ffe0ff */
[----:B------:R-:W-:Y:S01]  /*2580*/  IADD3 R28, PT, PT, R28, 0x10, RZ ;  /* 0x000000101c1c7810 */ /* 0x000fe20007ffe0ff */
[C---:B------:R-:W-:Y:S01]  /*2590*/  IMAD R2, R15.reuse, 0x10, R2 ;  /* 0x000000100f027824 */ /* 0x040fe200078e0202 */
[C---:B------:R-:W-:Y:S01]  /*25a0*/  LEA R12, R15.reuse, R12, 0x4 ;  /* 0x0000000c0f0c7211 */ /* 0x040fe200078e20ff */
[C---:B------:R-:W-:Y:S01]  /*25b0*/  IMAD R22, R15.reuse, 0x10, R22 ;  /* 0x000000100f167824 */ /* 0x040fe200078e0216 */
[----:B------:R-:W-:-:S02]  /*25c0*/  LEA R18, R15, R18, 0x4 ;  /* 0x000000120f127211 */ /* 0x000fc400078e20ff */
[C---:B------:R-:W-:Y:S02]  /*25d0*/  LEA R20, R15.reuse, R20, 0x4 ;  /* 0x000000140f147211 */ /* 0x040fe400078e20ff */
[C---:B------:R-:W-:Y:S02]  /*25e0*/  LEA R24, R15.reuse, R24, 0x4 ;  /* 0x000000180f187211 */ /* 0x040fe400078e20ff */
[C---:B------:R-:W-:Y:S02]  /*25f0*/  LEA R26, R15.reuse, R26, 0x4 ;  /* 0x0000001a0f1a7211 */ /* 0x040fe400078e20ff */
[----:B------:R-:W-:Y:S02]  /*2600*/  LEA R0, R15, R0, 0x4 ;  /* 0x000000000f007211 */ /* 0x000fe400078e20ff */
[----:B--2---:R-:W-:-:S04]  /*2610*/  FSETP.GT.AND P1, PT, |R17|, R14, PT ;  /* 0x0000000e1100720b */ /* 0x004fc80003f24200 */
[----:B------:R-:W-:Y:S02]  /*2620*/  FSEL R16, |R17|, R14, P1 ;  /* 0x0000000e11107208 */ /* 0x000fe40000800200 */
[----:B------:R-:W-:Y:S02]  /*2630*/  MOV R14, UR27 ;  /* 0x0000001b000e7c02 */ /* 0x000fe40008000f00 */
[----:B------:R-:W-:Y:S02]  /*2640*/  SEL R29, R28, R29, P1 ;  /* 0x0000001d1c1d7207 */ /* 0x000fe40000800000 */
[C---:B------:R-:W-:Y:S01]  /*2650*/  LEA R3, R14.reuse, R3, 0x4 ;  /* 0x000000030e037211 */ /* 0x040fe200078e20ff */
[C---:B------:R-:W-:Y:S01]  /*2660*/  IMAD R27, R14.reuse, 0x10, R27 ;  /* 0x000000100e1b7824 */ /* 0x040fe200078e021b */
[C---:B------:R-:W-:Y:S02]  /*2670*/  LEA R11, R14.reuse, R11, 0x4 ;  /* 0x0000000b0e0b7211 */ /* 0x040fe400078e20ff */
[----:B------:R-:W-:-:S02]  /*2680*/  LEA R13, R14, R13, 0x4 ;  /* 0x0000000d0e0d7211 */ /* 0x000fc400078e20ff */
[C---:B------:R-:W-:Y:S02]  /*2690*/  LEA R19, R14.reuse, R19, 0x4 ;  /* 0x000000130e137211 */ /* 0x040fe400078e20ff */
[C---:B------:R-:W-:Y:S02]  /*26a0*/  LEA R21, R14.reuse, R21, 0x4 ;  /* 0x000000150e157211 */ /* 0x040fe400078e20ff */
[C---:B------:R-:W-:Y:S02]  /*26b0*/  LEA R23, R14.reuse, R23, 0x4 ;  /* 0x000000170e177211 */ /* 0x040fe400078e20ff */
[----:B------:R-:W-:Y:S01]  /*26c0*/  LEA R25, R14, R25, 0x4 ;  /* 0x000000190e197211 */ /* 0x000fe200078e20ff */
[----:B------:R-:W-:Y:S06]  /*26d0*/  BRA.U UP0, `(.L_x_1643) ;  /* 0xfffffff900287547 */ /* 0x000fec000b83ffff */
[----:B------:R-:W-:-:S07]  /*26e0*/  IADD3 R0, PT, PT, R28, 0x1, RZ ;  /* 0x000000011c007810 */ /* 0x000fce0007ffe0ff */
.L_x_1642:
[----:B------:R-:W-:-:S09]  /*26f0*/  ULOP3.LUT UP0, URZ, UR24, 0xf, URZ, 0xc0, !UPT ;  /* 0x0000000f18ff7892 */ /* 0x000fd2000f80c0ff */
[----:B------:R-:W-:Y:S05]  /*2700*/  BRA.U !UP0, `(.L_x_1641) ;  /* 0x0000000508c87547 */ /* 0x000fea000b800000 */
[----:B------:R-:W-:Y:S02]  /*2710*/  UISETP.GE.U32.AND UP0, UPT, UR22, 0x7, UPT ;  /* 0x000000071600788c */ /* 0x000fe4000bf06070 */
[----:B------:R-:W-:-:S07]  /*2720*/  ULOP3.LUT UP1, URZ, UR10, 0x7, URZ, 0xc0, !UPT ;  /* 0x000000070aff7892 */ /* 0x000fce000f82c0ff */
[----:B------:R-:W-:Y:S05]  /*2730*/  BRA.U !UP0, `(.L_x_1644) ;  /* 0x0000000108d87547 */ /* 0x000fea000b800000 */
[----:B------:R-:W-:Y:S01]  /*2740*/  MOV R2, 0x4 ;  /* 0x0000000400027802 */ /* 0x000fe20000000f00 */
[----:B------:R-:W-:Y:S02]  /*2750*/  IMAD R11, R0, UR27, R7 ;  /* 0x0000001b000b7c24 */ /* 0x000fe4000f8e0207 */
[----:B------:R-:W-:Y:S02]  /*2760*/  HFMA2 R13, -RZ, RZ, 0, 2.384185791015625e-07 ;  /* 0x00000004ff0d7431 */ /* 0x000fe400000001ff */
[C---:B------:R-:W-:Y:S01]  /*2770*/  IMAD.WIDE.U32 R2, R11.reuse, R2, UR20 ;  /* 0x000000140b027e25 */ /* 0x040fe2000f8e0002 */
[----:B------:R-:W-:-:S04]  /*2780*/  IADD3 R14, PT, PT, R11, UR27, RZ ;  /* 0x0000001b0b0e7c10 */ /* 0x000fc8000fffe0ff */
[----:B------:R0:W2:Y:S01]  /*2790*/  LDG.E R11, desc[UR12][R2.64] ;  /* 0x0000000c020b7981 */ /* 0x0000a2000c1e1900 */
[----:B------:R-:W-:Y:S01]  /*27a0*/  MOV R15, 0x4 ;  /* 0x00000004000f7802 */ /* 0x000fe20000000f00 */
[C---:B------:R-:W-:Y:S01]  /*27b0*/  IMAD.WIDE.U32 R12, R14.reuse, R13, UR20 ;  /* 0x000000140e0c7e25 */ /* 0x040fe2000f8e000d */
[----:B------:R-:W-:-:S04]  /*27c0*/  IADD3 R18, PT, PT, R14, UR27, RZ ;  /* 0x0000001b0e127c10 */ /* 0x000fc8000fffe0ff */
[----:B------:R1:W3:Y:S01]  /*27d0*/  LDG.E R17, desc[UR12][R12.64] ;  /* 0x0000000c0c117981 */ /* 0x0002e2000c1e1900 */
[C---:B------:R-:W-:Y:S01]  /*27e0*/  IMAD.WIDE.U32 R14, R18.reuse, R15, UR20 ;  /* 0x00000014120e7e25 */ /* 0x040fe2000f8e000f */
[----:B------:R-:W-:-:S03]  /*27f0*/  IADD3 R21, PT, PT, R18, UR27, RZ ;  /* 0x0000001b12157c10 */ /* 0x000fc6000fffe0ff */
[----:B------:R-:W-:Y:S02]  /*2800*/  HFMA2 R23, -RZ, RZ, 0, 2.384185791015625e-07 ;  /* 0x00000004ff177431 */ /* 0x000fe400000001ff */
[----:B------:R-:W-:Y:S01]  /*2810*/  IMAD.MOV.U32 R22, RZ, RZ, 0x4 ;  /* 0x00000004ff167424 */ /* 0x000fe200078e00ff */
[----:B------:R4:W5:Y:S03]  /*2820*/  LDG.E R20, desc[UR12][R14.64] ;  /* 0x0000000c0e147981 */ /* 0x000966000c1e1900 */
[C---:B------:R-:W-:Y:S01]  /*2830*/  IMAD.WIDE.U32 R18, R21.reuse, R22, UR20 ;  /* 0x0000001415127e25 */ /* 0x040fe2000f8e0016 */
[----:B------:R-:W-:-:S04]  /*2840*/  IADD3 R22, PT, PT, R21, UR27, RZ ;  /* 0x0000001b15167c10 */ /* 0x000fc8000fffe0ff */
[----:B------:R4:W5:Y:S01]  /*2850*/  LDG.E R21, desc[UR12][R18.64] ;  /* 0x0000000c12157981 */ /* 0x000962000c1e1900 */
[C---:B0-----:R-:W-:Y:S01]  /*2860*/  IMAD.WIDE.U32 R2, R22.reuse, R23, UR20 ;  /* 0x0000001416027e25 */ /* 0x041fe2000f8e0017 */
[----:B------:R-:W-:-:S05]  /*2870*/  IADD3 R22, PT, PT, R22, UR27, RZ ;  /* 0x0000001b16167c10 */ /* 0x000fca000fffe0ff */
[----:B------:R-:W5:Y:S01]  /*2880*/  LDG.E R2, desc[UR12][R2.64] ;  /* 0x0000000c02027981 */ /* 0x000f62000c1e1900 */
[C---:B-1----:R-:W-:Y:S01]  /*2890*/  IMAD.WIDE.U32 R12, R22.reuse, R23, UR20 ;  /* 0x00000014160c7e25 */ /* 0x042fe2000f8e0017 */
[----:B------:R-:W-:-:S05]  /*28a0*/  IADD3 R22, PT, PT, R22, UR27, RZ ;  /* 0x0000001b16167c10 */ /* 0x000fca000fffe0ff */
[----:B------:R-:W5:Y:S01]  /*28b0*/  LDG.E R12, desc[UR12][R12.64] ;  /* 0x0000000c0c0c7981 */ /* 0x000f62000c1e1900 */
[C---:B----4-:R-:W-:Y:S01]  /*28c0*/  IMAD.WIDE.U32 R14, R22.reuse, R23, UR20 ;  /* 0x00000014160e7e25 */ /* 0x050fe2000f8e0017 */
[----:B------:R-:W-:-:S05]  /*28d0*/  IADD3 R18, PT, PT, R22, UR27, RZ ;  /* 0x0000001b16127c10 */ /* 0x000fca000fffe0ff */
[----:B------:R-:W4:Y:S01]  /*28e0*/  LDG.E R15, desc[UR12][R14.64] ;  /* 0x0000000c0e0f7981 */ /* 0x000f22000c1e1900 */
[----:B------:R-:W-:-:S06]  /*28f0*/  IMAD.WIDE.U32 R18, R18, R23, UR20 ;  /* 0x0000001412127e25 */ /* 0x000fcc000f8e0017 */
[----:B------:R-:W4:Y:S01]  /*2900*/  LDG.E R19, desc[UR12][R18.64] ;  /* 0x0000000c12137981 */ /* 0x000f22000c1e1900 */
[----:B--2---:R-:W-:-:S04]  /*2910*/  FSETP.GT.AND P2, PT, |R11|, R16, PT ;  /* 0x000000100b00720b */ /* 0x004fc80003f44200 */
[----:B------:R-:W-:Y:S02]  /*2920*/  FSEL R16, |R11|, R16, P2 ;  /* 0x000000100b107208 */ /* 0x000fe40001000200 */
[----:B------:R-:W-:Y:S02]  /*2930*/  SEL R29, R0, R29, P2 ;  /* 0x0000001d001d7207 */ /* 0x000fe40001000000 */
[----:B---3--:R-:W-:-:S04]  /*2940*/  FSETP.GT.AND P3, PT, |R17|, R16, PT ;  /* 0x000000101100720b */ /* 0x008fc80003f64200 */
[----:B------:R-:W-:-:S04]  /*2950*/  FSEL R17, |R17|, R16, P3 ;  /* 0x0000001011117208 */ /* 0x000fc80001800200 */
[----:B-----5:R-:W-:-:S04]  /*2960*/  FSETP.GT.AND P4, PT, |R20|, R17, PT ;  /* 0x000000111400720b */ /* 0x020fc80003f84200 */
[----:B------:R-:W-:Y:S02]  /*2970*/  FSEL R20, |R20|, R17, P4 ;  /* 0x0000001114147208 */ /* 0x000fe40002000200 */
[----:B------:R-:W-:Y:S02]  /*2980*/  @P3 IADD3 R29, PT, PT, R0, 0x1, RZ ;  /* 0x00000001001d3810 */ /* 0x000fe40007ffe0ff */
[----:B------:R-:W-:-:S04]  /*2990*/  FSETP.GT.AND P5, PT, |R21|, R20, PT ;  /* 0x000000141500720b */ /* 0x000fc80003fa4200 */
[----:B------:R-:W-:Y:S02]  /*29a0*/  FSEL R21, |R21|, R20, P5 ;  /* 0x0000001415157208 */ /* 0x000fe40002800200 */
[----:B------:R-:W-:Y:S02]  /*29b0*/  @P4 IADD3 R29, PT, PT, R0, 0x2, RZ ;  /* 0x00000002001d4810 */ /* 0x000fe40007ffe0ff */
[----:B------:R-:W-:-:S04]  /*29c0*/  FSETP.GT.AND P1, PT, |R2|, R21, PT ;  /* 0x000000150200720b */ /* 0x000fc80003f24200 */
[----:B------:R-:W-:Y:S02]  /*29d0*/  FSEL R21, |R2|, R21, P1 ;  /* 0x0000001502157208 */ /* 0x000fe40000800200 */
[----:B------:R-:W-:Y:S02]  /*29e0*/  @P5 IADD3 R29, PT, PT, R0, 0x3, RZ ;  /* 0x00000003001d5810 */ /* 0x000fe40007ffe0ff */
[----:B------:R-:W-:-:S04]  /*29f0*/  FSETP.GT.AND P0, PT, |R12|, R21, PT ;  /* 0x000000150c00720b */ /* 0x000fc80003f04200 */
[----:B------:R-:W-:Y:S01]  /*2a00*/  FSEL R12, |R12|, R21, P0 ;  /* 0x000000150c0c7208 */ /* 0x000fe20000000200 */
[----:B------:R-:W-:-:S03]  /*2a10*/  @P1 VIADD R29, R0, 0x4 ;  /* 0x00000004001d1836 */ /* 0x000fc60000000000 */
[----:B----4-:R-:W-:-:S04]  /*2a20*/  FSETP.GT.AND P2, PT, |R15|, R12, PT ;  /* 0x0000000c0f00720b */ /* 0x010fc80003f44200 */
[----:B------:R-:W-:Y:S02]  /*2a30*/  FSEL R12, |R15|, R12, P2 ;  /* 0x0000000c0f0c7208 */ /* 0x000fe40001000200 */
[----:B------:R-:W-:Y:S02]  /*2a40*/  @P0 IADD3 R29, PT, PT, R0, 0x5, RZ ;  /* 0x00000005001d0810 */ /* 0x000fe40007ffe0ff */
[----:B------:R-:W-:-:S04]  /*2a50*/  FSETP.GT.AND P3, PT, |R19|, R12, PT ;  /* 0x0000000c1300720b */ /* 0x000fc80003f64200 */
[----:B------:R-:W-:Y:S02]  /*2a60*/  FSEL R16, |R19|, R12, P3 ;  /* 0x0000000c13107208 */ /* 0x000fe40001800200 */
[----:B------:R-:W-:-:S07]  /*2a70*/  @P2 IADD3 R29, PT, PT, R0, 0x6, RZ ;  /* 0x00000006001d2810 */ /* 0x000fce0007ffe0ff */
[C---:B------:R-:W-:Y:S02]  /*2a80*/  @P3 IADD3 R29, PT, PT, R0.reuse, 0x7, RZ ;  /* 0x00000007001d3810 */ /* 0x040fe40007ffe0ff */
[----:B------:R-:W-:-:S07]  /*2a90*/  IADD3 R0, PT, PT, R0, 0x8, RZ ;  /* 0x0000000800007810 */ /* 0x000fce0007ffe0ff */
.L_x_1644:
[----:B------:R-:W-:Y:S05]  /*2aa0*/  BRA.U !UP1, `(.L_x_1641) ;  /* 0x0000000109e07547 */ /* 0x000fea000b800000 */
[----:B------:R-:W-:Y:S02]  /*2ab0*/  ISETP.GE.U32.AND P0, PT, R4, 0x3, PT ;  /* 0x000000030400780c */ /* 0x000fe40003f06070 */
[----:B------:R-:W-:-:S04]  /*2ac0*/  LOP3.LUT R17, R6, 0x3, RZ, 0xc0, !PT ;  /* 0x0000000306117812 */ /* 0x000fc800078ec0ff */
[----:B------:R-:W-:-:S07]  /*2ad0*/  ISETP.NE.AND P1, PT, R17, RZ, PT ;  /* 0x000000ff1100720c */ /* 0x000fce0003f25270 */
[----:B------:R-:W-:Y:S06]  /*2ae0*/  @!P0 BRA `(.L_x_1645) ;  /* 0x0000000000708947 */ /* 0x000fec0003800000 */
[----:B------:R-:W-:Y:S01]  /*2af0*/  MOV R19, 0x4 ;  /* 0x0000000400137802 */ /* 0x000fe20000000f00 */
[----:B------:R-:W-:Y:S02]  /*2b00*/  IMAD R2, R0, UR27, R7 ;  /* 0x0000001b00027c24 */ /* 0x000fe4000f8e0207 */
[----:B------:R-:W-:Y:S02]  /*2b10*/  HFMA2 R12, -RZ, RZ, 0, 2.384185791015625e-07 ;  /* 0x00000004ff0c7431 */ /* 0x000fe400000001ff */
[C---:B------:R-:W-:Y:S01]  /*2b20*/  IMAD.WIDE.U32 R18, R2.reuse, R19, UR20 ;  /* 0x0000001402127e25 */ /* 0x040fe2000f8e0013 */
[----:B------:R-:W-:-:S05]  /*2b30*/  IADD3 R11, PT, PT, R2, UR27, RZ ;  /* 0x0000001b020b7c10 */ /* 0x000fca000fffe0ff */
[----:B------:R-:W2:Y:S01]  /*2b40*/  LDG.E R19, desc[UR12][R18.64] ;  /* 0x0000000c12137981 */ /* 0x000ea2000c1e1900 */
[C---:B------:R-:W-:Y:S01]  /*2b50*/  IMAD.WIDE.U32 R2, R11.reuse, R12, UR20 ;  /* 0x000000140b027e25 */ /* 0x040fe2000f8e000c */
[----:B------:R-:W-:-:S05]  /*2b60*/  IADD3 R11, PT, PT, R11, UR27, RZ ;  /* 0x0000001b0b0b7c10 */ /* 0x000fca000fffe0ff */
[----:B------:R-:W3:Y:S01]  /*2b70*/  LDG.E R3, desc[UR12][R2.64] ;  /* 0x0000000c02037981 */ /* 0x000ee2000c1e1900 */
[----:B------:R-:W-:Y:S01]  /*2b80*/  IMAD.WIDE.U32 R12, R11, R12, UR20 ;  /* 0x000000140b0c7e25 */ /* 0x000fe2000f8e000c */
[----:B------:R-:W-:-:S03]  /*2b90*/  MOV R15, 0x4 ;  /* 0x00000004000f7802 */ /* 0x000fc60000000f00 */
[----:B------:R-:W-:Y:S02]  /*2ba0*/  VIADD R14, R11, UR27 ;  /* 0x0000001b0b0e7c36 */ /* 0x000fe40008000000 */
[----:B------:R-:W4:Y:S02]  /*2bb0*/  LDG.E R13, desc[UR12][R12.64] ;  /* 0x0000000c0c0d7981 */ /* 0x000f24000c1e1900 */
[----:B------:R-:W-:-:S06]  /*2bc0*/  IMAD.WIDE.U32 R14, R14, R15, UR20 ;  /* 0x000000140e0e7e25 */ /* 0x000fcc000f8e000f */
[----:B------:R-:W5:Y:S01]  /*2bd0*/  LDG.E R15, desc[UR12][R14.64] ;  /* 0x0000000c0e0f7981 */ /* 0x000f62000c1e1900 */
[----:B--2---:R-:W-:-:S04]  /*2be0*/  FSETP.GT.AND P0, PT, |R19|, R16, PT ;  /* 0x000000101300720b */ /* 0x004fc80003f04200 */
[----:B------:R-:W-:Y:S02]  /*2bf0*/  FSEL R16, |R19|, R16, P0 ;  /* 0x0000001013107208 */ /* 0x000fe40000000200 */
[----:B------:R-:W-:Y:S02]  /*2c00*/  SEL R29, R0, R29, P0 ;  /* 0x0000001d001d7207 */ /* 0x000fe40000000000 */
[----:B---3--:R-:W-:-:S04]  /*2c10*/  FSETP.GT.AND P2, PT, |R3|, R16, PT ;  /* 0x000000100300720b */ /* 0x008fc80003f44200 */
[----:B------:R-:W-:-:S04]  /*2c20*/  FSEL R16, |R3|, R16, P2 ;  /* 0x0000001003107208 */ /* 0x000fc80001000200 */
[----:B----4-:R-:W-:-:S04]  /*2c30*/  FSETP.GT.AND P3, PT, |R13|, R16, PT ;  /* 0x000000100d00720b */ /* 0x010fc80003f64200 */
[----:B------:R-:W-:Y:S02]  /*2c40*/  FSEL R16, |R13|, R16, P3 ;  /* 0x000000100d107208 */ /* 0x000fe40001800200 */
[----:B------:R-:W-:Y:S02]  /*2c50*/  @P2 IADD3 R29, PT, PT, R0, 0x1, RZ ;  /* 0x00000001001d2810 */ /* 0x000fe40007ffe0ff */
[----:B-----5:R-:W-:-:S04]  /*2c60*/  FSETP.GT.AND P4, PT, |R15|, R16, PT ;  /* 0x000000100f00720b */ /* 0x020fc80003f84200 */
[----:B------:R-:W-:Y:S02]  /*2c70*/  FSEL R16, |R15|, R16, P4 ;  /* 0x000000100f107208 */ /* 0x000fe40002000200 */
[----:B------:R-:W-:-:S07]  /*2c80*/  @P3 IADD3 R29, PT, PT, R0, 0x2, RZ ;  /* 0x00000002001d3810 */ /* 0x000fce0007ffe0ff */
[C---:B------:R-:W-:Y:S02]  /*2c90*/  @P4 IADD3 R29, PT, PT, R0.reuse, 0x3, RZ ;  /* 0x00000003001d4810 */ /* 0x040fe40007ffe0ff */
[----:B------:R-:W-:-:S07]  /*2ca0*/  IADD3 R0, PT, PT, R0, 0x4, RZ ;  /* 0x0000000400007810 */ /* 0x000fce0007ffe0ff */
.L_x_1645:
[----:B------:R-:W-:Y:S05]  /*2cb0*/  @!P1 BRA `(.L_x_1641) ;  /* 0x00000000005c9947 */ /* 0x000fea0003800000 */
[----:B------:R-:W-:Y:S02]  /*2cc0*/  HFMA2 R2, -RZ, RZ, 0, 2.384185791015625e-07 ;  /* 0x00000004ff027431 */ /* 0x000fe400000001ff */
[----:B------:R-:W-:-:S04]  /*2cd0*/  IMAD R11, R0, UR27, R7 ;  /* 0x0000001b000b7c24 */ /* 0x000fc8000f8e0207 */
[----:B------:R-:W-:-:S06]  /*2ce0*/  IMAD.WIDE.U32 R2, R11, R2, UR20 ;  /* 0x000000140b027e25 */ /* 0x000fcc000f8e0002 */
[----:B------:R-:W2:Y:S01]  /*2cf0*/  LDG.E R3, desc[UR12][R2.64] ;  /* 0x0000000c02037981 */ /* 0x000ea2000c1e1900 */
[----:B------:R-:W-:Y:S02]  /*2d00*/  ISETP.NE.AND P1, PT, R17, 0x1, PT ;  /* 0x000000011100780c */ /* 0x000fe40003f25270 */
[----:B--2---:R-:W-:-:S04]  /*2d10*/  FSETP.GT.AND P0, PT, |R3|, R16, PT ;  /* 0x000000100300720b */ /* 0x004fc80003f04200 */
[----:B------:R-:W-:Y:S02]  /*2d20*/  FSEL R15, |R3|, R16, P0 ;  /* 0x00000010030f7208 */ /* 0x000fe40000000200 */
[----:B------:R-:W-:-:S05]  /*2d30*/  SEL R29, R0, R29, P0 ;  /* 0x0000001d001d7207 */ /* 0x000fca0000000000 */
[----:B------:R-:W-:Y:S05]  /*2d40*/  @!P1 BRA `(.L_x_1641) ;  /* 0x0000000000389947 */ /* 0x000fea0003800000 */
[----:B------:R-:W-:Y:S02]  /*2d50*/  ISETP.NE.AND P1, PT, R17, 0x2, PT ;  /* 0x000000021100780c */ /* 0x000fe40003f25270 */
[----:B------:R-:W-:Y:S02]  /*2d60*/  IADD3 R11, PT, PT, R11, UR27, RZ ;  /* 0x0000001b0b0b7c10 */ /* 0x000fe4000fffe0ff */
[----:B------:R-:W-:Y:S02]  /*2d70*/  MOV R2, 0x4 ;  /* 0x0000000400027802 */ /* 0x000fe40000000f00 */
[----:B------:R-:W-:-:S03]  /*2d80*/  MOV R13, 0x4 ;  /* 0x00000004000d7802 */ /* 0x000fc60000000f00 */
[----:B------:R-:W-:-:S04]  /*2d90*/  IMAD.WIDE.U32 R2, R11, R2, UR20 ;  /* 0x000000140b027e25 */ /* 0x000fc8000f8e0002 */
[----:B------:R-:W-:Y:S02]  /*2da0*/  @P1 IADD3 R12, PT, PT, R11, UR27, RZ ;  /* 0x0000001b0b0c1c10 */ /* 0x000fe4000fffe0ff */
[----:B------:R-:W2:Y:S03]  /*2db0*/  LDG.E R2, desc[UR12][R2.64] ;  /* 0x0000000c02027981 */ /* 0x000ea6000c1e1900 */
[----:B------:R-:W-:-:S06]  /*2dc0*/  @P1 IMAD.WIDE.U32 R12, R12, R13, UR20 ;  /* 0x000000140c0c1e25 */ /* 0x000fcc000f8e000d */
[----:B------:R-:W3:Y:S01]  /*2dd0*/  @P1 LDG.E R12, desc[UR12][R12.64] ;  /* 0x0000000c0c0c1981 */ /* 0x000ee2000c1e1900 */
[----:B--2---:R-:W-:-:S04]  /*2de0*/  FSETP.GT.AND P0, PT, |R2|, R15, PT ;  /* 0x0000000f0200720b */ /* 0x004fc80003f04200 */
[----:B------:R-:W-:-:S04]  /*2df0*/  FSEL R15, |R2|, R15, P0 ;  /* 0x0000000f020f7208 */ /* 0x000fc80000000200 */
[----:B---3--:R-:W-:-:S05]  /*2e00*/  FSETP.GT.AND P2, PT, |R12|, R15, P1 ;  /* 0x0000000f0c00720b */ /* 0x008fca0000f44200 */
[----:B------:R-:W-:-:S08]  /*2e10*/  @P0 VIADD R29, R0, 0x1 ;  /* 0x00000001001d0836 */ /* 0x000fd00000000000 */
[----:B------:R-:W-:-:S07]  /*2e20*/  @P2 IADD3 R29, PT, PT, R0, 0x2, RZ ;  /* 0x00000002001d2810 */ /* 0x000fce0007ffe0ff */
.L_x_1641:
[----:B------:R-:W0:Y:S01]  /*2e30*/  LDC.64 R12, c[0x0][0x388] ;  /* 0x0000e200ff0c7b82 */ /* 0x000e220000000a00 */
[----:B------:R-:W-:Y:S02]  /*2e40*/  MOV R2, R29 ;  /* 0x0000001d00027202 */ /* 0x000fe40000000f00 */
[----:B------:R-:W-:Y:S02]  /*2e50*/  MOV R3, RZ ;  /* 0x000000ff00037202 */ /* 0x000fe40000000f00 */
[----:B------:R-:W-:Y:S01]  /*2e60*/  ISETP.NE.AND P0, PT, R29, R7, PT ;  /* 0x000000071d00720c */ /* 0x000fe20003f05270 */
[----:B0-----:R-:W-:-:S05]  /*2e70*/  IMAD.WIDE.U32 R12, R7, 0x8, R12 ;  /* 0x00000008070c7825 */ /* 0x001fca00078e000c */
[----:B------:R0:W-:Y:S07]  /*2e80*/  STG.E.64 desc[UR12][R12.64], R2 ;  /* 0x000000020c007986 */ /* 0x0001ee000c101b0c */
[----:B------:R-:W-:Y:S05]  /*2e90*/  @!P0 BRA `(.L_x_1646) ;  /* 0x0000001400448947 */ /* 0x000fea0003800000 */
[----:B------:R-:W-:Y:S01]  /*2ea0*/  UISETP.GE.U32.AND UP0, UPT, UR14, 0xf, UPT ;  /* 0x0000000f0e00788c */ /* 0x000fe2000bf06070 */
[----:B------:R-:W-:-:S08]  /*2eb0*/  MOV R0, RZ ;  /* 0x000000ff00007202 */ /* 0x000fd00000000f00 */
[----:B------:R-:W-:Y:S05]  /*2ec0*/  BRA.U !UP0, `(.L_x_1647) ;  /* 0x0000000908947547 */ /* 0x000fea000b800000 */
[----:B------:R-:W-:-:S07]  /*2ed0*/  HFMA2 R0, -RZ, RZ, 0, 0 ;  /* 0x00000000ff007431 */ /* 0x000fce00000001ff */
.L_x_1648:
[----:B01----:R-:W-:Y:S01]  /*2ee0*/  MOV R12, 0x4 ;  /* 0x00000004000c7802 */ /* 0x003fe20000000f00 */
[--C-:B------:R-:W-:Y:S01]  /*2ef0*/  IMAD R3, R29, UR27, R0.reuse ;  /* 0x0000001b1d037c24 */ /* 0x100fe2000f8e0200 */
[----:B------:R-:W-:Y:S01]  /*2f00*/  MOV R15, 0x4 ;  /* 0x00000004000f7802 */ /* 0x000fe20000000f00 */
[----:B------:R-:W-:Y:S02]  /*2f10*/  IMAD R2, R7, UR27, R0 ;  /* 0x0000001b07027c24 */ /* 0x000fe4000f8e0200 */
[----:B------:R-:W-:-:S04]  /*2f20*/  IMAD.WIDE.U32 R12, R3, R12, UR20 ;  /* 0x00000014030c7e25 */ /* 0x000fc8000f8e000c */
[C---:B------:R-:W-:Y:S01]  /*2f30*/  IMAD.WIDE.U32 R14, R2.reuse, R15, UR20 ;  /* 0x00000014020e7e25 */ /* 0x040fe2000f8e000f */
[----:B------:R-:W2:Y:S04]  /*2f40*/  LDG.E R25, desc[UR12][R12.64] ;  /* 0x0000000c0c197981 */ /* 0x000ea8000c1e1900 */
[----:B------:R-:W3:Y:S01]  /*2f50*/  LDG.E R11, desc[UR12][R14.64] ;  /* 0x0000000c0e0b7981 */ /* 0x000ee2000c1e1900 */
[----:B------:R-:W-:Y:S01]  /*2f60*/  MOV R17, 0x4 ;  /* 0x0000000400117802 */ /* 0x000fe20000000f00 */
[----:B------:R-:W-:Y:S01]  /*2f70*/  VIADD R16, R3, 0x1 ;  /* 0x0000000103107836 */ /* 0x000fe20000000000 */
[----:B------:R-:W-:Y:S02]  /*2f80*/  MOV R19, 0x4 ;  /* 0x0000000400137802 */ /* 0x000fe40000000f00 */
[----:B------:R-:W-:Y:S01]  /*2f90*/  IADD3 R18, PT, PT, R2, 0x1, RZ ;  /* 0x0000000102127810 */ /* 0x000fe20007ffe0ff */
[----:B------:R-:W-:-:S04]  /*2fa0*/  IMAD.WIDE.U32 R16, R16, R17, UR20 ;  /* 0x0000001410107e25 */ /* 0x000fc8000f8e0011 */
[----:B------:R-:W-:Y:S01]  /*2fb0*/  IMAD.WIDE.U32 R18, R18, R19, UR20 ;  /* 0x0000001412127e25 */ /* 0x000fe2000f8e0013 */
[----:B--2---:R0:W-:Y:S04]  /*2fc0*/  STG.E desc[UR12][R14.64], R25 ;  /* 0x000000190e007986 */ /* 0x0041e8000c10190c */
[----:B---3--:R1:W-:Y:S04]  /*2fd0*/  STG.E desc[UR12][R12.64], R11 ;  /* 0x0000000b0c007986 */ /* 0x0083e8000c10190c */
[----:B------:R-:W2:Y:S04]  /*2fe0*/  LDG.E R24, desc[UR12][R16.64] ;  /* 0x0000000c10187981 */ /* 0x000ea8000c1e1900 */
[----:B------:R-:W3:Y:S01]  /*2ff0*/  LDG.E R27, desc[UR12][R18.64] ;  /* 0x0000000c121b7981 */ /* 0x000ee2000c1e1900 */
[----:B------:R-:W-:-:S02]  /*3000*/  MOV R21, 0x4 ;  /* 0x0000000400157802 */ /* 0x000fc40000000f00 */
[----:B------:R-:W-:Y:S02]  /*3010*/  IADD3 R20, PT, PT, R3, 0x2, RZ ;  /* 0x0000000203147810 */ /* 0x000fe40007ffe0ff */
[----:B------:R-:W-:Y:S02]  /*3020*/  MOV R23, 0x4 ;  /* 0x0000000400177802 */ /* 0x000fe40000000f00 */
[----:B------:R-:W-:Y:S01]  /*3030*/  IADD3 R22, PT, PT, R2, 0x2, RZ ;  /* 0x0000000202167810 */ /* 0x000fe20007ffe0ff */
[----:B------:R-:W-:-:S04]  /*3040*/  IMAD.WIDE.U32 R20, R20, R21, UR20 ;  /* 0x0000001414147e25 */ /* 0x000fc8000f8e0015 */
[----:B------:R-:W-:Y:S01]  /*3050*/  IMAD.WIDE.U32 R22, R22, R23, UR20 ;  /* 0x0000001416167e25 */ /* 0x000fe2000f8e0017 */
[----:B--2---:R2:W-:Y:S04]  /*3060*/  STG.E desc[UR12][R18.64], R24 ;  /* 0x0000001812007986 */ /* 0x0045e8000c10190c */
[----:B---3--:R3:W-:Y:S04]  /*3070*/  STG.E desc[UR12][R16.64], R27 ;  /* 0x0000001b10007986 */ /* 0x0087e8000c10190c */
[----:B0-----:R-:W4:Y:S04]  /*3080*/  LDG.E R25, desc[UR12][R20.64] ;  /* 0x0000000c14197981 */ /* 0x001f28000c1e1900 */
[----:B-1----:R-:W5:Y:S01]  /*3090*/  LDG.E R11, desc[UR12][R22.64] ;  /* 0x0000000c160b7981 */ /* 0x002f62000c1e1900 */
[----:B------:R-:W-:-:S02]  /*30a0*/  MOV R13, 0x4 ;  /* 0x00000004000d7802 */ /* 0x000fc40000000f00 */
[----:B------:R-:W-:Y:S02]  /*30b0*/  IADD3 R12, PT, PT, R3, 0x3, RZ ;  /* 0x00000003030c7810 */ /* 0x000fe40007ffe0ff */
[----:B------:R-:W-:Y:S02]  /*30c0*/  MOV R15, 0x4 ;  /* 0x00000004000f7802 */ /* 0x000fe40000000f00 */
[----:B------:R-:W-:Y:S01]  /*30d0*/  IADD3 R14, PT, PT, R2, 0x3, RZ ;  /* 0x00000003020e7810 */ /* 0x000fe20007ffe0ff */
[----:B------:R-:W-:-:S04]  /*30e0*/  IMAD.WIDE.U32 R12, R12, R13, UR20 ;  /* 0x000000140c0c7e25 */ /* 0x000fc8000f8e000d */
[----:B------:R-:W-:Y:S01]  /*30f0*/  IMAD.WIDE.U32 R14, R14, R15, UR20 ;  /* 0x000000140e0e7e25 */ /* 0x000fe2000f8e000f */
[----:B----4-:R0:W-:Y:S04]  /*3100*/  STG.E desc[UR12][R22.64], R25 ;  /* 0x0000001916007986 */ /* 0x0101e8000c10190c */
[----:B-----5:R1:W-:Y:S04]  /*3110*/  STG.E desc[UR12][R20.64], R11 ;  /* 0x0000000b14007986 */ /* 0x0203e8000c10190c */
[----:B--2---:R-:W2:Y:S04]  /*3120*/  LDG.E R24, desc[UR12][R12.64] ;  /* 0x0000000c0c187981 */ /* 0x004ea8000c1e1900 */
[----:B---3--:R-:W3:Y:S01]  /*3130*/  LDG.E R27, desc[UR12][R14.64] ;  /* 0x0000000c0e1b7981 */ /* 0x008ee2000c1e1900 */
[----:B------:R-:W-:Y:S01]  /*3140*/  MOV R17, 0x4 ;  /* 0x0000000400117802 */ /* 0x000fe20000000f00 */
[----:B------:R-:W-:Y:S01]  /*3150*/  IMAD.MOV.U32 R19, RZ, RZ, 0x4 ;  /* 0x00000004ff137424 */ /* 0x000fe200078e00ff */
[----:B------:R-:W-:-:S02]  /*3160*/  IADD3 R16, PT, PT, R3, 0x4, RZ ;  /* 0x0000000403107810 */ /* 0x000fc40007ffe0ff */
[----:B------:R-:W-:-:S03]  /*3170*/  IADD3 R18, PT, PT, R2, 0x4, RZ ;  /* 0x0000000402127810 */ /* 0x000fc60007ffe0ff */
        /* <DEDUP_REMOVED lines=17> */
[----:B------:R-:W-:Y:S01]  /*3290*/  VIADD R12, R3, 0x6 ;  /* 0x00000006030c7836 */ /* 0x000fe20000000000 */
[----:B------:R-:W-:-:S02]  /*32a0*/  MOV R15, 0x4 ;  /* 0x00000004000f7802 */ /* 0x000fc40000000f00 */
        /* <DEDUP_REMOVED lines=27> */
[----:B------:R-:W-:Y:S01]  /*3460*/  MOV R13, 0x4 ;  /* 0x00000004000d7802 */ /* 0x000fe20000000f00 */
[----:B------:R-:W-:Y:S01]  /*3470*/  IMAD.MOV.U32 R15, RZ, RZ, 0x4 ;  /* 0x00000004ff0f7424 */ /* 0x000fe200078e00ff */
[----:B------:R-:W-:-:S02]  /*3480*/  IADD3 R12, PT, PT, R3, 0x9, RZ ;  /* 0x00000009030c7810 */ /* 0x000fc40007ffe0ff */
[----:B------:R-:W-:-:S03]  /*3490*/  IADD3 R14, PT, PT, R2, 0x9, RZ ;  /* 0x00000009020e7810 */ /* 0x000fc60007ffe0ff */
        /* <DEDUP_REMOVED lines=17> */
[----:B------:R-:W-:Y:S01]  /*35b0*/  VIADD R20, R3, 0xb ;  /* 0x0000000b03147836 */ /* 0x000fe20000000000 */
[----:B------:R-:W-:-:S02]  /*35c0*/  MOV R23, 0x4 ;  /* 0x0000000400177802 */ /* 0x000fc40000000f00 */
        /* <DEDUP_REMOVED lines=33> */
[----:B--2---:R-:W-:Y:S04]  /*37e0*/  STG.E desc[UR12][R16.64], R24 ;  /* 0x0000001810007986 */ /* 0x004fe8000c10190c */
[----:B---3--:R2:W-:Y:S04]  /*37f0*/  STG.E desc[UR12][R18.64], R27 ;  /* 0x0000001b12007986 */ /* 0x0085e8000c10190c */
[----:B0-----:R-:W3:Y:S04]  /*3800*/  LDG.E R15, desc[UR12][R20.64] ;  /* 0x0000000c140f7981 */ /* 0x001ee8000c1e1900 */
[----:B-1----:R-:W4:Y:S01]  /*3810*/  LDG.E R11, desc[UR12][R22.64] ;  /* 0x0000000c160b7981 */ /* 0x002f22000c1e1900 */
[----:B------:R-:W-:-:S02]  /*3820*/  MOV R14, 0x4 ;  /* 0x00000004000e7802 */ /* 0x000fc40000000f00 */
[----:B------:R-:W-:Y:S02]  /*3830*/  IADD3 R3, PT, PT, R3, 0xf, RZ ;  /* 0x0000000f03037810 */ /* 0x000fe40007ffe0ff */
[----:B------:R-:W-:Y:S02]  /*3840*/  MOV R13, 0x4 ;  /* 0x00000004000d7802 */ /* 0x000fe40000000f00 */
[----:B------:R-:W-:Y:S01]  /*3850*/  IADD3 R12, PT, PT, R2, 0xf, RZ ;  /* 0x0000000f020c7810 */ /* 0x000fe20007ffe0ff */
[----:B------:R-:W-:-:S04]  /*3860*/  IMAD.WIDE.U32 R2, R3, R14, UR20 ;  /* 0x0000001403027e25 */ /* 0x000fc8000f8e000e */
[----:B------:R-:W-:Y:S01]  /*3870*/  IMAD.WIDE.U32 R12, R12, R13, UR20 ;  /* 0x000000140c0c7e25 */ /* 0x000fe2000f8e000d */
[----:B---3--:R1:W-:Y:S04]  /*3880*/  STG.E desc[UR12][R22.64], R15 ;  /* 0x0000000f16007986 */ /* 0x0083e8000c10190c */
[----:B----4-:R1:W-:Y:S04]  /*3890*/  STG.E desc[UR12][R20.64], R11 ;  /* 0x0000000b14007986 */ /* 0x0103e8000c10190c */
[----:B--2---:R-:W2:Y:S04]  /*38a0*/  LDG.E R19, desc[UR12][R2.64] ;  /* 0x0000000c02137981 */ /* 0x004ea8000c1e1900 */
[----:B------:R-:W3:Y:S01]  /*38b0*/  LDG.E R17, desc[UR12][R12.64] ;  /* 0x0000000c0c117981 */ /* 0x000ee2000c1e1900 */
[----:B------:R-:W-:-:S04]  /*38c0*/  IADD3 R0, PT, PT, R0, 0x10, RZ ;  /* 0x0000001000007810 */ /* 0x000fc80007ffe0ff */
[----:B------:R-:W-:Y:S01]  /*38d0*/  ISETP.NE.AND P0, PT, R0, UR17, PT ;  /* 0x0000001100007c0c */ /* 0x000fe2000bf05270 */
[----:B--2---:R1:W-:Y:S04]  /*38e0*/  STG.E desc[UR12][R12.64], R19 ;  /* 0x000000130c007986 */ /* 0x0043e8000c10190c */
[----:B---3--:R1:W-:Y:S08]  /*38f0*/  STG.E desc[UR12][R2.64], R17 ;  /* 0x0000001102007986 */ /* 0x0083f0000c10190c */
[----:B------:R-:W-:Y:S05]  /*3900*/  @P0 BRA `(.L_x_1648) ;  /* 0xfffffff400740947 */ /* 0x000fea000383ffff */
[----:B------:R-:W-:-:S07]  /*3910*/  MOV R0, UR17 ;  /* 0x0000001100007c02 */ /* 0x000fce0008000f00 */
.L_x_1647:
[----:B------:R-:W-:-:S09]  /*3920*/  UISETP.NE.AND UP0, UPT, UR15, URZ, UPT ;  /* 0x000000ff0f00728c */ /* 0x000fd2000bf05270 */
[----:B------:R-:W-:Y:S05]  /*3930*/  BRA.U !UP0, `(.L_x_1649) ;  /* 0x0000000908987547 */ /* 0x000fea000b800000 */
[----:B------:R-:W-:Y:S02]  /*3940*/  UIADD3 UR9, UPT, UPT, UR15, -0x1, URZ ;  /* 0xffffffff0f097890 */ /* 0x000fe4000fffe0ff */
[----:B------:R-:W-:Y:S02]  /*3950*/  UISETP.NE.AND UP1, UPT, UR16, URZ, UPT ;  /* 0x000000ff1000728c */ /* 0x000fe4000bf25270 */
[----:B------:R-:W-:-:S09]  /*3960*/  UISETP.GE.U32.AND UP0, UPT, UR9, 0x7, UPT ;  /* 0x000000070900788c */ /* 0x000fd2000bf06070 */
[----:B------:R-:W-:Y:S05]  /*3970*/  BRA.U !UP0, `(.L_x_1650) ;  /* 0x0000000508447547 */ /* 0x000fea000b800000 */
[----:B-1----:R-:W-:Y:S01]  /*3980*/  MOV R20, 0x4 ;  /* 0x0000000400147802 */ /* 0x002fe20000000f00 */
[--C-:B0-----:R-:W-:Y:S02]  /*3990*/  IMAD R3, R29, UR27, R0.reuse ;  /* 0x0000001b1d037c24 */ /* 0x101fe4000f8e0200 */
[----:B------:R-:W-:Y:S02]  /*39a0*/  IMAD.MOV.U32 R23, RZ, RZ, 0x4 ;  /* 0x00000004ff177424 */ /* 0x000fe400078e00ff */
[----:B------:R-:W-:Y:S02]  /*39b0*/  IMAD R2, R7, UR27, R0 ;  /* 0x0000001b07027c24 */ /* 0x000fe4000f8e0200 */
[----:B------:R-:W-:-:S04]  /*39c0*/  IMAD.WIDE.U32 R20, R3, R20, UR20 ;  /* 0x0000001403147e25 */ /* 0x000fc8000f8e0014 */
[C---:B------:R-:W-:Y:S01]  /*39d0*/  IMAD.WIDE.U32 R22, R2.reuse, R23, UR20 ;  /* 0x0000001402167e25 */ /* 0x040fe2000f8e0017 */
[----:B------:R-:W2:Y:S04]  /*39e0*/  LDG.E R25, desc[UR12][R20.64] ;  /* 0x0000000c14197981 */ /* 0x000ea8000c1e1900 */
[----:B------:R-:W3:Y:S01]  /*39f0*/  LDG.E R11, desc[UR12][R22.64] ;  /* 0x0000000c160b7981 */ /* 0x000ee2000c1e1900 */
[----:B------:R-:W-:Y:S01]  /*3a00*/  HFMA2 R15, -RZ, RZ, 0, 2.384185791015625e-07 ;  /* 0x00000004ff0f7431 */ /* 0x000fe200000001ff */
[----:B------:R-:W-:Y:S02]  /*3a10*/  MOV R13, 0x4 ;  /* 0x00000004000d7802 */ /* 0x000fe40000000f00 */
[----:B------:R-:W-:Y:S02]  /*3a20*/  IADD3 R12, PT, PT, R3, 0x1, RZ ;  /* 0x00000001030c7810 */ /* 0x000fe40007ffe0ff */
[----:B------:R-:W-:-:S03]  /*3a30*/  IADD3 R14, PT, PT, R2, 0x1, RZ ;  /* 0x00000001020e7810 */ /* 0x000fc60007ffe0ff */
[----:B------:R-:W-:-:S04]  /*3a40*/  IMAD.WIDE.U32 R12, R12, R13, UR20 ;  /* 0x000000140c0c7e25 */ /* 0x000fc8000f8e000d */
[----:B------:R-:W-:Y:S01]  /*3a50*/  IMAD.WIDE.U32 R14, R14, R15, UR20 ;  /* 0x000000140e0e7e25 */ /* 0x000fe2000f8e000f */
[----:B--2---:R0:W-:Y:S04]  /*3a60*/  STG.E desc[UR12][R22.64], R25 ;  /* 0x0000001916007986 */ /* 0x0041e8000c10190c */
[----:B---3--:R1:W-:Y:S04]  /*3a70*/  STG.E desc[UR12][R20.64], R11 ;  /* 0x0000000b14007986 */ /* 0x0083e8000c10190c */
[----:B------:R-:W2:Y:S04]  /*3a80*/  LDG.E R24, desc[UR12][R12.64] ;  /* 0x0000000c0c187981 */ /* 0x000ea8000c1e1900 */
[----:B------:R-:W3:Y:S01]  /*3a90*/  LDG.E R27, desc[UR12][R14.64] ;  /* 0x0000000c0e1b7981 */ /* 0x000ee2000c1e1900 */
[----:B------:R-:W-:Y:S01]  /*3aa0*/  HFMA2 R19, -RZ, RZ, 0, 2.384185791015625e-07 ;  /* 0x00000004ff137431 */ /* 0x000fe200000001ff */
[----:B------:R-:W-:-:S02]  /*3ab0*/  MOV R17, 0x4 ;  /* 0x0000000400117802 */ /* 0x000fc40000000f00 */
[----:B------:R-:W-:Y:S02]  /*3ac0*/  IADD3 R16, PT, PT, R3, 0x2, RZ ;  /* 0x0000000203107810 */ /* 0x000fe40007ffe0ff */
[----:B------:R-:W-:-:S03]  /*3ad0*/  IADD3 R18, PT, PT, R2, 0x2, RZ ;  /* 0x0000000202127810 */ /* 0x000fc60007ffe0ff */
[----:B------:R-:W-:-:S04]  /*3ae0*/  IMAD.WIDE.U32 R16, R16, R17, UR20 ;  /* 0x0000001410107e25 */ /* 0x000fc8000f8e0011 */
[----:B------:R-:W-:Y:S01]  /*3af0*/  IMAD.WIDE.U32 R18, R18, R19, UR20 ;  /* 0x0000001412127e25 */ /* 0x000fe2000f8e0013 */
[----:B--2---:R2:W-:Y:S04]  /*3b00*/  STG.E desc[UR12][R14.64], R24 ;  /* 0x000000180e007986 */ /* 0x0045e8000c10190c */
[----:B---3--:R3:W-:Y:S04]  /*3b10*/  STG.E desc[UR12][R12.64], R27 ;  /* 0x0000001b0c007986 */ /* 0x0087e8000c10190c */
[----:B0-----:R-:W4:Y:S04]  /*3b20*/  LDG.E R25, desc[UR12][R16.64] ;  /* 0x0000000c10197981 */ /* 0x001f28000c1e1900 */
[----:B-1----:R-:W5:Y:S01]  /*3b30*/  LDG.E R11, desc[UR12][R18.64] ;  /* 0x0000000c120b7981 */ /* 0x002f62000c1e1900 */
[----:B------:R-:W-:Y:S01]  /*3b40*/  HFMA2 R21, -RZ, RZ, 0, 2.384185791015625e-07 ;  /* 0x00000004ff157431 */ /* 0x000fe200000001ff */
[----:B------:R-:W-:Y:S01]  /*3b50*/  IADD3 R20, PT, PT, R3, 0x3, RZ ;  /* 0x0000000303147810 */ /* 0x000fe20007ffe0ff */
[----:B------:R-:W-:Y:S01]  /*3b60*/  IMAD.MOV.U32 R23, RZ, RZ, 0x4 ;  /* 0x00000004ff177424 */ /* 0x000fe200078e00ff */
[----:B------:R-:W-:-:S05]  /*3b70*/  IADD3 R22, PT, PT, R2, 0x3, RZ ;  /* 0x0000000302167810 */ /* 0x000fca0007ffe0ff */
[----:B------:R-:W-:-:S04]  /*3b80*/  IMAD.WIDE.U32 R22, R22, R23, UR20 ;  /* 0x0000001416167e25 */ /* 0x000fc8000f8e0017 */
[----:B------:R-:W-:Y:S01]  /*3b90*/  IMAD.WIDE.U32 R20, R20, R21, UR20 ;  /* 0x0000001414147e25 */ /* 0x000fe2000f8e0015 */
[----:B----4-:R0:W-:Y:S04]  /*3ba0*/  STG.E desc[UR12][R18.64], R25 ;  /* 0x0000001912007986 */ /* 0x0101e8000c10190c */
[----:B-----5:R1:W-:Y:S04]  /*3bb0*/  STG.E desc[UR12][R16.64], R11 ;  /* 0x0000000b10007986 */ /* 0x0203e8000c10190c */
[----:B--2---:R-:W2:Y:S04]  /*3bc0*/  LDG.E R24, desc[UR12][R20.64] ;  /* 0x0000000c14187981 */ /* 0x004ea8000c1e1900 */
[----:B---3--:R-:W3:Y:S01]  /*3bd0*/  LDG.E R27, desc[UR12][R22.64] ;  /* 0x0000000c161b7981 */ /* 0x008ee2000c1e1900 */
[----:B------:R-:W-:Y:S01]  /*3be0*/  HFMA2 R13, -RZ, RZ, 0, 2.384185791015625e-07 ;  /* 0x00000004ff0d7431 */ /* 0x000fe200000001ff */
[----:B------:R-:W-:-:S02]  /*3bf0*/  IADD3 R12, PT, PT, R3, 0x4, RZ ;  /* 0x00000004030c7810 */ /* 0x000fc40007ffe0ff */
        /* <DEDUP_REMOVED lines=8> */
[----:B------:R-:W-:Y:S01]  /*3c80*/  HFMA2 R19, -RZ, RZ, 0, 2.384185791015625e-07 ;  /* 0x00000004ff137431 */ /* 0x000fe200000001ff */
[----:B------:R-:W-:Y:S01]  /*3c90*/  MOV R17, 0x4 ;  /* 0x0000000400117802 */ /* 0x000fe20000000f00 */
[----:B------:R-:W-:Y:S01]  /*3ca0*/  VIADD R18, R3, 0x5 ;  /* 0x0000000503127836 */ /* 0x000fe20000000000 */
        /* <DEDUP_REMOVED lines=13> */
[----:B--2---:R-:W-:Y:S04]  /*3d80*/  STG.E desc[UR12][R16.64], R24 ;  /* 0x0000001810007986 */ /* 0x004fe8000c10190c */
[----:B---3--:R2:W-:Y:S04]  /*3d90*/  STG.E desc[UR12][R18.64], R27 ;  /* 0x0000001b12007986 */ /* 0x0085e8000c10190c */
[----:B0-----:R-:W3:Y:S04]  /*3da0*/  LDG.E R15, desc[UR12][R20.64] ;  /* 0x0000000c140f7981 */ /* 0x001ee8000c1e1900 */
[----:B-1----:R-:W4:Y:S01]  /*3db0*/  LDG.E R11, desc[UR12][R22.64] ;  /* 0x0000000c160b7981 */ /* 0x002f22000c1e1900 */
[----:B------:R-:W-:Y:S01]  /*3dc0*/  HFMA2 R14, -RZ, RZ, 0, 2.384185791015625e-07 ;  /* 0x00000004ff0e7431 */ /* 0x000fe200000001ff */
[----:B------:R-:W-:-:S02]  /*3dd0*/  IADD3 R3, PT, PT, R3, 0x7, RZ ;  /* 0x0000000703037810 */ /* 0x000fc40007ffe0ff */
[----:B------:R-:W-:Y:S02]  /*3de0*/  MOV R13, 0x4 ;  /* 0x00000004000d7802 */ /* 0x000fe40000000f00 */
[----:B------:R-:W-:Y:S01]  /*3df0*/  IADD3 R12, PT, PT, R2, 0x7, RZ ;  /* 0x00000007020c7810 */ /* 0x000fe20007ffe0ff */
[----:B------:R-:W-:-:S04]  /*3e00*/  IMAD.WIDE.U32 R2, R3, R14, UR20 ;  /* 0x0000001403027e25 */ /* 0x000fc8000f8e000e */
[----:B------:R-:W-:Y:S01]  /*3e10*/  IMAD.WIDE.U32 R12, R12, R13, UR20 ;  /* 0x000000140c0c7e25 */ /* 0x000fe2000f8e000d */
[----:B---3--:R3:W-:Y:S04]  /*3e20*/  STG.E desc[UR12][R22.64], R15 ;  /* 0x0000000f16007986 */ /* 0x0087e8000c10190c */
[----:B----4-:R3:W-:Y:S04]  /*3e30*/  STG.E desc[UR12][R20.64], R11 ;  /* 0x0000000b14007986 */ /* 0x0107e8000c10190c */
[----:B--2---:R-:W2:Y:S04]  /*3e40*/  LDG.E R19, desc[UR12][R2.64] ;  /* 0x0000000c02137981 */ /* 0x004ea8000c1e1900 */
[----:B------:R-:W4:Y:S01]  /*3e50*/  LDG.E R17, desc[UR12][R12.64] ;  /* 0x0000000c0c117981 */ /* 0x000f22000c1e1900 */
[----:B------:R-:W-:-:S03]  /*3e60*/  VIADD R0, R0, 0x8 ;  /* 0x0000000800007836 */ /* 0x000fc60000000000 */
[----:B--2---:R3:W-:Y:S04]  /*3e70*/  STG.E desc[UR12][R12.64], R19 ;  /* 0x000000130c007986 */ /* 0x0047e8000c10190c */
[----:B----4-:R3:W-:Y:S02]  /*3e80*/  STG.E desc[UR12][R2.64], R17 ;  /* 0x0000001102007986 */ /* 0x0107e4000c10190c */
.L_x_1650:
[----:B------:R-:W-:Y:S05]  /*3e90*/  BRA.U !UP1, `(.L_x_1649) ;  /* 0x0000000509407547 */ /* 0x000fea000b800000 */
[----:B------:R-:W-:Y:S02]  /*3ea0*/  UIADD3 UR9, UPT, UPT, UR16, -0x1, URZ ;  /* 0xffffffff10097890 */ /* 0x000fe4000fffe0ff */
[----:B------:R-:W-:Y:S02]  /*3eb0*/  UISETP.NE.AND UP1, UPT, UR8, URZ, UPT ;  /* 0x000000ff0800728c */ /* 0x000fe4000bf25270 */
[----:B------:R-:W-:-:S09]  /*3ec0*/  UISETP.GE.U32.AND UP0, UPT, UR9, 0x3, UPT ;  /* 0x000000030900788c */ /* 0x000fd2000bf06070 */
[----:B------:R-:W-:Y:S05]  /*3ed0*/  BRA.U !UP0, `(.L_x_1651) ;  /* 0x0000000108a47547 */ /* 0x000fea000b800000 */
[----:B-1-3--:R-:W-:Y:S01]  /*3ee0*/  HFMA2 R19, -RZ, RZ, 0, 2.384185791015625e-07 ;  /* 0x00000004ff137431 */ /* 0x00afe200000001ff */
[----:B------:R-:W-:Y:S01]  /*3ef0*/  MOV R20, 0x4 ;  /* 0x0000000400147802 */ /* 0x000fe20000000f00 */
[--C-:B------:R-:W-:Y:S02]  /*3f00*/  IMAD R22, R29, UR27, R0.reuse ;  /* 0x0000001b1d167c24 */ /* 0x100fe4000f8e0200 */
[----:B------:R-:W-:-:S04]  /*3f10*/  IMAD R11, R7, UR27, R0 ;  /* 0x0000001b070b7c24 */ /* 0x000fc8000f8e0200 */
[----:B------:R-:W-:-:S04]  /*3f20*/  IMAD.WIDE.U32 R20, R11, R20, UR20 ;  /* 0x000000140b147e25 */ /* 0x000fc8000f8e0014 */
[C---:B------:R-:W-:Y:S01]  /*3f30*/  IMAD.WIDE.U32 R18, R22.reuse, R19, UR20 ;  /* 0x0000001416127e25 */ /* 0x040fe2000f8e0013 */
[----:B------:R-:W2:Y:S04]  /*3f40*/  LDG.E R23, desc[UR12][R20.64] ;  /* 0x0000000c14177981 */ /* 0x000ea8000c1e1900 */
[----:B------:R-:W3:Y:S01]  /*3f50*/  LDG.E R25, desc[UR12][R18.64] ;  /* 0x0000000c12197981 */ /* 0x000ee2000c1e1900 */
[----:B0-----:R-:W-:Y:S01]  /*3f60*/  HFMA2 R3, -RZ, RZ, 0, 2.384185791015625e-07 ;  /* 0x00000004ff037431 */ /* 0x001fe200000001ff */
[----:B------:R-:W-:Y:S02]  /*3f70*/  IADD3 R2, PT, PT, R22, 0x1, RZ ;  /* 0x0000000116027810 */ /* 0x000fe40007ffe0ff */
[----:B------:R-:W-:Y:S02]  /*3f80*/  MOV R13, 0x4 ;  /* 0x00000004000d7802 */ /* 0x000fe40000000f00 */
[----:B------:R-:W-:Y:S01]  /*3f90*/  IADD3 R12, PT, PT, R11, 0x1, RZ ;  /* 0x000000010b0c7810 */ /* 0x000fe20007ffe0ff */
[----:B------:R-:W-:-:S04]  /*3fa0*/  IMAD.WIDE.U32 R2, R2, R3, UR20 ;  /* 0x0000001402027e25 */ /* 0x000fc8000f8e0003 */
[----:B------:R-:W-:Y:S01]  /*3fb0*/  IMAD.WIDE.U32 R12, R12, R13, UR20 ;  /* 0x000000140c0c7e25 */ /* 0x000fe2000f8e000d */
[----:B---3--:R0:W-:Y:S04]  /*3fc0*/  STG.E desc[UR12][R20.64], R25 ;  /* 0x0000001914007986 */ /* 0x0081e8000c10190c */
[----:B--2---:R1:W-:Y:S04]  /*3fd0*/  STG.E desc[UR12][R18.64], R23 ;  /* 0x0000001712007986 */ /* 0x0043e8000c10190c */
[----:B------:R-:W2:Y:S04]  /*3fe0*/  LDG.E R24, desc[UR12][R2.64] ;  /* 0x0000000c02187981 */ /* 0x000ea8000c1e1900 */
[----:B------:R-:W3:Y:S01]  /*3ff0*/  LDG.E R27, desc[UR12][R12.64] ;  /* 0x0000000c0c1b7981 */ /* 0x000ee2000c1e1900 */
[----:B------:R-:W-:Y:S01]  /*4000*/  HFMA2 R15, -RZ, RZ, 0, 2.384185791015625e-07 ;  /* 0x00000004ff0f7431 */ /* 0x000fe200000001ff */
[----:B------:R-:W-:Y:S01]  /*4010*/  IADD3 R14, PT, PT, R22, 0x2, RZ ;  /* 0x00000002160e7810 */ /* 0x000fe20007ffe0ff */
[----:B------:R-:W-:Y:S01]  /*4020*/  VIADD R16, R11, 0x2 ;  /* 0x000000020b107836 */ /* 0x000fe20000000000 */
[----:B------:R-:W-:-:S05]  /*4030*/  MOV R17, 0x4 ;  /* 0x0000000400117802 */ /* 0x000fca0000000f00 */
        /* <DEDUP_REMOVED lines=14> */
[----:B------:R-:W3:Y:S04]  /*4120*/  LDG.E R11, desc[UR12][R18.64] ;  /* 0x0000000c120b7981 */ /* 0x000ee8000c1e1900 */
[----:B--2---:R-:W2:Y:S01]  /*4130*/  LDG.E R3, desc[UR12][R20.64] ;  /* 0x0000000c14037981 */ /* 0x004ea2000c1e1900 */
[----:B------:R-:W-:-:S03]  /*4140*/  IADD3 R0, PT, PT, R0, 0x4, RZ ;  /* 0x0000000400007810 */ /* 0x000fc60007ffe0ff */
[----:B---3--:R0:W-:Y:S04]  /*4150*/  STG.E desc[UR12][R20.64], R11 ;  /* 0x0000000b14007986 */ /* 0x0081e8000c10190c */
[----:B--2---:R0:W-:Y:S02]  /*4160*/  STG.E desc[UR12][R18.64], R3 ;  /* 0x0000000312007986 */ /* 0x0041e4000c10190c */
.L_x_1651:
[----:B------:R-:W-:Y:S05]  /*4170*/  BRA.U !UP1, `(.L_x_1649) ;  /* 0x0000000109887547 */ /* 0x000fea000b800000 */
[----:B01-3--:R-:W-:Y:S01]  /*4180*/  HFMA2 R3, -RZ, RZ, 0, 2.384185791015625e-07 ;  /* 0x00000004ff037431 */ /* 0x00bfe200000001ff */
[----:B------:R-:W-:Y:S01]  /*4190*/  MOV R13, 0x4 ;  /* 0x00000004000d7802 */ /* 0x000fe20000000f00 */
[--C-:B------:R-:W-:Y:S02]  /*41a0*/  IMAD R14, R29, UR27, R0.reuse ;  /* 0x0000001b1d0e7c24 */ /* 0x100fe4000f8e0200 */
[----:B------:R-:W-:Y:S02]  /*41b0*/  IMAD R0, R7, UR27, R0 ;  /* 0x0000001b07007c24 */ /* 0x000fe4000f8e0200 */
[----:B------:R-:W-:-:S04]  /*41c0*/  IMAD.WIDE.U32 R12, R14, R13, UR20 ;  /* 0x000000140e0c7e25 */ /* 0x000fc8000f8e000d */
[----:B------:R-:W-:Y:S01]  /*41d0*/  IMAD.WIDE.U32 R2, R0, R3, UR20 ;  /* 0x0000001400027e25 */ /* 0x000fe2000f8e0003 */
[----:B------:R-:W2:Y:S04]  /*41e0*/  LDG.E R15, desc[UR12][R12.64] ;  /* 0x0000000c0c0f7981 */ /* 0x000ea8000c1e1900 */
[----:B------:R-:W3:Y:S01]  /*41f0*/  LDG.E R11, desc[UR12][R2.64] ;  /* 0x0000000c020b7981 */ /* 0x000ee2000c1e1900 */
[----:B------:R-:W-:-:S03]  /*4200*/  UISETP.NE.AND UP0, UPT, UR8, 0x1, UPT ;  /* 0x000000010800788c */ /* 0x000fc6000bf05270 */
[----:B--2---:R2:W-:Y:S04]  /*4210*/  STG.E desc[UR12][R2.64], R15 ;  /* 0x0000000f02007986 */ /* 0x0045e8000c10190c */
[----:B---3--:R2:W-:Y:S02]  /*4220*/  STG.E desc[UR12][R12.64], R11 ;  /* 0x0000000b0c007986 */ /* 0x0085e4000c10190c */
[----:B------:R-:W-:Y:S05]  /*4230*/  BRA.U !UP0, `(.L_x_1649) ;  /* 0x0000000108587547 */ /* 0x000fea000b800000 */
[----:B--2---:R-:W-:Y:S01]  /*4240*/  IADD3 R2, PT, PT, R14, 0x1, RZ ;  /* 0x000000010e027810 */ /* 0x004fe20007ffe0ff */
[----:B------:R-:W-:Y:S01]  /*4250*/  IMAD.MOV.U32 R3, RZ, RZ, 0x4 ;  /* 0x00000004ff037424 */ /* 0x000fe200078e00ff */
[----:B------:R-:W-:Y:S02]  /*4260*/  IADD3 R12, PT, PT, R0, 0x1, RZ ;  /* 0x00000001000c7810 */ /* 0x000fe40007ffe0ff */
[----:B------:R-:W-:Y:S01]  /*4270*/  MOV R13, 0x4 ;  /* 0x00000004000d7802 */ /* 0x000fe20000000f00 */
        /* <DEDUP_REMOVED lines=8> */
[----:B----4-:R-:W-:Y:S01]  /*4300*/  HFMA2 R3, -RZ, RZ, 0, 2.384185791015625e-07 ;  /* 0x00000004ff037431 */ /* 0x010fe200000001ff */
[----:B------:R-:W-:Y:S02]  /*4310*/  IADD3 R12, PT, PT, R14, 0x2, RZ ;  /* 0x000000020e0c7810 */ /* 0x000fe40007ffe0ff */
[----:B------:R-:W-:Y:S02]  /*4320*/  MOV R13, 0x4 ;  /* 0x00000004000d7802 */ /* 0x000fe40000000f00 */
[----:B------:R-:W-:-:S03]  /*4330*/  IADD3 R2, PT, PT, R0, 0x2, RZ ;  /* 0x0000000200027810 */ /* 0x000fc60007ffe0ff */
[----:B------:R-:W-:-:S04]  /*4340*/  IMAD.WIDE.U32 R12, R12, R13, UR20 ;  /* 0x000000140c0c7e25 */ /* 0x000fc8000f8e000d */
[----:B------:R-:W-:Y:S01]  /*4350*/  IMAD.WIDE.U32 R2, R2, R3, UR20 ;  /* 0x0000001402027e25 */ /* 0x000fe2000f8e0003 */
[----:B------:R-:W2:Y:S04]  /*4360*/  LDG.E R15, desc[UR12][R12.64] ;  /* 0x0000000c0c0f7981 */ /* 0x000ea8000c1e1900 */
[----:B------:R-:W3:Y:S04]  /*4370*/  LDG.E R11, desc[UR12][R2.64] ;  /* 0x0000000c020b7981 */ /* 0x000ee8000c1e1900 */
[----:B--2---:R0:W-:Y:S04]  /*4380*/  STG.E desc[UR12][R2.64], R15 ;  /* 0x0000000f02007986 */ /* 0x0041e8000c10190c */
[----:B---3--:R0:W-:Y:S02]  /*4390*/  STG.E desc[UR12][R12.64], R11 ;  /* 0x0000000b0c007986 */ /* 0x0081e4000c10190c */
.L_x_1649:
[----:B------:R-:W-:-:S12]  /*43a0*/  UIADD3 UR4, UPT, UPT, UR4, 0x1, URZ ;  /* 0x0000000104047890 */ /* 0x000fd8000fffe0ff */
.L_x_1646:
[----:B01234-:R-:W-:Y:S02]  /*43b0*/  MOV R3, UR7 ;  /* 0x0000000700037c02 */ /* 0x01ffe40008000f00 */
[----:B------:R-:W-:-:S05]  /*43c0*/  MOV R2, UR6 ;  /* 0x0000000600027c02 */ /* 0x000fca0008000f00 */
[----:B------:R-:W2:Y:S02]  /*43d0*/  LDG.E R3, desc[UR12][R2.64] ;  /* 0x0000000c02037981 */ /* 0x000ea4000c1e1900 */
[----:B--2---:R-:W-:-:S13]  /*43e0*/  FSETP.GEU.AND P0, PT, |R3|, 1.00000001335143196e-10, PT ;  /* 0x2edbe6ff0300780b */ /* 0x004fda0003f0e200 */
[----:B------:R-:W-:Y:S05]  /*43f0*/  @!P0 BRA `(.L_x_1605) ;  /* 0x0000002800c08947 */ /* 0x000fea0003800000 */
[----:B------:R-:W-:-:S09]  /*4400*/  UISETP.GE.U32.AND UP0, UPT, UR5, UR26, UPT ;  /* 0x0000001a0500728c */ /* 0x000fd2000bf06070 */
[----:B------:R-:W-:Y:S05]  /*4410*/  BRA.U UP0, `(.L_x_1652) ;  /* 0x0000002900947547 */ /* 0x000fea000b800000 */
[----:B------:R-:W-:Y:S01]  /*4420*/  UISETP.GE.U32.AND UP0, UPT, UR25, 0xf, UPT ;  /* 0x0000000f1900788c */ /* 0x000fe2000bf06070 */
[----:B------:R-:W-:-:S08]  /*4430*/  MOV R2, UR5 ;  /* 0x0000000500027c02 */ /* 0x000fd00008000f00 */
[----:B------:R-:W-:Y:S05]  /*4440*/  BRA.U !UP0, `(.L_x_1653) ;  /* 0x0000000d08dc7547 */ /* 0x000fea000b800000 */
[----:B------:R-:W0:Y:S01]  /*4450*/  LDC.64 R14, c[0x0][0x380] ;  /* 0x0000e000ff0e7b82 */ /* 0x000e220000000a00 */
[----:B------:R-:W-:Y:S01]  /*4460*/  MOV R2, UR5 ;  /* 0x0000000500027c02 */ /* 0x000fe20008000f00 */
[----:B------:R-:W1:Y:S01]  /*4470*/  LDCU UR7, c[0x0][0x39c] ;  /* 0x00007380ff0777ac */ /* 0x000e620008000800 */
[----:B------:R-:W-:-:S12]  /*4480*/  ULOP3.LUT UR6, UR24, 0xfffffff0, URZ, 0xc0, !UPT ;  /* 0xfffffff018067892 */ /* 0x000fd8000f8ec0ff */
.L_x_1670:
[----:B-1----:R-:W-:-:S04]  /*4490*/  IMAD R25, R2, UR7, R7 ;  /* 0x0000000702197c24 */ /* 0x002fc8000f8e0207 */
[----:B0-----:R-:W-:-:S05]  /*44a0*/  IMAD.WIDE.U32 R16, R25, 0x4, R14 ;  /* 0x0000000419107825 */ /* 0x001fca00078e000e */
[----:B------:R-:W2:Y:S01]  /*44b0*/  LDG.E R27, desc[UR12][R16.64] ;  /* 0x0000000c101b7981 */ /* 0x000ea2000c1e1900 */
[----:B------:R-:W0:Y:S02]  /*44c0*/  MUFU.RCP R0, R3 ;  /* 0x0000000300007308 */ /* 0x000e240000001000 */
[----:B0-----:R-:W-:-:S04]  /*44d0*/  FFMA R11, -R3, R0, 1 ;  /* 0x3f800000030b7423 */ /* 0x001fc80000000100 */
[----:B------:R-:W-:Y:S02]  /*44e0*/  FFMA R0, R0, R11, R0 ;  /* 0x0000000b00007223 */ /* 0x000fe40000000000 */
[----:B--2---:R-:W0:Y:S02]  /*44f0*/  FCHK P0, R27, R3 ;  /* 0x000000031b007302 */ /* 0x004e240000000000 */
[----:B------:R-:W-:-:S04]  /*4500*/  FFMA R11, R27, R0, RZ ;  /* 0x000000001b0b7223 */ /* 0x000fc800000000ff */
[----:B------:R-:W-:-:S04]  /*4510*/  FFMA R12, -R3, R11, R27 ;  /* 0x0000000b030c7223 */ /* 0x000fc8000000011b */
[----:B------:R-:W-:Y:S01]  /*4520*/  FFMA R11, R0, R12, R11 ;  /* 0x0000000c000b7223 */ /* 0x000fe2000000000b */
[----:B0-----:R-:W-:Y:S06]  /*4530*/  @!P0 BRA `(.L_x_1654) ;  /* 0x00000000000c8947 */ /* 0x001fec0003800000 */
[----:B------:R-:W-:-:S07]  /*4540*/  MOV R12, 0x4560 ;  /* 0x00004560000c7802 */ /* 0x000fce0000000f00 */
[----:B------:R-:W-:Y:S05]  /*4550*/  CALL.REL.NOINC `($__internal_29_$__cuda_sm3x_div_rn_noftz_f32_slowpath) ;  /* 0x0000002800787944 */ /* 0x000fea0003c00000 */
[----:B------:R-:W-:-:S07]  /*4560*/  IMAD.MOV.U32 R11, RZ, RZ, R0 ;  /* 0x000000ffff0b7224 */ /* 0x000fce00078e0000 */
.L_x_1654:
[----:B------:R-:W-:Y:S01]  /*4570*/  IADD3 R25, PT, PT, R25, UR7, RZ ;  /* 0x0000000719197c10 */ /* 0x000fe2000fffe0ff */
[----:B------:R0:W-:Y:S04]  /*4580*/  STG.E desc[UR12][R16.64], R11 ;  /* 0x0000000b10007986 */ /* 0x0001e8000c10190c */
[----:B------:R-:W-:-:S05]  /*4590*/  IMAD.WIDE.U32 R18, R25, 0x4, R14 ;  /* 0x0000000419127825 */ /* 0x000fca00078e000e */
[----:B------:R-:W2:Y:S01]  /*45a0*/  LDG.E R27, desc[UR12][R18.64] ;  /* 0x0000000c121b7981 */ /* 0x000ea2000c1e1900 */
[----:B------:R-:W1:Y:S02]  /*45b0*/  MUFU.RCP R0, R3 ;  /* 0x0000000300007308 */ /* 0x000e640000001000 */
[----:B-1----:R-:W-:-:S04]  /*45c0*/  FFMA R13, -R3, R0, 1 ;  /* 0x3f800000030d7423 */ /* 0x002fc80000000100 */
[----:B------:R-:W-:Y:S02]  /*45d0*/  FFMA R0, R0, R13, R0 ;  /* 0x0000000d00007223 */ /* 0x000fe40000000000 */
[----:B--2---:R-:W1:Y:S02]  /*45e0*/  FCHK P0, R27, R3 ;  /* 0x000000031b007302 */ /* 0x004e640000000000 */
[----:B------:R-:W-:-:S04]  /*45f0*/  FFMA R12, R0, R27, RZ ;  /* 0x0000001b000c7223 */ /* 0x000fc800000000ff */
[----:B------:R-:W-:-:S04]  /*4600*/  FFMA R13, -R3, R12, R27 ;  /* 0x0000000c030d7223 */ /* 0x000fc8000000011b */
[----:B------:R-:W-:Y:S01]  /*4610*/  FFMA R13, R0, R13, R12 ;  /* 0x0000000d000d7223 */ /* 0x000fe2000000000c */
[----:B01----:R-:W-:Y:S06]  /*4620*/  @!P0 BRA `(.L_x_1655) ;  /* 0x00000000000c8947 */ /* 0x003fec0003800000 */
[----:B------:R-:W-:-:S07]  /*4630*/  MOV R12, 0x4650 ;  /* 0x00004650000c7802 */ /* 0x000fce0000000f00 */
[----:B------:R-:W-:Y:S05]  /*4640*/  CALL.REL.NOINC `($__internal_29_$__cuda_sm3x_div_rn_noftz_f32_slowpath) ;  /* 0x00000028003c7944 */ /* 0x000fea0003c00000 */
[----:B------:R-:W-:-:S07]  /*4650*/  MOV R13, R0 ;  /* 0x00000000000d7202 */ /* 0x000fce0000000f00 */
.L_x_1655:
        /* <DEDUP_REMOVED lines=15> */
.L_x_1656:
        /* <DEDUP_REMOVED lines=15> */
.L_x_1657:
        /* <DEDUP_REMOVED lines=15> */
.L_x_1658:
        /* <DEDUP_REMOVED lines=14> */
[----:B------:R-:W-:-:S07]  /*4a10*/  IMAD.MOV.U32 R13, RZ, RZ, R0 ;  /* 0x000000ffff0d7224 */ /* 0x000fce00078e0000 */
.L_x_1659:
        /* <DEDUP_REMOVED lines=15> */
.L_x_1660:
        /* <DEDUP_REMOVED lines=15> */
.L_x_1661:
        /* <DEDUP_REMOVED lines=15> */
.L_x_1662:
        /* <DEDUP_REMOVED lines=15> */
.L_x_1663:
        /* <DEDUP_REMOVED lines=15> */
.L_x_1664:
        /* <DEDUP_REMOVED lines=15> */
.L_x_1665:
        /* <DEDUP_REMOVED lines=15> */
.L_x_1666:
        /* <DEDUP_REMOVED lines=15> */
.L_x_1667:
        /* <DEDUP_REMOVED lines=15> */
.L_x_1668:
        /* <DEDUP_REMOVED lines=14> */
.L_x_1669:
[----:B------:R-:W-:Y:S01]  /*5370*/  VIADD R2, R2, 0x10 ;  /* 0x0000001002027836 */ /* 0x000fe20000000000 */
[----:B------:R2:W-:Y:S04]  /*5380*/  STG.E desc[UR12][R18.64], R0 ;  /* 0x0000000012007986 */ /* 0x0005e8000c10190c */
[----:B------:R-:W-:-:S04]  /*5390*/  IADD3 R11, PT, PT, R2, UR23, RZ ;  /* 0x00000017020b7c10 */ /* 0x000fc8000fffe0ff */
[----:B------:R-:W-:-:S13]  /*53a0*/  ISETP.NE.AND P0, PT, R11, UR6, PT ;  /* 0x000000060b007c0c */ /* 0x000fda000bf05270 */
[----:B--2---:R-:W-:Y:S05]  /*53b0*/  @P0 BRA `(.L_x_1670) ;  /* 0xfffffff000340947 */ /* 0x004fea000383ffff */
.L_x_1653:
[----:B------:R-:W-:-:S09]  /*53c0*/  ULOP3.LUT UP0, URZ, UR24, 0xf, URZ, 0xc0, !UPT ;  /* 0x0000000f18ff7892 */ /* 0x000fd2000f80c0ff */
[----:B------:R-:W-:Y:S05]  /*53d0*/  BRA.U !UP0, `(.L_x_1671) ;  /* 0x0000001108247547 */ /* 0x000fea000b800000 */
[----:B------:R-:W-:-:S09]  /*53e0*/  UISETP.GE.U32.AND UP0, UPT, UR22, 0x7, UPT ;  /* 0x000000071600788c */ /* 0x000fd2000bf06070 */
[----:B------:R-:W-:Y:S05]  /*53f0*/  BRA.U !UP0, `(.L_x_1672) ;  /* 0x0000000908207547 */ /* 0x000fea000b800000 */
[----:B------:R-:W0:Y:S01]  /*5400*/  LDC.64 R16, c[0x0][0x380] ;  /* 0x0000e000ff107b82 */ /* 0x000e220000000a00 */
[----:B------:R-:W1:Y:S02]  /*5410*/  LDCU UR6, c[0x0][0x39c] ;  /* 0x00007380ff0677ac */ /* 0x000e640008000800 */
        /* <DEDUP_REMOVED lines=13> */
[----:B------:R-:W-:-:S07]  /*54f0*/  MOV R11, R0 ;  /* 0x00000000000b7202 */ /* 0x000fce0000000f00 */
.L_x_1673:
[----:B------:R-:W0:Y:S01]  /*5500*/  LDC.64 R18, c[0x0][0x380] ;  /* 0x0000e000ff127b82 */ /* 0x000e220000000a00 */
[----:B------:R-:W1:Y:S01]  /*5510*/  LDCU UR6, c[0x0][0x39c] ;  /* 0x00007380ff0677ac */ /* 0x000e620008000800 */
[----:B------:R2:W-:Y:S01]  /*5520*/  STG.E desc[UR12][R16.64], R11 ;  /* 0x0000000b10007986 */ /* 0x0005e2000c10190c */
[----:B-1----:R-:W-:-:S05]  /*5530*/  IADD3 R14, PT, PT, R14, UR6, RZ ;  /* 0x000000060e0e7c10 */ /* 0x002fca000fffe0ff */
[----:B0-----:R-:W-:-:S05]  /*5540*/  IMAD.WIDE.U32 R18, R14, 0x4, R18 ;  /* 0x000000040e127825 */ /* 0x001fca00078e0012 */
[----:B------:R-:W3:Y:S01]  /*5550*/  LDG.E R27, desc[UR12][R18.64] ;  /* 0x0000000c121b7981 */ /* 0x000ee2000c1e1900 */
[----:B------:R-:W0:Y:S02]  /*5560*/  MUFU.RCP R0, R3 ;  /* 0x0000000300007308 */ /* 0x000e240000001000 */
[----:B0-----:R-:W-:-:S04]  /*5570*/  FFMA R13, -R3, R0, 1 ;  /* 0x3f800000030d7423 */ /* 0x001fc80000000100 */
[----:B------:R-:W-:Y:S02]  /*5580*/  FFMA R0, R0, R13, R0 ;  /* 0x0000000d00007223 */ /* 0x000fe40000000000 */
[----:B---3--:R-:W0:Y:S02]  /*5590*/  FCHK P0, R27, R3 ;  /* 0x000000031b007302 */ /* 0x008e240000000000 */
[----:B------:R-:W-:-:S04]  /*55a0*/  FFMA R12, R0, R27, RZ ;  /* 0x0000001b000c7223 */ /* 0x000fc800000000ff */
[----:B------:R-:W-:-:S04]  /*55b0*/  FFMA R13, -R3, R12, R27 ;  /* 0x0000000c030d7223 */ /* 0x000fc8000000011b */
[----:B------:R-:W-:Y:S01]  /*55c0*/  FFMA R13, R0, R13, R12 ;  /* 0x0000000d000d7223 */ /* 0x000fe2000000000c */
[----:B0-2---:R-:W-:Y:S06]  /*55d0*/  @!P0 BRA `(.L_x_1674) ;  /* 0x00000000000c8947 */ /* 0x005fec0003800000 */
[----:B------:R-:W-:-:S07]  /*55e0*/  MOV R12, 0x5600 ;  /* 0x00005600000c7802 */ /* 0x000fce0000000f00 */
[----:B------:R-:W-:Y:S05]  /*55f0*/  CALL.REL.NOINC `($__internal_29_$__cuda_sm3x_div_rn_noftz_f32_slowpath) ;  /* 0x0000001800507944 */ /* 0x000fea0003c00000 */
[----:B------:R-:W-:-:S07]  /*5600*/  MOV R13, R0 ;  /* 0x00000000000d7202 */ /* 0x000fce0000000f00 */
.L_x_1674:
        /* <DEDUP_REMOVED lines=17> */
.L_x_1675:
        /* <DEDUP_REMOVED lines=17> */
.L_x_1676:
        /* <DEDUP_REMOVED lines=16> */
[----:B------:R-:W-:-:S07]  /*5930*/  IMAD.MOV.U32 R11, RZ, RZ, R0 ;  /* 0x000000ffff0b7224 */ /* 0x000fce00078e0000 */
.L_x_1677:
        /* <DEDUP_REMOVED lines=17> */
.L_x_1678:
        /* <DEDUP_REMOVED lines=17> */
.L_x_1679:
        /* <DEDUP_REMOVED lines=16> */
.L_x_1680:
[----:B------:R0:W-:Y:S01]  /*5c60*/  STG.E desc[UR12][R14.64], R0 ;  /* 0x000000000e007986 */ /* 0x0001e2000c10190c */
[----:B------:R-:W-:-:S07]  /*5c70*/  IADD3 R2, PT, PT, R2, 0x8, RZ ;  /* 0x0000000802027810 */ /* 0x000fce0007ffe0ff */
.L_x_1672:
[----:B------:R-:W-:-:S09]  /*5c80*/  ULOP3.LUT UP0, URZ, UR10, 0x7, URZ, 0xc0, !UPT ;  /* 0x000000070aff7892 */ /* 0x000fd2000f80c0ff */
[----:B------:R-:W-:Y:S05]  /*5c90*/  BRA.U !UP0, `(.L_x_1671) ;  /* 0x0000000508f47547 */ /* 0x000fea000b800000 */
[----:B------:R-:W-:Y:S02]  /*5ca0*/  ISETP.GE.U32.AND P0, PT, R4, 0x3, PT ;  /* 0x000000030400780c */ /* 0x000fe40003f06070 */
[----:B------:R-:W-:-:S11]  /*5cb0*/  LOP3.LUT R6, R6, 0x3, RZ, 0xc0, !PT ;  /* 0x0000000306067812 */ /* 0x000fd600078ec0ff */
[----:B------:R-:W-:Y:S05]  /*5cc0*/  @!P0 BRA `(.L_x_1681) ;  /* 0x0000000400108947 */ /* 0x000fea0003800000 */
[----:B0-----:R-:W0:Y:S01]  /*5cd0*/  LDC.64 R14, c[0x0][0x380] ;  /* 0x0000e000ff0e7b82 */ /* 0x001e220000000a00 */
        /* <DEDUP_REMOVED lines=15> */
.L_x_1682:
        /* <DEDUP_REMOVED lines=17> */
.L_x_1683:
[----:B------:R-:W0:Y:S01]  /*5ee0*/  LDC.64 R14, c[0x0][0x380] ;  /* 0x0000e000ff0e7b82 */ /* 0x000e220000000a00 */
[----:B------:R-:W1:Y:S01]  /*5ef0*/  LDCU UR6, c[0x0][0x39c] ;  /* 0x00007380ff0677ac */ /* 0x000e620008000800 */
[----:B------:R2:W-:Y:S01]  /*5f00*/  STG.E desc[UR12][R16.64], R13 ;  /* 0x0000000d10007986 */ /* 0x0005e2000c10190c */
[----:B-1----:R-:W-:-:S04]  /*5f10*/  VIADD R4, R4, UR6 ;  /* 0x0000000604047c36 */ /* 0x002fc80008000000 */
        /* <DEDUP_REMOVED lines=13> */
.L_x_1684:
        /* <DEDUP_REMOVED lines=16> */
.L_x_1685:
[----:B------:R1:W-:Y:S01]  /*60f0*/  STG.E desc[UR12][R16.64], R0 ;  /* 0x0000000010007986 */ /* 0x0003e2000c10190c */
[----:B------:R-:W-:-:S07]  /*6100*/  IADD3 R2, PT, PT, R2, 0x4, RZ ;  /* 0x0000000402027810 */ /* 0x000fce0007ffe0ff */
.L_x_1681:
[----:B------:R-:W-:-:S13]  /*6110*/  ISETP.NE.AND P0, PT, R6, RZ, PT ;  /* 0x000000ff0600720c */ /* 0x000fda0003f05270 */
[----:B------:R-:W-:Y:S05]  /*6120*/  @!P0 BRA `(.L_x_1671) ;  /* 0x0000000000d08947 */ /* 0x000fea0003800000 */
[----:B0-----:R-:W0:Y:S01]  /*6130*/  LDC.64 R14, c[0x0][0x380] ;  /* 0x0000e000ff0e7b82 */ /* 0x001e220000000a00 */
[----:B------:R-:W2:Y:S02]  /*6140*/  LDCU UR6, c[0x0][0x39c] ;  /* 0x00007380ff0677ac */ /* 0x000ea40008000800 */
[----:B--2---:R-:W-:-:S04]  /*6150*/  IMAD R2, R2, UR6, R7 ;  /* 0x0000000602027c24 */ /* 0x004fc8000f8e0207 */
[----:B0-----:R-:W-:-:S05]  /*6160*/  IMAD.WIDE.U32 R14, R2, 0x4, R14 ;  /* 0x00000004020e7825 */ /* 0x001fca00078e000e */
[----:B------:R-:W2:Y:S01]  /*6170*/  LDG.E R27, desc[UR12][R14.64] ;  /* 0x0000000c0e1b7981 */ /* 0x000ea2000c1e1900 */
[----:B-1----:R-:W0:Y:S02]  /*6180*/  MUFU.RCP R0, R3 ;  /* 0x0000000300007308 */ /* 0x002e240000001000 */
        /* <DEDUP_REMOVED lines=9> */
.L_x_1686:
[----:B------:R2:W-:Y:S01]  /*6220*/  STG.E desc[UR12][R14.64], R0 ;  /* 0x000000000e007986 */ /* 0x0005e2000c10190c */
[----:B------:R-:W-:-:S13]  /*6230*/  ISETP.NE.AND P0, PT, R6, 0x1, PT ;  /* 0x000000010600780c */ /* 0x000fda0003f05270 */
[----:B--2---:R-:W-:Y:S05]  /*6240*/  @!P0 BRA `(.L_x_1671) ;  /* 0x0000000000888947 */ /* 0x004fea0003800000 */
[----:B------:R-:W0:Y:S01]  /*6250*/  LDC.64 R14, c[0x0][0x380] ;  /* 0x0000e000ff0e7b82 */ /* 0x000e220000000a00 */
[----:B------:R-:W1:Y:S02]  /*6260*/  LDCU UR6, c[0x0][0x39c] ;  /* 0x00007380ff0677ac */ /* 0x000e640008000800 */
[----:B-1----:R-:W-:-:S05]  /*6270*/  IADD3 R2, PT, PT, R2, UR6, RZ ;  /* 0x0000000602027c10 */ /* 0x002fca000fffe0ff */
        /* <DEDUP_REMOVED lines=12> */
.L_x_1687:
        /* <DEDUP_REMOVED lines=18> */
.L_x_1688:
[----:B------:R2:W-:Y:S02]  /*6460*/  STG.E desc[UR12][R14.64], R0 ;  /* 0x000000000e007986 */ /* 0x0005e4000c10190c */
.L_x_1671:
[----:B------:R-:W3:Y:S02]  /*6470*/  LDC R4, c[0x0][0x39c] ;  /* 0x0000e700ff047b82 */ /* 0x000ee40000000800 */
[----:B---3--:R-:W-:-:S13]  /*6480*/  ISETP.LE.U32.AND P0, PT, R4, UR5, PT ;  /* 0x0000000504007c0c */ /* 0x008fda000bf03070 */
[----:B------:R-:W-:Y:S05]  /*6490*/  @P0 BRA `(.L_x_1652) ;  /* 0x0000000800740947 */ /* 0x000fea0003800000 */
[----:B012---:R-:W-:Y:S02]  /*64a0*/  LOP3.LUT R0, RZ, R9, RZ, 0x33, !PT ;  /* 0x00000009ff007212 */ /* 0x007fe400078e33ff */
[----:B------:R-:W-:Y:S02]  /*64b0*/  IADD3 R3, PT, PT, -R7, -0x2, R4 ;  /* 0xfffffffe07037810 */ /* 0x000fe40007ffe104 */
[----:B------:R-:W-:Y:S02]  /*64c0*/  IADD3 R0, PT, PT, R0, UR19, RZ ;  /* 0x0000001300007c10 */ /* 0x000fe4000fffe0ff */
[----:B------:R-:W-:Y:S02]  /*64d0*/  ISETP.GE.U32.AND P0, PT, R3, 0x7, PT ;  /* 0x000000070300780c */ /* 0x000fe40003f06070 */
[----:B------:R-:W-:Y:S02]  /*64e0*/  LOP3.LUT R0, R0, 0xffff, RZ, 0xc0, !PT ;  /* 0x0000ffff00007812 */ /* 0x000fe400078ec0ff */
[----:B------:R-:W-:-:S02]  /*64f0*/  MOV R4, UR5 ;  /* 0x0000000500047c02 */ /* 0x000fc40008000f00 */
[----:B------:R-:W-:-:S04]  /*6500*/  LOP3.LUT R2, R0, 0x7, RZ, 0xc0, !PT ;  /* 0x0000000700027812 */ /* 0x000fc800078ec0ff */
[----:B------:R-:W-:-:S04]  /*6510*/  IADD3 R2, PT, PT, R2, -0x1, RZ ;  /* 0xffffffff02027810 */ /* 0x000fc80007ffe0ff */
[----:B------:R-:W-:Y:S02]  /*6520*/  ISETP.GE.U32.AND P1, PT, R2, 0x3, PT ;  /* 0x000000030200780c */ /* 0x000fe40003f26070 */
[----:B------:R-:W-:-:S04]  /*6530*/  IADD3 R2, PT, PT, -R7, UR14, RZ ;  /* 0x0000000e07027c10 */ /* 0x000fc8000fffe1ff */
[----:B------:R-:W-:-:S07]  /*6540*/  LOP3.LUT R3, R2, 0xfffffff8, RZ, 0xc0, !PT ;  /* 0xfffffff802037812 */ /* 0x000fce00078ec0ff */
.L_x_1693:
[----:B0-----:R-:W0:Y:S08]  /*6550*/  LDC R6, c[0x0][0x39c] ;  /* 0x0000e700ff067b82 */ /* 0x001e300000000800 */
[----:B-1----:R-:W1:Y:S01]  /*6560*/  LDC.64 R12, c[0x0][0x380] ;  /* 0x0000e000ff0c7b82 */ /* 0x002e620000000a00 */
[----:B0-23--:R-:W-:-:S04]  /*6570*/  IMAD R15, R4, R6, R7 ;  /* 0x00000006040f7224 */ /* 0x00dfc800078e0207 */
[----:B-1----:R-:W-:-:S05]  /*6580*/  IMAD.WIDE.U32 R14, R15, 0x4, R12 ;  /* 0x000000040f0e7825 */ /* 0x002fca00078e000c */
[----:B-----5:R0:W5:Y:S01]  /*6590*/  LDG.E R11, desc[UR12][R14.64] ;  /* 0x0000000c0e0b7981 */ /* 0x020162000c1e1900 */
[----:B------:R-:W-:Y:S02]  /*65a0*/  LOP3.LUT P3, RZ, R2, 0x7, RZ, 0xc0, !PT ;  /* 0x0000000702ff7812 */ /* 0x000fe4000786c0ff */
[----:B------:R-:W-:Y:S01]  /*65b0*/  MOV R25, UR5 ;  /* 0x0000000500197c02 */ /* 0x000fe20008000f00 */
[----:B------:R-:W-:Y:S10]  /*65c0*/  @!P0 BRA `(.L_x_1689) ;  /* 0x0000000400148947 */ /* 0x000ff40003800000 */
[----:B------:R-:W-:-:S07]  /*65d0*/  IMAD.U32 R25, RZ, RZ, UR5 ;  /* 0x00000005ff197e24 */ /* 0x000fce000f8e00ff */
.L_x_1690:
[-CC-:B--2---:R-:W-:Y:S02]  /*65e0*/  IMAD R27, R7, R6.reuse, R25.reuse ;  /* 0x00000006071b7224 */ /* 0x184fe400078e0219 */
[----:B------:R-:W-:Y:S02]  /*65f0*/  IMAD R29, R4, R6, R25 ;  /* 0x00000006041d7224 */ /* 0x000fe400078e0219 */
[----:B------:R-:W-:-:S04]  /*6600*/  IMAD.WIDE.U32 R16, R27, 0x4, R12 ;  /* 0x000000041b107825 */ /* 0x000fc800078e000c */
[----:B------:R-:W-:Y:S02]  /*6610*/  IMAD.WIDE.U32 R22, R29, 0x4, R12 ;  /* 0x000000041d167825 */ /* 0x000fe400078e000c */
[----:B------:R-:W2:Y:S04]  /*6620*/  LDG.E R16, desc[UR12][R16.64] ;  /* 0x0000000c10107981 */ /* 0x000ea8000c1e1900 */
[----:B0-----:R-:W2:Y:S01]  /*6630*/  LDG.E R14, desc[UR12][R22.64] ;  /* 0x0000000c160e7981 */ /* 0x001ea2000c1e1900 */
[----:B------:R-:W-:Y:S02]  /*6640*/  IADD3 R15, PT, PT, R27, 0x1, RZ ;  /* 0x000000011b0f7810 */ /* 0x000fe40007ffe0ff */
[----:B------:R-:W-:-:S05]  /*6650*/  IADD3 R21, PT, PT, R29, 0x1, RZ ;  /* 0x000000011d157810 */ /* 0x000fca0007ffe0ff */
[----:B------:R-:W-:-:S04]  /*6660*/  IMAD.WIDE.U32 R20, R21, 0x4, R12 ;  /* 0x0000000415147825 */ /* 0x000fc800078e000c */
[----:B--2--5:R-:W-:Y:S01]  /*6670*/  FFMA R24, -R11, R16, R14 ;  /* 0x000000100b187223 */ /* 0x024fe2000000010e */
[----:B------:R-:W-:-:S04]  /*6680*/  IMAD.WIDE.U32 R14, R15, 0x4, R12 ;  /* 0x000000040f0e7825 */ /* 0x000fc800078e000c */
[----:B------:R0:W-:Y:S04]  /*6690*/  STG.E desc[UR12][R22.64], R24 ;  /* 0x0000001816007986 */ /* 0x0001e8000c10190c */
[----:B------:R-:W2:Y:S04]  /*66a0*/  LDG.E R14, desc[UR12][R14.64] ;  /* 0x0000000c0e0e7981 */ /* 0x000ea8000c1e1900 */
[----:B------:R-:W2:Y:S01]  /*66b0*/  LDG.E R18, desc[UR12][R20.64] ;  /* 0x0000000c14127981 */ /* 0x000ea2000c1e1900 */
[----:B------:R-:W-:Y:S02]  /*66c0*/  IADD3 R19, PT, PT, R27, 0x2, RZ ;  /* 0x000000021b137810 */ /* 0x000fe40007ffe0ff */
[----:B------:R-:W-:-:S03]  /*66d0*/  IADD3 R28, PT, PT, R29, 0x2, RZ ;  /* 0x000000021d1c7810 */ /* 0x000fc60007ffe0ff */
[----:B------:R-:W-:-:S04]  /*66e0*/  IMAD.WIDE.U32 R16, R19, 0x4, R12 ;  /* 0x0000000413107825 */ /* 0x000fc800078e000c */
[----:B--2---:R-:W-:Y:S01]  /*66f0*/  FFMA R26, -R11, R14, R18 ;  /* 0x0000000e0b1a7223 */ /* 0x004fe20000000112 */
[----:B------:R-:W-:-:S04]  /*6700*/  IMAD.WIDE.U32 R18, R28, 0x4, R12 ;  /* 0x000000041c127825 */ /* 0x000fc800078e000c */
[----:B------:R1:W-:Y:S04]  /*6710*/  STG.E desc[UR12][R20.64], R26 ;  /* 0x0000001a14007986 */ /* 0x0003e8000c10190c */
[----:B------:R-:W2:Y:S04]  /*6720*/  LDG.E R16, desc[UR12][R16.64] ;  /* 0x0000000c10107981 */ /* 0x000ea8000c1e1900 */
[----:B------:R-:W2:Y:S01]  /*6730*/  LDG.E R28, desc[UR12][R18.64] ;  /* 0x0000000c121c7981 */ /* 0x000ea2000c1e1900 */
[----:B0-----:R-:W-:Y:S02]  /*6740*/  IADD3 R23, PT, PT, R27, 0x3, RZ ;  /* 0x000000031b177810 */ /* 0x001fe40007ffe0ff */
[----:B------:R-:W-:-:S03]  /*6750*/  IADD3 R22, PT, PT, R29, 0x3, RZ ;  /* 0x000000031d167810 */ /* 0x000fc60007ffe0ff */
[----:B------:R-:W-:-:S04]  /*6760*/  IMAD.WIDE.U32 R14, R23, 0x4, R12 ;  /* 0x00000004170e7825 */ /* 0x000fc800078e000c */
[----:B------:R-:W-:-:S04]  /*6770*/  IMAD.WIDE.U32 R22, R22, 0x4, R12 ;  /* 0x0000000416167825 */ /* 0x000fc800078e000c */
[----:B--2---:R-:W-:-:S05]  /*6780*/  FFMA R28, -R11, R16, R28 ;  /* 0x000000100b1c7223 */ /* 0x004fca000000011c */
[----:B------:R0:W-:Y:S04]  /*6790*/  STG.E desc[UR12][R18.64], R28 ;  /* 0x0000001c12007986 */ /* 0x0001e8000c10190c */
[----:B------:R-:W2:Y:S04]  /*67a0*/  LDG.E R14, desc[UR12][R14.64] ;  /* 0x0000000c0e0e7981 */ /* 0x000ea8000c1e1900 */
[----:B------:R-:W2:Y:S01]  /*67b0*/  LDG.E R24, desc[UR12][R22.64] ;  /* 0x0000000c16187981 */ /* 0x000ea2000c1e1900 */
[----:B-1----:R-:W-:Y:S02]  /*67c0*/  IADD3 R21, PT, PT, R27, 0x4, RZ ;  /* 0x000000041b157810 */ /* 0x002fe40007ffe0ff */
[----:B------:R-:W-:-:S03]  /*67d0*/  IADD3 R17, PT, PT, R29, 0x4, RZ ;  /* 0x000000041d117810 */ /* 0x000fc60007ffe0ff */
[----:B------:R-:W-:-:S04]  /*67e0*/  IMAD.WIDE.U32 R20, R21, 0x4, R12 ;  /* 0x0000000415147825 */ /* 0x000fc800078e000c */
[----:B------:R-:W-:-:S04]  /*67f0*/  IMAD.WIDE.U32 R16, R17, 0x4, R12 ;  /* 0x0000000411107825 */ /* 0x000fc800078e000c */
[----:B--2---:R-:W-:-:S05]  /*6800*/  FFMA R24, -R11, R14, R24 ;  /* 0x0000000e0b187223 */ /* 0x004fca0000000118 */
[----:B------:R1:W-:Y:S04]  /*6810*/  STG.E desc[UR12][R22.64], R24 ;  /* 0x0000001816007986 */ /* 0x0003e8000c10190c */
[----:B------:R-:W2:Y:S04]  /*6820*/  LDG.E R20, desc[UR12][R20.64] ;  /* 0x0000000c14147981 */ /* 0x000ea8000c1e1900 */
[----:B------:R-:W2:Y:S01]  /*6830*/  LDG.E R26, desc[UR12][R16.64] ;  /* 0x0000000c101a7981 */ /* 0x000ea2000c1e1900 */
[----:B0-----:R-:W-:Y:S01]  /*6840*/  IADD3 R19, PT, PT, R27, 0x5, RZ ;  /* 0x000000051b137810 */ /* 0x001fe20007ffe0ff */
[----:B------:R-:W-:-:S04]  /*6850*/  VIADD R15, R29, 0x5 ;  /* 0x000000051d0f7836 */ /* 0x000fc80000000000 */
        /* <DEDUP_REMOVED lines=20> */
[----:B------:R-:W3:Y:S04]  /*69a0*/  LDG.E R18, desc[UR12][R18.64] ;  /* 0x0000000c12127981 */ /* 0x000ee8000c1e1900 */
[----:B------:R-:W3:Y:S01]  /*69b0*/  LDG.E R24, desc[UR12][R16.64] ;  /* 0x0000000c10187981 */ /* 0x000ee2000c1e1900 */
[----:B------:R-:W-:-:S04]  /*69c0*/  IADD3 R25, PT, PT, R25, 0x8, RZ ;  /* 0x0000000819197810 */ /* 0x000fc80007ffe0ff */
[----:B-1----:R-:W-:-:S04]  /*69d0*/  IADD3 R14, PT, PT, R25, UR23, RZ ;  /* 0x00000017190e7c10 */ /* 0x002fc8000fffe0ff */
[----:B------:R-:W-:Y:S01]  /*69e0*/  ISETP.NE.AND P2, PT, R14, R3, PT ;  /* 0x000000030e00720c */ /* 0x000fe20003f45270 */
[----:B---3--:R-:W-:-:S05]  /*69f0*/  FFMA R15, -R11, R18, R24 ;  /* 0x000000120b0f7223 */ /* 0x008fca0000000118 */
[----:B------:R2:W-:Y:S07]  /*6a00*/  STG.E desc[UR12][R16.64], R15 ;  /* 0x0000000f10007986 */ /* 0x0005ee000c10190c */
[----:B------:R-:W-:Y:S05]  /*6a10*/  @P2 BRA `(.L_x_1690) ;  /* 0xfffffff800f02947 */ /* 0x000fea000383ffff */
.L_x_1689:
[----:B------:R-:W-:Y:S05]  /*6a20*/  @!P3 BRA `(.L_x_1691) ;  /* 0x000000040000b947 */ /* 0x000fea0003800000 */
[----:B------:R-:W-:Y:S01]  /*6a30*/  LOP3.LUT P2, RZ, R0, 0x3, RZ, 0xc0, !PT ;  /* 0x0000000300ff7812 */ /* 0x000fe2000784c0ff */
[----:B------:R-:W-:-:S12]  /*6a40*/  @!P1 BRA `(.L_x_1692) ;  /* 0x0000000000849947 */ /* 0x000fd80003800000 */
        /* <DEDUP_REMOVED lines=14> */
[----:B------:R-:W-:Y:S01]  /*6b30*/  IADD3 R21, PT, PT, R27, 0x2, RZ ;  /* 0x000000021b157810 */ /* 0x000fe20007ffe0ff */
[----:B------:R-:W-:-:S04]  /*6b40*/  VIADD R19, R29, 0x2 ;  /* 0x000000021d137836 */ /* 0x000fc80000000000 */
        /* <DEDUP_REMOVED lines=12> */
[----:B------:R-:W1:Y:S04]  /*6c10*/  LDG.E R16, desc[UR12][R16.64] ;  /* 0x0000000c10107981 */ /* 0x000e68000c1e1900 */
[----:B------:R-:W1:Y:S01]  /*6c20*/  LDG.E R24, desc[UR12][R14.64] ;  /* 0x0000000c0e187981 */ /* 0x000e62000c1e1900 */
[----:B------:R-:W-:Y:S01]  /*6c30*/  IADD3 R25, PT, PT, R25, 0x4, RZ ;  /* 0x0000000419197810 */ /* 0x000fe20007ffe0ff */
[----:B-1----:R-:W-:-:S05]  /*6c40*/  FFMA R23, -R11, R16, R24 ;  /* 0x000000100b177223 */ /* 0x002fca0000000118 */
[----:B------:R3:W-:Y:S02]  /*6c50*/  STG.E desc[UR12][R14.64], R23 ;  /* 0x000000170e007986 */ /* 0x0007e4000c10190c */
.L_x_1692:
[----:B------:R-:W-:Y:S05]  /*6c60*/  @!P2 BRA `(.L_x_1691) ;  /* 0x000000000070a947 */ /* 0x000fea0003800000 */
[----:B0--3--:R-:W-:-:S04]  /*6c70*/  LOP3.LUT R14, R5, 0x3, RZ, 0xc0, !PT ;  /* 0x00000003050e7812 */ /* 0x009fc800078ec0ff */
[----:B------:R-:W-:-:S13]  /*6c80*/  ISETP.NE.AND P2, PT, R14, 0x1, PT ;  /* 0x000000010e00780c */ /* 0x000fda0003f45270 */
[-CC-:B--2---:R-:W-:Y:S02]  /*6c90*/  @P2 IMAD R15, R7, R6.reuse, R25.reuse ;  /* 0x00000006070f2224 */ /* 0x184fe400078e0219 */
[----:B------:R-:W-:Y:S02]  /*6ca0*/  @P2 IMAD R17, R4, R6, R25 ;  /* 0x0000000604112224 */ /* 0x000fe400078e0219 */
[----:B------:R-:W-:-:S04]  /*6cb0*/  @P2 IMAD.WIDE.U32 R20, R15, 0x4, R12 ;  /* 0x000000040f142825 */ /* 0x000fc800078e000c */
[----:B------:R-:W-:Y:S02]  /*6cc0*/  @P2 IMAD.WIDE.U32 R18, R17, 0x4, R12 ;  /* 0x0000000411122825 */ /* 0x000fe400078e000c */
[----:B------:R-:W2:Y:S04]  /*6cd0*/  @P2 LDG.E R20, desc[UR12][R20.64] ;  /* 0x0000000c14142981 */ /* 0x000ea8000c1e1900 */
[----:B------:R-:W2:Y:S01]  /*6ce0*/  @P2 LDG.E R14, desc[UR12][R18.64] ;  /* 0x0000000c120e2981 */ /* 0x000ea2000c1e1900 */
[----:B------:R-:W-:Y:S02]  /*6cf0*/  @P2 IADD3 R15, PT, PT, R15, 0x1, RZ ;  /* 0x000000010f0f2810 */ /* 0x000fe40007ffe0ff */
[----:B------:R-:W-:-:S03]  /*6d00*/  @P2 IADD3 R27, PT, PT, R17, 0x1, RZ ;  /* 0x00000001111b2810 */ /* 0x000fc60007ffe0ff */
[----:B------:R-:W-:Y:S01]  /*6d10*/  @P2 IMAD.WIDE.U32 R16, R15, 0x4, R12 ;  /* 0x000000040f102825 */ /* 0x000fe200078e000c */
[----:B------:R-:W-:-:S03]  /*6d20*/  LOP3.LUT P3, RZ, R5, 0x1, RZ, 0xc0, !PT ;  /* 0x0000000105ff7812 */ /* 0x000fc6000786c0ff */
[----:B--2--5:R-:W-:Y:S01]  /*6d30*/  @P2 FFMA R23, -R11, R20, R14 ;  /* 0x000000140b172223 */ /* 0x024fe2000000010e */
[----:B------:R-:W-:-:S04]  /*6d40*/  @P2 IMAD.WIDE.U32 R14, R27, 0x4, R12 ;  /* 0x000000041b0e2825 */ /* 0x000fc800078e000c */
[----:B------:R1:W-:Y:S04]  /*6d50*/  @P2 STG.E desc[UR12][R18.64], R23 ;  /* 0x0000001712002986 */ /* 0x0003e8000c10190c */
[----:B------:R-:W2:Y:S04]  /*6d60*/  @P2 LDG.E R16, desc[UR12][R16.64] ;  /* 0x0000000c10102981 */ /* 0x000ea8000c1e1900 */
[----:B------:R-:W2:Y:S01]  /*6d70*/  @P2 LDG.E R22, desc[UR12][R14.64] ;  /* 0x0000000c0e162981 */ /* 0x000ea2000c1e1900 */
[----:B------:R-:W-:-:S05]  /*6d80*/  @P2 IADD3 R25, PT, PT, R25, 0x2, RZ ;  /* 0x0000000219192810 */ /* 0x000fca0007ffe0ff */
[-CC-:B------:R-:W-:Y:S02]  /*6d90*/  @P3 IMAD R21, R7, R6.reuse, R25.reuse ;  /* 0x0000000607153224 */ /* 0x180fe400078e0219 */
[----:B------:R-:W-:Y:S02]  /*6da0*/  @P3 IMAD R27, R4, R6, R25 ;  /* 0x00000006041b3224 */ /* 0x000fe400078e0219 */
[----:B------:R-:W-:-:S04]  /*6db0*/  @P3 IMAD.WIDE.U32 R20, R21, 0x4, R12 ;  /* 0x0000000415143825 */ /* 0x000fc800078e000c */
[----:B------:R-:W-:-:S04]  /*6dc0*/  @P3 IMAD.WIDE.U32 R12, R27, 0x4, R12 ;  /* 0x000000041b0c3825 */ /* 0x000fc800078e000c */
[----:B--2---:R-:W-:-:S05]  /*6dd0*/  @P2 FFMA R25, -R11, R16, R22 ;  /* 0x000000100b192223 */ /* 0x004fca0000000116 */
[----:B------:R1:W-:Y:S04]  /*6de0*/  @P2 STG.E desc[UR12][R14.64], R25 ;  /* 0x000000190e002986 */ /* 0x0003e8000c10190c */
[----:B------:R-:W2:Y:S04]  /*6df0*/  @P3 LDG.E R20, desc[UR12][R20.64] ;  /* 0x0000000c14143981 */ /* 0x000ea8000c1e1900 */
[----:B------:R-:W2:Y:S02]  /*6e00*/  @P3 LDG.E R6, desc[UR12][R12.64] ;  /* 0x0000000c0c063981 */ /* 0x000ea4000c1e1900 */
[----:B--2---:R-:W-:-:S05]  /*6e10*/  @P3 FFMA R11, -R11, R20, R6 ;  /* 0x000000140b0b3223 */ /* 0x004fca0000000106 */
[----:B------:R1:W-:Y:S02]  /*6e20*/  @P3 STG.E desc[UR12][R12.64], R11 ;  /* 0x0000000b0c003986 */ /* 0x0003e4000c10190c */
.L_x_1691:
[----:B------:R-:W4:Y:S01]  /*6e30*/  LDCU UR6, c[0x0][0x398] ;  /* 0x00007300ff0677ac */ /* 0x000f220008000800 */
[----:B------:R-:W-:-:S04]  /*6e40*/  IADD3 R4, PT, PT, R4, 0x1, RZ ;  /* 0x0000000104047810 */ /* 0x000fc80007ffe0ff */
[----:B----4-:R-:W-:-:S13]  /*6e50*/  ISETP.NE.AND P2, PT, R4, UR6, PT ;  /* 0x0000000604007c0c */ /* 0x010fda000bf45270 */
[----:B------:R-:W-:Y:S05]  /*6e60*/  @P2 BRA `(.L_x_1693) ;  /* 0xfffffff400b82947 */ /* 0x000fea000383ffff */
.L_x_1652:
[----:B------:R-:W-:Y:S01]  /*6e70*/  UISETP.NE.AND UP0, UPT, UR5, UR11, UPT ;  /* 0x0000000b0500728c */ /* 0x000fe2000bf05270 */
[----:B------:R-:W-:Y:S01]  /*6e80*/  IADD3 R8, PT, PT, R8, 0x1, RZ ;  /* 0x0000000108087810 */ /* 0x000fe20007ffe0ff */
[----:B------:R-:W-:Y:S01]  /*6e90*/  VIADD R10, R10, 0x1 ;  /* 0x000000010a0a7836 */ /* 0x000fe20000000000 */
[----:B------:R-:W-:-:S06]  /*6ea0*/  IADD3 R9, PT, PT, R9, 0x1, RZ ;  /* 0x0000000109097810 */ /* 0x000fcc0007ffe0ff */
[----:B------:R-:W-:Y:S05]  /*6eb0*/  BRA.U UP0, `(.L_x_1694) ;  /* 0xffffffad00207547 */ /* 0x000fea000b83ffff */
.L_x_1603:
[----:B0---4-:R-:W0:Y:S01]  /*6ec0*/  LDC.64 R2, c[0x0][0x390] ;  /* 0x0000e400ff027b82 */ /* 0x011e220000000a00 */
[----:B-12---:R-:W-:-:S05]  /*6ed0*/  MOV R5, UR4 ;  /* 0x0000000400057c02 */ /* 0x006fca0008000f00 */
[----:B0-----:R-:W-:Y:S01]  /*6ee0*/  STG.E desc[UR12][R2.64], R5 ;  /* 0x0000000502007986 */ /* 0x001fe2000c10190c */
[----:B------:R-:W-:Y:S05]  /*6ef0*/  EXIT ;  /* 0x000000000000794d */ /* 0x000fea0003800000 */
.L_x_1605:
[----:B------:R-:W0:Y:S01]  /*6f00*/  LDC.64 R2, c[0x0][0x3a0] ;  /* 0x0000e800ff027b82 */ /* 0x000e220000000a00 */
[----:B------:R-:W-:-:S05]  /*6f10*/  HFMA2 R5, -RZ, RZ, 0, 5.9604644775390625e-08 ;  /* 0x00000001ff057431 */ /* 0x000fca00000001ff */
[----:B0-----:R-:W-:Y:S01]  /*6f20*/  STG.E desc[UR12][R2.64], R5 ;  /* 0x0000000502007986 */ /* 0x001fe2000c10190c */
[----:B------:R-:W-:Y:S05]  /*6f30*/  EXIT ;  /* 0x000000000000794d */ /* 0x000fea0003800000 */
        .weak           $__internal_29_$__cuda_sm3x_div_rn_noftz_f32_slowpath
        .type           $__internal_29_$__cuda_sm3x_div_rn_noftz_f32_slowpath,@function
        .size           $__internal_29_$__cuda_sm3x_div_rn_noftz_f32_slowpath,(.L_x_1819 - $__internal_29_$__cuda_sm3x_div_rn_noftz_f32_slowpath)
$__internal_29_$__cuda_sm3x_div_rn_noftz_f32_slowpath:
        /* <DEDUP_REMOVED lines=34> */
.L_x_1695:
[----:B------:R-:W-:Y:S02]  /*7160*/  LEA R21, R11, 0xc0800000, 0x17 ;  /* 0xc08000000b157811 */ /* 0x000fe400078eb8ff */
[----:B------:R-:W-:-:S03]  /*7170*/  IADD3 R20, PT, PT, R20, -0x7f, RZ ;  /* 0xffffff8114147810 */ /* 0x000fc60007ffe0ff */
[----:B------:R-:W-:Y:S02]  /*7180*/  IMAD.IADD R26, R22, 0x1, -R21 ;  /* 0x00000001161a7824 */ /* 0x000fe400078e0a15 */
[C---:B------:R-:W-:Y:S01]  /*7190*/  IMAD R0, R20.reuse, -0x800000, R27 ;  /* 0xff80000014007824 */ /* 0x040fe200078e021b */
[----:B------:R-:W-:Y:S01]  /*71a0*/  IADD3 R20, PT, PT, R20, 0x7f, -R11 ;  /* 0x0000007f14147810 */ /* 0x000fe20007ffe80b */
[----:B------:R-:W0:Y:S01]  /*71b0*/  MUFU.RCP R22, R26 ;  /* 0x0000001a00167308 */ /* 0x000e220000001000 */
[----:B------:R-:W-:Y:S02]  /*71c0*/  FADD.FTZ R21, -R26, -RZ ;  /* 0x800000ff1a157221 */ /* 0x000fe40000010100 */
[----:B------:R-:W-:Y:S02]  /*71d0*/  IADD3 R13, PT, PT, R20, R13, RZ ;  /* 0x0000000d140d7210 */ /* 0x000fe40007ffe0ff */
        /* <DEDUP_REMOVED lines=42> */
.L_x_1701:
[----:B------:R-:W-:-:S04]  /*7480*/  LOP3.LUT R0, R0, 0x80000000, RZ, 0xc0, !PT ;  /* 0x8000000000007812 */ /* 0x000fc800078ec0ff */
[----:B------:R-:W-:Y:S01]  /*7490*/  LOP3.LUT R0, R0, 0x7f800000, RZ, 0xfc, !PT ;  /* 0x7f80000000007812 */ /* 0x000fe200078efcff */
[----:B------:R-:W-:Y:S06]  /*74a0*/  BRA `(.L_x_1702) ;  /* 0x0000000000287947 */ /* 0x000fec0003800000 */
.L_x_1700:
[----:B------:R-:W-:Y:S01]  /*74b0*/  LEA R0, R13, R0, 0x17 ;  /* 0x000000000d007211 */ /* 0x000fe200078eb8ff */
[----:B------:R-:W-:Y:S06]  /*74c0*/  BRA `(.L_x_1702) ;  /* 0x0000000000207947 */ /* 0x000fec0003800000 */
.L_x_1699:
[----:B------:R-:W-:-:S04]  /*74d0*/  LOP3.LUT R22, R22, 0x80000000, R27, 0x48, !PT ;  /* 0x8000000016167812 */ /* 0x000fc800078e481b */
[----:B------:R-:W-:Y:S01]  /*74e0*/  LOP3.LUT R0, R22, 0x7f800000, RZ, 0xfc, !PT ;  /* 0x7f80000016007812 */ /* 0x000fe200078efcff */
[----:B------:R-:W-:Y:S06]  /*74f0*/  BRA `(.L_x_1702) ;  /* 0x0000000000147947 */ /* 0x000fec0003800000 */
.L_x_1698:
[----:B------:R-:W-:Y:S01]  /*7500*/  LOP3.LUT R0, R22, 0x80000000, R27, 0x48, !PT ;  /* 0x8000000016007812 */ /* 0x000fe200078e481b */
[----:B------:R-:W-:Y:S06]  /*7510*/  BRA `(.L_x_1702) ;  /* 0x00000000000c7947 */ /* 0x000fec0003800000 */
.L_x_1697:
[----:B------:R-:W0:Y:S01]  /*7520*/  MUFU.RSQ R0, -QNAN ;  /* 0xffc0000000007908 */ /* 0x000e220000001400 */
[----:B------:R-:W-:Y:S05]  /*7530*/  BRA `(.L_x_1702) ;  /* 0x0000000000047947 */ /* 0x000fea0003800000 */
.L_x_1696:
[----:B------:R-:W-:-:S07]  /*7540*/  FADD.FTZ R0, R27, R3 ;  /* 0x000000031b007221 */ /* 0x000fce0000010000 */
.L_x_1702:
[----:B------:R-:W-:-:S04]  /*7550*/  HFMA2 R13, -RZ, RZ, 0, 0 ;  /* 0x00000000ff0d7431 */ /* 0x000fc800000001ff */
[----:B0-----:R-:W-:Y:S05]  /*7560*/  RET.REL.NODEC R12 `(lu_decompose_f32) ;  /* 0xffffff880ca47950 */ /* 0x001fea0003c3ffff */
.L_x_1703:
        /* <DEDUP_REMOVED lines=9> */
.L_x_1819:


//--------------------- .text.backward_sub_f64    --------------------------
	.section	.text.backward_sub_f64,"ax",@progbits
	.align	128
        .global         backward_sub_f64
        .type           backward_sub_f64,@function
        .size           backward_sub_f64,(.L_x_1820 - backward_sub_f64)
        .other          backward_sub_f64,@"STO_CUDA_ENTRY STV_DEFAULT"
backward_sub_f64:
.text.backward_sub_f64:
[----:B------:R-:W-:Y:S01]  /*0000*/  LDC R1, c[0x0][0x37c] ;  /* 0x0000df00ff017b82 */ /* 0x000fe20000000800 */
[----:B------:R-:W0:Y:S07]  /*0010*/  S2R R0, SR_TID.X ;  /* 0x0000000000007919 */ /* 0x000e2e0000002100 */
[----:B------:R-:W0:Y:S08]  /*0020*/  S2UR UR4, SR_CTAID.X ;  /* 0x00000000000479c3 */ /* 0x000e300000002500 */
[----:B------:R-:W1:Y:S01]  /*0030*/  LDC R2, c[0x0][0x398] ;  /* 0x0000e600ff027b82 */ /* 0x000e620000000800 */
[----:B0-----:R-:W-:-:S04]  /*0040*/  LOP3.LUT P0, RZ, R0, UR4, RZ, 0xfc, !PT ;  /* 0x0000000400ff7c12 */ /* 0x001fc8000f80fcff */
[----:B-1----:R-:W-:-:S13]  /*0050*/  ISETP.LT.OR P0, PT, R2, 0x1, P0 ;  /* 0x000000010200780c */ /* 0x002fda0000701670 */
[----:B------:R-:W-:Y:S05]  /*0060*/  @P0 EXIT ;  /* 0x000000000000094d */ /* 0x000fea0003800000 */
[----:B------:R-:W0:Y:S01]  /*0070*/  LDCU UR4, c[0x0][0x398] ;  /* 0x00007300ff0477ac */ /* 0x000e220008000800 */
[----:B------:R-:W-:Y:S02]  /*0080*/  PRMT R0, RZ, 0x7610, R0 ;  /* 0x00007610ff007816 */ /* 0x000fe40000000000 */
[----:B------:R-:W-:Y:S01]  /*0090*/  PRMT R2, RZ, 0x7610, R2 ;  /* 0x00007610ff027816 */ /* 0x000fe20000000002 */
[----:B------:R-:W1:Y:S01]  /*00a0*/  LDCU.64 UR6, c[0x0][0x358] ;  /* 0x00006b00ff0677ac */ /* 0x000e620008000a00 */
[----:B0-----:R-:W-:Y:S01]  /*00b0*/  IMAD.U32 R3, RZ, RZ, UR4 ;  /* 0x00000004ff037e24 */ /* 0x001fe2000f8e00ff */
[----:B------:R-:W-:-:S06]  /*00c0*/  UMOV UR4, URZ ;  /* 0x000000ff00047c82 */ /* 0x000fcc0008000000 */
.L_x_1710:
[----:B0-----:R-:W0:Y:S01]  /*00d0*/  LDC.64 R22, c[0x0][0x388] ;  /* 0x0000e200ff167b82 */ /* 0x001e220000000a00 */
[----:B------:R-:W-:-:S07]  /*00e0*/  VIADD R4, R3, 0xffffffff ;  /* 0xffffffff03047836 */ /* 0x000fce0000000000 */
[----:B------:R-:W2:Y:S01]  /*00f0*/  LDC R24, c[0x0][0x398] ;  /* 0x0000e600ff187b82 */ /* 0x000ea20000000800 */
[----:B0-----:R-:W-:-:S06]  /*0100*/  IMAD.WIDE.U32 R22, R4, 0x8, R22 ;  /* 0x0000000804167825 */ /* 0x001fcc00078e0016 */
[----:B-1----:R-:W5:Y:S01]  /*0110*/  LDG.E.64.CONSTANT R22, desc[UR6][R22.64] ;  /* 0x0000000616167981 */ /* 0x002f62000c1e9b00 */
[----:B------:R-:W-:Y:S02]  /*0120*/  MOV R25, R3 ;  /* 0x0000000300197202 */ /* 0x000fe40000000f00 */
[----:B--2---:R-:W-:Y:S01]  /*0130*/  ISETP.GE.U32.AND P0, PT, R3, R24, PT ;  /* 0x000000180300720c */ /* 0x004fe20003f06070 */
[----:B------:R-:W-:-:S12]  /*0140*/  IMAD.MOV.U32 R3, RZ, RZ, R4 ;  /* 0x000000ffff037224 */ /* 0x000fd800078e0004 */
[----:B------:R-:W-:Y:S05]  /*0150*/  @P0 BRA `(.L_x_1704) ;  /* 0x0000000c00280947 */ /* 0x000fea0003800000 */
[----:B------:R-:W-:Y:S01]  /*0160*/  UIADD3 UR5, UPT, UPT, UR4, -0x1, URZ ;  /* 0xffffffff04057890 */ /* 0x000fe2000fffe0ff */
[----:B------:R-:W-:-:S03]  /*0170*/  IMAD.MOV.U32 R5, RZ, RZ, R25 ;  /* 0x000000ffff057224 */ /* 0x000fc600078e0019 */
[----:B------:R-:W-:-:S09]  /*0180*/  UISETP.GE.U32.AND UP0, UPT, UR5, 0xf, UPT ;  /* 0x0000000f0500788c */ /* 0x000fd2000bf06070 */
[----:B------:R-:W-:Y:S05]  /*0190*/  BRA.U !UP0, `(.L_x_1705) ;  /* 0x0000000508747547 */ /* 0x000fea000b800000 */
[----:B------:R-:W-:Y:S01]  /*01a0*/  ULOP3.LUT UR5, UR4, 0xfffffff0, URZ, 0xc0, !UPT ;  /* 0xfffffff004057892 */ /* 0x000fe2000f8ec0ff */
[----:B------:R-:W-:Y:S01]  /*01b0*/  IADD3 R5, PT, PT, R25, 0x7, RZ ;  /* 0x0000000719057810 */ /* 0x000fe20007ffe0ff */
[----:B------:R-:W-:Y:S02]  /*01c0*/  IMAD R27, R3, R24, R25 ;  /* 0x00000018031b7224 */ /* 0x000fe400078e0219 */
[----:B------:R-:W-:-:S12]  /*01d0*/  UIADD3 UR5, UPT, UPT, -UR5, URZ, URZ ;  /* 0x000000ff05057290 */ /* 0x000fd8000fffe1ff */
.L_x_1706:
[----:B------:R-:W0:Y:S01]  /*01e0*/  LDC.64 R8, c[0x0][0x390] ;  /* 0x0000e400ff087b82 */ /* 0x000e220000000a00 */
[----:B------:R-:W-:-:S07]  /*01f0*/  VIADD R11, R5, 0xfffffff9 ;  /* 0xfffffff9050b7836 */ /* 0x000fce0000000000 */
[----:B------:R-:W1:Y:S01]  /*0200*/  LDC.64 R6, c[0x0][0x380] ;  /* 0x0000e000ff067b82 */ /* 0x000e620000000a00 */
[----:B0-----:R-:W-:-:S05]  /*0210*/  IMAD.WIDE.U32 R8, R11, 0x8, R8 ;  /* 0x000000080b087825 */ /* 0x001fca00078e0008 */
[----:B------:R-:W2:Y:S01]  /*0220*/  LDG.E.64 R10, desc[UR6][R8.64] ;  /* 0x00000006080a7981 */ /* 0x000ea2000c1e1b00 */
[----:B-1----:R-:W-:-:S04]  /*0230*/  IMAD.WIDE.U32 R20, R27, 0x8, R6 ;  /* 0x000000081b147825 */ /* 0x002fc800078e0006 */
[----:B------:R-:W-:Y:S01]  /*0240*/  VIADD R19, R27, 0x1 ;  /* 0x000000011b137836 */ /* 0x000fe20000000000 */
[----:B------:R-:W2:Y:S03]  /*0250*/  LDG.E.64.CONSTANT R12, desc[UR6][R20.64] ;  /* 0x00000006140c7981 */ /* 0x000ea6000c1e9b00 */
[--C-:B------:R-:W-:Y:S01]  /*0260*/  IMAD.WIDE.U32 R18, R19, 0x8, R6.reuse ;  /* 0x0000000813127825 */ /* 0x100fe200078e0006 */
[----:B------:R-:W-:Y:S01]  /*0270*/  IADD3 R15, PT, PT, R27, 0x2, RZ ;  /* 0x000000021b0f7810 */ /* 0x000fe20007ffe0ff */
[----:B------:R-:W3:Y:S04]  /*0280*/  LDG.E.64 R16, desc[UR6][R8.64+0x8] ;  /* 0x0000080608107981 */ /* 0x000ee8000c1e1b00 */
[----:B------:R-:W3:Y:S01]  /*0290*/  LDG.E.64.CONSTANT R18, desc[UR6][R18.64] ;  /* 0x0000000612127981 */ /* 0x000ee2000c1e9b00 */
[----:B------:R-:W-:-:S03]  /*02a0*/  IMAD.WIDE.U32 R14, R15, 0x8, R6 ;  /* 0x000000080f0e7825 */ /* 0x000fc600078e0006 */
[----:B------:R-:W4:Y:S04]  /*02b0*/  LDG.E.64 R20, desc[UR6][R8.64+0x18] ;  /* 0x0000180608147981 */ /* 0x000f28000c1e1b00 */
[----:B------:R-:W4:Y:S01]  /*02c0*/  LDG.E.64.CONSTANT R14, desc[UR6][R14.64] ;  /* 0x000000060e0e7981 */ /* 0x000f22000c1e9b00 */
[----:B--2--5:R-:W-:Y:S01]  /*02d0*/  DFMA R22, -R12, R10, R22 ;  /* 0x0000000a0c16722b */ /* 0x024fe20000000116 */
[----:B------:R-:W-:Y:S02]  /*02e0*/  VIADD R11, R27, 0x3 ;  /* 0x000000031b0b7836 */ /* 0x000fe40000000000 */
[----:B------:R-:W4:Y:S02]  /*02f0*/  LDG.E.64 R12, desc[UR6][R8.64+0x10] ;  /* 0x00001006080c7981 */ /* 0x000f24000c1e1b00 */
[----:B------:R-:W-:-:S06]  /*0300*/  IMAD.WIDE.U32 R10, R11, 0x8, R6 ;  /* 0x000000080b0a7825 */ /* 0x000fcc00078e0006 */
[----:B------:R-:W2:Y:S01]  /*0310*/  LDG.E.64.CONSTANT R10, desc[UR6][R10.64] ;  /* 0x000000060a0a7981 */ /* 0x000ea2000c1e9b00 */
[----:B---3--:R-:W-:Y:S01]  /*0320*/  DFMA R16, -R18, R16, R22 ;  /* 0x000000101210722b */ /* 0x008fe20000000116 */
[----:B------:R-:W-:-:S04]  /*0330*/  VIADD R23, R27, 0x4 ;  /* 0x000000041b177836 */ /* 0x000fc80000000000 */
[--C-:B------:R-:W-:Y:S01]  /*0340*/  IMAD.WIDE.U32 R18, R23, 0x8, R6.reuse ;  /* 0x0000000817127825 */ /* 0x100fe200078e0006 */
[----:B------:R-:W-:Y:S01]  /*0350*/  IADD3 R29, PT, PT, R27, 0x5, RZ ;  /* 0x000000051b1d7810 */ /* 0x000fe20007ffe0ff */
[----:B------:R-:W3:Y:S04]  /*0360*/  LDG.E.64 R22, desc[UR6][R8.64+0x30] ;  /* 0x0000300608167981 */ /* 0x000ee8000c1e1b00 */
[----:B------:R-:W3:Y:S01]  /*0370*/  LDG.E.64.CONSTANT R18, desc[UR6][R18.64] ;  /* 0x0000000612127981 */ /* 0x000ee2000c1e9b00 */
[--C-:B------:R-:W-:Y:S01]  /*0380*/  IMAD.WIDE.U32 R28, R29, 0x8, R6.reuse ;  /* 0x000000081d1c7825 */ /* 0x100fe200078e0006 */
[----:B----4-:R-:W-:Y:S02]  /*0390*/  DFMA R12, -R14, R12, R16 ;  /* 0x0000000c0e0c722b */ /* 0x010fe40000000110 */
[----:B------:R-:W3:Y:S04]  /*03a0*/  LDG.E.64 R16, desc[UR6][R8.64+0x20] ;  /* 0x0000200608107981 */ /* 0x000ee8000c1e1b00 */
[----:B------:R-:W4:Y:S02]  /*03b0*/  LDG.E.64 R14, desc[UR6][R8.64+0x28] ;  /* 0x00002806080e7981 */ /* 0x000f24000c1e1b00 */
[----:B--2---:R-:W-:Y:S01]  /*03c0*/  DFMA R20, -R10, R20, R12 ;  /* 0x000000140a14722b */ /* 0x004fe2000000010c */
[----:B------:R-:W-:Y:S01]  /*03d0*/  VIADD R11, R27, 0x6 ;  /* 0x000000061b0b7836 */ /* 0x000fe20000000000 */
[----:B------:R-:W4:Y:S03]  /*03e0*/  LDG.E.64.CONSTANT R12, desc[UR6][R28.64] ;  /* 0x000000061c0c7981 */ /* 0x000f26000c1e9b00 */
[----:B------:R-:W-:-:S06]  /*03f0*/  IMAD.WIDE.U32 R10, R11, 0x8, R6 ;  /* 0x000000080b0a7825 */ /* 0x000fcc00078e0006 */
[----:B------:R-:W2:Y:S01]  /*0400*/  LDG.E.64.CONSTANT R10, desc[UR6][R10.64] ;  /* 0x000000060a0a7981 */ /* 0x000ea2000c1e9b00 */
[----:B---3--:R-:W-:Y:S01]  /*0410*/  DFMA R16, -R18, R16, R20 ;  /* 0x000000101210722b */ /* 0x008fe20000000114 */
[----:B------:R-:W-:-:S04]  /*0420*/  VIADD R21, R27, 0x7 ;  /* 0x000000071b157836 */ /* 0x000fc80000000000 */
[--C-:B------:R-:W-:Y:S02]  /*0430*/  IMAD.WIDE.U32 R18, R21, 0x8, R6.reuse ;  /* 0x0000000815127825 */ /* 0x100fe400078e0006 */
[----:B------:R-:W3:Y:S01]  /*0440*/  LDG.E.64 R20, desc[UR6][R8.64+0x40] ;  /* 0x0000400608147981 */ /* 0x000ee2000c1e1b00 */
[----:B----4-:R-:W-:Y:S01]  /*0450*/  DFMA R14, -R12, R14, R16 ;  /* 0x0000000e0c0e722b */ /* 0x010fe20000000110 */
[----:B------:R-:W-:Y:S02]  /*0460*/  IADD3 R17, PT, PT, R27, 0x8, RZ ;  /* 0x000000081b117810 */ /* 0x000fe40007ffe0ff */
[----:B------:R-:W4:Y:S04]  /*0470*/  LDG.E.64 R12, desc[UR6][R8.64+0x38] ;  /* 0x00003806080c7981 */ /* 0x000f28000c1e1b00 */
[----:B------:R-:W4:Y:S01]  /*0480*/  LDG.E.64.CONSTANT R18, desc[UR6][R18.64] ;  /* 0x0000000612127981 */ /* 0x000f22000c1e9b00 */
[----:B------:R-:W-:Y:S01]  /*0490*/  IMAD.WIDE.U32 R28, R17, 0x8, R6 ;  /* 0x00000008111c7825 */ /* 0x000fe200078e0006 */
[----:B--2---:R-:W-:-:S02]  /*04a0*/  DFMA R22, -R10, R22, R14 ;  /* 0x000000160a16722b */ /* 0x004fc4000000010e */
[----:B------:R-:W2:Y:S01]  /*04b0*/  LDG.E.64 R14, desc[UR6][R8.64+0x48] ;  /* 0x00004806080e7981 */ /* 0x000ea2000c1e1b00 */
[----:B------:R-:W-:-:S03]  /*04c0*/  VIADD R17, R27, 0x9 ;  /* 0x000000091b117836 */ /* 0x000fc60000000000 */
[----:B------:R-:W3:Y:S01]  /*04d0*/  LDG.E.64.CONSTANT R10, desc[UR6][R28.64] ;  /* 0x000000061c0a7981 */ /* 0x000ee2000c1e9b00 */
[----:B------:R-:W-:-:S06]  /*04e0*/  IMAD.WIDE.U32 R16, R17, 0x8, R6 ;  /* 0x0000000811107825 */ /* 0x000fcc00078e0006 */
[----:B------:R-:W2:Y:S01]  /*04f0*/  LDG.E.64.CONSTANT R16, desc[UR6][R16.64] ;  /* 0x0000000610107981 */ /* 0x000ea2000c1e9b00 */
[----:B----4-:R-:W-:Y:S01]  /*0500*/  DFMA R22, -R18, R12, R22 ;  /* 0x0000000c1216722b */ /* 0x010fe20000000116 */
[C---:B------:R-:W-:Y:S01]  /*0510*/  VIADD R13, R27.reuse, 0xa ;  /* 0x0000000a1b0d7836 */ /* 0x040fe20000000000 */
[----:B------:R-:W-:-:S03]  /*0520*/  IADD3 R19, PT, PT, R27, 0xb, RZ ;  /* 0x0000000b1b137810 */ /* 0x000fc60007ffe0ff */
[----:B------:R-:W-:-:S03]  /*0530*/  IMAD.WIDE.U32 R12, R13, 0x8, R6 ;  /* 0x000000080d0c7825 */ /* 0x000fc600078e0006 */
[----:B---3--:R-:W-:Y:S01]  /*0540*/  DFMA R20, -R10, R20, R22 ;  /* 0x000000140a14722b */ /* 0x008fe20000000116 */
[----:B------:R-:W3:Y:S01]  /*0550*/  LDG.E.64 R10, desc[UR6][R8.64+0x50] ;  /* 0x00005006080a7981 */ /* 0x000ee2000c1e1b00 */
[----:B------:R-:W-:-:S03]  /*0560*/  IMAD.WIDE.U32 R18, R19, 0x8, R6 ;  /* 0x0000000813127825 */ /* 0x000fc600078e0006 */
[----:B------:R-:W3:Y:S03]  /*0570*/  LDG.E.64.CONSTANT R12, desc[UR6][R12.64] ;  /* 0x000000060c0c7981 */ /* 0x000ee6000c1e9b00 */
[----:B--2---:R-:W-:Y:S01]  /*0580*/  DFMA R14, -R16, R14, R20 ;  /* 0x0000000e100e722b */ /* 0x004fe20000000114 */
[----:B------:R-:W2:Y:S01]  /*0590*/  LDG.E.64 R16, desc[UR6][R8.64+0x58] ;  /* 0x0000580608107981 */ /* 0x000ea2000c1e1b00 */
[----:B------:R-:W-:-:S03]  /*05a0*/  VIADD R21, R27, 0xc ;  /* 0x0000000c1b157836 */ /* 0x000fc60000000000 */
[----:B------:R-:W2:Y:S01]  /*05b0*/  LDG.E.64.CONSTANT R18, desc[UR6][R18.64] ;  /* 0x0000000612127981 */ /* 0x000ea2000c1e9b00 */
[----:B------:R-:W-:-:S03]  /*05c0*/  IMAD.WIDE.U32 R20, R21, 0x8, R6 ;  /* 0x0000000815147825 */ /* 0x000fc600078e0006 */
[----:B------:R-:W4:Y:S04]  /*05d0*/  LDG.E.64 R22, desc[UR6][R8.64+0x60] ;  /* 0x0000600608167981 */ /* 0x000f28000c1e1b00 */
[----:B------:R-:W4:Y:S01]  /*05e0*/  LDG.E.64.CONSTANT R20, desc[UR6][R20.64] ;  /* 0x0000000614147981 */ /* 0x000f22000c1e9b00 */
[----:B---3--:R-:W-:Y:S01]  /*05f0*/  DFMA R14, -R12, R10, R14 ;  /* 0x0000000a0c0e722b */ /* 0x008fe2000000010e */
[----:B------:R-:W-:Y:S02]  /*0600*/  VIADD R11, R27, 0xd ;  /* 0x0000000d1b0b7836 */ /* 0x000fe40000000000 */
[----:B------:R-:W3:Y:S02]  /*0610*/  LDG.E.64 R12, desc[UR6][R8.64+0x68] ;  /* 0x00006806080c7981 */ /* 0x000ee4000c1e1b00 */
[----:B------:R-:W-:-:S03]  /*0620*/  IMAD.WIDE.U32 R10, R11, 0x8, R6 ;  /* 0x000000080b0a7825 */ /* 0x000fc600078e0006 */
[----:B--2---:R-:W-:Y:S01]  /*0630*/  DFMA R16, -R18, R16, R14 ;  /* 0x000000101210722b */ /* 0x004fe2000000010e */
[----:B------:R-:W-:Y:S02]  /*0640*/  IADD3 R15, PT, PT, R27, 0xe, RZ ;  /* 0x0000000e1b0f7810 */ /* 0x000fe40007ffe0ff */
[----:B------:R-:W3:Y:S03]  /*0650*/  LDG.E.64.CONSTANT R10, desc[UR6][R10.64] ;  /* 0x000000060a0a7981 */ /* 0x000ee6000c1e9b00 */
[----:B------:R-:W-:Y:S02]  /*0660*/  IMAD.WIDE.U32 R14, R15, 0x8, R6 ;  /* 0x000000080f0e7825 */ /* 0x000fe400078e0006 */
[----:B----4-:R-:W-:Y:S02]  /*0670*/  DFMA R22, -R20, R22, R16 ;  /* 0x000000161416722b */ /* 0x010fe40000000110 */
[----:B------:R-:W2:Y:S01]  /*0680*/  LDG.E.64 R16, desc[UR6][R8.64+0x70] ;  /* 0x0000700608107981 */ /* 0x000ea2000c1e1b00 */
[----:B------:R-:W-:-:S03]  /*0690*/  VIADD R19, R27, 0xf ;  /* 0x0000000f1b137836 */ /* 0x000fc60000000000 */
[----:B------:R-:W2:Y:S01]  /*06a0*/  LDG.E.64.CONSTANT R14, desc[UR6][R14.64] ;  /* 0x000000060e0e7981 */ /* 0x000ea2000c1e9b00 */
[----:B------:R-:W-:-:S03]  /*06b0*/  IMAD.WIDE.U32 R6, R19, 0x8, R6 ;  /* 0x0000000813067825 */ /* 0x000fc600078e0006 */
[----:B------:R-:W4:Y:S04]  /*06c0*/  LDG.E.64 R18, desc[UR6][R8.64+0x78] ;  /* 0x0000780608127981 */ /* 0x000f28000c1e1b00 */
[----:B------:R-:W4:Y:S01]  /*06d0*/  LDG.E.64.CONSTANT R6, desc[UR6][R6.64] ;  /* 0x0000000606067981 */ /* 0x000f22000c1e9b00 */
[----:B------:R-:W-:-:S04]  /*06e0*/  UIADD3 UR5, UPT, UPT, UR5, 0x10, URZ ;  /* 0x0000001005057890 */ /* 0x000fc8000fffe0ff */
[----:B------:R-:W-:Y:S01]  /*06f0*/  UISETP.NE.AND UP0, UPT, UR5, URZ, UPT ;  /* 0x000000ff0500728c */ /* 0x000fe2000bf05270 */
[----:B------:R-:W-:Y:S01]  /*0700*/  VIADD R5, R5, 0x10 ;  /* 0x0000001005057836 */ /* 0x000fe20000000000 */
[----:B------:R-:W-:Y:S01]  /*0710*/  IADD3 R27, PT, PT, R27, 0x10, RZ ;  /* 0x000000101b1b7810 */ /* 0x000fe20007ffe0ff */
[----:B---3--:R-:W-:-:S08]  /*0720*/  DFMA R12, -R10, R12, R22 ;  /* 0x0000000c0a0c722b */ /* 0x008fd00000000116 */
[----:B--2---:R-:W-:-:S08]  /*0730*/  DFMA R12, -R14, R16, R12 ;  /* 0x000000100e0c722b */ /* 0x004fd0000000010c */
[----:B----4-:R-:W-:Y:S01]  /*0740*/  DFMA R22, -R6, R18, R12 ;  /* 0x000000120616722b */ /* 0x010fe2000000010c */
[----:B------:R-:W-:Y:S10]  /*0750*/  BRA.U UP0, `(.L_x_1706) ;  /* 0xfffffff900a07547 */ /* 0x000ff4000b83ffff */
[----:B------:R-:W-:-:S07]  /*0760*/  VIADD R5, R5, 0xfffffff9 ;  /* 0xfffffff905057836 */ /* 0x000fce0000000000 */
.L_x_1705:
[----:B------:R-:W-:-:S09]  /*0770*/  ULOP3.LUT UP0, URZ, UR4, 0xf, URZ, 0xc0, !UPT ;  /* 0x0000000f04ff7892 */ /* 0x000fd2000f80c0ff */
[----:B------:R-:W-:Y:S05]  /*0780*/  BRA.U !UP0, `(.L_x_1704) ;  /* 0x00000005089c7547 */ /* 0x000fea000b800000 */
[----:B------:R-:W-:-:S04]  /*0790*/  LOP3.LUT R7, R2, 0xf, RZ, 0xc0, !PT ;  /* 0x0000000f02077812 */ /* 0x000fc800078ec0ff */
[C---:B------:R-:W-:Y:S01]  /*07a0*/  LOP3.LUT P1, RZ, R7.reuse, 0x7, RZ, 0xc0, !PT ;  /* 0x0000000707ff7812 */ /* 0x040fe2000782c0ff */
[----:B------:R-:W-:-:S05]  /*07b0*/  VIADD R6, R7, 0xffffffff ;  /* 0xffffffff07067836 */ /* 0x000fca0000000000 */
[----:B------:R-:W-:-:S13]  /*07c0*/  ISETP.GE.U32.AND P0, PT, R6, 0x7, PT ;  /* 0x000000070600780c */ /* 0x000fda0003f06070 */
[----:B------:R-:W-:Y:S05]  /*07d0*/  @!P0 BRA `(.L_x_1707) ;  /* 0x0000000000b08947 */ /* 0x000fea0003800000 */
[----:B------:R-:W0:Y:S01]  /*07e0*/  LDC.64 R6, c[0x0][0x380] ;  /* 0x0000e000ff067b82 */ /* 0x000e220000000a00 */
[----:B------:R-:W-:-:S07]  /*07f0*/  IMAD R27, R3, R24, R5 ;  /* 0x00000018031b7224 */ /* 0x000fce00078e0205 */
[----:B------:R-:W1:Y:S01]  /*0800*/  LDC.64 R8, c[0x0][0x390] ;  /* 0x0000e400ff087b82 */ /* 0x000e620000000a00 */
[----:B0-----:R-:W-:-:S06]  /*0810*/  IMAD.WIDE.U32 R18, R27, 0x8, R6 ;  /* 0x000000081b127825 */ /* 0x001fcc00078e0006 */
[----:B------:R-:W2:Y:S01]  /*0820*/  LDG.E.64.CONSTANT R18, desc[UR6][R18.64] ;  /* 0x0000000612127981 */ /* 0x000ea2000c1e9b00 */
[----:B-1----:R-:W-:-:S05]  /*0830*/  IMAD.WIDE.U32 R8, R5, 0x8, R8 ;  /* 0x0000000805087825 */ /* 0x002fca00078e0008 */
[----:B------:R-:W2:Y:S01]  /*0840*/  LDG.E.64 R14, desc[UR6][R8.64] ;  /* 0x00000006080e7981 */ /* 0x000ea2000c1e1b00 */
[C---:B------:R-:W-:Y:S01]  /*0850*/  IADD3 R11, PT, PT, R27.reuse, 0x1, RZ ;  /* 0x000000011b0b7810 */ /* 0x040fe20007ffe0ff */
[----:B------:R-:W-:Y:S02]  /*0860*/  VIADD R17, R27, 0x2 ;  /* 0x000000021b117836 */ /* 0x000fe40000000000 */
[----:B------:R-:W3:Y:S02]  /*0870*/  LDG.E.64 R12, desc[UR6][R8.64+0x8] ;  /* 0x00000806080c7981 */ /* 0x000ee4000c1e1b00 */
[--C-:B------:R-:W-:Y:S02]  /*0880*/  IMAD.WIDE.U32 R10, R11, 0x8, R6.reuse ;  /* 0x000000080b0a7825 */ /* 0x100fe400078e0006 */
[----:B------:R-:W4:Y:S04]  /*0890*/  LDG.E.64 R20, desc[UR6][R8.64+0x18] ;  /* 0x0000180608147981 */ /* 0x000f28000c1e1b00 */
[----:B------:R-:W3:Y:S01]  /*08a0*/  LDG.E.64.CONSTANT R10, desc[UR6][R10.64] ;  /* 0x000000060a0a7981 */ /* 0x000ee2000c1e9b00 */
[----:B------:R-:W-:-:S04]  /*08b0*/  IMAD.WIDE.U32 R16, R17, 0x8, R6 ;  /* 0x0000000811107825 */ /* 0x000fc800078e0006 */
[----:B------:R-:W-:Y:S02]  /*08c0*/  VIADD R29, R27, 0x3 ;  /* 0x000000031b1d7836 */ /* 0x000fe40000000000 */
[----:B------:R-:W4:Y:S02]  /*08d0*/  LDG.E.64.CONSTANT R16, desc[UR6][R16.64] ;  /* 0x0000000610107981 */ /* 0x000f24000c1e9b00 */
[----:B------:R-:W-:Y:S01]  /*08e0*/  IMAD.WIDE.U32 R28, R29, 0x8, R6 ;  /* 0x000000081d1c7825 */ /* 0x000fe200078e0006 */
[----:B--2--5:R-:W-:Y:S01]  /*08f0*/  DFMA R22, -R18, R14, R22 ;  /* 0x0000000e1216722b */ /* 0x024fe20000000116 */
[----:B------:R-:W4:Y:S04]  /*0900*/  LDG.E.64 R14, desc[UR6][R8.64+0x10] ;  /* 0x00001006080e7981 */ /* 0x000f28000c1e1b00 */
[----:B------:R0:W2:Y:S03]  /*0910*/  LDG.E.64.CONSTANT R18, desc[UR6][R28.64] ;  /* 0x000000061c127981 */ /* 0x0000a6000c1e9b00 */
[----:B---3--:R-:W-:Y:S01]  /*0920*/  DFMA R12, -R10, R12, R22 ;  /* 0x0000000c0a0c722b */ /* 0x008fe20000000116 */
[----:B------:R-:W-:-:S05]  /*0930*/  IADD3 R23, PT, PT, R27, 0x4, RZ ;  /* 0x000000041b177810 */ /* 0x000fca0007ffe0ff */
[----:B------:R-:W-:-:S04]  /*0940*/  IMAD.WIDE.U32 R10, R23, 0x8, R6 ;  /* 0x00000008170a7825 */ /* 0x000fc800078e0006 */
[C---:B------:R-:W-:Y:S02]  /*0950*/  VIADD R23, R27.reuse, 0x5 ;  /* 0x000000051b177836 */ /* 0x040fe40000000000 */
[----:B------:R-:W3:Y:S01]  /*0960*/  LDG.E.64.CONSTANT R10, desc[UR6][R10.64] ;  /* 0x000000060a0a7981 */ /* 0x000ee2000c1e9b00 */
[C---:B0-----:R-:W-:Y:S01]  /*0970*/  VIADD R29, R27.reuse, 0x6 ;  /* 0x000000061b1d7836 */ /* 0x041fe20000000000 */
[----:B------:R-:W-:-:S03]  /*0980*/  IADD3 R27, PT, PT, R27, 0x7, RZ ;  /* 0x000000071b1b7810 */ /* 0x000fc60007ffe0ff */
[--C-:B------:R-:W-:Y:S01]  /*0990*/  IMAD.WIDE.U32 R28, R29, 0x8, R6.reuse ;  /* 0x000000081d1c7825 */ /* 0x100fe200078e0006 */
[----:B----4-:R-:W-:Y:S01]  /*09a0*/  DFMA R14, -R16, R14, R12 ;  /* 0x0000000e100e722b */ /* 0x010fe2000000010c */
[----:B------:R-:W3:Y:S02]  /*09b0*/  LDG.E.64 R12, desc[UR6][R8.64+0x20] ;  /* 0x00002006080c7981 */ /* 0x000ee4000c1e1b00 */
[--C-:B------:R-:W-:Y:S02]  /*09c0*/  IMAD.WIDE.U32 R16, R23, 0x8, R6.reuse ;  /* 0x0000000817107825 */ /* 0x100fe400078e0006 */
[----:B------:R-:W4:Y:S03]  /*09d0*/  LDG.E.64.CONSTANT R22, desc[UR6][R28.64] ;  /* 0x000000061c167981 */ /* 0x000f26000c1e9b00 */
[----:B--2---:R-:W-:Y:S02]  /*09e0*/  DFMA R18, -R18, R20, R14 ;  /* 0x000000141212722b */ /* 0x004fe4000000010e */
[----:B------:R-:W2:Y:S04]  /*09f0*/  LDG.E.64 R14, desc[UR6][R8.64+0x28] ;  /* 0x00002806080e7981 */ /* 0x000ea8000c1e1b00 */
[----:B------:R-:W2:Y:S01]  /*0a00*/  LDG.E.64.CONSTANT R16, desc[UR6][R16.64] ;  /* 0x0000000610107981 */ /* 0x000ea2000c1e9b00 */
[----:B------:R-:W-:-:S03]  /*0a10*/  IMAD.WIDE.U32 R6, R27, 0x8, R6 ;  /* 0x000000081b067825 */ /* 0x000fc600078e0006 */
[----:B------:R-:W4:Y:S04]  /*0a20*/  LDG.E.64 R20, desc[UR6][R8.64+0x30] ;  /* 0x0000300608147981 */ /* 0x000f28000c1e1b00 */
[----:B------:R-:W4:Y:S04]  /*0a30*/  LDG.E.64 R26, desc[UR6][R8.64+0x38] ;  /* 0x00003806081a7981 */ /* 0x000f28000c1e1b00 */
[----:B------:R-:W4:Y:S01]  /*0a40*/  LDG.E.64.CONSTANT R6, desc[UR6][R6.64] ;  /* 0x0000000606067981 */ /* 0x000f22000c1e9b00 */
[----:B------:R-:W-:Y:S01]  /*0a50*/  VIADD R5, R5, 0x8 ;  /* 0x0000000805057836 */ /* 0x000fe20000000000 */
[----:B---3--:R-:W-:-:S08]  /*0a60*/  DFMA R10, -R10, R12, R18 ;  /* 0x0000000c0a0a722b */ /* 0x008fd00000000112 */
[----:B--2---:R-:W-:-:S08]  /*0a70*/  DFMA R10, -R16, R14, R10 ;  /* 0x0000000e100a722b */ /* 0x004fd0000000010a */
[----:B----4-:R-:W-:-:S08]  /*0a80*/  DFMA R22, -R22, R20, R10 ;  /* 0x000000141616722b */ /* 0x010fd0000000010a */
[----:B------:R-:W-:-:S11]  /*0a90*/  DFMA R22, -R6, R26, R22 ;  /* 0x0000001a0616722b */ /* 0x000fd60000000116 */
.L_x_1707:
[----:B------:R-:W-:Y:S05]  /*0aa0*/  @!P1 BRA `(.L_x_1704) ;  /* 0x0000000000d49947 */ /* 0x000fea0003800000 */
        /* <DEDUP_REMOVED lines=8> */
[----:B------:R-:W-:-:S07]  /*0b30*/  IMAD R21, R3, R24, R5 ;  /* 0x0000001803157224 */ /* 0x000fce00078e0205 */
[----:B------:R-:W1:Y:S01]  /*0b40*/  LDC.64 R6, c[0x0][0x390] ;  /* 0x0000e400ff067b82 */ /* 0x000e620000000a00 */
[----:B0-----:R-:W-:-:S05]  /*0b50*/  IMAD.WIDE.U32 R26, R21, 0x8, R8 ;  /* 0x00000008151a7825 */ /* 0x001fca00078e0008 */
[----:B------:R-:W2:Y:S01]  /*0b60*/  LDG.E.64.CONSTANT R18, desc[UR6][R26.64] ;  /* 0x000000061a127981 */ /* 0x000ea2000c1e9b00 */
[----:B-1----:R-:W-:-:S05]  /*0b70*/  IMAD.WIDE.U32 R6, R5, 0x8, R6 ;  /* 0x0000000805067825 */ /* 0x002fca00078e0006 */
[----:B------:R-:W2:Y:S01]  /*0b80*/  LDG.E.64 R10, desc[UR6][R6.64] ;  /* 0x00000006060a7981 */ /* 0x000ea2000c1e1b00 */
[C---:B------:R-:W-:Y:S01]  /*0b90*/  IADD3 R15, PT, PT, R21.reuse, 0x1, RZ ;  /* 0x00000001150f7810 */ /* 0x040fe20007ffe0ff */
[----:B------:R-:W-:Y:S02]  /*0ba0*/  VIADD R17, R21, 0x2 ;  /* 0x0000000215117836 */ /* 0x000fe40000000000 */
[----:B------:R-:W3:Y:S02]  /*0bb0*/  LDG.E.64 R12, desc[UR6][R6.64+0x8] ;  /* 0x00000806060c7981 */ /* 0x000ee4000c1e1b00 */
[----:B------:R-:W-:Y:S01]  /*0bc0*/  IMAD.WIDE.U32 R14, R15, 0x8, R8 ;  /* 0x000000080f0e7825 */ /* 0x000fe200078e0008 */
[----:B------:R-:W-:-:S03]  /*0bd0*/  IADD3 R21, PT, PT, R21, 0x3, RZ ;  /* 0x0000000315157810 */ /* 0x000fc60007ffe0ff */
[--C-:B------:R-:W-:Y:S02]  /*0be0*/  IMAD.WIDE.U32 R16, R17, 0x8, R8.reuse ;  /* 0x0000000811107825 */ /* 0x100fe400078e0008 */
[----:B------:R-:W3:Y:S02]  /*0bf0*/  LDG.E.64.CONSTANT R14, desc[UR6][R14.64] ;  /* 0x000000060e0e7981 */ /* 0x000ee4000c1e9b00 */
[----:B------:R-:W-:Y:S02]  /*0c00*/  IMAD.WIDE.U32 R8, R21, 0x8, R8 ;  /* 0x0000000815087825 */ /* 0x000fe400078e0008 */
[----:B------:R-:W4:Y:S04]  /*0c10*/  LDG.E.64.CONSTANT R16, desc[UR6][R16.64] ;  /* 0x0000000610107981 */ /* 0x000f28000c1e9b00 */
[----:B------:R-:W4:Y:S01]  /*0c20*/  LDG.E.64.CONSTANT R8, desc[UR6][R8.64] ;  /* 0x0000000608087981 */ /* 0x000f22000c1e9b00 */
[----:B--2--5:R-:W-:-:S03]  /*0c30*/  DFMA R10, R10, -R18, R22 ;  /* 0x800000120a0a722b */ /* 0x024fc60000000016 */
[----:B------:R-:W4:Y:S04]  /*0c40*/  LDG.E.64 R18, desc[UR6][R6.64+0x10] ;  /* 0x0000100606127981 */ /* 0x000f28000c1e1b00 */
[----:B------:R-:W2:Y:S01]  /*0c50*/  LDG.E.64 R22, desc[UR6][R6.64+0x18] ;  /* 0x0000180606167981 */ /* 0x000ea2000c1e1b00 */
[----:B---3--:R-:W-:Y:S01]  /*0c60*/  DFMA R10, R12, -R14, R10 ;  /* 0x8000000e0c0a722b */ /* 0x008fe2000000000a */
[----:B------:R-:W-:-:S07]  /*0c70*/  VIADD R5, R5, 0x4 ;  /* 0x0000000405057836 */ /* 0x000fce0000000000 */
[----:B----4-:R-:W-:-:S08]  /*0c80*/  DFMA R10, R18, -R16, R10 ;  /* 0x80000010120a722b */ /* 0x010fd0000000000a */
[----:B--2---:R-:W-:-:S11]  /*0c90*/  DFMA R22, R22, -R8, R10 ;  /* 0x800000081616722b */ /* 0x004fd6000000000a */
.L_x_1708:
        /* <DEDUP_REMOVED lines=8> */
[----:B------:R-:W-:Y:S01]  /*0d20*/  ISETP.NE.AND P0, PT, R20, 0x1, PT ;  /* 0x000000011400780c */ /* 0x000fe20003f05270 */
[----:B--2--5:R-:W-:-:S12]  /*0d30*/  DFMA R22, -R10, R12, R22 ;  /* 0x0000000c0a16722b */ /* 0x024fd80000000116 */
[----:B------:R-:W-:Y:S05]  /*0d40*/  @!P0 BRA `(.L_x_1704) ;  /* 0x00000000002c8947 */ /* 0x000fea0003800000 */
[----:B------:R-:W-:Y:S01]  /*0d50*/  ISETP.NE.AND P0, PT, R20, 0x2, PT ;  /* 0x000000021400780c */ /* 0x000fe20003f05270 */
[----:B------:R-:W2:Y:S01]  /*0d60*/  LDG.E.64 R10, desc[UR6][R8.64+0x8] ;  /* 0x00000806080a7981 */ /* 0x000ea2000c1e1b00 */
[----:B------:R-:W-:-:S05]  /*0d70*/  IADD3 R13, PT, PT, R15, 0x1, RZ ;  /* 0x000000010f0d7810 */ /* 0x000fca0007ffe0ff */
[----:B------:R-:W-:-:S06]  /*0d80*/  IMAD.WIDE.U32 R12, R13, 0x8, R6 ;  /* 0x000000080d0c7825 */ /* 0x000fcc00078e0006 */
[----:B------:R-:W-:Y:S01]  /*0d90*/  @P0 VIADD R5, R15, 0x2 ;  /* 0x000000020f050836 */ /* 0x000fe20000000000 */
[----:B------:R-:W2:Y:S03]  /*0da0*/  LDG.E.64.CONSTANT R12, desc[UR6][R12.64] ;  /* 0x000000060c0c7981 */ /* 0x000ea6000c1e9b00 */
[----:B------:R-:W-:Y:S01]  /*0db0*/  @P0 IMAD.WIDE.U32 R6, R5, 0x8, R6 ;  /* 0x0000000805060825 */ /* 0x000fe200078e0006 */
[----:B------:R-:W3:Y:S05]  /*0dc0*/  @P0 LDG.E.64 R14, desc[UR6][R8.64+0x10] ;  /* 0x00001006080e0981 */ /* 0x000eea000c1e1b00 */
[----:B------:R-:W3:Y:S01]  /*0dd0*/  @P0 LDG.E.64.CONSTANT R6, desc[UR6][R6.64] ;  /* 0x0000000606060981 */ /* 0x000ee2000c1e9b00 */
[----:B--2---:R-:W-:-:S08]  /*0de0*/  DFMA R22, -R12, R10, R22 ;  /* 0x0000000a0c16722b */ /* 0x004fd00000000116 */
[----:B---3--:R-:W-:-:S11]  /*0df0*/  @P0 DFMA R22, -R6, R14, R22 ;  /* 0x0000000e0616022b */ /* 0x008fd60000000116 */
.L_x_1704:
[----:B------:R-:W0:Y:S01]  /*0e00*/  LDC.64 R8, c[0x0][0x380] ;  /* 0x0000e000ff087b82 */ /* 0x000e220000000a00 */
[----:B------:R-:W-:-:S04]  /*0e10*/  IMAD R5, R3, R24, R3 ;  /* 0x0000001803057224 */ /* 0x000fc800078e0203 */
[----:B0-----:R-:W-:-:S06]  /*0e20*/  IMAD.WIDE.U32 R8, R5, 0x8, R8 ;  /* 0x0000000805087825 */ /* 0x001fcc00078e0008 */
[----:B------:R-:W2:Y:S01]  /*0e30*/  LDG.E.64.CONSTANT R8, desc[UR6][R8.64] ;  /* 0x0000000608087981 */ /* 0x000ea2000c1e9b00 */
[----:B------:R-:W-:Y:S02]  /*0e40*/  MOV R6, 0x1 ;  /* 0x0000000100067802 */ /* 0x000fe40000000f00 */
[----:B-----5:R-:W-:Y:S01]  /*0e50*/  FSETP.GEU.AND P1, PT, |R23|, 6.5827683646048100446e-37, PT ;  /* 0x036000001700780b */ /* 0x020fe20003f2e200 */
[----:B--2---:R-:W0:Y:S03]  /*0e60*/  MUFU.RCP64H R7, R9 ;  /* 0x0000000900077308 */ /* 0x004e260000001800 */
        /* <DEDUP_REMOVED lines=12> */
[----:B------:R-:W-:-:S07]  /*0f30*/  MOV R22, 0xf50 ;  /* 0x00000f5000167802 */ /* 0x000fce0000000f00 */
[----:B------:R-:W-:Y:S05]  /*0f40*/  CALL.REL.NOINC `($__internal_30_$__cuda_sm20_div_rn_f64_full) ;  /* 0x0000000000247944 */ /* 0x000fea0003c00000 */
.L_x_1709:
[----:B------:R-:W0:Y:S01]  /*0f50*/  LDC.64 R8, c[0x0][0x390] ;  /* 0x0000e400ff087b82 */ /* 0x000e220000000a00 */
[----:B------:R-:W-:Y:S01]  /*0f60*/  ISETP.GT.U32.AND P0, PT, R25, 0x1, PT ;  /* 0x000000011900780c */ /* 0x000fe20003f04070 */
[----:B------:R-:W-:Y:S01]  /*0f70*/  UIADD3 UR4, UPT, UPT, UR4, 0x1, URZ ;  /* 0x0000000104047890 */ /* 0x000fe2000fffe0ff */
[----:B------:R-:W-:Y:S01]  /*0f80*/  IADD3 R2, PT, PT, R2, 0x1, RZ ;  /* 0x0000000102027810 */ /* 0x000fe20007ffe0ff */
[----:B------:R-:W-:Y:S02]  /*0f90*/  VIADD R0, R0, 0x1 ;  /* 0x0000000100007836 */ /* 0x000fe40000000000 */
[----:B0-----:R-:W-:-:S05]  /*0fa0*/  IMAD.WIDE.U32 R4, R4, 0x8, R8 ;  /* 0x0000000804047825 */ /* 0x001fca00078e0008 */
[----:B------:R0:W-:Y:S03]  /*0fb0*/  STG.E.64 desc[UR6][R4.64], R6 ;  /* 0x0000000604007986 */ /* 0x0001e6000c101b06 */
[----:B------:R-:W-:Y:S05]  /*0fc0*/  @P0 BRA `(.L_x_1710) ;  /* 0xfffffff000400947 */ /* 0x000fea000383ffff */
[----:B------:R-:W-:Y:S05]  /*0fd0*/  EXIT ;  /* 0x000000000000794d */ /* 0x000fea0003800000 */
        .weak           $__internal_30_$__cuda_sm20_div_rn_f64_full
        .type           $__internal_30_$__cuda_sm20_div_rn_f64_full,@function
        .size           $__internal_30_$__cuda_sm20_div_rn_f64_full,(.L_x_1820 - $__internal_30_$__cuda_sm20_div_rn_f64_full)
$__internal_30_$__cuda_sm20_div_rn_f64_full:
[C---:B------:R-:W-:Y:S01]  /*0fe0*/  FSETP.GEU.AND P0, PT, |R9|.reuse, 1.469367938527859385e-39, PT ;  /* 0x001000000900780b */ /* 0x040fe20003f0e200 */
[----:B------:R-:W-:Y:S01]  /*0ff0*/  IMAD.MOV.U32 R14, RZ, RZ, 0x1 ;  /* 0x00000001ff0e7424 */ /* 0x000fe200078e00ff */
[C---:B------:R-:W-:Y:S02]  /*1000*/  LOP3.LUT R6, R9.reuse, 0x800fffff, RZ, 0xc0, !PT ;  /* 0x800fffff09067812 */ /* 0x040fe400078ec0ff */
        /* <DEDUP_REMOVED lines=8> */
[----:B------:R-:W-:Y:S01]  /*1090*/  IMAD.MOV.U32 R11, RZ, RZ, R23 ;  /* 0x000000ffff0b7224 */ /* 0x000fe200078e0017 */
[----:B------:R-:W-:Y:S01]  /*10a0*/  MOV R10, R5 ;  /* 0x00000005000a7202 */ /* 0x000fe20000000f00 */
[----:B------:R-:W-:-:S03]  /*10b0*/  HFMA2 R5, -RZ, RZ, 0.0045166015625, 0 ;  /* 0x1ca00000ff057431 */ /* 0x000fc600000001ff */
[----:B------:R-:W-:Y:S02]  /*10c0*/  LOP3.LUT R20, R11, 0x7ff00000, RZ, 0xc0, !PT ;  /* 0x7ff000000b147812 */ /* 0x000fe400078ec0ff */
[----:B------:R-:W-:Y:S01]  /*10d0*/  DFMA R16, R14, -R6, 1 ;  /* 0x3ff000000e10742b */ /* 0x000fe20000000806 */
[----:B------:R-:W-:Y:S02]  /*10e0*/  MOV R12, R10 ;  /* 0x0000000a000c7202 */ /* 0x000fe40000000f00 */
[----:B------:R-:W-:Y:S01]  /*10f0*/  ISETP.GE.U32.AND P1, PT, R20, R19, PT ;  /* 0x000000131400720c */ /* 0x000fe20003f26070 */
[----:B------:R-:W-:-:S03]  /*1100*/  IMAD.MOV.U32 R21, RZ, RZ, R20 ;  /* 0x000000ffff157224 */ /* 0x000fc600078e0014 */
[----:B------:R-:W-:Y:S01]  /*1110*/  SEL R13, R5, 0x63400000, !P1 ;  /* 0x63400000050d7807 */ /* 0x000fe20004800000 */
[----:B------:R-:W-:Y:S01]  /*1120*/  DFMA R14, R14, R16, R14 ;  /* 0x000000100e0e722b */ /* 0x000fe2000000000e */
[----:B------:R-:W-:Y:S02]  /*1130*/  FSETP.GEU.AND P1, PT, |R11|, 1.469367938527859385e-39, PT ;  /* 0x001000000b00780b */ /* 0x000fe40003f2e200 */
[----:B------:R-:W-:-:S11]  /*1140*/  LOP3.LUT R13, R13, 0x800fffff, R11, 0xf8, !PT ;  /* 0x800fffff0d0d7812 */ /* 0x000fd600078ef80b */
        /* <DEDUP_REMOVED lines=9> */
.L_x_1711:
[----:B------:R-:W-:Y:S01]  /*11e0*/  VIADD R23, R21, 0xffffffff ;  /* 0xffffffff15177836 */ /* 0x000fe20000000000 */
[----:B------:R-:W-:Y:S01]  /*11f0*/  MOV R24, R19 ;  /* 0x0000001300187202 */ /* 0x000fe20000000f00 */
        /* <DEDUP_REMOVED lines=13> */
[----:B------:R-:W-:Y:S02]  /*12d0*/  IMAD.IADD R5, R10, 0x1, -R5 ;  /* 0x000000010a057824 */ /* 0x000fe400078e0a05 */
        /* <DEDUP_REMOVED lines=19> */
[----:B------:R-:W-:Y:S01]  /*1410*/  FSEL R15, R9, R15, !P0 ;  /* 0x0000000f090f7208 */ /* 0x000fe20004000000 */
[----:B------:R-:W-:Y:S06]  /*1420*/  BRA `(.L_x_1713) ;  /* 0x0000000000547947 */ /* 0x000fec0003800000 */
.L_x_1712:
        /* <DEDUP_REMOVED lines=16> */
.L_x_1715:
[----:B------:R-:W-:Y:S02]  /*1530*/  LOP3.LUT R15, R9, 0x80000, RZ, 0xfc, !PT ;  /* 0x00080000090f7812 */ /* 0x000fe400078efcff */
[----:B------:R-:W-:Y:S01]  /*1540*/  MOV R14, R8 ;  /* 0x00000008000e7202 */ /* 0x000fe20000000f00 */
[----:B------:R-:W-:Y:S06]  /*1550*/  BRA `(.L_x_1713) ;  /* 0x0000000000087947 */ /* 0x000fec0003800000 */
.L_x_1714:
[----:B------:R-:W-:Y:S01]  /*1560*/  LOP3.LUT R15, R11, 0x80000, RZ, 0xfc, !PT ;  /* 0x000800000b0f7812 */ /* 0x000fe200078efcff */
[----:B------:R-:W-:-:S07]  /*1570*/  IMAD.MOV.U32 R14, RZ, RZ, R10 ;  /* 0x000000ffff0e7224 */ /* 0x000fce00078e000a */
.L_x_1713:
[----:B------:R-:W-:Y:S01]  /*1580*/  MOV R23, 0x0 ;  /* 0x0000000000177802 */ /* 0x000fe20000000f00 */
[----:B------:R-:W-:Y:S01]  /*1590*/  IMAD.MOV.U32 R7, RZ, RZ, R15 ;  /* 0x000000ffff077224 */ /* 0x000fe200078e000f */
[----:B------:R-:W-:Y:S02]  /*15a0*/  MOV R6, R14 ;  /* 0x0000000e00067202 */ /* 0x000fe40000000f00 */
[----:B------:R-:W-:Y:S05]  /*15b0*/  RET.REL.NODEC R22 `(backward_sub_f64) ;  /* 0xffffffe816907950 */ /* 0x000fea0003c3ffff */
.L_x_1716:
        /* <DEDUP_REMOVED lines=12> */
.L_x_1820:


//--------------------- .text.backward_sub_f32    --------------------------
	.section	.text.backward_sub_f32,"ax",@progbits
	.align	128
        .global         backward_sub_f32
        .type           backward_sub_f32,@function
        .size           backward_sub_f32,(.L_x_1821 - backward_sub_f32)
        .other          backward_sub_f32,@"STO_CUDA_ENTRY STV_DEFAULT"
backward_sub_f32:
.text.backward_sub_f32:
        /* <DEDUP_REMOVED lines=11> */
[----:B0-----:R-:W-:Y:S01]  /*00b0*/  MOV R3, UR4 ;  /* 0x0000000400037c02 */ /* 0x001fe20008000f00 */
[----:B------:R-:W-:-:S06]  /*00c0*/  UMOV UR4, URZ ;  /* 0x000000ff00047c82 */ /* 0x000fcc0008000000 */
.L_x_1723:
[----:B0-----:R-:W0:Y:S01]  /*00d0*/  LDC.64 R10, c[0x0][0x388] ;  /* 0x0000e200ff0a7b82 */ /* 0x001e220000000a00 */
[----:B------:R-:W-:-:S07]  /*00e0*/  IADD3 R4, PT, PT, R3, -0x1, RZ ;  /* 0xffffffff03047810 */ /* 0x000fce0007ffe0ff */
[----:B------:R-:W2:Y:S01]  /*00f0*/  LDC R6, c[0x0][0x398] ;  /* 0x0000e600ff067b82 */ /* 0x000ea20000000800 */
[----:B0-----:R-:W-:-:S06]  /*0100*/  IMAD.WIDE.U32 R10, R4, 0x4, R10 ;  /* 0x00000004040a7825 */ /* 0x001fcc00078e000a */
[----:B-1----:R0:W5:Y:S01]  /*0110*/  LDG.E.CONSTANT R10, desc[UR6][R10.64] ;  /* 0x000000060a0a7981 */ /* 0x002162000c1e9900 */
[----:B------:R-:W-:Y:S01]  /*0120*/  IMAD.MOV.U32 R7, RZ, RZ, R3 ;  /* 0x000000ffff077224 */ /* 0x000fe200078e0003 */
[----:B--2---:R-:W-:Y:S02]  /*0130*/  ISETP.GE.U32.AND P0, PT, R3, R6, PT ;  /* 0x000000060300720c */ /* 0x004fe40003f06070 */
[----:B------:R-:W-:-:S11]  /*0140*/  MOV R3, R4 ;  /* 0x0000000400037202 */ /* 0x000fd60000000f00 */
[----:B0-----:R-:W-:Y:S05]  /*0150*/  @P0 BRA `(.L_x_1717) ;  /* 0x0000000c00280947 */ /* 0x001fea0003800000 */
[----:B------:R-:W-:Y:S01]  /*0160*/  UIADD3 UR5, UPT, UPT, UR4, -0x1, URZ ;  /* 0xffffffff04057890 */ /* 0x000fe2000fffe0ff */
[----:B------:R-:W-:-:S03]  /*0170*/  MOV R5, R7 ;  /* 0x0000000700057202 */ /* 0x000fc60000000f00 */
[----:B------:R-:W-:-:S09]  /*0180*/  UISETP.GE.U32.AND UP0, UPT, UR5, 0xf, UPT ;  /* 0x0000000f0500788c */ /* 0x000fd2000bf06070 */
[----:B------:R-:W-:Y:S05]  /*0190*/  BRA.U !UP0, `(.L_x_1718) ;  /* 0x0000000508747547 */ /* 0x000fea000b800000 */
[----:B------:R-:W-:Y:S01]  /*01a0*/  ULOP3.LUT UR5, UR4, 0xfffffff0, URZ, 0xc0, !UPT ;  /* 0xfffffff004057892 */ /* 0x000fe2000f8ec0ff */
[----:B------:R-:W-:Y:S02]  /*01b0*/  VIADD R8, R7, 0x7 ;  /* 0x0000000707087836 */ /* 0x000fe40000000000 */
[----:B------:R-:W-:Y:S01]  /*01c0*/  IMAD R5, R3, R6, R7 ;  /* 0x0000000603057224 */ /* 0x000fe200078e0207 */
[----:B------:R-:W-:-:S12]  /*01d0*/  UIADD3 UR5, UPT, UPT, -UR5, URZ, URZ ;  /* 0x000000ff05057290 */ /* 0x000fd8000fffe1ff */
.L_x_1719:
[----:B------:R-:W0:Y:S01]  /*01e0*/  LDC.64 R14, c[0x0][0x380] ;  /* 0x0000e000ff0e7b82 */ /* 0x000e220000000a00 */
[----:B------:R-:W-:Y:S01]  /*01f0*/  IADD3 R9, PT, PT, R8, -0x7, RZ ;  /* 0xfffffff908097810 */ /* 0x000fe20007ffe0ff */
[C---:B------:R-:W-:Y:S01]  /*0200*/  VIADD R23, R5.reuse, 0x2 ;  /* 0x0000000205177836 */ /* 0x040fe20000000000 */
[----:B------:R-:W-:-:S05]  /*0210*/  IADD3 R29, PT, PT, R5, 0x1, RZ ;  /* 0x00000001051d7810 */ /* 0x000fca0007ffe0ff */
[----:B------:R-:W1:Y:S01]  /*0220*/  LDC.64 R12, c[0x0][0x390] ;  /* 0x0000e400ff0c7b82 */ /* 0x000e620000000a00 */
[----:B0-----:R-:W-:-:S04]  /*0230*/  IMAD.WIDE.U32 R26, R5, 0x4, R14 ;  /* 0x00000004051a7825 */ /* 0x001fc800078e000e */
[----:B------:R-:W-:Y:S01]  /*0240*/  IMAD.WIDE.U32 R28, R29, 0x4, R14 ;  /* 0x000000041d1c7825 */ /* 0x000fe200078e000e */
[----:B------:R0:W2:Y:S03]  /*0250*/  LDG.E.CONSTANT R11, desc[UR6][R26.64] ;  /* 0x000000061a0b7981 */ /* 0x0000a6000c1e9900 */
[----:B-1----:R-:W-:Y:S01]  /*0260*/  IMAD.WIDE.U32 R12, R9, 0x4, R12 ;  /* 0x00000004090c7825 */ /* 0x002fe200078e000c */
[----:B------:R-:W3:Y:S04]  /*0270*/  LDG.E.CONSTANT R16, desc[UR6][R28.64] ;  /* 0x000000061c107981 */ /* 0x000ee8000c1e9900 */
[----:B------:R-:W2:Y:S04]  /*0280*/  LDG.E R21, desc[UR6][R12.64] ;  /* 0x000000060c157981 */ /* 0x000ea8000c1e1900 */
[----:B------:R-:W3:Y:S01]  /*0290*/  LDG.E R17, desc[UR6][R12.64+0x4] ;  /* 0x000004060c117981 */ /* 0x000ee2000c1e1900 */
[----:B------:R-:W-:-:S03]  /*02a0*/  IMAD.WIDE.U32 R22, R23, 0x4, R14 ;  /* 0x0000000417167825 */ /* 0x000fc600078e000e */
[----:B------:R-:W4:Y:S04]  /*02b0*/  LDG.E R20, desc[UR6][R12.64+0x8] ;  /* 0x000008060c147981 */ /* 0x000f28000c1e1900 */
[----:B------:R1:W4:Y:S01]  /*02c0*/  LDG.E.CONSTANT R9, desc[UR6][R22.64] ;  /* 0x0000000616097981 */ /* 0x000322000c1e9900 */
[C---:B------:R-:W-:Y:S02]  /*02d0*/  IADD3 R19, PT, PT, R5.reuse, 0x3, RZ ;  /* 0x0000000305137810 */ /* 0x040fe40007ffe0ff */
[C---:B------:R-:W-:Y:S01]  /*02e0*/  IADD3 R25, PT, PT, R5.reuse, 0x4, RZ ;  /* 0x0000000405197810 */ /* 0x040fe20007ffe0ff */
[----:B0-----:R-:W-:Y:S01]  /*02f0*/  VIADD R27, R5, 0x5 ;  /* 0x00000005051b7836 */ /* 0x001fe20000000000 */
[----:B------:R-:W4:Y:S01]  /*0300*/  LDG.E R28, desc[UR6][R12.64+0xc] ;  /* 0x00000c060c1c7981 */ /* 0x000f22000c1e1900 */
[----:B------:R-:W-:-:S03]  /*0310*/  IMAD.WIDE.U32 R18, R19, 0x4, R14 ;  /* 0x0000000413127825 */ /* 0x000fc600078e000e */
[----:B------:R-:W4:Y:S01]  /*0320*/  LDG.E R29, desc[UR6][R12.64+0x20] ;  /* 0x000020060c1d7981 */ /* 0x000f22000c1e1900 */
[----:B------:R-:W-:Y:S01]  /*0330*/  IMAD.WIDE.U32 R24, R25, 0x4, R14 ;  /* 0x0000000419187825 */ /* 0x000fe200078e000e */
[----:B-1----:R-:W-:Y:S02]  /*0340*/  IADD3 R23, PT, PT, R5, 0x6, RZ ;  /* 0x0000000605177810 */ /* 0x002fe40007ffe0ff */
[----:B------:R0:W4:Y:S04]  /*0350*/  LDG.E.CONSTANT R26, desc[UR6][R18.64] ;  /* 0x00000006121a7981 */ /* 0x000128000c1e9900 */
[----:B------:R-:W4:Y:S04]  /*0360*/  LDG.E.CONSTANT R24, desc[UR6][R24.64] ;  /* 0x0000000618187981 */ /* 0x000f28000c1e9900 */
[----:B------:R-:W4:Y:S01]  /*0370*/  LDG.E R25, desc[UR6][R12.64+0x1c] ;  /* 0x00001c060c197981 */ /* 0x000f22000c1e1900 */
[----:B--2--5:R-:W-:Y:S01]  /*0380*/  FFMA R21, -R11, R21, R10 ;  /* 0x000000150b157223 */ /* 0x024fe2000000010a */
[----:B------:R-:W-:-:S02]  /*0390*/  IMAD.WIDE.U32 R10, R27, 0x4, R14 ;  /* 0x000000041b0a7825 */ /* 0x000fc400078e000e */
[----:B------:R-:W2:Y:S02]  /*03a0*/  LDG.E R27, desc[UR6][R12.64+0x10] ;  /* 0x000010060c1b7981 */ /* 0x000ea4000c1e1900 */
[----:B---3--:R-:W-:Y:S01]  /*03b0*/  FFMA R22, -R16, R17, R21 ;  /* 0x0000001110167223 */ /* 0x008fe20000000115 */
[--C-:B------:R-:W-:Y:S01]  /*03c0*/  IMAD.WIDE.U32 R16, R23, 0x4, R14.reuse ;  /* 0x0000000417107825 */ /* 0x100fe200078e000e */
[----:B------:R-:W-:Y:S01]  /*03d0*/  IADD3 R21, PT, PT, R5, 0x7, RZ ;  /* 0x0000000705157810 */ /* 0x000fe20007ffe0ff */
[----:B------:R-:W3:Y:S04]  /*03e0*/  LDG.E.CONSTANT R11, desc[UR6][R10.64] ;  /* 0x000000060a0b7981 */ /* 0x000ee8000c1e9900 */
[----:B0-----:R-:W-:Y:S01]  /*03f0*/  IMAD.WIDE.U32 R18, R21, 0x4, R14 ;  /* 0x0000000415127825 */ /* 0x001fe200078e000e */
[----:B------:R0:W3:Y:S04]  /*0400*/  LDG.E.CONSTANT R16, desc[UR6][R16.64] ;  /* 0x0000000610107981 */ /* 0x0000e8000c1e9900 */
[----:B------:R-:W3:Y:S04]  /*0410*/  LDG.E R23, desc[UR6][R12.64+0x18] ;  /* 0x000018060c177981 */ /* 0x000ee8000c1e1900 */
[----:B------:R-:W3:Y:S01]  /*0420*/  LDG.E R10, desc[UR6][R12.64+0x14] ;  /* 0x000014060c0a7981 */ /* 0x000ee2000c1e1900 */
[----:B------:R-:W-:-:S02]  /*0430*/  VIADD R21, R5, 0x8 ;  /* 0x0000000805157836 */ /* 0x000fc40000000000 */
[----:B----4-:R-:W-:Y:S02]  /*0440*/  FFMA R9, -R9, R20, R22 ;  /* 0x0000001409097223 */ /* 0x010fe40000000116 */
[----:B------:R1:W4:Y:S01]  /*0450*/  LDG.E.CONSTANT R22, desc[UR6][R18.64] ;  /* 0x0000000612167981 */ /* 0x000322000c1e9900 */
[----:B------:R-:W-:-:S06]  /*0460*/  IMAD.WIDE.U32 R20, R21, 0x4, R14 ;  /* 0x0000000415147825 */ /* 0x000fcc00078e000e */
[----:B------:R4:W4:Y:S01]  /*0470*/  LDG.E.CONSTANT R20, desc[UR6][R20.64] ;  /* 0x0000000614147981 */ /* 0x000922000c1e9900 */
[----:B------:R-:W-:Y:S01]  /*0480*/  FFMA R9, -R26, R28, R9 ;  /* 0x0000001c1a097223 */ /* 0x000fe20000000109 */
[C---:B------:R-:W-:Y:S01]  /*0490*/  IADD3 R26, PT, PT, R5.reuse, 0xa, RZ ;  /* 0x0000000a051a7810 */ /* 0x040fe20007ffe0ff */
[----:B0-----:R-:W-:Y:S01]  /*04a0*/  VIADD R17, R5, 0xb ;  /* 0x0000000b05117836 */ /* 0x001fe20000000000 */
[----:B------:R-:W4:Y:S03]  /*04b0*/  LDG.E R28, desc[UR6][R12.64+0x3c] ;  /* 0x00003c060c1c7981 */ /* 0x000f26000c1e1900 */
[----:B-1----:R-:W-:-:S06]  /*04c0*/  IMAD.WIDE.U32 R18, R26, 0x4, R14 ;  /* 0x000000041a127825 */ /* 0x002fcc00078e000e */
[----:B------:R-:W4:Y:S01]  /*04d0*/  LDG.E.CONSTANT R18, desc[UR6][R18.64] ;  /* 0x0000000612127981 */ /* 0x000f22000c1e9900 */
[----:B------:R-:W-:-:S03]  /*04e0*/  VIADD R26, R5, 0xe ;  /* 0x0000000e051a7836 */ /* 0x000fc60000000000 */
[----:B------:R-:W4:Y:S01]  /*04f0*/  LDG.E R19, desc[UR6][R12.64+0x30] ;  /* 0x000030060c137981 */ /* 0x000f22000c1e1900 */
[----:B--2---:R-:W-:Y:S01]  /*0500*/  FFMA R24, -R24, R27, R9 ;  /* 0x0000001b18187223 */ /* 0x004fe20000000109 */
[----:B------:R-:W-:-:S03]  /*0510*/  IADD3 R27, PT, PT, R5, 0x9, RZ ;  /* 0x00000009051b7810 */ /* 0x000fc60007ffe0ff */
[----:B---3--:R-:W-:Y:S02]  /*0520*/  FFMA R9, -R11, R10, R24 ;  /* 0x0000000a0b097223 */ /* 0x008fe40000000118 */
[----:B------:R-:W-:-:S04]  /*0530*/  IMAD.WIDE.U32 R10, R27, 0x4, R14 ;  /* 0x000000041b0a7825 */ /* 0x000fc800078e000e */
[----:B------:R-:W-:Y:S01]  /*0540*/  FFMA R9, -R16, R23, R9 ;  /* 0x0000001710097223 */ /* 0x000fe20000000109 */
[----:B------:R-:W-:Y:S01]  /*0550*/  IADD3 R23, PT, PT, R5, 0xc, RZ ;  /* 0x0000000c05177810 */ /* 0x000fe20007ffe0ff */
[----:B------:R-:W2:Y:S02]  /*0560*/  LDG.E.CONSTANT R10, desc[UR6][R10.64] ;  /* 0x000000060a0a7981 */ /* 0x000ea4000c1e9900 */
[----:B----4-:R-:W-:Y:S02]  /*0570*/  FFMA R21, -R22, R25, R9 ;  /* 0x0000001916157223 */ /* 0x010fe40000000109 */
[----:B------:R-:W2:Y:S01]  /*0580*/  LDG.E R9, desc[UR6][R12.64+0x24] ;  /* 0x000024060c097981 */ /* 0x000ea2000c1e1900 */
[----:B------:R-:W-:Y:S01]  /*0590*/  IMAD.WIDE.U32 R16, R17, 0x4, R14 ;  /* 0x0000000411107825 */ /* 0x000fe200078e000e */
[----:B------:R-:W-:-:S03]  /*05a0*/  IADD3 R27, PT, PT, R5, 0xd, RZ ;  /* 0x0000000d051b7810 */ /* 0x000fc60007ffe0ff */
[----:B------:R-:W-:Y:S01]  /*05b0*/  FFMA R29, -R20, R29, R21 ;  /* 0x0000001d141d7223 */ /* 0x000fe20000000115 */
[----:B------:R-:W3:Y:S01]  /*05c0*/  LDG.E R25, desc[UR6][R12.64+0x28] ;  /* 0x000028060c197981 */ /* 0x000ee2000c1e1900 */
[----:B------:R-:W-:-:S03]  /*05d0*/  IMAD.WIDE.U32 R20, R23, 0x4, R14 ;  /* 0x0000000417147825 */ /* 0x000fc600078e000e */
[----:B------:R0:W4:Y:S01]  /*05e0*/  LDG.E.CONSTANT R24, desc[UR6][R16.64] ;  /* 0x0000000610187981 */ /* 0x000122000c1e9900 */
[--C-:B------:R-:W-:Y:S01]  /*05f0*/  IMAD.WIDE.U32 R22, R27, 0x4, R14.reuse ;  /* 0x000000041b167825 */ /* 0x100fe200078e000e */
[----:B------:R-:W-:Y:S02]  /*0600*/  IADD3 R27, PT, PT, R5, 0xf, RZ ;  /* 0x0000000f051b7810 */ /* 0x000fe40007ffe0ff */
[----:B------:R-:W4:Y:S04]  /*0610*/  LDG.E R11, desc[UR6][R12.64+0x2c] ;  /* 0x00002c060c0b7981 */ /* 0x000f28000c1e1900 */
[----:B------:R-:W4:Y:S01]  /*0620*/  LDG.E.CONSTANT R20, desc[UR6][R20.64] ;  /* 0x0000000614147981 */ /* 0x000f22000c1e9900 */
[----:B0-----:R-:W-:-:S03]  /*0630*/  IMAD.WIDE.U32 R16, R26, 0x4, R14 ;  /* 0x000000041a107825 */ /* 0x001fc600078e000e */
[----:B------:R-:W4:Y:S01]  /*0640*/  LDG.E.CONSTANT R22, desc[UR6][R22.64] ;  /* 0x0000000616167981 */ /* 0x000f22000c1e9900 */
[----:B------:R-:W-:-:S03]  /*0650*/  IMAD.WIDE.U32 R14, R27, 0x4, R14 ;  /* 0x000000041b0e7825 */ /* 0x000fc600078e000e */
[----:B------:R-:W4:Y:S04]  /*0660*/  LDG.E R27, desc[UR6][R12.64+0x34] ;  /* 0x000034060c1b7981 */ /* 0x000f28000c1e1900 */
[----:B------:R-:W4:Y:S04]  /*0670*/  LDG.E.CONSTANT R16, desc[UR6][R16.64] ;  /* 0x0000000610107981 */ /* 0x000f28000c1e9900 */
[----:B------:R-:W4:Y:S04]  /*0680*/  LDG.E R26, desc[UR6][R12.64+0x38] ;  /* 0x000038060c1a7981 */ /* 0x000f28000c1e1900 */
[----:B------:R-:W4:Y:S01]  /*0690*/  LDG.E.CONSTANT R14, desc[UR6][R14.64] ;  /* 0x000000060e0e7981 */ /* 0x000f22000c1e9900 */
[----:B------:R-:W-:-:S04]  /*06a0*/  UIADD3 UR5, UPT, UPT, UR5, 0x10, URZ ;  /* 0x0000001005057890 */ /* 0x000fc8000fffe0ff */
[----:B------:R-:W-:Y:S01]  /*06b0*/  UISETP.NE.AND UP0, UPT, UR5, URZ, UPT ;  /* 0x000000ff0500728c */ /* 0x000fe2000bf05270 */
[----:B------:R-:W-:Y:S01]  /*06c0*/  IADD3 R8, PT, PT, R8, 0x10, RZ ;  /* 0x0000001008087810 */ /* 0x000fe20007ffe0ff */
[----:B------:R-:W-:Y:S02]  /*06d0*/  VIADD R5, R5, 0x10 ;  /* 0x0000001005057836 */ /* 0x000fe40000000000 */
[----:B--2---:R-:W-:-:S04]  /*06e0*/  FFMA R9, -R10, R9, R29 ;  /* 0x000000090a097223 */ /* 0x004fc8000000011d */
[----:B---3--:R-:W-:-:S04]  /*06f0*/  FFMA R9, -R18, R25, R9 ;  /* 0x0000001912097223 */ /* 0x008fc80000000109 */
[----:B----4-:R-:W-:-:S04]  /*0700*/  FFMA R9, -R24, R11, R9 ;  /* 0x0000000b18097223 */ /* 0x010fc80000000109 */
[----:B------:R-:W-:-:S04]  /*0710*/  FFMA R9, -R20, R19, R9 ;  /* 0x0000001314097223 */ /* 0x000fc80000000109 */
[----:B------:R-:W-:-:S04]  /*0720*/  FFMA R9, -R22, R27, R9 ;  /* 0x0000001b16097223 */ /* 0x000fc80000000109 */
[----:B------:R-:W-:-:S04]  /*0730*/  FFMA R9, -R16, R26, R9 ;  /* 0x0000001a10097223 */ /* 0x000fc80000000109 */
[----:B------:R-:W-:Y:S01]  /*0740*/  FFMA R10, -R14, R28, R9 ;  /* 0x0000001c0e0a7223 */ /* 0x000fe20000000109 */
[----:B------:R-:W-:Y:S06]  /*0750*/  BRA.U UP0, `(.L_x_1719) ;  /* 0xfffffff900a07547 */ /* 0x000fec000b83ffff */
[----:B------:R-:W-:-:S07]  /*0760*/  IADD3 R5, PT, PT, R8, -0x7, RZ ;  /* 0xfffffff908057810 */ /* 0x000fce0007ffe0ff */
.L_x_1718:
[----:B------:R-:W-:-:S09]  /*0770*/  ULOP3.LUT UP0, URZ, UR4, 0xf, URZ, 0xc0, !UPT ;  /* 0x0000000f04ff7892 */ /* 0x000fd2000f80c0ff */
[----:B------:R-:W-:Y:S05]  /*0780*/  BRA.U !UP0, `(.L_x_1717) ;  /* 0x00000005089c7547 */ /* 0x000fea000b800000 */
[----:B------:R-:W-:-:S04]  /*0790*/  LOP3.LUT R9, R2, 0xf, RZ, 0xc0, !PT ;  /* 0x0000000f02097812 */ /* 0x000fc800078ec0ff */
[C---:B------:R-:W-:Y:S02]  /*07a0*/  IADD3 R8, PT, PT, R9.reuse, -0x1, RZ ;  /* 0xffffffff09087810 */ /* 0x040fe40007ffe0ff */
[----:B------:R-:W-:Y:S02]  /*07b0*/  LOP3.LUT P1, RZ, R9, 0x7, RZ, 0xc0, !PT ;  /* 0x0000000709ff7812 */ /* 0x000fe4000782c0ff */
[----:B------:R-:W-:-:S13]  /*07c0*/  ISETP.GE.U32.AND P0, PT, R8, 0x7, PT ;  /* 0x000000070800780c */ /* 0x000fda0003f06070 */
[----:B------:R-:W-:Y:S05]  /*07d0*/  @!P0 BRA `(.L_x_1720) ;  /* 0x0000000000b08947 */ /* 0x000fea0003800000 */
[----:B------:R-:W0:Y:S01]  /*07e0*/  LDC.64 R8, c[0x0][0x380] ;  /* 0x0000e000ff087b82 */ /* 0x000e220000000a00 */
[----:B------:R-:W-:-:S07]  /*07f0*/  IMAD R23, R3, R6, R5 ;  /* 0x0000000603177224 */ /* 0x000fce00078e0205 */
[----:B------:R-:W1:Y:S01]  /*0800*/  LDC.64 R12, c[0x0][0x390] ;  /* 0x0000e400ff0c7b82 */ /* 0x000e620000000a00 */
[----:B0-----:R-:W-:-:S05]  /*0810*/  IMAD.WIDE.U32 R16, R23, 0x4, R8 ;  /* 0x0000000417107825 */ /* 0x001fca00078e0008 */
[----:B------:R0:W2:Y:S01]  /*0820*/  LDG.E.CONSTANT R27, desc[UR6][R16.64] ;  /* 0x00000006101b7981 */ /* 0x0000a2000c1e9900 */
[----:B-1----:R-:W-:-:S05]  /*0830*/  IMAD.WIDE.U32 R12, R5, 0x4, R12 ;  /* 0x00000004050c7825 */ /* 0x002fca00078e000c */
[----:B------:R-:W2:Y:S01]  /*0840*/  LDG.E R11, desc[UR6][R12.64] ;  /* 0x000000060c0b7981 */ /* 0x000ea2000c1e1900 */
[C---:B------:R-:W-:Y:S01]  /*0850*/  IADD3 R29, PT, PT, R23.reuse, 0x1, RZ ;  /* 0x00000001171d7810 */ /* 0x040fe20007ffe0ff */
[C---:B------:R-:W-:Y:S01]  /*0860*/  VIADD R19, R23.reuse, 0x2 ;  /* 0x0000000217137836 */ /* 0x040fe20000000000 */
[----:B------:R-:W-:Y:S01]  /*0870*/  IADD3 R15, PT, PT, R23, 0x3, RZ ;  /* 0x00000003170f7810 */ /* 0x000fe20007ffe0ff */
[----:B------:R-:W3:Y:S02]  /*0880*/  LDG.E R20, desc[UR6][R12.64+0x4] ;  /* 0x000004060c147981 */ /* 0x000ee4000c1e1900 */
[--C-:B------:R-:W-:Y:S01]  /*0890*/  IMAD.WIDE.U32 R28, R29, 0x4, R8.reuse ;  /* 0x000000041d1c7825 */ /* 0x100fe200078e0008 */
[----:B------:R-:W-:Y:S01]  /*08a0*/  IADD3 R24, PT, PT, R23, 0x4, RZ ;  /* 0x0000000417187810 */ /* 0x000fe20007ffe0ff */
[----:B------:R-:W4:Y:S02]  /*08b0*/  LDG.E R25, desc[UR6][R12.64+0x8] ;  /* 0x000008060c197981 */ /* 0x000f24000c1e1900 */
[----:B------:R-:W-:-:S02]  /*08c0*/  IMAD.WIDE.U32 R18, R19, 0x4, R8 ;  /* 0x0000000413127825 */ /* 0x000fc400078e0008 */
[----:B------:R-:W3:Y:S02]  /*08d0*/  LDG.E.CONSTANT R21, desc[UR6][R28.64] ;  /* 0x000000061c157981 */ /* 0x000ee4000c1e9900 */
[--C-:B------:R-:W-:Y:S01]  /*08e0*/  IMAD.WIDE.U32 R14, R15, 0x4, R8.reuse ;  /* 0x000000040f0e7825 */ /* 0x100fe200078e0008 */
[C---:B------:R-:W-:Y:S01]  /*08f0*/  IADD3 R26, PT, PT, R23.reuse, 0x5, RZ ;  /* 0x00000005171a7810 */ /* 0x040fe20007ffe0ff */
[----:B------:R-:W4:Y:S02]  /*0900*/  LDG.E.CONSTANT R18, desc[UR6][R18.64] ;  /* 0x0000000612127981 */ /* 0x000f24000c1e9900 */
[----:B0-----:R-:W-:Y:S02]  /*0910*/  IMAD.WIDE.U32 R16, R24, 0x4, R8 ;  /* 0x0000000418107825 */ /* 0x001fe400078e0008 */
[----:B------:R0:W4:Y:S04]  /*0920*/  LDG.E.CONSTANT R22, desc[UR6][R14.64] ;  /* 0x000000060e167981 */ /* 0x000128000c1e9900 */
[----:B------:R-:W4:Y:S04]  /*0930*/  LDG.E.CONSTANT R16, desc[UR6][R16.64] ;  /* 0x0000000610107981 */ /* 0x000f28000c1e9900 */
[----:B------:R-:W4:Y:S01]  /*0940*/  LDG.E R29, desc[UR6][R12.64+0x10] ;  /* 0x000010060c1d7981 */ /* 0x000f22000c1e1900 */
[C---:B0-----:R-:W-:Y:S01]  /*0950*/  VIADD R15, R23.reuse, 0x6 ;  /* 0x00000006170f7836 */ /* 0x041fe20000000000 */
[----:B------:R-:W-:-:S02]  /*0960*/  IADD3 R23, PT, PT, R23, 0x7, RZ ;  /* 0x0000000717177810 */ /* 0x000fc40007ffe0ff */
[----:B------:R-:W4:Y:S01]  /*0970*/  LDG.E R19, desc[UR6][R12.64+0x14] ;  /* 0x000014060c137981 */ /* 0x000f22000c1e1900 */
[----:B------:R-:W-:-:S06]  /*0980*/  IMAD.WIDE.U32 R14, R15, 0x4, R8 ;  /* 0x000000040f0e7825 */ /* 0x000fcc00078e0008 */
[----:B------:R-:W4:Y:S01]  /*0990*/  LDG.E.CONSTANT R14, desc[UR6][R14.64] ;  /* 0x000000060e0e7981 */ /* 0x000f22000c1e9900 */
[----:B--2--5:R-:W-:-:S03]  /*09a0*/  FFMA R24, -R27, R11, R10 ;  /* 0x0000000b1b187223 */ /* 0x024fc6000000010a */
[----:B------:R-:W2:Y:S01]  /*09b0*/  LDG.E R27, desc[UR6][R12.64+0xc] ;  /* 0x00000c060c1b7981 */ /* 0x000ea2000c1e1900 */
[----:B------:R-:W-:-:S03]  /*09c0*/  IMAD.WIDE.U32 R10, R26, 0x4, R8 ;  /* 0x000000041a0a7825 */ /* 0x000fc600078e0008 */
[----:B------:R-:W2:Y:S01]  /*09d0*/  LDG.E R26, desc[UR6][R12.64+0x1c] ;  /* 0x00001c060c1a7981 */ /* 0x000ea2000c1e1900 */
[----:B------:R-:W-:-:S03]  /*09e0*/  IMAD.WIDE.U32 R8, R23, 0x4, R8 ;  /* 0x0000000417087825 */ /* 0x000fc600078e0008 */
[----:B------:R-:W2:Y:S04]  /*09f0*/  LDG.E.CONSTANT R10, desc[UR6][R10.64] ;  /* 0x000000060a0a7981 */ /* 0x000ea8000c1e9900 */
[----:B------:R-:W2:Y:S04]  /*0a00*/  LDG.E R23, desc[UR6][R12.64+0x18] ;  /* 0x000018060c177981 */ /* 0x000ea8000c1e1900 */
[----:B------:R-:W2:Y:S01]  /*0a10*/  LDG.E.CONSTANT R8, desc[UR6][R8.64] ;  /* 0x0000000608087981 */ /* 0x000ea2000c1e9900 */
[----:B---3--:R-:W-:-:S04]  /*0a20*/  FFMA R21, -R21, R20, R24 ;  /* 0x0000001415157223 */ /* 0x008fc80000000118 */
[----:B----4-:R-:W-:Y:S01]  /*0a30*/  FFMA R21, -R18, R25, R21 ;  /* 0x0000001912157223 */ /* 0x010fe20000000115 */
[----:B------:R-:W-:-:S03]  /*0a40*/  IADD3 R5, PT, PT, R5, 0x8, RZ ;  /* 0x0000000805057810 */ /* 0x000fc60007ffe0ff */
[----:B--2---:R-:W-:-:S04]  /*0a50*/  FFMA R21, -R22, R27, R21 ;  /* 0x0000001b16157223 */ /* 0x004fc80000000115 */
[----:B------:R-:W-:-:S04]  /*0a60*/  FFMA R21, -R16, R29, R21 ;  /* 0x0000001d10157223 */ /* 0x000fc80000000115 */
[----:B------:R-:W-:-:S04]  /*0a70*/  FFMA R19, -R10, R19, R21 ;  /* 0x000000130a137223 */ /* 0x000fc80000000115 */
[----:B------:R-:W-:-:S04]  /*0a80*/  FFMA R19, -R14, R23, R19 ;  /* 0x000000170e137223 */ /* 0x000fc80000000113 */
[----:B------:R-:W-:-:S07]  /*0a90*/  FFMA R10, -R8, R26, R19 ;  /* 0x0000001a080a7223 */ /* 0x000fce0000000113 */
.L_x_1720:
[----:B------:R-:W-:Y:S05]  /*0aa0*/  @!P1 BRA `(.L_x_1717) ;  /* 0x0000000000d49947 */ /* 0x000fea0003800000 */
[----:B------:R-:W-:-:S04]  /*0ab0*/  LOP3.LUT R11, R0, 0xffff, RZ, 0xc0, !PT ;  /* 0x0000ffff000b7812 */ /* 0x000fc800078ec0ff */
[C---:B------:R-:W-:Y:S02]  /*0ac0*/  LOP3.LUT R8, R11.reuse, 0x7, RZ, 0xc0, !PT ;  /* 0x000000070b087812 */ /* 0x040fe400078ec0ff */
[----:B------:R-:W-:Y:S02]  /*0ad0*/  LOP3.LUT R11, R11, 0x3, RZ, 0xc0, !PT ;  /* 0x000000030b0b7812 */ /* 0x000fe400078ec0ff */
[----:B------:R-:W-:Y:S02]  /*0ae0*/  IADD3 R8, PT, PT, R8, -0x1, RZ ;  /* 0xffffffff08087810 */ /* 0x000fe40007ffe0ff */
[----:B------:R-:W-:Y:S02]  /*0af0*/  ISETP.NE.AND P1, PT, R11, RZ, PT ;  /* 0x000000ff0b00720c */ /* 0x000fe40003f25270 */
[----:B------:R-:W-:-:S13]  /*0b00*/  ISETP.GE.U32.AND P0, PT, R8, 0x3, PT ;  /* 0x000000030800780c */ /* 0x000fda0003f06070 */
[----:B------:R-:W-:Y:S05]  /*0b10*/  @!P0 BRA `(.L_x_1721) ;  /* 0x0000000000608947 */ /* 0x000fea0003800000 */
[----:B------:R-:W0:Y:S01]  /*0b20*/  LDC.64 R14, c[0x0][0x380] ;  /* 0x0000e000ff0e7b82 */ /* 0x000e220000000a00 */
[----:B------:R-:W-:-:S04]  /*0b30*/  IMAD R17, R3, R6, R5 ;  /* 0x0000000603117224 */ /* 0x000fc800078e0205 */
[C---:B------:R-:W-:Y:S01]  /*0b40*/  VIADD R13, R17.reuse, 0x1 ;  /* 0x00000001110d7836 */ /* 0x040fe20000000000 */
[C---:B------:R-:W-:Y:S02]  /*0b50*/  IADD3 R23, PT, PT, R17.reuse, 0x2, RZ ;  /* 0x0000000211177810 */ /* 0x040fe40007ffe0ff */
[----:B------:R-:W1:Y:S01]  /*0b60*/  LDC.64 R8, c[0x0][0x390] ;  /* 0x0000e400ff087b82 */ /* 0x000e620000000a00 */
[C---:B------:R-:W-:Y:S01]  /*0b70*/  IADD3 R25, PT, PT, R17.reuse, 0x3, RZ ;  /* 0x0000000311197810 */ /* 0x040fe20007ffe0ff */
[----:B0-----:R-:W-:-:S04]  /*0b80*/  IMAD.WIDE.U32 R18, R17, 0x4, R14 ;  /* 0x0000000411127825 */ /* 0x001fc800078e000e */
[----:B------:R-:W-:Y:S02]  /*0b90*/  IMAD.WIDE.U32 R12, R13, 0x4, R14 ;  /* 0x000000040d0c7825 */ /* 0x000fe400078e000e */
[----:B------:R-:W2:Y:S02]  /*0ba0*/  LDG.E.CONSTANT R18, desc[UR6][R18.64] ;  /* 0x0000000612127981 */ /* 0x000ea4000c1e9900 */
[----:B-1----:R-:W-:Y:S02]  /*0bb0*/  IMAD.WIDE.U32 R8, R5, 0x4, R8 ;  /* 0x0000000405087825 */ /* 0x002fe400078e0008 */
[----:B------:R-:W3:Y:S02]  /*0bc0*/  LDG.E.CONSTANT R13, desc[UR6][R12.64] ;  /* 0x000000060c0d7981 */ /* 0x000ee4000c1e9900 */
[--C-:B------:R-:W-:Y:S02]  /*0bd0*/  IMAD.WIDE.U32 R16, R23, 0x4, R14.reuse ;  /* 0x0000000417107825 */ /* 0x100fe400078e000e */
[----:B------:R-:W2:Y:S02]  /*0be0*/  LDG.E R21, desc[UR6][R8.64] ;  /* 0x0000000608157981 */ /* 0x000ea4000c1e1900 */
[----:B------:R-:W-:-:S02]  /*0bf0*/  IMAD.WIDE.U32 R14, R25, 0x4, R14 ;  /* 0x00000004190e7825 */ /* 0x000fc400078e000e */
[----:B------:R-:W3:Y:S04]  /*0c00*/  LDG.E R23, desc[UR6][R8.64+0x4] ;  /* 0x0000040608177981 */ /* 0x000ee8000c1e1900 */
[----:B------:R-:W4:Y:S04]  /*0c10*/  LDG.E.CONSTANT R17, desc[UR6][R16.64] ;  /* 0x0000000610117981 */ /* 0x000f28000c1e9900 */
[----:B------:R-:W4:Y:S04]  /*0c20*/  LDG.E R25, desc[UR6][R8.64+0x8] ;  /* 0x0000080608197981 */ /* 0x000f28000c1e1900 */
[----:B------:R-:W4:Y:S04]  /*0c30*/  LDG.E.CONSTANT R15, desc[UR6][R14.64] ;  /* 0x000000060e0f7981 */ /* 0x000f28000c1e9900 */
[----:B------:R-:W4:Y:S01]  /*0c40*/  LDG.E R27, desc[UR6][R8.64+0xc] ;  /* 0x00000c06081b7981 */ /* 0x000f22000c1e1900 */
[----:B------:R-:W-:Y:S01]  /*0c50*/  IADD3 R5, PT, PT, R5, 0x4, RZ ;  /* 0x0000000405057810 */ /* 0x000fe20007ffe0ff */
[----:B--2--5:R-:W-:-:S04]  /*0c60*/  FFMA R18, R21, -R18, R10 ;  /* 0x8000001215127223 */ /* 0x024fc8000000000a */
[----:B---3--:R-:W-:-:S04]  /*0c70*/  FFMA R18, R23, -R13, R18 ;  /* 0x8000000d17127223 */ /* 0x008fc80000000012 */
[----:B----4-:R-:W-:-:S04]  /*0c80*/  FFMA R18, R25, -R17, R18 ;  /* 0x8000001119127223 */ /* 0x010fc80000000012 */
[----:B------:R-:W-:-:S07]  /*0c90*/  FFMA R10, R27, -R15, R18 ;  /* 0x8000000f1b0a7223 */ /* 0x000fce0000000012 */
.L_x_1721:
[----:B------:R-:W-:Y:S05]  /*0ca0*/  @!P1 BRA `(.L_x_1717) ;  /* 0x0000000000549947 */ /* 0x000fea0003800000 */
[----:B------:R-:W0:Y:S01]  /*0cb0*/  LDC.64 R8, c[0x0][0x380] ;  /* 0x0000e000ff087b82 */ /* 0x000e220000000a00 */
[----:B------:R-:W-:-:S07]  /*0cc0*/  IMAD R17, R3, R6, R5 ;  /* 0x0000000603117224 */ /* 0x000fce00078e0205 */
[----:B------:R-:W1:Y:S01]  /*0cd0*/  LDC.64 R12, c[0x0][0x390] ;  /* 0x0000e400ff0c7b82 */ /* 0x000e620000000a00 */
[----:B0-----:R-:W-:-:S06]  /*0ce0*/  IMAD.WIDE.U32 R14, R17, 0x4, R8 ;  /* 0x00000004110e7825 */ /* 0x001fcc00078e0008 */
[----:B------:R-:W2:Y:S01]  /*0cf0*/  LDG.E.CONSTANT R15, desc[UR6][R14.64] ;  /* 0x000000060e0f7981 */ /* 0x000ea2000c1e9900 */
[----:B-1----:R-:W-:-:S05]  /*0d00*/  IMAD.WIDE.U32 R12, R5, 0x4, R12 ;  /* 0x00000004050c7825 */ /* 0x002fca00078e000c */
[----:B------:R-:W2:Y:S01]  /*0d10*/  LDG.E R5, desc[UR6][R12.64] ;  /* 0x000000060c057981 */ /* 0x000ea2000c1e1900 */
[----:B------:R-:W-:Y:S01]  /*0d20*/  ISETP.NE.AND P0, PT, R11, 0x1, PT ;  /* 0x000000010b00780c */ /* 0x000fe20003f05270 */
[----:B--2--5:R-:W-:-:S12]  /*0d30*/  FFMA R10, -R15, R5, R10 ;  /* 0x000000050f0a7223 */ /* 0x024fd8000000010a */
[----:B------:R-:W-:Y:S05]  /*0d40*/  @!P0 BRA `(.L_x_1717) ;  /* 0x00000000002c8947 */ /* 0x000fea0003800000 */
[----:B------:R-:W-:Y:S01]  /*0d50*/  ISETP.NE.AND P0, PT, R11, 0x2, PT ;  /* 0x000000020b00780c */ /* 0x000fe20003f05270 */
[----:B------:R-:W-:Y:S01]  /*0d60*/  VIADD R15, R17, 0x1 ;  /* 0x00000001110f7836 */ /* 0x000fe20000000000 */
[----:B------:R-:W2:Y:S03]  /*0d70*/  LDG.E R5, desc[UR6][R12.64+0x4] ;  /* 0x000004060c057981 */ /* 0x000ea6000c1e1900 */
[----:B------:R-:W-:-:S06]  /*0d80*/  IMAD.WIDE.U32 R14, R15, 0x4, R8 ;  /* 0x000000040f0e7825 */ /* 0x000fcc00078e0008 */
[----:B------:R-:W2:Y:S02]  /*0d90*/  LDG.E.CONSTANT R15, desc[UR6][R14.64] ;  /* 0x000000060e0f7981 */ /* 0x000ea4000c1e9900 */
[----:B------:R-:W-:-:S05]  /*0da0*/  @P0 IADD3 R11, PT, PT, R17, 0x2, RZ ;  /* 0x00000002110b0810 */ /* 0x000fca0007ffe0ff */
[----:B------:R-:W-:Y:S02]  /*0db0*/  @P0 IMAD.WIDE.U32 R8, R11, 0x4, R8 ;  /* 0x000000040b080825 */ /* 0x000fe400078e0008 */
[----:B------:R-:W3:Y:S04]  /*0dc0*/  @P0 LDG.E R11, desc[UR6][R12.64+0x8] ;  /* 0x000008060c0b0981 */ /* 0x000ee8000c1e1900 */
[----:B------:R-:W3:Y:S01]  /*0dd0*/  @P0 LDG.E.CONSTANT R9, desc[UR6][R8.64] ;  /* 0x0000000608090981 */ /* 0x000ee2000c1e9900 */
[----:B--2---:R-:W-:-:S04]  /*0de0*/  FFMA R10, -R15, R5, R10 ;  /* 0x000000050f0a7223 */ /* 0x004fc8000000010a */
[----:B---3--:R-:W-:-:S07]  /*0df0*/  @P0 FFMA R10, -R9, R11, R10 ;  /* 0x0000000b090a0223 */ /* 0x008fce000000010a */
.L_x_1717:
[----:B------:R-:W0:Y:S01]  /*0e00*/  LDC.64 R8, c[0x0][0x380] ;  /* 0x0000e000ff087b82 */ /* 0x000e220000000a00 */
[----:B------:R-:W-:-:S04]  /*0e10*/  IMAD R5, R3, R6, R3 ;  /* 0x0000000603057224 */ /* 0x000fc800078e0203 */
[----:B0-----:R-:W-:-:S05]  /*0e20*/  IMAD.WIDE.U32 R8, R5, 0x4, R8 ;  /* 0x0000000405087825 */ /* 0x001fca00078e0008 */
[----:B------:R-:W2:Y:S02]  /*0e30*/  LDG.E.CONSTANT R13, desc[UR6][R8.64] ;  /* 0x00000006080d7981 */ /* 0x000ea4000c1e9900 */
[----:B--2---:R-:W0:Y:S08]  /*0e40*/  MUFU.RCP R5, R13 ;  /* 0x0000000d00057308 */ /* 0x004e300000001000 */
[----:B-----5:R-:W1:Y:S01]  /*0e50*/  FCHK P0, R10, R13 ;  /* 0x0000000d0a007302 */ /* 0x020e620000000000 */
        /* <DEDUP_REMOVED lines=8> */
[----:B------:R-:W-:Y:S05]  /*0ee0*/  CALL.REL.NOINC `($__internal_31_$__cuda_sm3x_div_rn_noftz_f32_slowpath) ;  /* 0x0000000000287944 */ /* 0x000fea0003c00000 */
[----:B------:R-:W-:-:S07]  /*0ef0*/  MOV R11, R5 ;  /* 0x00000005000b7202 */ /* 0x000fce0000000f00 */
.L_x_1722:
[----:B------:R-:W0:Y:S01]  /*0f00*/  LDC.64 R8, c[0x0][0x390] ;  /* 0x0000e400ff087b82 */ /* 0x000e220000000a00 */
[----:B------:R-:W-:Y:S01]  /*0f10*/  ISETP.GT.U32.AND P0, PT, R7, 0x1, PT ;  /* 0x000000010700780c */ /* 0x000fe20003f04070 */
[----:B------:R-:W-:Y:S01]  /*0f20*/  UIADD3 UR4, UPT, UPT, UR4, 0x1, URZ ;  /* 0x0000000104047890 */ /* 0x000fe2000fffe0ff */
[----:B------:R-:W-:Y:S01]  /*0f30*/  VIADD R2, R2, 0x1 ;  /* 0x0000000102027836 */ /* 0x000fe20000000000 */
[----:B------:R-:W-:Y:S01]  /*0f40*/  IADD3 R0, PT, PT, R0, 0x1, RZ ;  /* 0x0000000100007810 */ /* 0x000fe20007ffe0ff */
[----:B0-----:R-:W-:-:S05]  /*0f50*/  IMAD.WIDE.U32 R4, R4, 0x4, R8 ;  /* 0x0000000404047825 */ /* 0x001fca00078e0008 */
[----:B------:R0:W-:Y:S04]  /*0f60*/  STG.E desc[UR6][R4.64], R11 ;  /* 0x0000000b04007986 */ /* 0x0001e8000c101906 */
[----:B------:R-:W-:Y:S05]  /*0f70*/  @P0 BRA `(.L_x_1723) ;  /* 0xfffffff000540947 */ /* 0x000fea000383ffff */
[----:B------:R-:W-:Y:S05]  /*0f80*/  EXIT ;  /* 0x000000000000794d */ /* 0x000fea0003800000 */
        .weak           $__internal_31_$__cuda_sm3x_div_rn_noftz_f32_slowpath
        .type           $__internal_31_$__cuda_sm3x_div_rn_noftz_f32_slowpath,@function
        .size           $__internal_31_$__cuda_sm3x_div_rn_noftz_f32_slowpath,(.L_x_1821 - $__internal_31_$__cuda_sm3x_div_rn_noftz_f32_slowpath)
$__internal_31_$__cuda_sm3x_div_rn_noftz_f32_slowpath:
[--C-:B------:R-:W-:Y:S01]  /*0f90*/  SHF.R.U32.HI R10, RZ, 0x17, R13.reuse ;  /* 0x00000017ff0a7819 */ /* 0x100fe2000001160d */
[----:B------:R-:W-:Y:S01]  /*0fa0*/  IMAD.MOV.U32 R11, RZ, RZ, R13 ;  /* 0x000000ffff0b7224 */ /* 0x000fe200078e000d */
        /* <DEDUP_REMOVED lines=10> */
[----:B------:R-:W-:Y:S02]  /*1050*/  FSETP.GTU.FTZ.AND P1, PT, |R13|, +INF , PT ;  /* 0x7f8000000d00780b */ /* 0x000fe40003f3c200 */
[----:B------:R-:W-:Y:S02]  /*1060*/  MOV R5, R13 ;  /* 0x0000000d00057202 */ /* 0x000fe40000000f00 */
        /* <DEDUP_REMOVED lines=17> */
[----:B------:R-:W-:Y:S02]  /*1180*/  @!P0 IMAD.MOV.U32 R9, RZ, RZ, -0x40 ;  /* 0xffffffc0ff098424 */ /* 0x000fe400078e00ff */
[----:B------:R-:W-:Y:S01]  /*1190*/  @!P0 FFMA R6, R6, 1.84467440737095516160e+19, RZ ;  /* 0x5f80000006068823 */ /* 0x000fe200000000ff */
[----:B------:R-:W-:Y:S02]  /*11a0*/  @!P1 FFMA R11, R5, 1.84467440737095516160e+19, RZ ;  /* 0x5f800000050b9823 */ /* 0x000fe400000000ff */
[----:B------:R-:W-:-:S07]  /*11b0*/  @!P1 IADD3 R9, PT, PT, R9, 0x40, RZ ;  /* 0x0000004009099810 */ /* 0x000fce0007ffe0ff */
.L_x_1724:
[----:B------:R-:W-:-:S04]  /*11c0*/  LEA R12, R10, 0xc0800000, 0x17 ;  /* 0xc08000000a0c7811 */ /* 0x000fc800078eb8ff */
[----:B------:R-:W-:Y:S02]  /*11d0*/  IADD3 R12, PT, PT, -R12, R11, RZ ;  /* 0x0000000b0c0c7210 */ /* 0x000fe40007ffe1ff */
[----:B------:R-:W-:Y:S02]  /*11e0*/  IADD3 R11, PT, PT, R15, -0x7f, RZ ;  /* 0xffffff810f0b7810 */ /* 0x000fe40007ffe0ff */
[----:B------:R-:W0:Y:S01]  /*11f0*/  MUFU.RCP R13, R12 ;  /* 0x0000000c000d7308 */ /* 0x000e220000001000 */
[----:B------:R-:W-:Y:S01]  /*1200*/  FADD.FTZ R14, -R12, -RZ ;  /* 0x800000ff0c0e7221 */ /* 0x000fe20000010100 */
[C---:B------:R-:W-:Y:S01]  /*1210*/  IADD3 R10, PT, PT, R11.reuse, 0x7f, -R10 ;  /* 0x0000007f0b0a7810 */ /* 0x040fe20007ffe80a */
[----:B------:R-:W-:-:S04]  /*1220*/  IMAD R5, R11, -0x800000, R6 ;  /* 0xff8000000b057824 */ /* 0x000fc800078e0206 */
[----:B------:R-:W-:Y:S02]  /*1230*/  IMAD.IADD R10, R10, 0x1, R9 ;  /* 0x000000010a0a7824 */ /* 0x000fe400078e0209 */
        /* <DEDUP_REMOVED lines=21> */
[C---:B------:R-:W-:Y:S01]  /*1390*/  IADD3 R11, PT, PT, R12.reuse, 0x20, RZ ;  /* 0x000000200c0b7810 */ /* 0x040fe20007ffe0ff */
[CCC-:B------:R-:W-:Y:S01]  /*13a0*/  FFMA.RM R9, R15.reuse, R13.reuse, R16.reuse ;  /* 0x0000000d0f097223 */ /* 0x1c0fe20000004010 */
[----:B------:R-:W-:Y:S02]  /*13b0*/  ISETP.NE.AND P2, PT, R12, RZ, PT ;  /* 0x000000ff0c00720c */ /* 0x000fe40003f45270 */
[----:B------:R-:W-:Y:S01]  /*13c0*/  LOP3.LUT R10, R6, 0x7fffff, RZ, 0xc0, !PT ;  /* 0x007fffff060a7812 */ /* 0x000fe200078ec0ff */
[----:B------:R-:W-:Y:S01]  /*13d0*/  FFMA.RP R6, R15, R13, R16 ;  /* 0x0000000d0f067223 */ /* 0x000fe20000008010 */
[----:B------:R-:W-:Y:S01]  /*13e0*/  ISETP.NE.AND P1, PT, R12, RZ, PT ;  /* 0x000000ff0c00720c */ /* 0x000fe20003f25270 */
[----:B------:R-:W-:Y:S01]  /*13f0*/  IMAD.MOV R12, RZ, RZ, -R12 ;  /* 0x000000ffff0c7224 */ /* 0x000fe200078e0a0c */
[----:B------:R-:W-:Y:S02]  /*1400*/  LOP3.LUT R10, R10, 0x800000, RZ, 0xfc, !PT ;  /* 0x008000000a0a7812 */ /* 0x000fe400078efcff */
[----:B------:R-:W-:-:S02]  /*1410*/  FSETP.NEU.FTZ.AND P0, PT, R6, R9, PT ;  /* 0x000000090600720b */ /* 0x000fc40003f1d000 */
[----:B------:R-:W-:Y:S02]  /*1420*/  SHF.L.U32 R11, R10, R11, RZ ;  /* 0x0000000b0a0b7219 */ /* 0x000fe400000006ff */
[----:B------:R-:W-:Y:S02]  /*1430*/  SEL R9, R12, RZ, P2 ;  /* 0x000000ff0c097207 */ /* 0x000fe40001000000 */
[----:B------:R-:W-:Y:S02]  /*1440*/  ISETP.NE.AND P1, PT, R11, RZ, P1 ;  /* 0x000000ff0b00720c */ /* 0x000fe40000f25270 */
[----:B------:R-:W-:Y:S02]  /*1450*/  SHF.R.U32.HI R9, RZ, R9, R10 ;  /* 0x00000009ff097219 */ /* 0x000fe4000001160a */
[----:B------:R-:W-:Y:S02]  /*1460*/  PLOP3.LUT P0, PT, P0, P1, PT, 0xf8, 0x8f ;  /* 0x00000000008f781c */ /* 0x000fe40000703f70 */
[----:B------:R-:W-:-:S02]  /*1470*/  SHF.R.U32.HI R11, RZ, 0x1, R9 ;  /* 0x00000001ff0b7819 */ /* 0x000fc40000011609 */
[----:B------:R-:W-:-:S04]  /*1480*/  SEL R6, RZ, 0x1, !P0 ;  /* 0x00000001ff067807 */ /* 0x000fc80004000000 */
[----:B------:R-:W-:-:S04]  /*1490*/  LOP3.LUT R6, R6, 0x1, R11, 0xf8, !PT ;  /* 0x0000000106067812 */ /* 0x000fc800078ef80b */
[----:B------:R-:W-:-:S04]  /*14a0*/  LOP3.LUT R6, R6, R9, RZ, 0xc0, !PT ;  /* 0x0000000906067212 */ /* 0x000fc800078ec0ff */
[----:B------:R-:W-:-:S04]  /*14b0*/  IADD3 R6, PT, PT, R11, R6, RZ ;  /* 0x000000060b067210 */ /* 0x000fc80007ffe0ff */
[----:B------:R-:W-:Y:S01]  /*14c0*/  LOP3.LUT R5, R6, R5, RZ, 0xfc, !PT ;  /* 0x0000000506057212 */ /* 0x000fe200078efcff */
[----:B------:R-:W-:Y:S06]  /*14d0*/  BRA `(.L_x_1731) ;  /* 0x0000000000347947 */ /* 0x000fec0003800000 */
.L_x_1730:
[----:B------:R-:W-:-:S04]  /*14e0*/  LOP3.LUT R5, R5, 0x80000000, RZ, 0xc0, !PT ;  /* 0x8000000005057812 */ /* 0x000fc800078ec0ff */
[----:B------:R-:W-:Y:S01]  /*14f0*/  LOP3.LUT R5, R5, 0x7f800000, RZ, 0xfc, !PT ;  /* 0x7f80000005057812 */ /* 0x000fe200078efcff */
[----:B------:R-:W-:Y:S06]  /*1500*/  BRA `(.L_x_1731) ;  /* 0x0000000000287947 */ /* 0x000fec0003800000 */
.L_x_1729:
[----:B------:R-:W-:Y:S01]  /*1510*/  LEA R5, R10, R5, 0x17 ;  /* 0x000000050a057211 */ /* 0x000fe200078eb8ff */
[----:B------:R-:W-:Y:S06]  /*1520*/  BRA `(.L_x_1731) ;  /* 0x0000000000207947 */ /* 0x000fec0003800000 */
.L_x_1728:
[----:B------:R-:W-:-:S04]  /*1530*/  LOP3.LUT R5, R11, 0x80000000, R6, 0x48, !PT ;  /* 0x800000000b057812 */ /* 0x000fc800078e4806 */
[----:B------:R-:W-:Y:S01]  /*1540*/  LOP3.LUT R5, R5, 0x7f800000, RZ, 0xfc, !PT ;  /* 0x7f80000005057812 */ /* 0x000fe200078efcff */
[----:B------:R-:W-:Y:S06]  /*1550*/  BRA `(.L_x_1731) ;  /* 0x0000000000147947 */ /* 0x000fec0003800000 */
.L_x_1727:
[----:B------:R-:W-:Y:S01]  /*1560*/  LOP3.LUT R5, R11, 0x80000000, R6, 0x48, !PT ;  /* 0x800000000b057812 */ /* 0x000fe200078e4806 */
[----:B------:R-:W-:Y:S06]  /*1570*/  BRA `(.L_x_1731) ;  /* 0x00000000000c7947 */ /* 0x000fec0003800000 */
.L_x_1726:
[----:B------:R-:W0:Y:S01]  /*1580*/  MUFU.RSQ R5, -QNAN ;  /* 0xffc0000000057908 */ /* 0x000e220000001400 */
[----:B------:R-:W-:Y:S05]  /*1590*/  BRA `(.L_x_1731) ;  /* 0x0000000000047947 */ /* 0x000fea0003800000 */
.L_x_1725:
[----:B------:R-:W-:-:S07]  /*15a0*/  FADD.FTZ R5, R6, R5 ;  /* 0x0000000506057221 */ /* 0x000fce0000010000 */
.L_x_1731:
[----:B------:R-:W-:-:S04]  /*15b0*/  HFMA2 R9, -RZ, RZ, 0, 0 ;  /* 0x00000000ff097431 */ /* 0x000fc800000001ff */
[----:B0-----:R-:W-:Y:S05]  /*15c0*/  RET.REL.NODEC R8 `(backward_sub_f32) ;  /* 0xffffffe8088c7950 */ /* 0x001fea0003c3ffff */
.L_x_1732:
        /* <DEDUP_REMOVED lines=11> */
.L_x_1821:


//--------------------- .text.forward_sub_f64     --------------------------
	.section	.text.forward_sub_f64,"ax",@progbits
	.align	128
        .global         forward_sub_f64
        .type           forward_sub_f64,@function
        .size           forward_sub_f64,(.L_x_1822 - forward_sub_f64)
        .other          forward_sub_f64,@"STO_CUDA_ENTRY STV_DEFAULT"
forward_sub_f64:
.text.forward_sub_f64:
[----:B------:R-:W-:Y:S01]  /*0000*/  LDC R1, c[0x0][0x37c] ;  /* 0x0000df00ff017b82 */ /* 0x000fe20000000800 */
[----:B------:R-:W0:Y:S07]  /*0010*/  S2R R0, SR_TID.X ;  /* 0x0000000000007919 */ /* 0x000e2e0000002100 */
[----:B------:R-:W0:Y:S01]  /*0020*/  S2UR UR4, SR_CTAID.X ;  /* 0x00000000000479c3 */ /* 0x000e220000002500 */
[----:B------:R-:W1:Y:S01]  /*0030*/  LDCU UR5, c[0x0][0x398] ;  /* 0x00007300ff0577ac */ /* 0x000e620008000800 */
[----:B0-----:R-:W-:-:S04]  /*0040*/  LOP3.LUT P0, RZ, R0, UR4, RZ, 0xfc, !PT ;  /* 0x0000000400ff7c12 */ /* 0x001fc8000f80fcff */
[----:B-1----:R-:W-:-:S13]  /*0050*/  ISETP.EQ.OR P0, PT, RZ, UR5, P0 ;  /* 0x00000005ff007c0c */ /* 0x002fda0008702670 */
[----:B------:R-:W-:Y:S05]  /*0060*/  @P0 EXIT ;  /* 0x000000000000094d */ /* 0x000fea0003800000 */
[----:B------:R-:W0:Y:S01]  /*0070*/  LDCU UR6, c[0x0][0x39c] ;  /* 0x00007380ff0677ac */ /* 0x000e220008000800 */
[----:B------:R-:W1:Y:S01]  /*0080*/  LDCU.64 UR4, c[0x0][0x358] ;  /* 0x00006b00ff0477ac */ /* 0x000e620008000a00 */
[----:B0-----:R-:W-:-:S09]  /*0090*/  UISETP.NE.AND UP0, UPT, UR6, URZ, UPT ;  /* 0x000000ff0600728c */ /* 0x001fd2000bf05270 */
[----:B-1----:R-:W-:Y:S05]  /*00a0*/  BRA.U !UP0, `(.L_x_1733) ;  /* 0x0000000d08687547 */ /* 0x002fea000b800000 */
[----:B------:R-:W-:Y:S01]  /*00b0*/  HFMA2 R0, -RZ, RZ, 0, 0 ;  /* 0x00000000ff007431 */ /* 0x000fe200000001ff */
[----:B------:R-:W-:Y:S02]  /*00c0*/  PRMT R2, RZ, 0x7610, R2 ;  /* 0x00007610ff027816 */ /* 0x000fe40000000002 */
[----:B------:R-:W-:-:S07]  /*00d0*/  PRMT R3, RZ, 0x7610, R3 ;  /* 0x00007610ff037816 */ /* 0x000fce0000000003 */
.L_x_1739:
[----:B------:R-:W0:Y:S02]  /*00e0*/  LDC.64 R16, c[0x0][0x388] ;  /* 0x0000e200ff107b82 */ /* 0x000e240000000a00 */
[----:B0-----:R-:W-:-:S06]  /*00f0*/  IMAD.WIDE.U32 R16, R0, 0x8, R16 ;  /* 0x0000000800107825 */ /* 0x001fcc00078e0010 */
[----:B------:R-:W5:Y:S01]  /*0100*/  LDG.E.64.CONSTANT R16, desc[UR4][R16.64] ;  /* 0x0000000410107981 */ /* 0x000f62000c1e9b00 */
[----:B------:R-:W-:-:S13]  /*0110*/  ISETP.NE.AND P0, PT, R0, RZ, PT ;  /* 0x000000ff0000720c */ /* 0x000fda0003f05270 */
[----:B------:R-:W-:Y:S05]  /*0120*/  @!P0 BRA `(.L_x_1734) ;  /* 0x0000000c00208947 */ /* 0x000fea0003800000 */
[C---:B------:R-:W-:Y:S01]  /*0130*/  ISETP.GE.U32.AND P1, PT, R0.reuse, 0x10, PT ;  /* 0x000000100000780c */ /* 0x040fe20003f26070 */
[----:B------:R-:W-:Y:S01]  /*0140*/  IMAD.MOV.U32 R5, RZ, RZ, RZ ;  /* 0x000000ffff057224 */ /* 0x000fe200078e00ff */
[----:B------:R-:W-:-:S11]  /*0150*/  LOP3.LUT P0, RZ, R0, 0xf, RZ, 0xc0, !PT ;  /* 0x0000000f00ff7812 */ /* 0x000fd6000780c0ff */
[----:B------:R-:W-:Y:S05]  /*0160*/  @!P1 BRA `(.L_x_1735) ;  /* 0x0000000400649947 */ /* 0x000fea0003800000 */
[----:B------:R-:W-:Y:S01]  /*0170*/  LOP3.LUT R5, R0, 0xfffffff0, RZ, 0xc0, !PT ;  /* 0xfffffff000057812 */ /* 0x000fe200078ec0ff */
[----:B------:R-:W0:Y:S01]  /*0180*/  LDCU UR6, c[0x0][0x398] ;  /* 0x00007300ff0677ac */ /* 0x000e220008000800 */
[----:B------:R-:W-:-:S07]  /*0190*/  MOV R4, RZ ;  /* 0x000000ff00047202 */ /* 0x000fce0000000f00 */
.L_x_1736:
[----:B------:R-:W1:Y:S01]  /*01a0*/  LDC.64 R8, c[0x0][0x380] ;  /* 0x0000e000ff087b82 */ /* 0x000e620000000a00 */
[----:B0-----:R-:W-:-:S07]  /*01b0*/  IMAD R25, R0, UR6, R4 ;  /* 0x0000000600197c24 */ /* 0x001fce000f8e0204 */
[----:B------:R-:W0:Y:S01]  /*01c0*/  LDC.64 R6, c[0x0][0x390] ;  /* 0x0000e400ff067b82 */ /* 0x000e220000000a00 */
[C---:B------:R-:W-:Y:S02]  /*01d0*/  VIADD R13, R25.reuse, 0x1 ;  /* 0x00000001190d7836 */ /* 0x040fe40000000000 */
[----:B-1----:R-:W-:-:S06]  /*01e0*/  IMAD.WIDE.U32 R14, R25, 0x8, R8 ;  /* 0x00000008190e7825 */ /* 0x002fcc00078e0008 */
[----:B------:R-:W2:Y:S01]  /*01f0*/  LDG.E.64.CONSTANT R14, desc[UR4][R14.64] ;  /* 0x000000040e0e7981 */ /* 0x000ea2000c1e9b00 */
[----:B0-----:R-:W-:-:S05]  /*0200*/  IMAD.WIDE.U32 R6, R4, 0x8, R6 ;  /* 0x0000000804067825 */ /* 0x001fca00078e0006 */
[----:B------:R-:W2:Y:S01]  /*0210*/  LDG.E.64 R22, desc[UR4][R6.64] ;  /* 0x0000000406167981 */ /* 0x000ea2000c1e1b00 */
[--C-:B------:R-:W-:Y:S01]  /*0220*/  IMAD.WIDE.U32 R12, R13, 0x8, R8.reuse ;  /* 0x000000080d0c7825 */ /* 0x100fe200078e0008 */
[----:B------:R-:W-:Y:S02]  /*0230*/  IADD3 R11, PT, PT, R25, 0x2, RZ ;  /* 0x00000002190b7810 */ /* 0x000fe40007ffe0ff */
[----:B------:R-:W3:Y:S04]  /*0240*/  LDG.E.64 R20, desc[UR4][R6.64+0x8] ;  /* 0x0000080406147981 */ /* 0x000ee8000c1e1b00 */
[----:B------:R-:W3:Y:S01]  /*0250*/  LDG.E.64.CONSTANT R12, desc[UR4][R12.64] ;  /* 0x000000040c0c7981 */ /* 0x000ee2000c1e9b00 */
[----:B------:R-:W-:-:S03]  /*0260*/  IMAD.WIDE.U32 R10, R11, 0x8, R8 ;  /* 0x000000080b0a7825 */ /* 0x000fc600078e0008 */
[----:B------:R-:W4:Y:S04]  /*0270*/  LDG.E.64 R18, desc[UR4][R6.64+0x10] ;  /* 0x0000100406127981 */ /* 0x000f28000c1e1b00 */
[----:B------:R-:W4:Y:S01]  /*0280*/  LDG.E.64.CONSTANT R10, desc[UR4][R10.64] ;  /* 0x000000040a0a7981 */ /* 0x000f22000c1e9b00 */
[----:B------:R-:W-:Y:S01]  /*0290*/  VIADD R27, R25, 0x3 ;  /* 0x00000003191b7836 */ /* 0x000fe20000000000 */
[----:B--2--5:R-:W-:-:S03]  /*02a0*/  DFMA R22, -R14, R22, R16 ;  /* 0x000000160e16722b */ /* 0x024fc60000000110 */
[----:B------:R-:W-:Y:S01]  /*02b0*/  IMAD.WIDE.U32 R14, R27, 0x8, R8 ;  /* 0x000000081b0e7825 */ /* 0x000fe200078e0008 */
[----:B------:R-:W2:Y:S01]  /*02c0*/  LDG.E.64 R16, desc[UR4][R6.64+0x18] ;  /* 0x0000180406107981 */ /* 0x000ea2000c1e1b00 */
[----:B------:R-:W-:-:S04]  /*02d0*/  IADD3 R27, PT, PT, R25, 0x4, RZ ;  /* 0x00000004191b7810 */ /* 0x000fc80007ffe0ff */
[----:B------:R-:W2:Y:S01]  /*02e0*/  LDG.E.64.CONSTANT R14, desc[UR4][R14.64] ;  /* 0x000000040e0e7981 */ /* 0x000ea2000c1e9b00 */
[----:B---3--:R-:W-:Y:S01]  /*02f0*/  DFMA R20, -R12, R20, R22 ;  /* 0x000000140c14722b */ /* 0x008fe20000000116 */
[--C-:B------:R-:W-:Y:S02]  /*0300*/  IMAD.WIDE.U32 R12, R27, 0x8, R8.reuse ;  /* 0x000000081b0c7825 */ /* 0x100fe400078e0008 */
[----:B------:R-:W3:Y:S02]  /*0310*/  LDG.E.64 R22, desc[UR4][R6.64+0x20] ;  /* 0x0000200406167981 */ /* 0x000ee4000c1e1b00 */
[----:B------:R-:W-:Y:S02]  /*0320*/  VIADD R27, R25, 0x5 ;  /* 0x00000005191b7836 */ /* 0x000fe40000000000 */
[----:B------:R-:W3:Y:S01]  /*0330*/  LDG.E.64.CONSTANT R12, desc[UR4][R12.64] ;  /* 0x000000040c0c7981 */ /* 0x000ee2000c1e9b00 */
[----:B----4-:R-:W-:Y:S01]  /*0340*/  DFMA R18, -R10, R18, R20 ;  /* 0x000000120a12722b */ /* 0x010fe20000000114 */
[----:B------:R-:W-:-:S02]  /*0350*/  IMAD.WIDE.U32 R10, R27, 0x8, R8 ;  /* 0x000000081b0a7825 */ /* 0x000fc400078e0008 */
[----:B------:R-:W4:Y:S04]  /*0360*/  LDG.E.64 R20, desc[UR4][R6.64+0x28] ;  /* 0x0000280406147981 */ /* 0x000f28000c1e1b00 */
[----:B------:R-:W4:Y:S01]  /*0370*/  LDG.E.64.CONSTANT R10, desc[UR4][R10.64] ;  /* 0x000000040a0a7981 */ /* 0x000f22000c1e9b00 */
[----:B------:R-:W-:Y:S01]  /*0380*/  IADD3 R27, PT, PT, R25, 0x6, RZ ;  /* 0x00000006191b7810 */ /* 0x000fe20007ffe0ff */
[----:B--2---:R-:W-:-:S04]  /*0390*/  DFMA R14, -R14, R16, R18 ;  /* 0x000000100e0e722b */ /* 0x004fc80000000112 */
[--C-:B------:R-:W-:Y:S01]  /*03a0*/  IMAD.WIDE.U32 R18, R27, 0x8, R8.reuse ;  /* 0x000000081b127825 */ /* 0x100fe200078e0008 */
[----:B------:R-:W2:Y:S03]  /*03b0*/  LDG.E.64 R16, desc[UR4][R6.64+0x30] ;  /* 0x0000300406107981 */ /* 0x000ea6000c1e1b00 */
[----:B------:R-:W-:Y:S02]  /*03c0*/  VIADD R27, R25, 0x7 ;  /* 0x00000007191b7836 */ /* 0x000fe40000000000 */
[----:B------:R-:W2:Y:S01]  /*03d0*/  LDG.E.64.CONSTANT R18, desc[UR4][R18.64] ;  /* 0x0000000412127981 */ /* 0x000ea2000c1e9b00 */
[----:B---3--:R-:W-:Y:S01]  /*03e0*/  DFMA R22, -R12, R22, R14 ;  /* 0x000000160c16722b */ /* 0x008fe2000000010e */
[--C-:B------:R-:W-:Y:S01]  /*03f0*/  IMAD.WIDE.U32 R14, R27, 0x8, R8.reuse ;  /* 0x000000081b0e7825 */ /* 0x100fe200078e0008 */
[----:B------:R-:W-:Y:S01]  /*0400*/  IADD3 R27, PT, PT, R25, 0x8, RZ ;  /* 0x00000008191b7810 */ /* 0x000fe20007ffe0ff */
[----:B------:R-:W3:Y:S04]  /*0410*/  LDG.E.64 R12, desc[UR4][R6.64+0x38] ;  /* 0x00003804060c7981 */ /* 0x000ee8000c1e1b00 */
[----:B------:R-:W3:Y:S01]  /*0420*/  LDG.E.64.CONSTANT R14, desc[UR4][R14.64] ;  /* 0x000000040e0e7981 */ /* 0x000ee2000c1e9b00 */
[----:B----4-:R-:W-:Y:S01]  /*0430*/  DFMA R20, -R10, R20, R22 ;  /* 0x000000140a14722b */ /* 0x010fe20000000116 */
[----:B------:R-:W-:-:S02]  /*0440*/  IMAD.WIDE.U32 R22, R27, 0x8, R8 ;  /* 0x000000081b167825 */ /* 0x000fc400078e0008 */
[----:B------:R-:W4:Y:S04]  /*0450*/  LDG.E.64 R10, desc[UR4][R6.64+0x40] ;  /* 0x00004004060a7981 */ /* 0x000f28000c1e1b00 */
[----:B------:R-:W4:Y:S01]  /*0460*/  LDG.E.64.CONSTANT R22, desc[UR4][R22.64] ;  /* 0x0000000416167981 */ /* 0x000f22000c1e9b00 */
[----:B------:R-:W-:Y:S01]  /*0470*/  VIADD R27, R25, 0x9 ;  /* 0x00000009191b7836 */ /* 0x000fe20000000000 */
[----:B--2---:R-:W-:-:S03]  /*0480*/  DFMA R16, -R18, R16, R20 ;  /* 0x000000101210722b */ /* 0x004fc60000000114 */
[--C-:B------:R-:W-:Y:S01]  /*0490*/  IMAD.WIDE.U32 R20, R27, 0x8, R8.reuse ;  /* 0x000000081b147825 */ /* 0x100fe200078e0008 */
[----:B------:R-:W-:Y:S01]  /*04a0*/  IADD3 R27, PT, PT, R25, 0xa, RZ ;  /* 0x0000000a191b7810 */ /* 0x000fe20007ffe0ff */
[----:B------:R-:W2:Y:S04]  /*04b0*/  LDG.E.64 R18, desc[UR4][R6.64+0x48] ;  /* 0x0000480406127981 */ /* 0x000ea8000c1e1b00 */
[----:B------:R-:W2:Y:S01]  /*04c0*/  LDG.E.64.CONSTANT R20, desc[UR4][R20.64] ;  /* 0x0000000414147981 */ /* 0x000ea2000c1e9b00 */
[----:B---3--:R-:W-:Y:S01]  /*04d0*/  DFMA R12, -R14, R12, R16 ;  /* 0x0000000c0e0c722b */ /* 0x008fe20000000110 */
[----:B------:R-:W-:Y:S02]  /*04e0*/  IMAD.WIDE.U32 R16, R27, 0x8, R8 ;  /* 0x000000081b107825 */ /* 0x000fe400078e0008 */
[----:B------:R-:W3:Y:S02]  /*04f0*/  LDG.E.64 R14, desc[UR4][R6.64+0x50] ;  /* 0x00005004060e7981 */ /* 0x000ee4000c1e1b00 */
[----:B------:R-:W-:-:S02]  /*0500*/  VIADD R27, R25, 0xb ;  /* 0x0000000b191b7836 */ /* 0x000fc40000000000 */
[----:B------:R-:W3:Y:S01]  /*0510*/  LDG.E.64.CONSTANT R16, desc[UR4][R16.64] ;  /* 0x0000000410107981 */ /* 0x000ee2000c1e9b00 */
[----:B----4-:R-:W-:Y:S01]  /*0520*/  DFMA R22, -R22, R10, R12 ;  /* 0x0000000a1616722b */ /* 0x010fe2000000010c */
[----:B------:R-:W-:Y:S02]  /*0530*/  IMAD.WIDE.U32 R12, R27, 0x8, R8 ;  /* 0x000000081b0c7825 */ /* 0x000fe400078e0008 */
[----:B------:R-:W4:Y:S04]  /*0540*/  LDG.E.64 R10, desc[UR4][R6.64+0x58] ;  /* 0x00005804060a7981 */ /* 0x000f28000c1e1b00 */
[----:B------:R-:W4:Y:S01]  /*0550*/  LDG.E.64.CONSTANT R12, desc[UR4][R12.64] ;  /* 0x000000040c0c7981 */ /* 0x000f22000c1e9b00 */
[C---:B------:R-:W-:Y:S01]  /*0560*/  IADD3 R27, PT, PT, R25.reuse, 0xe, RZ ;  /* 0x0000000e191b7810 */ /* 0x040fe20007ffe0ff */
[----:B--2---:R-:W-:Y:S01]  /*0570*/  DFMA R20, -R20, R18, R22 ;  /* 0x000000121414722b */ /* 0x004fe20000000116 */
[C---:B------:R-:W-:Y:S01]  /*0580*/  IADD3 R19, PT, PT, R25.reuse, 0xc, RZ ;  /* 0x0000000c19137810 */ /* 0x040fe20007ffe0ff */
[----:B------:R-:W-:-:S04]  /*0590*/  VIADD R23, R25, 0xd ;  /* 0x0000000d19177836 */ /* 0x000fc80000000000 */
[--C-:B------:R-:W-:Y:S02]  /*05a0*/  IMAD.WIDE.U32 R18, R19, 0x8, R8.reuse ;  /* 0x0000000813127825 */ /* 0x100fe400078e0008 */
[----:B---3--:R-:W-:Y:S01]  /*05b0*/  DFMA R14, -R16, R14, R20 ;  /* 0x0000000e100e722b */ /* 0x008fe20000000114 */
[----:B------:R-:W2:Y:S01]  /*05c0*/  LDG.E.64 R16, desc[UR4][R6.64+0x60] ;  /* 0x0000600406107981 */ /* 0x000ea2000c1e1b00 */
[----:B------:R-:W-:-:S03]  /*05d0*/  IMAD.WIDE.U32 R20, R23, 0x8, R8 ;  /* 0x0000000817147825 */ /* 0x000fc600078e0008 */
[----:B------:R-:W2:Y:S03]  /*05e0*/  LDG.E.64.CONSTANT R18, desc[UR4][R18.64] ;  /* 0x0000000412127981 */ /* 0x000ea6000c1e9b00 */
[----:B----4-:R-:W-:Y:S01]  /*05f0*/  DFMA R10, -R12, R10, R14 ;  /* 0x0000000a0c0a722b */ /* 0x010fe2000000010e */
[----:B------:R-:W3:Y:S01]  /*0600*/  LDG.E.64.CONSTANT R20, desc[UR4][R20.64] ;  /* 0x0000000414147981 */ /* 0x000ee2000c1e9b00 */
[----:B------:R-:W-:-:S03]  /*0610*/  IMAD.WIDE.U32 R12, R27, 0x8, R8 ;  /* 0x000000081b0c7825 */ /* 0x000fc600078e0008 */
[----:B------:R-:W3:Y:S01]  /*0620*/  LDG.E.64 R22, desc[UR4][R6.64+0x68] ;  /* 0x0000680406167981 */ /* 0x000ee2000c1e1b00 */
[----:B------:R-:W-:-:S03]  /*0630*/  VIADD R25, R25, 0xf ;  /* 0x0000000f19197836 */ /* 0x000fc60000000000 */
[----:B------:R-:W4:Y:S01]  /*0640*/  LDG.E.64 R14, desc[UR4][R6.64+0x70] ;  /* 0x00007004060e7981 */ /* 0x000f22000c1e1b00 */
[----:B------:R-:W-:-:S03]  /*0650*/  IMAD.WIDE.U32 R8, R25, 0x8, R8 ;  /* 0x0000000819087825 */ /* 0x000fc600078e0008 */
[----:B------:R-:W4:Y:S04]  /*0660*/  LDG.E.64.CONSTANT R12, desc[UR4][R12.64] ;  /* 0x000000040c0c7981 */ /* 0x000f28000c1e9b00 */
[----:B------:R-:W4:Y:S04]  /*0670*/  LDG.E.64 R24, desc[UR4][R6.64+0x78] ;  /* 0x0000780406187981 */ /* 0x000f28000c1e1b00 */
[----:B------:R-:W4:Y:S01]  /*0680*/  LDG.E.64.CONSTANT R8, desc[UR4][R8.64] ;  /* 0x0000000408087981 */ /* 0x000f22000c1e9b00 */
[----:B------:R-:W-:-:S04]  /*0690*/  IADD3 R4, PT, PT, R4, 0x10, RZ ;  /* 0x0000001004047810 */ /* 0x000fc80007ffe0ff */
[----:B------:R-:W-:Y:S01]  /*06a0*/  ISETP.NE.AND P1, PT, R4, R5, PT ;  /* 0x000000050400720c */ /* 0x000fe20003f25270 */
[----:B--2---:R-:W-:-:S08]  /*06b0*/  DFMA R10, -R18, R16, R10 ;  /* 0x00000010120a722b */ /* 0x004fd0000000010a */
[----:B---3--:R-:W-:-:S08]  /*06c0*/  DFMA R10, -R20, R22, R10 ;  /* 0x00000016140a722b */ /* 0x008fd0000000010a */
[----:B----4-:R-:W-:-:S08]  /*06d0*/  DFMA R10, -R12, R14, R10 ;  /* 0x0000000e0c0a722b */ /* 0x010fd0000000010a */
[----:B------:R-:W-:Y:S01]  /*06e0*/  DFMA R16, -R8, R24, R10 ;  /* 0x000000180810722b */ /* 0x000fe2000000010a */
[----:B------:R-:W-:Y:S10]  /*06f0*/  @P1 BRA `(.L_x_1736) ;  /* 0xfffffff800a81947 */ /* 0x000ff4000383ffff */
.L_x_1735:
[----:B------:R-:W-:Y:S05]  /*0700*/  @!P0 BRA `(.L_x_1734) ;  /* 0x0000000400a88947 */ /* 0x000fea0003800000 */
[----:B------:R-:W-:-:S04]  /*0710*/  LOP3.LUT R6, R3, 0xf, RZ, 0xc0, !PT ;  /* 0x0000000f03067812 */ /* 0x000fc800078ec0ff */
[C---:B------:R-:W-:Y:S01]  /*0720*/  LOP3.LUT P1, RZ, R6.reuse, 0x7, RZ, 0xc0, !PT ;  /* 0x0000000706ff7812 */ /* 0x040fe2000782c0ff */
[----:B------:R-:W-:-:S05]  /*0730*/  VIADD R4, R6, 0xffffffff ;  /* 0xffffffff06047836 */ /* 0x000fca0000000000 */
[----:B------:R-:W-:-:S13]  /*0740*/  ISETP.GE.U32.AND P0, PT, R4, 0x7, PT ;  /* 0x000000070400780c */ /* 0x000fda0003f06070 */
[----:B------:R-:W-:Y:S05]  /*0750*/  @!P0 BRA `(.L_x_1737) ;  /* 0x0000000000b48947 */ /* 0x000fea0003800000 */
[----:B------:R-:W0:Y:S01]  /*0760*/  LDC.64 R6, c[0x0][0x380] ;  /* 0x0000e000ff067b82 */ /* 0x000e220000000a00 */
[----:B------:R-:W1:Y:S07]  /*0770*/  LDCU UR6, c[0x0][0x398] ;  /* 0x00007300ff0677ac */ /* 0x000e6e0008000800 */
[----:B------:R-:W2:Y:S01]  /*0780*/  LDC.64 R8, c[0x0][0x390] ;  /* 0x0000e400ff087b82 */ /* 0x000ea20000000a00 */
[----:B-1----:R-:W-:-:S04]  /*0790*/  IMAD R27, R0, UR6, R5 ;  /* 0x00000006001b7c24 */ /* 0x002fc8000f8e0205 */
[----:B0-----:R-:W-:-:S06]  /*07a0*/  IMAD.WIDE.U32 R10, R27, 0x8, R6 ;  /* 0x000000081b0a7825 */ /* 0x001fcc00078e0006 */
[----:B------:R-:W3:Y:S01]  /*07b0*/  LDG.E.64.CONSTANT R10, desc[UR4][R10.64] ;  /* 0x000000040a0a7981 */ /* 0x000ee2000c1e9b00 */
[----:B--2---:R-:W-:-:S05]  /*07c0*/  IMAD.WIDE.U32 R8, R5, 0x8, R8 ;  /* 0x0000000805087825 */ /* 0x004fca00078e0008 */
[----:B------:R-:W3:Y:S01]  /*07d0*/  LDG.E.64 R22, desc[UR4][R8.64] ;  /* 0x0000000408167981 */ /* 0x000ee2000c1e1b00 */
[C---:B------:R-:W-:Y:S01]  /*07e0*/  IADD3 R15, PT, PT, R27.reuse, 0x1, RZ ;  /* 0x000000011b0f7810 */ /* 0x040fe20007ffe0ff */
[----:B------:R-:W-:Y:S02]  /*07f0*/  VIADD R21, R27, 0x2 ;  /* 0x000000021b157836 */ /* 0x000fe40000000000 */
[----:B------:R-:W2:Y:S02]  /*0800*/  LDG.E.64 R24, desc[UR4][R8.64+0x8] ;  /* 0x0000080408187981 */ /* 0x000ea4000c1e1b00 */
[--C-:B------:R-:W-:Y:S01]  /*0810*/  IMAD.WIDE.U32 R14, R15, 0x8, R6.reuse ;  /* 0x000000080f0e7825 */ /* 0x100fe200078e0006 */
[----:B------:R-:W-:Y:S01]  /*0820*/  IADD3 R13, PT, PT, R27, 0x3, RZ ;  /* 0x000000031b0d7810 */ /* 0x000fe20007ffe0ff */
[----:B------:R-:W4:Y:S04]  /*0830*/  LDG.E.64 R18, desc[UR4][R8.64+0x10] ;  /* 0x0000100408127981 */ /* 0x000f28000c1e1b00 */
[----:B------:R-:W2:Y:S01]  /*0840*/  LDG.E.64.CONSTANT R14, desc[UR4][R14.64] ;  /* 0x000000040e0e7981 */ /* 0x000ea2000c1e9b00 */
[----:B------:R-:W-:-:S06]  /*0850*/  IMAD.WIDE.U32 R20, R21, 0x8, R6 ;  /* 0x0000000815147825 */ /* 0x000fcc00078e0006 */
[----:B------:R-:W4:Y:S01]  /*0860*/  LDG.E.64.CONSTANT R20, desc[UR4][R20.64] ;  /* 0x0000000414147981 */ /* 0x000f22000c1e9b00 */
[----:B------:R-:W-:-:S06]  /*0870*/  IMAD.WIDE.U32 R12, R13, 0x8, R6 ;  /* 0x000000080d0c7825 */ /* 0x000fcc00078e0006 */
[----:B------:R-:W4:Y:S01]  /*0880*/  LDG.E.64.CONSTANT R12, desc[UR4][R12.64] ;  /* 0x000000040c0c7981 */ /* 0x000f22000c1e9b00 */
[----:B---3-5:R-:W-:-:S03]  /*0890*/  DFMA R22, -R10, R22, R16 ;  /* 0x000000160a16722b */ /* 0x028fc60000000110 */
[----:B------:R-:W3:Y:S01]  /*08a0*/  LDG.E.64 R10, desc[UR4][R8.64+0x18] ;  /* 0x00001804080a7981 */ /* 0x000ee2000c1e1b00 */
[----:B------:R-:W-:-:S04]  /*08b0*/  VIADD R17, R27, 0x4 ;  /* 0x000000041b117836 */ /* 0x000fc80000000000 */
[----:B------:R-:W-:Y:S01]  /*08c0*/  IMAD.WIDE.U32 R16, R17, 0x8, R6 ;  /* 0x0000000811107825 */ /* 0x000fe200078e0006 */
[----:B--2---:R-:W-:-:S05]  /*08d0*/  DFMA R24, -R14, R24, R22 ;  /* 0x000000180e18722b */ /* 0x004fca0000000116 */
[----:B------:R-:W2:Y:S01]  /*08e0*/  LDG.E.64.CONSTANT R16, desc[UR4][R16.64] ;  /* 0x0000000410107981 */ /* 0x000ea2000c1e9b00 */
[----:B------:R-:W-:-:S03]  /*08f0*/  IADD3 R23, PT, PT, R27, 0x5, RZ ;  /* 0x000000051b177810 */ /* 0x000fc60007ffe0ff */
[----:B------:R-:W2:Y:S02]  /*0900*/  LDG.E.64 R14, desc[UR4][R8.64+0x20] ;  /* 0x00002004080e7981 */ /* 0x000ea4000c1e1b00 */
[--C-:B------:R-:W-:Y:S01]  /*0910*/  IMAD.WIDE.U32 R22, R23, 0x8, R6.reuse ;  /* 0x0000000817167825 */ /* 0x100fe200078e0006 */
[----:B----4-:R-:W-:Y:S01]  /*0920*/  DFMA R18, -R20, R18, R24 ;  /* 0x000000121412722b */ /* 0x010fe20000000118 */
[----:B------:R-:W4:Y:S02]  /*0930*/  LDG.E.64 R20, desc[UR4][R8.64+0x28] ;  /* 0x0000280408147981 */ /* 0x000f24000c1e1b00 */
[----:B------:R-:W-:Y:S02]  /*0940*/  VIADD R25, R27, 0x6 ;  /* 0x000000061b197836 */ /* 0x000fe40000000000 */
[----:B------:R-:W4:Y:S02]  /*0950*/  LDG.E.64.CONSTANT R22, desc[UR4][R22.64] ;  /* 0x0000000416167981 */ /* 0x000f24000c1e9b00 */
[----:B------:R-:W-:Y:S01]  /*0960*/  IMAD.WIDE.U32 R24, R25, 0x8, R6 ;  /* 0x0000000819187825 */ /* 0x000fe200078e0006 */
[----:B------:R-:W-:-:S05]  /*0970*/  IADD3 R27, PT, PT, R27, 0x7, RZ ;  /* 0x000000071b1b7810 */ /* 0x000fca0007ffe0ff */
[----:B------:R-:W4:Y:S01]  /*0980*/  LDG.E.64.CONSTANT R24, desc[UR4][R24.64] ;  /* 0x0000000418187981 */ /* 0x000f22000c1e9b00 */
[----:B------:R-:W-:-:S06]  /*0990*/  IMAD.WIDE.U32 R6, R27, 0x8, R6 ;  /* 0x000000081b067825 */ /* 0x000fcc00078e0006 */
[----:B------:R-:W4:Y:S01]  /*09a0*/  LDG.E.64.CONSTANT R6, desc[UR4][R6.64] ;  /* 0x0000000406067981 */ /* 0x000f22000c1e9b00 */
[----:B---3--:R-:W-:-:S03]  /*09b0*/  DFMA R10, -R12, R10, R18 ;  /* 0x0000000a0c0a722b */ /* 0x008fc60000000112 */
[----:B------:R-:W3:Y:S04]  /*09c0*/  LDG.E.64 R12, desc[UR4][R8.64+0x30] ;  /* 0x00003004080c7981 */ /* 0x000ee8000c1e1b00 */
[----:B------:R-:W3:Y:S01]  /*09d0*/  LDG.E.64 R18, desc[UR4][R8.64+0x38] ;  /* 0x0000380408127981 */ /* 0x000ee2000c1e1b00 */
[----:B--2---:R-:W-:-:S08]  /*09e0*/  DFMA R10, -R16, R14, R10 ;  /* 0x0000000e100a722b */ /* 0x004fd0000000010a */
[----:B----4-:R-:W-:Y:S01]  /*09f0*/  DFMA R10, -R22, R20, R10 ;  /* 0x00000014160a722b */ /* 0x010fe2000000010a */
[----:B------:R-:W-:-:S07]  /*0a00*/  VIADD R5, R5, 0x8 ;  /* 0x0000000805057836 */ /* 0x000fce0000000000 */
[----:B---3--:R-:W-:-:S08]  /*0a10*/  DFMA R10, -R24, R12, R10 ;  /* 0x0000000c180a722b */ /* 0x008fd0000000010a */
[----:B------:R-:W-:-:S11]  /*0a20*/  DFMA R16, -R6, R18, R10 ;  /* 0x000000120610722b */ /* 0x000fd6000000010a */
.L_x_1737:
        /* <DEDUP_REMOVED lines=9> */
[----:B------:R-:W1:Y:S07]  /*0ac0*/  LDCU UR6, c[0x0][0x398] ;  /* 0x00007300ff0677ac */ /* 0x000e6e0008000800 */
[----:B------:R-:W2:Y:S01]  /*0ad0*/  LDC.64 R6, c[0x0][0x390] ;  /* 0x0000e400ff067b82 */ /* 0x000ea20000000a00 */
[----:B-1----:R-:W-:-:S04]  /*0ae0*/  IMAD R19, R0, UR6, R5 ;  /* 0x0000000600137c24 */ /* 0x002fc8000f8e0205 */
[C---:B------:R-:W-:Y:S02]  /*0af0*/  VIADD R15, R19.reuse, 0x1 ;  /* 0x00000001130f7836 */ /* 0x040fe40000000000 */
[----:B0-----:R-:W-:-:S04]  /*0b00*/  IMAD.WIDE.U32 R10, R19, 0x8, R22 ;  /* 0x00000008130a7825 */ /* 0x001fc800078e0016 */
[----:B--2---:R-:W-:Y:S02]  /*0b10*/  IMAD.WIDE.U32 R6, R5, 0x8, R6 ;  /* 0x0000000805067825 */ /* 0x004fe400078e0006 */
[----:B------:R-:W2:Y:S04]  /*0b20*/  LDG.E.64.CONSTANT R10, desc[UR4][R10.64] ;  /* 0x000000040a0a7981 */ /* 0x000ea8000c1e9b00 */
[----:B------:R-:W2:Y:S01]  /*0b30*/  LDG.E.64 R8, desc[UR4][R6.64] ;  /* 0x0000000406087981 */ /* 0x000ea2000c1e1b00 */
[--C-:B------:R-:W-:Y:S01]  /*0b40*/  IMAD.WIDE.U32 R14, R15, 0x8, R22.reuse ;  /* 0x000000080f0e7825 */ /* 0x100fe200078e0016 */
[----:B------:R-:W-:Y:S02]  /*0b50*/  IADD3 R21, PT, PT, R19, 0x2, RZ ;  /* 0x0000000213157810 */ /* 0x000fe40007ffe0ff */
[----:B------:R-:W3:Y:S04]  /*0b60*/  LDG.E.64 R12, desc[UR4][R6.64+0x8] ;  /* 0x00000804060c7981 */ /* 0x000ee8000c1e1b00 */
[----:B------:R-:W3:Y:S01]  /*0b70*/  LDG.E.64.CONSTANT R14, desc[UR4][R14.64] ;  /* 0x000000040e0e7981 */ /* 0x000ee2000c1e9b00 */
[----:B------:R-:W-:-:S04]  /*0b80*/  IMAD.WIDE.U32 R20, R21, 0x8, R22 ;  /* 0x0000000815147825 */ /* 0x000fc800078e0016 */
[----:B------:R-:W-:Y:S02]  /*0b90*/  VIADD R25, R19, 0x3 ;  /* 0x0000000313197836 */ /* 0x000fe40000000000 */
[----:B------:R-:W4:Y:S02]  /*0ba0*/  LDG.E.64 R18, desc[UR4][R6.64+0x10] ;  /* 0x0000100406127981 */ /* 0x000f24000c1e1b00 */
[----:B------:R-:W-:Y:S02]  /*0bb0*/  IMAD.WIDE.U32 R22, R25, 0x8, R22 ;  /* 0x0000000819167825 */ /* 0x000fe400078e0016 */
[----:B------:R-:W4:Y:S04]  /*0bc0*/  LDG.E.64.CONSTANT R20, desc[UR4][R20.64] ;  /* 0x0000000414147981 */ /* 0x000f28000c1e9b00 */
[----:B------:R-:W4:Y:S04]  /*0bd0*/  LDG.E.64 R24, desc[UR4][R6.64+0x18] ;  /* 0x0000180406187981 */ /* 0x000f28000c1e1b00 */
[----:B------:R-:W4:Y:S01]  /*0be0*/  LDG.E.64.CONSTANT R22, desc[UR4][R22.64] ;  /* 0x0000000416167981 */ /* 0x000f22000c1e9b00 */
[----:B------:R-:W-:Y:S01]  /*0bf0*/  IADD3 R5, PT, PT, R5, 0x4, RZ ;  /* 0x0000000405057810 */ /* 0x000fe20007ffe0ff */
[----:B--2--5:R-:W-:-:S08]  /*0c00*/  DFMA R8, -R10, R8, R16 ;  /* 0x000000080a08722b */ /* 0x024fd00000000110 */
[----:B---3--:R-:W-:-:S08]  /*0c10*/  DFMA R8, -R14, R12, R8 ;  /* 0x0000000c0e08722b */ /* 0x008fd00000000108 */
[----:B----4-:R-:W-:-:S08]  /*0c20*/  DFMA R8, -R20, R18, R8 ;  /* 0x000000121408722b */ /* 0x010fd00000000108 */
[----:B------:R-:W-:-:S11]  /*0c30*/  DFMA R16, -R22, R24, R8 ;  /* 0x000000181610722b */ /* 0x000fd60000000108 */
.L_x_1738:
[----:B------:R-:W-:Y:S05]  /*0c40*/  @!P1 BRA `(.L_x_1734) ;  /* 0x0000000000589947 */ /* 0x000fea0003800000 */
[----:B------:R-:W0:Y:S08]  /*0c50*/  LDC R15, c[0x0][0x398] ;  /* 0x0000e600ff0f7b82 */ /* 0x000e300000000800 */
[----:B------:R-:W1:Y:S08]  /*0c60*/  LDC.64 R6, c[0x0][0x380] ;  /* 0x0000e000ff067b82 */ /* 0x000e700000000a00 */
[----:B------:R-:W2:Y:S01]  /*0c70*/  LDC.64 R8, c[0x0][0x390] ;  /* 0x0000e400ff087b82 */ /* 0x000ea20000000a00 */
[----:B0-----:R-:W-:-:S04]  /*0c80*/  IMAD R15, R0, R15, R5 ;  /* 0x0000000f000f7224 */ /* 0x001fc800078e0205 */
[----:B-1----:R-:W-:-:S06]  /*0c90*/  IMAD.WIDE.U32 R10, R15, 0x8, R6 ;  /* 0x000000080f0a7825 */ /* 0x002fcc00078e0006 */
[----:B------:R-:W3:Y:S01]  /*0ca0*/  LDG.E.64.CONSTANT R10, desc[UR4][R10.64] ;  /* 0x000000040a0a7981 */ /* 0x000ee2000c1e9b00 */
[----:B--2---:R-:W-:-:S05]  /*0cb0*/  IMAD.WIDE.U32 R8, R5, 0x8, R8 ;  /* 0x0000000805087825 */ /* 0x004fca00078e0008 */
[----:B------:R-:W3:Y:S01]  /*0cc0*/  LDG.E.64 R12, desc[UR4][R8.64] ;  /* 0x00000004080c7981 */ /* 0x000ee2000c1e1b00 */
[----:B------:R-:W-:Y:S01]  /*0cd0*/  ISETP.NE.AND P0, PT, R4, 0x1, PT ;  /* 0x000000010400780c */ /* 0x000fe20003f05270 */
[----:B---3-5:R-:W-:-:S12]  /*0ce0*/  DFMA R16, -R10, R12, R16 ;  /* 0x0000000c0a10722b */ /* 0x028fd80000000110 */
[----:B------:R-:W-:Y:S05]  /*0cf0*/  @!P0 BRA `(.L_x_1734) ;  /* 0x00000000002c8947 */ /* 0x000fea0003800000 */
[----:B------:R-:W-:Y:S01]  /*0d00*/  ISETP.NE.AND P0, PT, R4, 0x2, PT ;  /* 0x000000020400780c */ /* 0x000fe20003f05270 */
[----:B------:R-:W-:Y:S01]  /*0d10*/  VIADD R5, R15, 0x1 ;  /* 0x000000010f057836 */ /* 0x000fe20000000000 */
[----:B------:R-:W2:Y:S03]  /*0d20*/  LDG.E.64 R10, desc[UR4][R8.64+0x8] ;  /* 0x00000804080a7981 */ /* 0x000ea6000c1e1b00 */
[----:B------:R-:W-:-:S06]  /*0d30*/  IMAD.WIDE.U32 R4, R5, 0x8, R6 ;  /* 0x0000000805047825 */ /* 0x000fcc00078e0006 */
[----:B------:R-:W2:Y:S02]  /*0d40*/  LDG.E.64.CONSTANT R4, desc[UR4][R4.64] ;  /* 0x0000000404047981 */ /* 0x000ea4000c1e9b00 */
[----:B------:R-:W-:-:S05]  /*0d50*/  @P0 IADD3 R13, PT, PT, R15, 0x2, RZ ;  /* 0x000000020f0d0810 */ /* 0x000fca0007ffe0ff */
[----:B------:R-:W-:Y:S02]  /*0d60*/  @P0 IMAD.WIDE.U32 R6, R13, 0x8, R6 ;  /* 0x000000080d060825 */ /* 0x000fe400078e0006 */
[----:B------:R-:W3:Y:S04]  /*0d70*/  @P0 LDG.E.64 R12, desc[UR4][R8.64+0x10] ;  /* 0x00001004080c0981 */ /* 0x000ee8000c1e1b00 */
[----:B------:R-:W3:Y:S01]  /*0d80*/  @P0 LDG.E.64.CONSTANT R6, desc[UR4][R6.64] ;  /* 0x0000000406060981 */ /* 0x000ee2000c1e9b00 */
[----:B--2---:R-:W-:-:S08]  /*0d90*/  DFMA R16, -R4, R10, R16 ;  /* 0x0000000a0410722b */ /* 0x004fd00000000110 */
[----:B---3--:R-:W-:-:S11]  /*0da0*/  @P0 DFMA R16, -R6, R12, R16 ;  /* 0x0000000c0610022b */ /* 0x008fd60000000110 */
.L_x_1734:
[----:B------:R-:W0:Y:S01]  /*0db0*/  LDC.64 R4, c[0x0][0x390] ;  /* 0x0000e400ff047b82 */ /* 0x000e220000000a00 */
[----:B------:R-:W1:Y:S01]  /*0dc0*/  LDCU UR6, c[0x0][0x398] ;  /* 0x00007300ff0677ac */ /* 0x000e620008000800 */
[----:B------:R-:W-:Y:S01]  /*0dd0*/  IADD3 R3, PT, PT, R3, 0x1, RZ ;  /* 0x0000000103037810 */ /* 0x000fe20007ffe0ff */
[----:B------:R-:W-:Y:S02]  /*0de0*/  VIADD R2, R2, 0x1 ;  /* 0x0000000102027836 */ /* 0x000fe40000000000 */
[----:B0-----:R-:W-:-:S04]  /*0df0*/  IMAD.WIDE.U32 R4, R0, 0x8, R4 ;  /* 0x0000000800047825 */ /* 0x001fc800078e0004 */
[----:B------:R-:W-:Y:S01]  /*0e00*/  VIADD R0, R0, 0x1 ;  /* 0x0000000100007836 */ /* 0x000fe20000000000 */
[----:B-----5:R0:W-:Y:S04]  /*0e10*/  STG.E.64 desc[UR4][R4.64], R16 ;  /* 0x0000001004007986 */ /* 0x0201e8000c101b04 */
[----:B-1----:R-:W-:-:S13]  /*0e20*/  ISETP.NE.AND P0, PT, R0, UR6, PT ;  /* 0x0000000600007c0c */ /* 0x002fda000bf05270 */
[----:B0-----:R-:W-:Y:S05]  /*0e30*/  @P0 BRA `(.L_x_1739) ;  /* 0xfffffff000a80947 */ /* 0x001fea000383ffff */
[----:B------:R-:W-:Y:S05]  /*0e40*/  EXIT ;  /* 0x000000000000794d */ /* 0x000fea0003800000 */
.L_x_1733:
[----:B------:R-:W-:Y:S02]  /*0e50*/  MOV R0, RZ ;  /* 0x000000ff00007202 */ /* 0x000fe40000000f00 */
[----:B------:R-:W-:Y:S02]  /*0e60*/  PRMT R2, RZ, 0x7610, R2 ;  /* 0x00007610ff027816 */ /* 0x000fe40000000002 */
[----:B------:R-:W-:-:S07]  /*0e70*/  PRMT R3, RZ, 0x7610, R3 ;  /* 0x00007610ff037816 */ /* 0x000fce0000000003 */
.L_x_1746:
        /* <DEDUP_REMOVED lines=9> */
[----:B------:R-:W-:Y:S01]  /*0f10*/  HFMA2 R4, -RZ, RZ, 0, 0 ;  /* 0x00000000ff047431 */ /* 0x000fe200000001ff */
[----:B------:R-:W-:Y:S01]  /*0f20*/  LOP3.LUT R5, R0, 0xfffffff0, RZ, 0xc0, !PT ;  /* 0xfffffff000057812 */ /* 0x000fe200078ec0ff */
[----:B------:R-:W0:Y:S06]  /*0f30*/  LDCU UR6, c[0x0][0x398] ;  /* 0x00007300ff0677ac */ /* 0x000e2c0008000800 */
.L_x_1742:
        /* <DEDUP_REMOVED lines=86> */
.L_x_1741:
        /* <DEDUP_REMOVED lines=51> */
.L_x_1743:
        /* <DEDUP_REMOVED lines=33> */
.L_x_1744:
        /* <DEDUP_REMOVED lines=23> */
.L_x_1740:
[----:B------:R-:W0:Y:S08]  /*1b50*/  LDC R5, c[0x0][0x398] ;  /* 0x0000e600ff057b82 */ /* 0x000e300000000800 */
[----:B------:R-:W1:Y:S01]  /*1b60*/  LDC.64 R6, c[0x0][0x380] ;  /* 0x0000e000ff067b82 */ /* 0x000e620000000a00 */
[----:B0-----:R-:W-:-:S04]  /*1b70*/  IMAD R5, R0, R5, R0 ;  /* 0x0000000500057224 */ /* 0x001fc800078e0200 */
[----:B-1----:R-:W-:-:S06]  /*1b80*/  IMAD.WIDE.U32 R6, R5, 0x8, R6 ;  /* 0x0000000805067825 */ /* 0x002fcc00078e0006 */
[----:B------:R-:W2:Y:S01]  /*1b90*/  LDG.E.64.CONSTANT R6, desc[UR4][R6.64] ;  /* 0x0000000406067981 */ /* 0x000ea2000c1e9b00 */
[----:B------:R-:W-:Y:S01]  /*1ba0*/  IMAD.MOV.U32 R4, RZ, RZ, 0x1 ;  /* 0x00000001ff047424 */ /* 0x000fe200078e00ff */
[----:B-----5:R-:W-:Y:S01]  /*1bb0*/  FSETP.GEU.AND P1, PT, |R17|, 6.5827683646048100446e-37, PT ;  /* 0x036000001100780b */ /* 0x020fe20003f2e200 */
[----:B--2---:R-:W0:Y:S04]  /*1bc0*/  MUFU.RCP64H R5, R7 ;  /* 0x0000000700057308 */ /* 0x004e280000001800 */
        /* <DEDUP_REMOVED lines=11> */
[----:B------:R-:W-:Y:S02]  /*1c80*/  MOV R13, R17 ;  /* 0x00000011000d7202 */ /* 0x000fe40000000f00 */
[----:B------:R-:W-:-:S07]  /*1c90*/  MOV R12, 0x1cb0 ;  /* 0x00001cb0000c7802 */ /* 0x000fce0000000f00 */
[----:B------:R-:W-:Y:S05]  /*1ca0*/  CALL.REL.NOINC `($__internal_32_$__cuda_sm20_div_rn_f64_full) ;  /* 0x0000000000287944 */ /* 0x000fea0003c00000 */
.L_x_1745:
[----:B------:R-:W0:Y:S01]  /*1cb0*/  LDC.64 R6, c[0x0][0x390] ;  /* 0x0000e400ff067b82 */ /* 0x000e220000000a00 */
[----:B------:R-:W1:Y:S01]  /*1cc0*/  LDCU UR6, c[0x0][0x398] ;  /* 0x00007300ff0677ac */ /* 0x000e620008000800 */
[----:B0-----:R-:W-:-:S04]  /*1cd0*/  IMAD.WIDE.U32 R6, R0, 0x8, R6 ;  /* 0x0000000800067825 */ /* 0x001fc800078e0006 */
[----:B------:R-:W-:Y:S01]  /*1ce0*/  VIADD R0, R0, 0x1 ;  /* 0x0000000100007836 */ /* 0x000fe20000000000 */
[----:B------:R0:W-:Y:S04]  /*1cf0*/  STG.E.64 desc[UR4][R6.64], R4 ;  /* 0x0000000406007986 */ /* 0x0001e8000c101b04 */
[----:B-1----:R-:W-:-:S13]  /*1d00*/  ISETP.NE.AND P0, PT, R0, UR6, PT ;  /* 0x0000000600007c0c */ /* 0x002fda000bf05270 */
[----:B0-----:R-:W-:Y:S05]  /*1d10*/  @!P0 EXIT ;  /* 0x000000000000894d */ /* 0x001fea0003800000 */
[----:B------:R-:W-:Y:S01]  /*1d20*/  IADD3 R3, PT, PT, R3, 0x1, RZ ;  /* 0x0000000103037810 */ /* 0x000fe20007ffe0ff */
[----:B------:R-:W-:Y:S01]  /*1d30*/  VIADD R2, R2, 0x1 ;  /* 0x0000000102027836 */ /* 0x000fe20000000000 */
[----:B------:R-:W-:Y:S06]  /*1d40*/  BRA `(.L_x_1746) ;  /* 0xfffffff0004c7947 */ /* 0x000fec000383ffff */
        .weak           $__internal_32_$__cuda_sm20_div_rn_f64_full
        .type           $__internal_32_$__cuda_sm20_div_rn_f64_full,@function
        .size           $__internal_32_$__cuda_sm20_div_rn_f64_full,(.L_x_1822 - $__internal_32_$__cuda_sm20_div_rn_f64_full)
$__internal_32_$__cuda_sm20_div_rn_f64_full:
[C---:B------:R-:W-:Y:S01]  /*1d50*/  FSETP.GEU.AND P0, PT, |R7|.reuse, 1.469367938527859385e-39, PT ;  /* 0x001000000700780b */ /* 0x040fe20003f0e200 */
[----:B------:R-:W-:Y:S01]  /*1d60*/  IMAD.MOV.U32 R11, RZ, RZ, R7 ;  /* 0x000000ffff0b7224 */ /* 0x000fe200078e0007 */
[C---:B------:R-:W-:Y:S01]  /*1d70*/  LOP3.LUT R4, R7.reuse, 0x800fffff, RZ, 0xc0, !PT ;  /* 0x800fffff07047812 */ /* 0x040fe200078ec0ff */
[----:B------:R-:W-:Y:S01]  /*1d80*/  IMAD.MOV.U32 R14, RZ, RZ, 0x1 ;  /* 0x00000001ff0e7424 */ /* 0x000fe200078e00ff */
[-C--:B------:R-:W-:Y:S02]  /*1d90*/  MOV R10, R6.reuse ;  /* 0x00000006000a7202 */ /* 0x080fe40000000f00 */
[----:B------:R-:W-:Y:S02]  /*1da0*/  LOP3.LUT R5, R4, 0x3ff00000, RZ, 0xfc, !PT ;  /* 0x3ff0000004057812 */ /* 0x000fe400078efcff */
[----:B------:R-:W-:Y:S02]  /*1db0*/  MOV R4, R6 ;  /* 0x0000000600047202 */ /* 0x000fe40000000f00 */
[----:B------:R-:W-:-:S03]  /*1dc0*/  LOP3.LUT R17, R7, 0x7ff00000, RZ, 0xc0, !PT ;  /* 0x7ff0000007117812 */ /* 0x000fc600078ec0ff */
[----:B------:R-:W-:-:S06]  /*1dd0*/  @!P0 DMUL R4, R10, 8.98846567431157953865e+307 ;  /* 0x7fe000000a048828 */ /* 0x000fcc0000000000 */
[----:B------:R-:W0:Y:S02]  /*1de0*/  MUFU.RCP64H R15, R5 ;  /* 0x00000005000f7308 */ /* 0x000e240000001800 */
[----:B0-----:R-:W-:-:S08]  /*1df0*/  DFMA R8, R14, -R4, 1 ;  /* 0x3ff000000e08742b */ /* 0x001fd00000000804 */
[----:B------:R-:W-:-:S08]  /*1e00*/  DFMA R8, R8, R8, R8 ;  /* 0x000000080808722b */ /* 0x000fd00000000008 */
[----:B------:R-:W-:Y:S01]  /*1e10*/  DFMA R14, R14, R8, R14 ;  /* 0x000000080e0e722b */ /* 0x000fe2000000000e */
[----:B------:R-:W-:Y:S02]  /*1e20*/  IMAD.MOV.U32 R9, RZ, RZ, R13 ;  /* 0x000000ffff097224 */ /* 0x000fe400078e000d */
[----:B------:R-:W-:Y:S01]  /*1e30*/  HFMA2 R13, -RZ, RZ, 0.0045166015625, 0 ;  /* 0x1ca00000ff0d7431 */ /* 0x000fe200000001ff */
[----:B------:R-:W-:Y:S02]  /*1e40*/  MOV R8, R16 ;  /* 0x0000001000087202 */ /* 0x000fe40000000f00 */
        /* <DEDUP_REMOVED lines=18> */
.L_x_1747:
[----:B------:R-:W-:Y:S01]  /*1f70*/  MOV R22, R17 ;  /* 0x0000001100167202 */ /* 0x000fe20000000f00 */
[----:B------:R-:W-:Y:S01]  /*1f80*/  VIADD R17, R23, 0xffffffff ;  /* 0xffffffff17117836 */ /* 0x000fe20000000000 */
[----:B------:R-:W-:Y:S01]  /*1f90*/  @!P0 LOP3.LUT R22, R5, 0x7ff00000, RZ, 0xc0, !PT ;  /* 0x7ff0000005168812 */ /* 0x000fe200078ec0ff */
[----:B------:R-:W-:-:S03]  /*1fa0*/  DMUL R18, R14, R6 ;  /* 0x000000060e127228 */ /* 0x000fc60000000000 */
[----:B------:R-:W-:Y:S02]  /*1fb0*/  IADD3 R24, PT, PT, R22, -0x1, RZ ;  /* 0xffffffff16187810 */ /* 0x000fe40007ffe0ff */
[----:B------:R-:W-:-:S03]  /*1fc0*/  ISETP.GT.U32.AND P0, PT, R17, 0x7feffffe, PT ;  /* 0x7feffffe1100780c */ /* 0x000fc60003f04070 */
        /* <DEDUP_REMOVED lines=23> */
[----:B------:R-:W-:-:S05]  /*2140*/  DMUL.RP R8, R14, R8 ;  /* 0x000000080e087228 */ /* 0x000fca0000008000 */
[----:B------:R-:W-:-:S05]  /*2150*/  DFMA R4, R16, -R4, R14 ;  /* 0x800000041004722b */ /* 0x000fca000000000e */
[----:B------:R-:W-:Y:S02]  /*2160*/  LOP3.LUT R11, R9, R11, RZ, 0x3c, !PT ;  /* 0x0000000b090b7212 */ /* 0x000fe400078e3cff */
[----:B------:R-:W-:-:S04]  /*2170*/  IADD3 R4, PT, PT, -R13, -0x43300000, RZ ;  /* 0xbcd000000d047810 */ /* 0x000fc80007ffe1ff */
[----:B------:R-:W-:-:S04]  /*2180*/  FSETP.NEU.AND P0, PT, |R5|, R4, PT ;  /* 0x000000040500720b */ /* 0x000fc80003f0d200 */
[----:B------:R-:W-:Y:S02]  /*2190*/  FSEL R16, R8, R16, !P0 ;  /* 0x0000001008107208 */ /* 0x000fe40004000000 */
[----:B------:R-:W-:Y:S01]  /*21a0*/  FSEL R17, R11, R17, !P0 ;  /* 0x000000110b117208 */ /* 0x000fe20004000000 */
[----:B------:R-:W-:Y:S06]  /*21b0*/  BRA `(.L_x_1749) ;  /* 0x0000000000547947 */ /* 0x000fec0003800000 */
.L_x_1748:
        /* <DEDUP_REMOVED lines=16> */
.L_x_1751:
[----:B------:R-:W-:Y:S02]  /*22c0*/  LOP3.LUT R17, R11, 0x80000, RZ, 0xfc, !PT ;  /* 0x000800000b117812 */ /* 0x000fe400078efcff */
[----:B------:R-:W-:Y:S01]  /*22d0*/  MOV R16, R10 ;  /* 0x0000000a00107202 */ /* 0x000fe20000000f00 */
[----:B------:R-:W-:Y:S06]  /*22e0*/  BRA `(.L_x_1749) ;  /* 0x0000000000087947 */ /* 0x000fec0003800000 */
.L_x_1750:
[----:B------:R-:W-:Y:S02]  /*22f0*/  LOP3.LUT R17, R9, 0x80000, RZ, 0xfc, !PT ;  /* 0x0008000009117812 */ /* 0x000fe400078efcff */
[----:B------:R-:W-:-:S07]  /*2300*/  MOV R16, R8 ;  /* 0x0000000800107202 */ /* 0x000fce0000000f00 */
.L_x_1749:
[----:B------:R-:W-:Y:S01]  /*2310*/  MOV R13, 0x0 ;  /* 0x00000000000d7802 */ /* 0x000fe20000000f00 */
[----:B------:R-:W-:Y:S01]  /*2320*/  IMAD.MOV.U32 R4, RZ, RZ, R16 ;  /* 0x000000ffff047224 */ /* 0x000fe200078e0010 */
[----:B------:R-:W-:Y:S02]  /*2330*/  MOV R5, R17 ;  /* 0x0000001100057202 */ /* 0x000fe40000000f00 */
[----:B------:R-:W-:Y:S05]  /*2340*/  RET.REL.NODEC R12 `(forward_sub_f64) ;  /* 0xffffffdc0c2c7950 */ /* 0x000fea0003c3ffff */
.L_x_1752:
        /* <DEDUP_REMOVED lines=11> */
.L_x_1822:


//--------------------- .text.forward_sub_f32     --------------------------
	.section	.text.forward_sub_f32,"ax",@progbits
	.align	128
        .global         forward_sub_f32
        .type           forward_sub_f32,@function
        .size           forward_sub_f32,(.L_x_1823 - forward_sub_f32)
        .other          forward_sub_f32,@"STO_CUDA_ENTRY STV_DEFAULT"
forward_sub_f32:
.text.forward_sub_f32:
        /* <DEDUP_REMOVED lines=14> */
.L_x_1759:
[----:B------:R-:W0:Y:S02]  /*00e0*/  LDC.64 R26, c[0x0][0x388] ;  /* 0x0000e200ff1a7b82 */ /* 0x000e240000000a00 */
[----:B0-----:R-:W-:-:S06]  /*00f0*/  IMAD.WIDE.U32 R26, R0, 0x4, R26 ;  /* 0x00000004001a7825 */ /* 0x001fcc00078e001a */
[----:B------:R0:W5:Y:S01]  /*0100*/  LDG.E.CONSTANT R26, desc[UR4][R26.64] ;  /* 0x000000041a1a7981 */ /* 0x000162000c1e9900 */
[----:B------:R-:W-:-:S13]  /*0110*/  ISETP.NE.AND P0, PT, R0, RZ, PT ;  /* 0x000000ff0000720c */ /* 0x000fda0003f05270 */
[----:B0-----:R-:W-:Y:S05]  /*0120*/  @!P0 BRA `(.L_x_1754) ;  /* 0x0000000c00208947 */ /* 0x001fea0003800000 */
[C---:B------:R-:W-:Y:S02]  /*0130*/  ISETP.GE.U32.AND P0, PT, R0.reuse, 0x10, PT ;  /* 0x000000100000780c */ /* 0x040fe40003f06070 */
[----:B------:R-:W-:Y:S02]  /*0140*/  LOP3.LUT P1, RZ, R0, 0xf, RZ, 0xc0, !PT ;  /* 0x0000000f00ff7812 */ /* 0x000fe4000782c0ff */
[----:B------:R-:W-:-:S09]  /*0150*/  MOV R7, RZ ;  /* 0x000000ff00077202 */ /* 0x000fd20000000f00 */
[----:B------:R-:W-:Y:S05]  /*0160*/  @!P0 BRA `(.L_x_1755) ;  /* 0x0000000400648947 */ /* 0x000fea0003800000 */
[----:B------:R-:W-:Y:S01]  /*0170*/  HFMA2 R5, -RZ, RZ, 0, 0 ;  /* 0x00000000ff057431 */ /* 0x000fe200000001ff */
[----:B------:R-:W-:Y:S01]  /*0180*/  LOP3.LUT R7, R0, 0xfffffff0, RZ, 0xc0, !PT ;  /* 0xfffffff000077812 */ /* 0x000fe200078ec0ff */
[----:B------:R-:W0:Y:S06]  /*0190*/  LDCU UR6, c[0x0][0x398] ;  /* 0x00007300ff0677ac */ /* 0x000e2c0008000800 */
.L_x_1756:
[----:B------:R-:W1:Y:S01]  /*01a0*/  LDC.64 R14, c[0x0][0x380] ;  /* 0x0000e000ff0e7b82 */ /* 0x000e620000000a00 */
[----:B0-----:R-:W-:-:S07]  /*01b0*/  IMAD R6, R0, UR6, R5 ;  /* 0x0000000600067c24 */ /* 0x001fce000f8e0205 */
[----:B------:R-:W0:Y:S01]  /*01c0*/  LDC.64 R12, c[0x0][0x390] ;  /* 0x0000e400ff0c7b82 */ /* 0x000e220000000a00 */
[----:B-1----:R-:W-:-:S05]  /*01d0*/  IMAD.WIDE.U32 R10, R6, 0x4, R14 ;  /* 0x00000004060a7825 */ /* 0x002fca00078e000e */
[----:B------:R1:W2:Y:S01]  /*01e0*/  LDG.E.CONSTANT R23, desc[UR4][R10.64] ;  /* 0x000000040a177981 */ /* 0x0002a2000c1e9900 */
[----:B0-----:R-:W-:-:S05]  /*01f0*/  IMAD.WIDE.U32 R12, R5, 0x4, R12 ;  /* 0x00000004050c7825 */ /* 0x001fca00078e000c */
[----:B------:R-:W2:Y:S01]  /*0200*/  LDG.E R9, desc[UR4][R12.64] ;  /* 0x000000040c097981 */ /* 0x000ea2000c1e1900 */
[C---:B------:R-:W-:Y:S02]  /*0210*/  IADD3 R21, PT, PT, R6.reuse, 0x1, RZ ;  /* 0x0000000106157810 */ /* 0x040fe40007ffe0ff */
[C---:B------:R-:W-:Y:S01]  /*0220*/  IADD3 R25, PT, PT, R6.reuse, 0x2, RZ ;  /* 0x0000000206197810 */ /* 0x040fe20007ffe0ff */
[----:B------:R-:W3:Y:S02]  /*0230*/  LDG.E R28, desc[UR4][R12.64+0x4] ;  /* 0x000004040c1c7981 */ /* 0x000ee4000c1e1900 */
[--C-:B------:R-:W-:Y:S01]  /*0240*/  IMAD.WIDE.U32 R20, R21, 0x4, R14.reuse ;  /* 0x0000000415147825 */ /* 0x100fe200078e000e */
[C---:B------:R-:W-:Y:S01]  /*0250*/  IADD3 R19, PT, PT, R6.reuse, 0x3, RZ ;  /* 0x0000000306137810 */ /* 0x040fe20007ffe0ff */
[----:B------:R-:W4:Y:S01]  /*0260*/  LDG.E R22, desc[UR4][R12.64+0x8] ;  /* 0x000008040c167981 */ /* 0x000f22000c1e1900 */
[----:B------:R-:W-:Y:S01]  /*0270*/  IADD3 R17, PT, PT, R6, 0x4, RZ ;  /* 0x0000000406117810 */ /* 0x000fe20007ffe0ff */
[----:B------:R-:W-:-:S02]  /*0280*/  IMAD.WIDE.U32 R24, R25, 0x4, R14 ;  /* 0x0000000419187825 */ /* 0x000fc400078e000e */
[----:B------:R0:W3:Y:S02]  /*0290*/  LDG.E.CONSTANT R29, desc[UR4][R20.64] ;  /* 0x00000004141d7981 */ /* 0x0000e4000c1e9900 */
[--C-:B------:R-:W-:Y:S02]  /*02a0*/  IMAD.WIDE.U32 R18, R19, 0x4, R14.reuse ;  /* 0x0000000413127825 */ /* 0x100fe400078e000e */
[----:B------:R0:W4:Y:S02]  /*02b0*/  LDG.E.CONSTANT R27, desc[UR4][R24.64] ;  /* 0x00000004181b7981 */ /* 0x000124000c1e9900 */
[--C-:B------:R-:W-:Y:S01]  /*02c0*/  IMAD.WIDE.U32 R16, R17, 0x4, R14.reuse ;  /* 0x0000000411107825 */ /* 0x100fe200078e000e */
[----:B-1----:R-:W-:Y:S01]  /*02d0*/  IADD3 R10, PT, PT, R6, 0x5, RZ ;  /* 0x00000005060a7810 */ /* 0x002fe20007ffe0ff */
[----:B------:R-:W4:Y:S04]  /*02e0*/  LDG.E.CONSTANT R8, desc[UR4][R18.64] ;  /* 0x0000000412087981 */ /* 0x000f28000c1e9900 */
[----:B------:R-:W4:Y:S01]  /*02f0*/  LDG.E R11, desc[UR4][R12.64+0xc] ;  /* 0x00000c040c0b7981 */ /* 0x000f22000c1e1900 */
[----:B0-----:R-:W-:-:S03]  /*0300*/  IMAD.WIDE.U32 R20, R10, 0x4, R14 ;  /* 0x000000040a147825 */ /* 0x001fc600078e000e */
[----:B------:R0:W4:Y:S01]  /*0310*/  LDG.E.CONSTANT R4, desc[UR4][R16.64] ;  /* 0x0000000410047981 */ /* 0x000122000c1e9900 */
[----:B------:R-:W-:-:S03]  /*0320*/  IADD3 R25, PT, PT, R6, 0x7, RZ ;  /* 0x0000000706197810 */ /* 0x000fc60007ffe0ff */
[----:B------:R1:W4:Y:S01]  /*0330*/  LDG.E.CONSTANT R10, desc[UR4][R20.64] ;  /* 0x00000004140a7981 */ /* 0x000322000c1e9900 */
[----:B0-----:R-:W-:Y:S01]  /*0340*/  IADD3 R17, PT, PT, R6, 0x6, RZ ;  /* 0x0000000606117810 */ /* 0x001fe20007ffe0ff */
[--C-:B------:R-:W-:Y:S02]  /*0350*/  IMAD.WIDE.U32 R18, R25, 0x4, R14.reuse ;  /* 0x0000000419127825 */ /* 0x100fe400078e000e */
[----:B------:R-:W4:Y:S02]  /*0360*/  LDG.E R25, desc[UR4][R12.64+0x18] ;  /* 0x000018040c197981 */ /* 0x000f24000c1e1900 */
[----:B------:R-:W-:Y:S02]  /*0370*/  IMAD.WIDE.U32 R16, R17, 0x4, R14 ;  /* 0x0000000411107825 */ /* 0x000fe400078e000e */
[----:B------:R-:W4:Y:S04]  /*0380*/  LDG.E.CONSTANT R18, desc[UR4][R18.64] ;  /* 0x0000000412127981 */ /* 0x000f28000c1e9900 */
[----:B------:R0:W4:Y:S04]  /*0390*/  LDG.E.CONSTANT R24, desc[UR4][R16.64] ;  /* 0x0000000410187981 */ /* 0x000128000c1e9900 */
[----:B------:R-:W4:Y:S01]  /*03a0*/  LDG.E R19, desc[UR4][R12.64+0x1c] ;  /* 0x00001c040c137981 */ /* 0x000f22000c1e1900 */
[----:B--2--5:R-:W-:-:S03]  /*03b0*/  FFMA R26, -R23, R9, R26 ;  /* 0x00000009171a7223 */ /* 0x024fc6000000011a */
[----:B------:R-:W2:Y:S04]  /*03c0*/  LDG.E R9, desc[UR4][R12.64+0x10] ;  /* 0x000010040c097981 */ /* 0x000ea8000c1e1900 */
[----:B------:R-:W2:Y:S01]  /*03d0*/  LDG.E R23, desc[UR4][R12.64+0x14] ;  /* 0x000014040c177981 */ /* 0x000ea2000c1e1900 */
[----:B---3--:R-:W-:Y:S01]  /*03e0*/  FFMA R26, -R29, R28, R26 ;  /* 0x0000001c1d1a7223 */ /* 0x008fe2000000011a */
[----:B------:R-:W-:-:S03]  /*03f0*/  IADD3 R29, PT, PT, R6, 0x8, RZ ;  /* 0x00000008061d7810 */ /* 0x000fc60007ffe0ff */
[----:B----4-:R-:W-:Y:S01]  /*0400*/  FFMA R27, -R27, R22, R26 ;  /* 0x000000161b1b7223 */ /* 0x010fe2000000011a */
[----:B------:R-:W-:Y:S02]  /*0410*/  VIADD R22, R6, 0x9 ;  /* 0x0000000906167836 */ /* 0x000fe40000000000 */
[----:B-1----:R-:W-:Y:S02]  /*0420*/  IMAD.WIDE.U32 R20, R29, 0x4, R14 ;  /* 0x000000041d147825 */ /* 0x002fe400078e000e */
[----:B------:R-:W3:Y:S02]  /*0430*/  LDG.E R29, desc[UR4][R12.64+0x20] ;  /* 0x000020040c1d7981 */ /* 0x000ee4000c1e1900 */
[----:B------:R-:W-:Y:S01]  /*0440*/  FFMA R11, -R8, R11, R27 ;  /* 0x0000000b080b7223 */ /* 0x000fe2000000011b */
[----:B------:R-:W-:Y:S01]  /*0450*/  IADD3 R27, PT, PT, R6, 0xa, RZ ;  /* 0x0000000a061b7810 */ /* 0x000fe20007ffe0ff */
[----:B0-----:R-:W-:Y:S01]  /*0460*/  IMAD.WIDE.U32 R16, R22, 0x4, R14 ;  /* 0x0000000416107825 */ /* 0x001fe200078e000e */
[----:B------:R-:W3:Y:S01]  /*0470*/  LDG.E.CONSTANT R20, desc[UR4][R20.64] ;  /* 0x0000000414147981 */ /* 0x000ee2000c1e9900 */
[----:B------:R-:W-:-:S02]  /*0480*/  IADD3 R8, PT, PT, R6, 0xb, RZ ;  /* 0x0000000b06087810 */ /* 0x000fc40007ffe0ff */
[----:B------:R-:W-:Y:S02]  /*0490*/  IMAD.WIDE.U32 R26, R27, 0x4, R14 ;  /* 0x000000041b1a7825 */ /* 0x000fe400078e000e */
[----:B------:R0:W4:Y:S01]  /*04a0*/  LDG.E.CONSTANT R16, desc[UR4][R16.64] ;  /* 0x0000000410107981 */ /* 0x000122000c1e9900 */
[----:B------:R-:W-:-:S03]  /*04b0*/  IADD3 R22, PT, PT, R6, 0xd, RZ ;  /* 0x0000000d06167810 */ /* 0x000fc60007ffe0ff */
[----:B------:R-:W4:Y:S04]  /*04c0*/  LDG.E.CONSTANT R26, desc[UR4][R26.64] ;  /* 0x000000041a1a7981 */ /* 0x000f28000c1e9900 */
[----:B------:R-:W4:Y:S04]  /*04d0*/  LDG.E R21, desc[UR4][R12.64+0x28] ;  /* 0x000028040c157981 */ /* 0x000f28000c1e1900 */
[----:B------:R-:W4:Y:S01]  /*04e0*/  LDG.E R27, desc[UR4][R12.64+0x30] ;  /* 0x000030040c1b7981 */ /* 0x000f22000c1e1900 */
[----:B--2---:R-:W-:-:S04]  /*04f0*/  FFMA R11, -R4, R9, R11 ;  /* 0x00000009040b7223 */ /* 0x004fc8000000010b */
[----:B------:R-:W-:Y:S01]  /*0500*/  FFMA R11, -R10, R23, R11 ;  /* 0x000000170a0b7223 */ /* 0x000fe2000000010b */
[----:B------:R-:W-:Y:S01]  /*0510*/  IADD3 R10, PT, PT, R6, 0xc, RZ ;  /* 0x0000000c060a7810 */ /* 0x000fe20007ffe0ff */
[----:B------:R-:W4:Y:S01]  /*0520*/  LDG.E R23, desc[UR4][R12.64+0x24] ;  /* 0x000024040c177981 */ /* 0x000f22000c1e1900 */
[----:B------:R-:W-:-:S04]  /*0530*/  IMAD.WIDE.U32 R8, R8, 0x4, R14 ;  /* 0x0000000408087825 */ /* 0x000fc800078e000e */
[----:B------:R-:W-:Y:S01]  /*0540*/  FFMA R25, -R24, R25, R11 ;  /* 0x0000001918197223 */ /* 0x000fe2000000010b */
[----:B------:R-:W-:-:S04]  /*0550*/  IMAD.WIDE.U32 R10, R10, 0x4, R14 ;  /* 0x000000040a0a7825 */ /* 0x000fc800078e000e */
[----:B0-----:R-:W-:Y:S01]  /*0560*/  FFMA R17, -R18, R19, R25 ;  /* 0x0000001312117223 */ /* 0x001fe20000000119 */
[----:B------:R0:W2:Y:S01]  /*0570*/  LDG.E.CONSTANT R4, desc[UR4][R8.64] ;  /* 0x0000000408047981 */ /* 0x0000a2000c1e9900 */
[----:B------:R-:W-:Y:S01]  /*0580*/  IADD3 R24, PT, PT, R6, 0xe, RZ ;  /* 0x0000000e06187810 */ /* 0x000fe20007ffe0ff */
[----:B------:R-:W-:Y:S02]  /*0590*/  IMAD.WIDE.U32 R18, R22, 0x4, R14 ;  /* 0x0000000416127825 */ /* 0x000fe400078e000e */
[----:B------:R-:W2:Y:S01]  /*05a0*/  LDG.E R25, desc[UR4][R12.64+0x2c] ;  /* 0x00002c040c197981 */ /* 0x000ea2000c1e1900 */
[----:B------:R-:W-:-:S03]  /*05b0*/  IADD3 R22, PT, PT, R6, 0xf, RZ ;  /* 0x0000000f06167810 */ /* 0x000fc60007ffe0ff */
[----:B------:R-:W2:Y:S01]  /*05c0*/  LDG.E.CONSTANT R10, desc[UR4][R10.64] ;  /* 0x000000040a0a7981 */ /* 0x000ea2000c1e9900 */
[----:B0-----:R-:W-:-:S03]  /*05d0*/  IMAD.WIDE.U32 R8, R24, 0x4, R14 ;  /* 0x0000000418087825 */ /* 0x001fc600078e000e */
[----:B------:R-:W2:Y:S01]  /*05e0*/  LDG.E.CONSTANT R18, desc[UR4][R18.64] ;  /* 0x0000000412127981 */ /* 0x000ea2000c1e9900 */
[----:B------:R-:W-:-:S03]  /*05f0*/  IMAD.WIDE.U32 R14, R22, 0x4, R14 ;  /* 0x00000004160e7825 */ /* 0x000fc600078e000e */
[----:B------:R-:W2:Y:S04]  /*0600*/  LDG.E R6, desc[UR4][R12.64+0x34] ;  /* 0x000034040c067981 */ /* 0x000ea8000c1e1900 */
[----:B------:R-:W2:Y:S04]  /*0610*/  LDG.E.CONSTANT R8, desc[UR4][R8.64] ;  /* 0x0000000408087981 */ /* 0x000ea8000c1e9900 */
[----:B------:R-:W2:Y:S04]  /*0620*/  LDG.E R22, desc[UR4][R12.64+0x38] ;  /* 0x000038040c167981 */ /* 0x000ea8000c1e1900 */
[----:B------:R-:W2:Y:S04]  /*0630*/  LDG.E.CONSTANT R14, desc[UR4][R14.64] ;  /* 0x000000040e0e7981 */ /* 0x000ea8000c1e9900 */
[----:B------:R-:W2:Y:S01]  /*0640*/  LDG.E R24, desc[UR4][R12.64+0x3c] ;  /* 0x00003c040c187981 */ /* 0x000ea2000c1e1900 */
[----:B---3--:R-:W-:Y:S01]  /*0650*/  FFMA R17, -R20, R29, R17 ;  /* 0x0000001d14117223 */ /* 0x008fe20000000111 */
[----:B------:R-:W-:-:S04]  /*0660*/  IADD3 R5, PT, PT, R5, 0x10, RZ ;  /* 0x0000001005057810 */ /* 0x000fc80007ffe0ff */
[----:B------:R-:W-:Y:S01]  /*0670*/  ISETP.NE.AND P0, PT, R5, R7, PT ;  /* 0x000000070500720c */ /* 0x000fe20003f05270 */
[----:B----4-:R-:W-:-:S04]  /*0680*/  FFMA R17, -R16, R23, R17 ;  /* 0x0000001710117223 */ /* 0x010fc80000000111 */
[----:B------:R-:W-:-:S04]  /*0690*/  FFMA R17, -R26, R21, R17 ;  /* 0x000000151a117223 */ /* 0x000fc80000000111 */
[----:B--2---:R-:W-:-:S04]  /*06a0*/  FFMA R17, -R4, R25, R17 ;  /* 0x0000001904117223 */ /* 0x004fc80000000111 */
[----:B------:R-:W-:-:S04]  /*06b0*/  FFMA R17, -R10, R27, R17 ;  /* 0x0000001b0a117223 */ /* 0x000fc80000000111 */
[----:B------:R-:W-:-:S04]  /*06c0*/  FFMA R17, -R18, R6, R17 ;  /* 0x0000000612117223 */ /* 0x000fc80000000111 */
[----:B------:R-:W-:-:S04]  /*06d0*/  FFMA R17, -R8, R22, R17 ;  /* 0x0000001608117223 */ /* 0x000fc80000000111 */
[----:B------:R-:W-:Y:S01]  /*06e0*/  FFMA R26, -R14, R24, R17 ;  /* 0x000000180e1a7223 */ /* 0x000fe20000000111 */
[----:B------:R-:W-:Y:S06]  /*06f0*/  @P0 BRA `(.L_x_1756) ;  /* 0xfffffff800a80947 */ /* 0x000fec000383ffff */
.L_x_1755:
[----:B------:R-:W-:Y:S05]  /*0700*/  @!P1 BRA `(.L_x_1754) ;  /* 0x0000000400a89947 */ /* 0x000fea0003800000 */
[----:B------:R-:W-:-:S04]  /*0710*/  LOP3.LUT R5, R3, 0xf, RZ, 0xc0, !PT ;  /* 0x0000000f03057812 */ /* 0x000fc800078ec0ff */
[C---:B------:R-:W-:Y:S02]  /*0720*/  IADD3 R4, PT, PT, R5.reuse, -0x1, RZ ;  /* 0xffffffff05047810 */ /* 0x040fe40007ffe0ff */
[----:B------:R-:W-:Y:S02]  /*0730*/  LOP3.LUT P1, RZ, R5, 0x7, RZ, 0xc0, !PT ;  /* 0x0000000705ff7812 */ /* 0x000fe4000782c0ff */
[----:B------:R-:W-:-:S13]  /*0740*/  ISETP.GE.U32.AND P0, PT, R4, 0x7, PT ;  /* 0x000000070400780c */ /* 0x000fda0003f06070 */
[----:B------:R-:W-:Y:S05]  /*0750*/  @!P0 BRA `(.L_x_1757) ;  /* 0x0000000000b48947 */ /* 0x000fea0003800000 */
[----:B------:R-:W0:Y:S01]  /*0760*/  LDCU UR6, c[0x0][0x398] ;  /* 0x00007300ff0677ac */ /* 0x000e220008000800 */
[----:B------:R-:W1:Y:S08]  /*0770*/  LDC.64 R8, c[0x0][0x380] ;  /* 0x0000e000ff087b82 */ /* 0x000e700000000a00 */
[----:B------:R-:W2:Y:S01]  /*0780*/  LDC.64 R4, c[0x0][0x390] ;  /* 0x0000e400ff047b82 */ /* 0x000ea20000000a00 */
[----:B0-----:R-:W-:-:S04]  /*0790*/  IMAD R15, R0, UR6, R7 ;  /* 0x00000006000f7c24 */ /* 0x001fc8000f8e0207 */
[C---:B------:R-:W-:Y:S01]  /*07a0*/  VIADD R29, R15.reuse, 0x2 ;  /* 0x000000020f1d7836 */ /* 0x040fe20000000000 */
[C---:B------:R-:W-:Y:S01]  /*07b0*/  IADD3 R13, PT, PT, R15.reuse, 0x1, RZ ;  /* 0x000000010f0d7810 */ /* 0x040fe20007ffe0ff */
[C---:B-1----:R-:W-:Y:S01]  /*07c0*/  IMAD.WIDE.U32 R10, R15.reuse, 0x4, R8 ;  /* 0x000000040f0a7825 */ /* 0x042fe200078e0008 */
[----:B------:R-:W-:-:S03]  /*07d0*/  IADD3 R17, PT, PT, R15, 0x3, RZ ;  /* 0x000000030f117810 */ /* 0x000fc60007ffe0ff */
[----:B------:R-:W-:Y:S01]  /*07e0*/  IMAD.WIDE.U32 R12, R13, 0x4, R8 ;  /* 0x000000040d0c7825 */ /* 0x000fe200078e0008 */
[----:B------:R0:W3:Y:S03]  /*07f0*/  LDG.E.CONSTANT R21, desc[UR4][R10.64] ;  /* 0x000000040a157981 */ /* 0x0000e6000c1e9900 */
[----:B--2---:R-:W-:Y:S01]  /*0800*/  IMAD.WIDE.U32 R4, R7, 0x4, R4 ;  /* 0x0000000407047825 */ /* 0x004fe200078e0004 */
[----:B------:R1:W2:Y:S04]  /*0810*/  LDG.E.CONSTANT R6, desc[UR4][R12.64] ;  /* 0x000000040c067981 */ /* 0x0002a8000c1e9900 */
[----:B------:R-:W3:Y:S01]  /*0820*/  LDG.E R19, desc[UR4][R4.64] ;  /* 0x0000000404137981 */ /* 0x000ee2000c1e1900 */
[----:B------:R-:W-:Y:S01]  /*0830*/  IMAD.WIDE.U32 R28, R29, 0x4, R8 ;  /* 0x000000041d1c7825 */ /* 0x000fe200078e0008 */
[----:B------:R-:W-:-:S02]  /*0840*/  IADD3 R27, PT, PT, R15, 0x4, RZ ;  /* 0x000000040f1b7810 */ /* 0x000fc40007ffe0ff */
[----:B------:R-:W2:Y:S01]  /*0850*/  LDG.E R23, desc[UR4][R4.64+0x4] ;  /* 0x0000040404177981 */ /* 0x000ea2000c1e1900 */
[--C-:B------:R-:W-:Y:S01]  /*0860*/  IMAD.WIDE.U32 R16, R17, 0x4, R8.reuse ;  /* 0x0000000411107825 */ /* 0x100fe200078e0008 */
[----:B------:R-:W-:Y:S02]  /*0870*/  IADD3 R14, PT, PT, R15, 0x5, RZ ;  /* 0x000000050f0e7810 */ /* 0x000fe40007ffe0ff */
[----:B------:R-:W4:Y:S01]  /*0880*/  LDG.E.CONSTANT R18, desc[UR4][R28.64] ;  /* 0x000000041c127981 */ /* 0x000f22000c1e9900 */
[----:B0-----:R-:W-:-:S03]  /*0890*/  IMAD.WIDE.U32 R10, R27, 0x4, R8 ;  /* 0x000000041b0a7825 */ /* 0x001fc600078e0008 */
[----:B------:R-:W4:Y:S01]  /*08a0*/  LDG.E R25, desc[UR4][R4.64+0x8] ;  /* 0x0000080404197981 */ /* 0x000f22000c1e1900 */
[C---:B------:R-:W-:Y:S01]  /*08b0*/  IADD3 R22, PT, PT, R15.reuse, 0x6, RZ ;  /* 0x000000060f167810 */ /* 0x040fe20007ffe0ff */
[--C-:B-1----:R-:W-:Y:S02]  /*08c0*/  IMAD.WIDE.U32 R12, R14, 0x4, R8.reuse ;  /* 0x000000040e0c7825 */ /* 0x102fe400078e0008 */
[----:B------:R-:W4:Y:S04]  /*08d0*/  LDG.E.CONSTANT R16, desc[UR4][R16.64] ;  /* 0x0000000410107981 */ /* 0x000f28000c1e9900 */
[----:B------:R-:W4:Y:S01]  /*08e0*/  LDG.E R27, desc[UR4][R4.64+0xc] ;  /* 0x00000c04041b7981 */ /* 0x000f22000c1e1900 */
[----:B------:R-:W-:Y:S01]  /*08f0*/  IADD3 R24, PT, PT, R15, 0x7, RZ ;  /* 0x000000070f187810 */ /* 0x000fe20007ffe0ff */
[----:B------:R-:W-:-:S02]  /*0900*/  IMAD.WIDE.U32 R14, R22, 0x4, R8 ;  /* 0x00000004160e7825 */ /* 0x000fc400078e0008 */
[----:B------:R-:W4:Y:S04]  /*0910*/  LDG.E.CONSTANT R10, desc[UR4][R10.64] ;  /* 0x000000040a0a7981 */ /* 0x000f28000c1e9900 */
[----:B------:R-:W4:Y:S01]  /*0920*/  LDG.E R20, desc[UR4][R4.64+0x10] ;  /* 0x0000100404147981 */ /* 0x000f22000c1e1900 */
[----:B------:R-:W-:-:S03]  /*0930*/  IMAD.WIDE.U32 R8, R24, 0x4, R8 ;  /* 0x0000000418087825 */ /* 0x000fc600078e0008 */
[----:B------:R-:W4:Y:S04]  /*0940*/  LDG.E.CONSTANT R12, desc[UR4][R12.64] ;  /* 0x000000040c0c7981 */ /* 0x000f28000c1e9900 */
[----:B------:R-:W4:Y:S04]  /*0950*/  LDG.E R29, desc[UR4][R4.64+0x14] ;  /* 0x00001404041d7981 */ /* 0x000f28000c1e1900 */
[----:B------:R-:W4:Y:S04]  /*0960*/  LDG.E.CONSTANT R14, desc[UR4][R14.64] ;  /* 0x000000040e0e7981 */ /* 0x000f28000c1e9900 */
[----:B------:R-:W4:Y:S04]  /*0970*/  LDG.E R17, desc[UR4][R4.64+0x18] ;  /* 0x0000180404117981 */ /* 0x000f28000c1e1900 */
[----:B------:R-:W4:Y:S04]  /*0980*/  LDG.E.CONSTANT R8, desc[UR4][R8.64] ;  /* 0x0000000408087981 */ /* 0x000f28000c1e9900 */
[----:B------:R-:W4:Y:S01]  /*0990*/  LDG.E R22, desc[UR4][R4.64+0x1c] ;  /* 0x00001c0404167981 */ /* 0x000f22000c1e1900 */
[----:B------:R-:W-:Y:S01]  /*09a0*/  IADD3 R7, PT, PT, R7, 0x8, RZ ;  /* 0x0000000807077810 */ /* 0x000fe20007ffe0ff */
[----:B---3-5:R-:W-:-:S04]  /*09b0*/  FFMA R19, -R21, R19, R26 ;  /* 0x0000001315137223 */ /* 0x028fc8000000011a */
[----:B--2---:R-:W-:-:S04]  /*09c0*/  FFMA R19, -R6, R23, R19 ;  /* 0x0000001706137223 */ /* 0x004fc80000000113 */
[----:B----4-:R-:W-:-:S04]  /*09d0*/  FFMA R19, -R18, R25, R19 ;  /* 0x0000001912137223 */ /* 0x010fc80000000113 */
[----:B------:R-:W-:-:S04]  /*09e0*/  FFMA R19, -R16, R27, R19 ;  /* 0x0000001b10137223 */ /* 0x000fc80000000113 */
[----:B------:R-:W-:-:S04]  /*09f0*/  FFMA R19, -R10, R20, R19 ;  /* 0x000000140a137223 */ /* 0x000fc80000000113 */
[----:B------:R-:W-:-:S04]  /*0a00*/  FFMA R19, -R12, R29, R19 ;  /* 0x0000001d0c137223 */ /* 0x000fc80000000113 */
[----:B------:R-:W-:-:S04]  /*0a10*/  FFMA R17, -R14, R17, R19 ;  /* 0x000000110e117223 */ /* 0x000fc80000000113 */
[----:B------:R-:W-:-:S07]  /*0a20*/  FFMA R26, -R8, R22, R17 ;  /* 0x00000016081a7223 */ /* 0x000fce0000000111 */
.L_x_1757:
        /* <DEDUP_REMOVED lines=8> */
[----:B------:R-:W0:Y:S01]  /*0ab0*/  LDCU UR6, c[0x0][0x398] ;  /* 0x00007300ff0677ac */ /* 0x000e220008000800 */
[----:B------:R-:W1:Y:S08]  /*0ac0*/  LDC.64 R10, c[0x0][0x380] ;  /* 0x0000e000ff0a7b82 */ /* 0x000e700000000a00 */
[----:B------:R-:W2:Y:S01]  /*0ad0*/  LDC.64 R8, c[0x0][0x390] ;  /* 0x0000e400ff087b82 */ /* 0x000ea20000000a00 */
[----:B0-----:R-:W-:-:S05]  /*0ae0*/  IMAD R5, R0, UR6, R7 ;  /* 0x0000000600057c24 */ /* 0x001fca000f8e0207 */
[C---:B------:R-:W-:Y:S01]  /*0af0*/  IADD3 R15, PT, PT, R5.reuse, 0x1, RZ ;  /* 0x00000001050f7810 */ /* 0x040fe20007ffe0ff */
[C---:B-1----:R-:W-:Y:S01]  /*0b00*/  IMAD.WIDE.U32 R16, R5.reuse, 0x4, R10 ;  /* 0x0000000405107825 */ /* 0x042fe200078e000a */
[----:B------:R-:W-:-:S03]  /*0b10*/  IADD3 R13, PT, PT, R5, 0x2, RZ ;  /* 0x00000002050d7810 */ /* 0x000fc60007ffe0ff */
[----:B------:R-:W-:Y:S02]  /*0b20*/  IMAD.WIDE.U32 R14, R15, 0x4, R10 ;  /* 0x000000040f0e7825 */ /* 0x000fe400078e000a */
[----:B------:R-:W3:Y:S02]  /*0b30*/  LDG.E.CONSTANT R17, desc[UR4][R16.64] ;  /* 0x0000000410117981 */ /* 0x000ee4000c1e9900 */
[----:B--2---:R-:W-:Y:S02]  /*0b40*/  IMAD.WIDE.U32 R8, R7, 0x4, R8 ;  /* 0x0000000407087825 */ /* 0x004fe400078e0008 */
[----:B------:R-:W2:Y:S02]  /*0b50*/  LDG.E.CONSTANT R15, desc[UR4][R14.64] ;  /* 0x000000040e0f7981 */ /* 0x000ea4000c1e9900 */
[----:B------:R-:W-:Y:S02]  /*0b60*/  VIADD R19, R5, 0x3 ;  /* 0x0000000305137836 */ /* 0x000fe40000000000 */
[----:B------:R-:W3:Y:S01]  /*0b70*/  LDG.E R6, desc[UR4][R8.64] ;  /* 0x0000000408067981 */ /* 0x000ee2000c1e1900 */
[----:B------:R-:W-:-:S03]  /*0b80*/  IMAD.WIDE.U32 R12, R13, 0x4, R10 ;  /* 0x000000040d0c7825 */ /* 0x000fc600078e000a */
[----:B------:R-:W2:Y:S01]  /*0b90*/  LDG.E R5, desc[UR4][R8.64+0x4] ;  /* 0x0000040408057981 */ /* 0x000ea2000c1e1900 */
[----:B------:R-:W-:-:S03]  /*0ba0*/  IMAD.WIDE.U32 R10, R19, 0x4, R10 ;  /* 0x00000004130a7825 */ /* 0x000fc600078e000a */
        /* <DEDUP_REMOVED lines=8> */
[----:B------:R-:W-:-:S07]  /*0c30*/  FFMA R26, -R10, R19, R5 ;  /* 0x000000130a1a7223 */ /* 0x000fce0000000105 */
.L_x_1758:
[----:B------:R-:W-:Y:S05]  /*0c40*/  @!P1 BRA `(.L_x_1754) ;  /* 0x0000000000589947 */ /* 0x000fea0003800000 */
[----:B------:R-:W0:Y:S08]  /*0c50*/  LDC R13, c[0x0][0x398] ;  /* 0x0000e600ff0d7b82 */ /* 0x000e300000000800 */
[----:B------:R-:W1:Y:S08]  /*0c60*/  LDC.64 R10, c[0x0][0x390] ;  /* 0x0000e400ff0a7b82 */ /* 0x000e700000000a00 */
[----:B------:R-:W2:Y:S01]  /*0c70*/  LDC.64 R8, c[0x0][0x380] ;  /* 0x0000e000ff087b82 */ /* 0x000ea20000000a00 */
[----:B0-----:R-:W-:-:S02]  /*0c80*/  IMAD R13, R0, R13, R7 ;  /* 0x0000000d000d7224 */ /* 0x001fc400078e0207 */
[----:B-1----:R-:W-:-:S05]  /*0c90*/  IMAD.WIDE.U32 R6, R7, 0x4, R10 ;  /* 0x0000000407067825 */ /* 0x002fca00078e000a */
[----:B------:R-:W3:Y:S01]  /*0ca0*/  LDG.E R5, desc[UR4][R6.64] ;  /* 0x0000000406057981 */ /* 0x000ee2000c1e1900 */
[----:B--2---:R-:W-:-:S06]  /*0cb0*/  IMAD.WIDE.U32 R10, R13, 0x4, R8 ;  /* 0x000000040d0a7825 */ /* 0x004fcc00078e0008 */
[----:B------:R-:W3:Y:S01]  /*0cc0*/  LDG.E.CONSTANT R11, desc[UR4][R10.64] ;  /* 0x000000040a0b7981 */ /* 0x000ee2000c1e9900 */
[----:B------:R-:W-:Y:S01]  /*0cd0*/  ISETP.NE.AND P0, PT, R4, 0x1, PT ;  /* 0x000000010400780c */ /* 0x000fe20003f05270 */
[----:B---3-5:R-:W-:-:S12]  /*0ce0*/  FFMA R26, -R11, R5, R26 ;  /* 0x000000050b1a7223 */ /* 0x028fd8000000011a */
[----:B------:R-:W-:Y:S05]  /*0cf0*/  @!P0 BRA `(.L_x_1754) ;  /* 0x00000000002c8947 */ /* 0x000fea0003800000 */
[----:B------:R-:W-:Y:S01]  /*0d00*/  ISETP.NE.AND P0, PT, R4, 0x2, PT ;  /* 0x000000020400780c */ /* 0x000fe20003f05270 */
[----:B------:R-:W2:Y:S01]  /*0d10*/  LDG.E R10, desc[UR4][R6.64+0x4] ;  /* 0x00000404060a7981 */ /* 0x000ea2000c1e1900 */
[----:B------:R-:W-:-:S05]  /*0d20*/  IADD3 R5, PT, PT, R13, 0x1, RZ ;  /* 0x000000010d057810 */ /* 0x000fca0007ffe0ff */
[----:B------:R-:W-:-:S06]  /*0d30*/  IMAD.WIDE.U32 R4, R5, 0x4, R8 ;  /* 0x0000000405047825 */ /* 0x000fcc00078e0008 */
[----:B------:R-:W-:Y:S01]  /*0d40*/  @P0 IADD3 R11, PT, PT, R13, 0x2, RZ ;  /* 0x000000020d0b0810 */ /* 0x000fe20007ffe0ff */
[----:B------:R-:W2:Y:S04]  /*0d50*/  LDG.E.CONSTANT R5, desc[UR4][R4.64] ;  /* 0x0000000404057981 */ /* 0x000ea8000c1e9900 */
[----:B------:R-:W-:Y:S02]  /*0d60*/  @P0 IMAD.WIDE.U32 R8, R11, 0x4, R8 ;  /* 0x000000040b080825 */ /* 0x000fe400078e0008 */
[----:B------:R-:W3:Y:S04]  /*0d70*/  @P0 LDG.E R11, desc[UR4][R6.64+0x8] ;  /* 0x00000804060b0981 */ /* 0x000ee8000c1e1900 */
[----:B------:R-:W3:Y:S01]  /*0d80*/  @P0 LDG.E.CONSTANT R9, desc[UR4][R8.64] ;  /* 0x0000000408090981 */ /* 0x000ee2000c1e9900 */
[----:B--2---:R-:W-:-:S04]  /*0d90*/  FFMA R26, -R5, R10, R26 ;  /* 0x0000000a051a7223 */ /* 0x004fc8000000011a */
[----:B---3--:R-:W-:-:S07]  /*0da0*/  @P0 FFMA R26, -R9, R11, R26 ;  /* 0x0000000b091a0223 */ /* 0x008fce000000011a */
.L_x_1754:
[----:B------:R-:W0:Y:S01]  /*0db0*/  LDC.64 R4, c[0x0][0x390] ;  /* 0x0000e400ff047b82 */ /* 0x000e220000000a00 */
[----:B------:R-:W1:Y:S01]  /*0dc0*/  LDCU UR6, c[0x0][0x398] ;  /* 0x00007300ff0677ac */ /* 0x000e620008000800 */
[----:B------:R-:W-:Y:S02]  /*0dd0*/  IADD3 R3, PT, PT, R3, 0x1, RZ ;  /* 0x0000000103037810 */ /* 0x000fe40007ffe0ff */
[----:B------:R-:W-:Y:S01]  /*0de0*/  IADD3 R2, PT, PT, R2, 0x1, RZ ;  /* 0x0000000102027810 */ /* 0x000fe20007ffe0ff */
[C---:B0-----:R-:W-:Y:S01]  /*0df0*/  IMAD.WIDE.U32 R4, R0.reuse, 0x4, R4 ;  /* 0x0000000400047825 */ /* 0x041fe200078e0004 */
[----:B------:R-:W-:-:S04]  /*0e00*/  IADD3 R0, PT, PT, R0, 0x1, RZ ;  /* 0x0000000100007810 */ /* 0x000fc80007ffe0ff */
[----:B-----5:R0:W-:Y:S01]  /*0e10*/  STG.E desc[UR4][R4.64], R26 ;  /* 0x0000001a04007986 */ /* 0x0201e2000c101904 */
[----:B-1----:R-:W-:-:S13]  /*0e20*/  ISETP.NE.AND P0, PT, R0, UR6, PT ;  /* 0x0000000600007c0c */ /* 0x002fda000bf05270 */
[----:B0-----:R-:W-:Y:S05]  /*0e30*/  @P0 BRA `(.L_x_1759) ;  /* 0xfffffff000a80947 */ /* 0x001fea000383ffff */
[----:B------:R-:W-:Y:S05]  /*0e40*/  EXIT ;  /* 0x000000000000794d */ /* 0x000fea0003800000 */
.L_x_1753:
[----:B------:R-:W-:Y:S02]  /*0e50*/  MOV R0, RZ ;  /* 0x000000ff00007202 */ /* 0x000fe40000000f00 */
[----:B------:R-:W-:Y:S02]  /*0e60*/  PRMT R2, RZ, 0x7610, R2 ;  /* 0x00007610ff027816 */ /* 0x000fe40000000002 */
[----:B------:R-:W-:-:S07]  /*0e70*/  PRMT R3, RZ, 0x7610, R3 ;  /* 0x00007610ff037816 */ /* 0x000fce0000000003 */
.L_x_1766:
[----:B------:R-:W0:Y:S02]  /*0e80*/  LDC.64 R4, c[0x0][0x388] ;  /* 0x0000e200ff047b82 */ /* 0x000e240000000a00 */
[----:B0-----:R-:W-:-:S05]  /*0e90*/  IMAD.WIDE.U32 R4, R0, 0x4, R4 ;  /* 0x0000000400047825 */ /* 0x001fca00078e0004 */
[----:B------:R0:W5:Y:S01]  /*0ea0*/  LDG.E.CONSTANT R9, desc[UR4][R4.64] ;  /* 0x0000000404097981 */ /* 0x000162000c1e9900 */
[----:B------:R-:W-:-:S13]  /*0eb0*/  ISETP.NE.AND P0, PT, R0, RZ, PT ;  /* 0x000000ff0000720c */ /* 0x000fda0003f05270 */
[----:B0-----:R-:W-:Y:S05]  /*0ec0*/  @!P0 BRA `(.L_x_1760) ;  /* 0x0000000c00208947 */ /* 0x001fea0003800000 */
[C---:B------:R-:W-:Y:S01]  /*0ed0*/  ISETP.GE.U32.AND P0, PT, R0.reuse, 0x10, PT ;  /* 0x000000100000780c */ /* 0x040fe20003f06070 */
[----:B------:R-:W-:Y:S01]  /*0ee0*/  HFMA2 R7, -RZ, RZ, 0, 0 ;  /* 0x00000000ff077431 */ /* 0x000fe200000001ff */
[----:B------:R-:W-:-:S11]  /*0ef0*/  LOP3.LUT P1, RZ, R0, 0xf, RZ, 0xc0, !PT ;  /* 0x0000000f00ff7812 */ /* 0x000fd6000782c0ff */
[----:B------:R-:W-:Y:S05]  /*0f00*/  @!P0 BRA `(.L_x_1761) ;  /* 0x0000000400648947 */ /* 0x000fea0003800000 */
[----:B------:R-:W-:Y:S01]  /*0f10*/  LOP3.LUT R7, R0, 0xfffffff0, RZ, 0xc0, !PT ;  /* 0xfffffff000077812 */ /* 0x000fe200078ec0ff */
[----:B------:R-:W0:Y:S01]  /*0f20*/  LDCU UR6, c[0x0][0x398] ;  /* 0x00007300ff0677ac */ /* 0x000e220008000800 */
[----:B------:R-:W-:-:S07]  /*0f30*/  MOV R5, RZ ;  /* 0x000000ff00057202 */ /* 0x000fce0000000f00 */
.L_x_1762:
[----:B------:R-:W1:Y:S01]  /*0f40*/  LDC.64 R14, c[0x0][0x380] ;  /* 0x0000e000ff0e7b82 */ /* 0x000e620000000a00 */
[----:B0-----:R-:W-:-:S07]  /*0f50*/  IMAD R6, R0, UR6, R5 ;  /* 0x0000000600067c24 */ /* 0x001fce000f8e0205 */
[----:B------:R-:W0:Y:S01]  /*0f60*/  LDC.64 R12, c[0x0][0x390] ;  /* 0x0000e400ff0c7b82 */ /* 0x000e220000000a00 */
[----:B-1----:R-:W-:-:S06]  /*0f70*/  IMAD.WIDE.U32 R10, R6, 0x4, R14 ;  /* 0x00000004060a7825 */ /* 0x002fcc00078e000e */
[----:B------:R-:W2:Y:S01]  /*0f80*/  LDG.E.CONSTANT R10, desc[UR4][R10.64] ;  /* 0x000000040a0a7981 */ /* 0x000ea2000c1e9900 */
[----:B0-----:R-:W-:-:S05]  /*0f90*/  IMAD.WIDE.U32 R12, R5, 0x4, R12 ;  /* 0x00000004050c7825 */ /* 0x001fca00078e000c */
[----:B------:R-:W2:Y:S01]  /*0fa0*/  LDG.E R26, desc[UR4][R12.64] ;  /* 0x000000040c1a7981 */ /* 0x000ea2000c1e1900 */
[C---:B------:R-:W-:Y:S01]  /*0fb0*/  VIADD R21, R6.reuse, 0x1 ;  /* 0x0000000106157836 */ /* 0x040fe20000000000 */
[C---:B------:R-:W-:Y:S02]  /*0fc0*/  IADD3 R25, PT, PT, R6.reuse, 0x2, RZ ;  /* 0x0000000206197810 */ /* 0x040fe40007ffe0ff */
[C---:B------:R-:W-:Y:S01]  /*0fd0*/  IADD3 R19, PT, PT, R6.reuse, 0x3, RZ ;  /* 0x0000000306137810 */ /* 0x040fe20007ffe0ff */
[--C-:B------:R-:W-:Y:S01]  /*0fe0*/  IMAD.WIDE.U32 R20, R21, 0x4, R14.reuse ;  /* 0x0000000415147825 */ /* 0x100fe200078e000e */
[----:B------:R-:W-:Y:S01]  /*0ff0*/  IADD3 R17, PT, PT, R6, 0x4, RZ ;  /* 0x0000000406117810 */ /* 0x000fe20007ffe0ff */
[----:B------:R-:W3:Y:S02]  /*1000*/  LDG.E R28, desc[UR4][R12.64+0x4] ;  /* 0x000004040c1c7981 */ /* 0x000ee4000c1e1900 */
[--C-:B------:R-:W-:Y:S02]  /*1010*/  IMAD.WIDE.U32 R24, R25, 0x4, R14.reuse ;  /* 0x0000000419187825 */ /* 0x100fe400078e000e */
[----:B------:R0:W3:Y:S02]  /*1020*/  LDG.E.CONSTANT R29, desc[UR4][R20.64] ;  /* 0x00000004141d7981 */ /* 0x0000e4000c1e9900 */
[----:B------:R-:W-:-:S02]  /*1030*/  IMAD.WIDE.U32 R18, R19, 0x4, R14 ;  /* 0x0000000413127825 */ /* 0x000fc400078e000e */
[----:B------:R1:W4:Y:S02]  /*1040*/  LDG.E.CONSTANT R27, desc[UR4][R24.64] ;  /* 0x00000004181b7981 */ /* 0x000324000c1e9900 */
[----:B------:R-:W-:Y:S02]  /*1050*/  IMAD.WIDE.U32 R16, R17, 0x4, R14 ;  /* 0x0000000411107825 */ /* 0x000fe400078e000e */
[----:B------:R-:W4:Y:S01]  /*1060*/  LDG.E R22, desc[UR4][R12.64+0x8] ;  /* 0x000008040c167981 */ /* 0x000f22000c1e1900 */
[----:B------:R-:W-:-:S03]  /*1070*/  IADD3 R23, PT, PT, R6, 0x5, RZ ;  /* 0x0000000506177810 */ /* 0x000fc60007ffe0ff */
[----:B------:R-:W4:Y:S04]  /*1080*/  LDG.E.CONSTANT R8, desc[UR4][R18.64] ;  /* 0x0000000412087981 */ /* 0x000f28000c1e9900 */
[----:B------:R-:W4:Y:S01]  /*1090*/  LDG.E R11, desc[UR4][R12.64+0xc] ;  /* 0x00000c040c0b7981 */ /* 0x000f22000c1e1900 */
[----:B0-----:R-:W-:-:S03]  /*10a0*/  IMAD.WIDE.U32 R20, R23, 0x4, R14 ;  /* 0x0000000417147825 */ /* 0x001fc600078e000e */
[----:B------:R0:W4:Y:S01]  /*10b0*/  LDG.E.CONSTANT R4, desc[UR4][R16.64] ;  /* 0x0000000410047981 */ /* 0x000122000c1e9900 */
[----:B-1----:R-:W-:-:S03]  /*10c0*/  IADD3 R25, PT, PT, R6, 0x7, RZ ;  /* 0x0000000706197810 */ /* 0x002fc60007ffe0ff */
[----:B------:R-:W4:Y:S01]  /*10d0*/  LDG.E R23, desc[UR4][R12.64+0x14] ;  /* 0x000014040c177981 */ /* 0x000f22000c1e1900 */
[----:B0-----:R-:W-:Y:S01]  /*10e0*/  IADD3 R17, PT, PT, R6, 0x6, RZ ;  /* 0x0000000606117810 */ /* 0x001fe20007ffe0ff */
[--C-:B------:R-:W-:Y:S02]  /*10f0*/  IMAD.WIDE.U32 R18, R25, 0x4, R14.reuse ;  /* 0x0000000419127825 */ /* 0x100fe400078e000e */
[----:B------:R-:W4:Y:S02]  /*1100*/  LDG.E R25, desc[UR4][R12.64+0x18] ;  /* 0x000018040c197981 */ /* 0x000f24000c1e1900 */
[----:B------:R-:W-:Y:S02]  /*1110*/  IMAD.WIDE.U32 R16, R17, 0x4, R14 ;  /* 0x0000000411107825 */ /* 0x000fe400078e000e */
[----:B------:R-:W4:Y:S04]  /*1120*/  LDG.E.CONSTANT R18, desc[UR4][R18.64] ;  /* 0x0000000412127981 */ /* 0x000f28000c1e9900 */
[----:B------:R-:W4:Y:S04]  /*1130*/  LDG.E.CONSTANT R24, desc[UR4][R16.64] ;  /* 0x0000000410187981 */ /* 0x000f28000c1e9900 */
[----:B------:R-:W4:Y:S01]  /*1140*/  LDG.E R19, desc[UR4][R12.64+0x1c] ;  /* 0x00001c040c137981 */ /* 0x000f22000c1e1900 */
[----:B--2--5:R-:W-:-:S03]  /*1150*/  FFMA R26, -R10, R26, R9 ;  /* 0x0000001a0a1a7223 */ /* 0x024fc60000000109 */
[----:B------:R-:W2:Y:S04]  /*1160*/  LDG.E R9, desc[UR4][R12.64+0x10] ;  /* 0x000010040c097981 */ /* 0x000ea8000c1e1900 */
[----:B------:R0:W2:Y:S01]  /*1170*/  LDG.E.CONSTANT R10, desc[UR4][R20.64] ;  /* 0x00000004140a7981 */ /* 0x0000a2000c1e9900 */
[----:B---3--:R-:W-:Y:S01]  /*1180*/  FFMA R26, -R29, R28, R26 ;  /* 0x0000001c1d1a7223 */ /* 0x008fe2000000011a */
[----:B------:R-:W-:-:S03]  /*1190*/  IADD3 R29, PT, PT, R6, 0x8, RZ ;  /* 0x00000008061d7810 */ /* 0x000fc60007ffe0ff */
[----:B----4-:R-:W-:Y:S01]  /*11a0*/  FFMA R27, -R27, R22, R26 ;  /* 0x000000161b1b7223 */ /* 0x010fe2000000011a */
[----:B------:R-:W-:Y:S01]  /*11b0*/  IADD3 R22, PT, PT, R6, 0x9, RZ ;  /* 0x0000000906167810 */ /* 0x000fe20007ffe0ff */
[----:B0-----:R-:W-:Y:S02]  /*11c0*/  IMAD.WIDE.U32 R20, R29, 0x4, R14 ;  /* 0x000000041d147825 */ /* 0x001fe400078e000e */
[----:B------:R-:W3:Y:S02]  /*11d0*/  LDG.E R29, desc[UR4][R12.64+0x20] ;  /* 0x000020040c1d7981 */ /* 0x000ee4000c1e1900 */
[----:B------:R-:W-:Y:S01]  /*11e0*/  FFMA R11, -R8, R11, R27 ;  /* 0x0000000b080b7223 */ /* 0x000fe2000000011b */
[----:B------:R-:W-:Y:S01]  /*11f0*/  IADD3 R27, PT, PT, R6, 0xa, RZ ;  /* 0x0000000a061b7810 */ /* 0x000fe20007ffe0ff */
[----:B------:R-:W-:Y:S01]  /*1200*/  IMAD.WIDE.U32 R16, R22, 0x4, R14 ;  /* 0x0000000416107825 */ /* 0x000fe200078e000e */
        /* <DEDUP_REMOVED lines=9> */
[----:B------:R-:W-:Y:S02]  /*12a0*/  FFMA R11, -R10, R23, R11 ;  /* 0x000000170a0b7223 */ /* 0x000fe4000000010b */
[----:B------:R-:W4:Y:S01]  /*12b0*/  LDG.E R23, desc[UR4][R12.64+0x24] ;  /* 0x000024040c177981 */ /* 0x000f22000c1e1900 */
[----:B------:R-:W-:Y:S02]  /*12c0*/  VIADD R10, R6, 0xc ;  /* 0x0000000c060a7836 */ /* 0x000fe40000000000 */
[----:B------:R-:W-:Y:S01]  /*12d0*/  FFMA R25, -R24, R25, R11 ;  /* 0x0000001918197223 */ /* 0x000fe2000000010b */
[----:B------:R-:W-:Y:S01]  /*12e0*/  IMAD.WIDE.U32 R8, R8, 0x4, R14 ;  /* 0x0000000408087825 */ /* 0x000fe200078e000e */
[----:B------:R-:W-:-:S03]  /*12f0*/  IADD3 R24, PT, PT, R6, 0xe, RZ ;  /* 0x0000000e06187810 */ /* 0x000fc60007ffe0ff */
[----:B0-----:R-:W-:Y:S01]  /*1300*/  FFMA R17, -R18, R19, R25 ;  /* 0x0000001312117223 */ /* 0x001fe20000000119 */
[--C-:B------:R-:W-:Y:S01]  /*1310*/  IMAD.WIDE.U32 R10, R10, 0x4, R14.reuse ;  /* 0x000000040a0a7825 */ /* 0x100fe200078e000e */
[----:B------:R0:W2:Y:S04]  /*1320*/  LDG.E.CONSTANT R4, desc[UR4][R8.64] ;  /* 0x0000000408047981 */ /* 0x0000a8000c1e9900 */
[----:B------:R-:W2:Y:S01]  /*1330*/  LDG.E R25, desc[UR4][R12.64+0x2c] ;  /* 0x00002c040c197981 */ /* 0x000ea2000c1e1900 */
[--C-:B------:R-:W-:Y:S01]  /*1340*/  IMAD.WIDE.U32 R18, R22, 0x4, R14.reuse ;  /* 0x0000000416127825 */ /* 0x100fe200078e000e */
[----:B------:R-:W-:Y:S02]  /*1350*/  IADD3 R22, PT, PT, R6, 0xf, RZ ;  /* 0x0000000f06167810 */ /* 0x000fe40007ffe0ff */
        /* <DEDUP_REMOVED lines=20> */
.L_x_1761:
        /* <DEDUP_REMOVED lines=13> */
[----:B------:R-:W-:Y:S01]  /*1570*/  IMAD.WIDE.U32 R14, R15, 0x4, R10 ;  /* 0x000000040f0e7825 */ /* 0x000fe200078e000a */
[----:B------:R0:W3:Y:S03]  /*1580*/  LDG.E.CONSTANT R8, desc[UR4][R12.64] ;  /* 0x000000040c087981 */ /* 0x0000e6000c1e9900 */
[----:B--2---:R-:W-:Y:S01]  /*1590*/  IMAD.WIDE.U32 R4, R7, 0x4, R4 ;  /* 0x0000000407047825 */ /* 0x004fe200078e0004 */
[----:B------:R-:W-:Y:S01]  /*15a0*/  IADD3 R19, PT, PT, R17, 0x3, RZ ;  /* 0x0000000311137810 */ /* 0x000fe20007ffe0ff */
        /* <DEDUP_REMOVED lines=10> */
[----:B------:R-:W-:-:S03]  /*1650*/  VIADD R16, R17, 0x6 ;  /* 0x0000000611107836 */ /* 0x000fc60000000000 */
[----:B------:R-:W4:Y:S01]  /*1660*/  LDG.E.CONSTANT R18, desc[UR4][R18.64] ;  /* 0x0000000412127981 */ /* 0x000f22000c1e9900 */
[----:B-1----:R-:W-:-:S03]  /*1670*/  IMAD.WIDE.U32 R14, R29, 0x4, R10 ;  /* 0x000000041d0e7825 */ /* 0x002fc600078e000a */
[----:B------:R-:W4:Y:S01]  /*1680*/  LDG.E R25, desc[UR4][R4.64+0xc] ;  /* 0x00000c0404197981 */ /* 0x000f22000c1e1900 */
[----:B------:R-:W-:Y:S01]  /*1690*/  IADD3 R24, PT, PT, R17, 0x7, RZ ;  /* 0x0000000711187810 */ /* 0x000fe20007ffe0ff */
[--C-:B------:R-:W-:Y:S02]  /*16a0*/  IMAD.WIDE.U32 R16, R16, 0x4, R10.reuse ;  /* 0x0000000410107825 */ /* 0x100fe400078e000a */
        /* <DEDUP_REMOVED lines=18> */
.L_x_1763:
        /* <DEDUP_REMOVED lines=15> */
[----:B------:R-:W-:-:S04]  /*18c0*/  IMAD.WIDE.U32 R16, R17, 0x4, R12 ;  /* 0x0000000411107825 */ /* 0x000fc800078e000c */
[----:B--2---:R-:W-:Y:S01]  /*18d0*/  IMAD.WIDE.U32 R10, R7, 0x4, R10 ;  /* 0x00000004070a7825 */ /* 0x004fe200078e000a */
[----:B------:R-:W2:Y:S01]  /*18e0*/  LDG.E.CONSTANT R18, desc[UR4][R18.64] ;  /* 0x0000000412127981 */ /* 0x000ea2000c1e9900 */
[----:B------:R-:W-:-:S03]  /*18f0*/  IADD3 R21, PT, PT, R5, 0x3, RZ ;  /* 0x0000000305157810 */ /* 0x000fc60007ffe0ff */
[----:B------:R-:W2:Y:S01]  /*1900*/  LDG.E R6, desc[UR4][R10.64] ;  /* 0x000000040a067981 */ /* 0x000ea2000c1e1900 */
[----:B------:R-:W-:-:S03]  /*1910*/  IMAD.WIDE.U32 R14, R15, 0x4, R12 ;  /* 0x000000040f0e7825 */ /* 0x000fc600078e000c */
[----:B------:R-:W3:Y:S01]  /*1920*/  LDG.E.CONSTANT R17, desc[UR4][R16.64] ;  /* 0x0000000410117981 */ /* 0x000ee2000c1e9900 */
[----:B------:R-:W-:-:S03]  /*1930*/  IMAD.WIDE.U32 R12, R21, 0x4, R12 ;  /* 0x00000004150c7825 */ /* 0x000fc600078e000c */
[----:B------:R-:W3:Y:S04]  /*1940*/  LDG.E R5, desc[UR4][R10.64+0x4] ;  /* 0x000004040a057981 */ /* 0x000ee8000c1e1900 */
[----:B------:R-:W4:Y:S04]  /*1950*/  LDG.E.CONSTANT R14, desc[UR4][R14.64] ;  /* 0x000000040e0e7981 */ /* 0x000f28000c1e9900 */
[----:B------:R-:W4:Y:S04]  /*1960*/  LDG.E R8, desc[UR4][R10.64+0x8] ;  /* 0x000008040a087981 */ /* 0x000f28000c1e1900 */
[----:B------:R-:W4:Y:S04]  /*1970*/  LDG.E.CONSTANT R12, desc[UR4][R12.64] ;  /* 0x000000040c0c7981 */ /* 0x000f28000c1e9900 */
[----:B------:R-:W4:Y:S01]  /*1980*/  LDG.E R20, desc[UR4][R10.64+0xc] ;  /* 0x00000c040a147981 */ /* 0x000f22000c1e1900 */
[----:B------:R-:W-:Y:S01]  /*1990*/  IADD3 R7, PT, PT, R7, 0x4, RZ ;  /* 0x0000000407077810 */ /* 0x000fe20007ffe0ff */
[----:B--2--5:R-:W-:-:S04]  /*19a0*/  FFMA R6, -R18, R6, R9 ;  /* 0x0000000612067223 */ /* 0x024fc80000000109 */
[----:B---3--:R-:W-:-:S04]  /*19b0*/  FFMA R5, -R17, R5, R6 ;  /* 0x0000000511057223 */ /* 0x008fc80000000106 */
[----:B----4-:R-:W-:-:S04]  /*19c0*/  FFMA R5, -R14, R8, R5 ;  /* 0x000000080e057223 */ /* 0x010fc80000000105 */
[----:B------:R-:W-:-:S07]  /*19d0*/  FFMA R9, -R12, R20, R5 ;  /* 0x000000140c097223 */ /* 0x000fce0000000105 */
.L_x_1764:
        /* <DEDUP_REMOVED lines=18> */
[----:B------:R-:W-:Y:S01]  /*1b00*/  @P0 IMAD.WIDE.U32 R10, R13, 0x4, R10 ;  /* 0x000000040d0a0825 */ /* 0x000fe200078e000a */
[----:B------:R-:W3:Y:S05]  /*1b10*/  @P0 LDG.E R12, desc[UR4][R6.64+0x8] ;  /* 0x00000804060c0981 */ /* 0x000eea000c1e1900 */
[----:B------:R-:W3:Y:S01]  /*1b20*/  @P0 LDG.E.CONSTANT R10, desc[UR4][R10.64] ;  /* 0x000000040a0a0981 */ /* 0x000ee2000c1e9900 */
[----:B--2---:R-:W-:-:S04]  /*1b30*/  FFMA R9, -R4, R8, R9 ;  /* 0x0000000804097223 */ /* 0x004fc80000000109 */
[----:B---3--:R-:W-:-:S07]  /*1b40*/  @P0 FFMA R9, -R10, R12, R9 ;  /* 0x0000000c0a090223 */ /* 0x008fce0000000109 */
.L_x_1760:
[----:B------:R-:W0:Y:S08]  /*1b50*/  LDC R5, c[0x0][0x398] ;  /* 0x0000e600ff057b82 */ /* 0x000e300000000800 */
[----:B------:R-:W1:Y:S01]  /*1b60*/  LDC.64 R6, c[0x0][0x380] ;  /* 0x0000e000ff067b82 */ /* 0x000e620000000a00 */
[----:B0-----:R-:W-:-:S04]  /*1b70*/  IMAD R5, R0, R5, R0 ;  /* 0x0000000500057224 */ /* 0x001fc800078e0200 */
[----:B-1----:R-:W-:-:S05]  /*1b80*/  IMAD.WIDE.U32 R6, R5, 0x4, R6 ;  /* 0x0000000405067825 */ /* 0x002fca00078e0006 */
        /* <DEDUP_REMOVED lines=11> */
[----:B------:R-:W-:Y:S05]  /*1c40*/  CALL.REL.NOINC `($__internal_33_$__cuda_sm3x_div_rn_noftz_f32_slowpath) ;  /* 0x00000000002c7944 */ /* 0x000fea0003c00000 */
[----:B------:R-:W-:-:S07]  /*1c50*/  IMAD.MOV.U32 R11, RZ, RZ, R4 ;  /* 0x000000ffff0b7224 */ /* 0x000fce00078e0004 */
.L_x_1765:
[----:B------:R-:W0:Y:S01]  /*1c60*/  LDC.64 R4, c[0x0][0x390] ;  /* 0x0000e400ff047b82 */ /* 0x000e220000000a00 */
[----:B------:R-:W1:Y:S01]  /*1c70*/  LDCU UR6, c[0x0][0x398] ;  /* 0x00007300ff0677ac */ /* 0x000e620008000800 */
[C---:B0-----:R-:W-:Y:S01]  /*1c80*/  IMAD.WIDE.U32 R4, R0.reuse, 0x4, R4 ;  /* 0x0000000400047825 */ /* 0x041fe200078e0004 */
[----:B------:R-:W-:-:S04]  /*1c90*/  IADD3 R0, PT, PT, R0, 0x1, RZ ;  /* 0x0000000100007810 */ /* 0x000fc80007ffe0ff */
[----:B-1----:R-:W-:Y:S01]  /*1ca0*/  ISETP.NE.AND P0, PT, R0, UR6, PT ;  /* 0x0000000600007c0c */ /* 0x002fe2000bf05270 */
[----:B------:R0:W-:-:S12]  /*1cb0*/  STG.E desc[UR4][R4.64], R11 ;  /* 0x0000000b04007986 */ /* 0x0001d8000c101904 */
[----:B0-----:R-:W-:Y:S05]  /*1cc0*/  @!P0 EXIT ;  /* 0x000000000000894d */ /* 0x001fea0003800000 */
[----:B------:R-:W-:Y:S02]  /*1cd0*/  IADD3 R3, PT, PT, R3, 0x1, RZ ;  /* 0x0000000103037810 */ /* 0x000fe40007ffe0ff */
[----:B------:R-:W-:Y:S01]  /*1ce0*/  IADD3 R2, PT, PT, R2, 0x1, RZ ;  /* 0x0000000102027810 */ /* 0x000fe20007ffe0ff */
[----:B------:R-:W-:Y:S06]  /*1cf0*/  BRA `(.L_x_1766) ;  /* 0xfffffff000607947 */ /* 0x000fec000383ffff */
        .weak           $__internal_33_$__cuda_sm3x_div_rn_noftz_f32_slowpath
        .type           $__internal_33_$__cuda_sm3x_div_rn_noftz_f32_slowpath,@function
        .size           $__internal_33_$__cuda_sm3x_div_rn_noftz_f32_slowpath,(.L_x_1823 - $__internal_33_$__cuda_sm3x_div_rn_noftz_f32_slowpath)
$__internal_33_$__cuda_sm3x_div_rn_noftz_f32_slowpath:
        /* <DEDUP_REMOVED lines=35> */
.L_x_1767:
        /* <DEDUP_REMOVED lines=50> */
.L_x_1773:
[----:B------:R-:W-:-:S04]  /*2250*/  LOP3.LUT R4, R4, 0x80000000, RZ, 0xc0, !PT ;  /* 0x8000000004047812 */ /* 0x000fc800078ec0ff */
[----:B------:R-:W-:Y:S01]  /*2260*/  LOP3.LUT R4, R4, 0x7f800000, RZ, 0xfc, !PT ;  /* 0x7f80000004047812 */ /* 0x000fe200078efcff */
[----:B------:R-:W-:Y:S06]  /*2270*/  BRA `(.L_x_1774) ;  /* 0x0000000000287947 */ /* 0x000fec0003800000 */
.L_x_1772:
[----:B------:R-:W-:Y:S01]  /*2280*/  LEA R4, R8, R4, 0x17 ;  /* 0x0000000408047211 */ /* 0x000fe200078eb8ff */
[----:B------:R-:W-:Y:S06]  /*2290*/  BRA `(.L_x_1774) ;  /* 0x0000000000207947 */ /* 0x000fec0003800000 */
.L_x_1771:
[----:B------:R-:W-:-:S04]  /*22a0*/  LOP3.LUT R4, R8, 0x80000000, R5, 0x48, !PT ;  /* 0x8000000008047812 */ /* 0x000fc800078e4805 */
[----:B------:R-:W-:Y:S01]  /*22b0*/  LOP3.LUT R4, R4, 0x7f800000, RZ, 0xfc, !PT ;  /* 0x7f80000004047812 */ /* 0x000fe200078efcff */
[----:B------:R-:W-:Y:S06]  /*22c0*/  BRA `(.L_x_1774) ;  /* 0x0000000000147947 */ /* 0x000fec0003800000 */
.L_x_1770:
[----:B------:R-:W-:Y:S01]  /*22d0*/  LOP3.LUT R4, R8, 0x80000000, R5, 0x48, !PT ;  /* 0x8000000008047812 */ /* 0x000fe200078e4805 */
[----:B------:R-:W-:Y:S06]  /*22e0*/  BRA `(.L_x_1774) ;  /* 0x00000000000c7947 */ /* 0x000fec0003800000 */
.L_x_1769:
[----:B------:R-:W0:Y:S01]  /*22f0*/  MUFU.RSQ R4, -QNAN ;  /* 0xffc0000000047908 */ /* 0x000e220000001400 */
[----:B------:R-:W-:Y:S05]  /*2300*/  BRA `(.L_x_1774) ;  /* 0x0000000000047947 */ /* 0x000fea0003800000 */
.L_x_1768:
[----:B------:R-:W-:-:S07]  /*2310*/  FADD.FTZ R4, R5, R4 ;  /* 0x0000000405047221 */ /* 0x000fce0000010000 */
.L_x_1774:
[----:B------:R-:W-:-:S04]  /*2320*/  HFMA2 R7, -RZ, RZ, 0, 0 ;  /* 0x00000000ff077431 */ /* 0x000fc800000001ff */
[----:B0-----:R-:W-:Y:S05]  /*2330*/  RET.REL.NODEC R6 `(forward_sub_f32) ;  /* 0xffffffdc06307950 */ /* 0x001fea0003c3ffff */
.L_x_1775:
        /* <DEDUP_REMOVED lines=12> */
.L_x_1823:


//--------------------- .text.diagflat_f64        --------------------------
	.section	.text.diagflat_f64,"ax",@progbits
	.align	128
        .global         diagflat_f64
        .type           diagflat_f64,@function
        .size           diagflat_f64,(.L_x_1860 - diagflat_f64)
        .other          diagflat_f64,@"STO_CUDA_ENTRY STV_DEFAULT"
diagflat_f64:
.text.diagflat_f64:
        /* <DEDUP_REMOVED lines=11> */
[----:B------:R-:W1:Y:S01]  /*00b0*/  LDCU.64 UR4, c[0x0][0x358] ;  /* 0x00006b00ff0477ac */ /* 0x000e620008000a00 */
[----:B------:R-:W-:Y:S05]  /*00c0*/  BSSY.RECONVERGENT B0, `(.L_x_1776) ;  /* 0x000001b000007945 */ /* 0x000fea0003800200 */
[----:B0-----:R-:W0:Y:S02]  /*00d0*/  MUFU.RCP R0, R0 ;  /* 0x0000000000007308 */ /* 0x001e240000001000 */
[----:B0-----:R-:W-:-:S06]  /*00e0*/  IADD3 R2, PT, PT, R0, 0xffffffe, RZ ;  /* 0x0ffffffe00027810 */ /* 0x001fcc0007ffe0ff */
[----:B------:R0:W2:Y:S02]  /*00f0*/  F2I.FTZ.U32.TRUNC.NTZ R3, R2 ;  /* 0x0000000200037305 */ /* 0x0000a4000021f000 */
[----:B0-----:R-:W-:Y:S02]  /*0100*/  HFMA2 R2, -RZ, RZ, 0, 0 ;  /* 0x00000000ff027431 */ /* 0x001fe400000001ff */
[----:B--2---:R-:W-:-:S04]  /*0110*/  IMAD.MOV R5, RZ, RZ, -R3 ;  /* 0x000000ffff057224 */ /* 0x004fc800078e0a03 */
[----:B------:R-:W-:-:S04]  /*0120*/  IMAD R5, R5, UR6, RZ ;  /* 0x0000000605057c24 */ /* 0x000fc8000f8e02ff */
[----:B------:R-:W-:-:S06]  /*0130*/  IMAD.HI.U32 R4, R3, R5, R2 ;  /* 0x0000000503047227 */ /* 0x000fcc00078e0002 */
[----:B------:R-:W-:-:S04]  /*0140*/  IMAD.HI.U32 R9, R4, R7, RZ ;  /* 0x0000000704097227 */ /* 0x000fc800078e00ff */
[----:B------:R-:W-:-:S04]  /*0150*/  IMAD.MOV R4, RZ, RZ, -R9 ;  /* 0x000000ffff047224 */ /* 0x000fc800078e0a09 */
[----:B------:R-:W-:Y:S02]  /*0160*/  IMAD R3, R4, UR6, R7 ;  /* 0x0000000604037c24 */ /* 0x000fe4000f8e0207 */
[----:B------:R-:W0:Y:S03]  /*0170*/  LDC.64 R4, c[0x0][0x388] ;  /* 0x0000e200ff047b82 */ /* 0x000e260000000a00 */
[----:B------:R-:W-:-:S13]  /*0180*/  ISETP.GE.U32.AND P0, PT, R3, UR6, PT ;  /* 0x0000000603007c0c */ /* 0x000fda000bf06070 */
[----:B------:R-:W-:Y:S01]  /*0190*/  @P0 IADD3 R3, PT, PT, R3, -UR6, RZ ;  /* 0x8000000603030c10 */ /* 0x000fe2000fffe0ff */
[----:B------:R-:W-:-:S03]  /*01a0*/  @P0 VIADD R9, R9, 0x1 ;  /* 0x0000000109090836 */ /* 0x000fc60000000000 */
[----:B------:R-:W-:Y:S02]  /*01b0*/  ISETP.GE.U32.AND P1, PT, R3, UR6, PT ;  /* 0x0000000603007c0c */ /* 0x000fe4000bf26070 */
[----:B------:R-:W-:Y:S01]  /*01c0*/  CS2R R2, SRZ ;  /* 0x0000000000027805 */ /* 0x000fe2000001ff00 */
[----:B0-----:R-:W-:-:S10]  /*01d0*/  IMAD.WIDE.U32 R4, R7, 0x8, R4 ;  /* 0x0000000807047825 */ /* 0x001fd400078e0004 */
[----:B------:R-:W-:Y:S02]  /*01e0*/  @P1 IADD3 R9, PT, PT, R9, 0x1, RZ ;  /* 0x0000000109091810 */ /* 0x000fe40007ffe0ff */
[----:B------:R-:W-:-:S04]  /*01f0*/  @!P2 LOP3.LUT R9, RZ, UR6, RZ, 0x33, !PT ;  /* 0x00000006ff09ac12 */ /* 0x000fc8000f8e33ff */
[----:B------:R-:W-:-:S05]  /*0200*/  IADD3 R0, PT, PT, -R9, RZ, RZ ;  /* 0x000000ff09007210 */ /* 0x000fca0007ffe1ff */
[----:B------:R-:W-:-:S05]  /*0210*/  IMAD R0, R0, UR6, R7 ;  /* 0x0000000600007c24 */ /* 0x000fca000f8e0207 */
[----:B------:R-:W-:-:S13]  /*0220*/  ISETP.NE.AND P0, PT, R9, R0, PT ;  /* 0x000000000900720c */ /* 0x000fda0003f05270 */
[----:B-1----:R-:W-:Y:S05]  /*0230*/  @P0 BRA `(.L_x_1777) ;  /* 0x00000000000c0947 */ /* 0x002fea0003800000 */
[----:B------:R-:W0:Y:S02]  /*0240*/  LDC.64 R2, c[0x0][0x380] ;  /* 0x0000e000ff027b82 */ /* 0x000e240000000a00 */
[----:B0-----:R-:W-:-:S06]  /*0250*/  IMAD.WIDE.U32 R2, R9, 0x8, R2 ;  /* 0x0000000809027825 */ /* 0x001fcc00078e0002 */
[----:B------:R-:W5:Y:S02]  /*0260*/  LDG.E.64.CONSTANT R2, desc[UR4][R2.64] ;  /* 0x0000000402027981 */ /* 0x000f64000c1e9b00 */
.L_x_1777:
[----:B------:R-:W-:Y:S05]  /*0270*/  BSYNC.RECONVERGENT B0 ;  /* 0x0000000000007941 */ /* 0x000fea0003800200 */
.L_x_1776:
[----:B-----5:R-:W-:Y:S01]  /*0280*/  STG.E.64 desc[UR4][R4.64], R2 ;  /* 0x0000000204007986 */ /* 0x020fe2000c101b04 */
[----:B------:R-:W-:Y:S05]  /*0290*/  EXIT ;  /* 0x000000000000794d */ /* 0x000fea0003800000 */
.L_x_1778:
        /* <DEDUP_REMOVED lines=14> */
.L_x_1860:


//--------------------- .text.diagflat_f32        --------------------------
	.section	.text.diagflat_f32,"ax",@progbits
	.align	128
        .global         diagflat_f32
        .type           diagflat_f32,@function
        .size           diagflat_f32,(.L_x_1861 - diagflat_f32)
        .other          diagflat_f32,@"STO_CUDA_ENTRY STV_DEFAULT"
diagflat_f32:
.text.diagflat_f32:
        /* <DEDUP_REMOVED lines=22> */
[----:B------:R-:W-:Y:S02]  /*0160*/  IMAD R3, R4, UR6, R7 ;  /* 0x0000000604037c24 */ /* 0x000fe4000f8e0207 */
[----:B------:R-:W0:Y:S03]  /*0170*/  LDC.64 R4, c[0x0][0x388] ;  /* 0x0000e200ff047b82 */ /* 0x000e260000000a00 */
[----:B------:R-:W-:-:S13]  /*0180*/  ISETP.GE.U32.AND P0, PT, R3, UR6, PT ;  /* 0x0000000603007c0c */ /* 0x000fda000bf06070 */
[----:B------:R-:W-:Y:S01]  /*0190*/  @P0 VIADD R3, R3, -UR6 ;  /* 0x8000000603030c36 */ /* 0x000fe20008000000 */
[----:B------:R-:W-:-:S04]  /*01a0*/  @P0 IADD3 R9, PT, PT, R9, 0x1, RZ ;  /* 0x0000000109090810 */ /* 0x000fc80007ffe0ff */
[----:B------:R-:W-:Y:S01]  /*01b0*/  ISETP.GE.U32.AND P1, PT, R3, UR6, PT ;  /* 0x0000000603007c0c */ /* 0x000fe2000bf26070 */
[----:B------:R-:W-:Y:S02]  /*01c0*/  HFMA2 R3, -RZ, RZ, 0, 0 ;  /* 0x00000000ff037431 */ /* 0x000fe400000001ff */
[----:B0-----:R-:W-:-:S10]  /*01d0*/  IMAD.WIDE.U32 R4, R7, 0x4, R4 ;  /* 0x0000000407047825 */ /* 0x001fd400078e0004 */
[----:B------:R-:W-:Y:S01]  /*01e0*/  @P1 VIADD R9, R9, 0x1 ;  /* 0x0000000109091836 */ /* 0x000fe20000000000 */
[----:B------:R-:W-:-:S04]  /*01f0*/  @!P2 LOP3.LUT R9, RZ, UR6, RZ, 0x33, !PT ;  /* 0x00000006ff09ac12 */ /* 0x000fc8000f8e33ff */
[----:B------:R-:W-:-:S05]  /*0200*/  IADD3 R0, PT, PT, -R9, RZ, RZ ;  /* 0x000000ff09007210 */ /* 0x000fca0007ffe1ff */
[----:B------:R-:W-:-:S05]  /*0210*/  IMAD R0, R0, UR6, R7 ;  /* 0x0000000600007c24 */ /* 0x000fca000f8e0207 */
[----:B------:R-:W-:-:S13]  /*0220*/  ISETP.NE.AND P0, PT, R9, R0, PT ;  /* 0x000000000900720c */ /* 0x000fda0003f05270 */
[----:B-1----:R-:W-:Y:S05]  /*0230*/  @P0 BRA `(.L_x_1780) ;  /* 0x00000000000c0947 */ /* 0x002fea0003800000 */
[----:B------:R-:W0:Y:S02]  /*0240*/  LDC.64 R2, c[0x0][0x380] ;  /* 0x0000e000ff027b82 */ /* 0x000e240000000a00 */
[----:B0-----:R-:W-:-:S06]  /*0250*/  IMAD.WIDE.U32 R2, R9, 0x4, R2 ;  /* 0x0000000409027825 */ /* 0x001fcc00078e0002 */
[----:B------:R0:W5:Y:S02]  /*0260*/  LDG.E.CONSTANT R3, desc[UR4][R2.64] ;  /* 0x0000000402037981 */ /* 0x000164000c1e9900 */
.L_x_1780:
[----:B------:R-:W-:Y:S05]  /*0270*/  BSYNC.RECONVERGENT B0 ;  /* 0x0000000000007941 */ /* 0x000fea0003800200 */
.L_x_1779:
[----:B-----5:R-:W-:Y:S01]  /*0280*/  STG.E desc[UR4][R4.64], R3 ;  /* 0x0000000304007986 */ /* 0x020fe2000c101904 */
[----:B------:R-:W-:Y:S05]  /*0290*/  EXIT ;  /* 0x000000000000794d */ /* 0x000fea0003800000 */
.L_x_1781:
        /* <DEDUP_REMOVED lines=14> */
.L_x_1861:


//--------------------- .text.diag_f64            --------------------------
	.section	.text.diag_f64,"ax",@progbits
	.align	128
        .global         diag_f64
        .type           diag_f64,@function
        .size           diag_f64,(.L_x_1862 - diag_f64)
        .other          diag_f64,@"STO_CUDA_ENTRY STV_DEFAULT"
diag_f64:
.text.diag_f64:
        /* <DEDUP_REMOVED lines=9> */
[----:B------:R-:W1:Y:S01]  /*0090*/  LDCU UR6, c[0x0][0x394] ;  /* 0x00007280ff0677ac */ /* 0x000e620008000800 */
[----:B------:R-:W2:Y:S01]  /*00a0*/  LDCU.64 UR4, c[0x0][0x358] ;  /* 0x00006b00ff0477ac */ /* 0x000ea20008000a00 */
[----:B-1----:R-:W-:-:S04]  /*00b0*/  IMAD R5, R7, UR6, R7 ;  /* 0x0000000607057c24 */ /* 0x002fc8000f8e0207 */
[----:B0-----:R-:W-:Y:S02]  /*00c0*/  IMAD.WIDE.U32 R2, R5, 0x8, R2 ;  /* 0x0000000805027825 */ /* 0x001fe400078e0002 */
[----:B------:R-:W0:Y:S04]  /*00d0*/  LDC.64 R4, c[0x0][0x388] ;  /* 0x0000e200ff047b82 */ /* 0x000e280000000a00 */
[----:B--2---:R-:W2:Y:S01]  /*00e0*/  LDG.E.64.CONSTANT R2, desc[UR4][R2.64] ;  /* 0x0000000402027981 */ /* 0x004ea2000c1e9b00 */
[----:B0-----:R-:W-:-:S05]  /*00f0*/  IMAD.WIDE.U32 R4, R7, 0x8, R4 ;  /* 0x0000000807047825 */ /* 0x001fca00078e0004 */
[----:B--2---:R-:W-:Y:S01]  /*0100*/  STG.E.64 desc[UR4][R4.64], R2 ;  /* 0x0000000204007986 */ /* 0x004fe2000c101b04 */
[----:B------:R-:W-:Y:S05]  /*0110*/  EXIT ;  /* 0x000000000000794d */ /* 0x000fea0003800000 */
.L_x_1782:
        /* <DEDUP_REMOVED lines=14> */
.L_x_1862:


//--------------------- .text.diag_f32            --------------------------
	.section	.text.diag_f32,"ax",@progbits
	.align	128
        .global         diag_f32
        .type           diag_f32,@function
        .size           diag_f32,(.L_x_1863 - diag_f32)
        .other          diag_f32,@"STO_CUDA_ENTRY STV_DEFAULT"
diag_f32:
.text.diag_f32:
        /* <DEDUP_REMOVED lines=14> */
[----:B--2---:R-:W2:Y:S01]  /*00e0*/  LDG.E.CONSTANT R3, desc[UR4][R2.64] ;  /* 0x0000000402037981 */ /* 0x004ea2000c1e9900 */
[----:B0-----:R-:W-:-:S05]  /*00f0*/  IMAD.WIDE.U32 R4, R7, 0x4, R4 ;  /* 0x0000000407047825 */ /* 0x001fca00078e0004 */
[----:B--2---:R-:W-:Y:S01]  /*0100*/  STG.E desc[UR4][R4.64], R3 ;  /* 0x0000000304007986 */ /* 0x004fe2000c101904 */
[----:B------:R-:W-:Y:S05]  /*0110*/  EXIT ;  /* 0x000000000000794d */ /* 0x000fea0003800000 */
.L_x_1783:
        /* <DEDUP_REMOVED lines=14> */
.L_x_1863:


//--------------------- .text.trace_f64           --------------------------
	.section	.text.trace_f64,"ax",@progbits
	.align	128
        .global         trace_f64
        .type           trace_f64,@function
        .size           trace_f64,(.L_x_1864 - trace_f64)
        .other          trace_f64,@"STO_CUDA_ENTRY STV_DEFAULT"
trace_f64:
.text.trace_f64:
[----:B------:R-:W-:Y:S01]  /*0000*/  LDC R1, c[0x0][0x37c] ;  /* 0x0000df00ff017b82 */ /* 0x000fe20000000800 */
[----:B------:R-:W0:Y:S07]  /*0010*/  S2R R9, SR_TID.X ;  /* 0x0000000000097919 */ /* 0x000e2e0000002100 */
[----:B------:R-:W0:Y:S01]  /*0020*/  S2UR UR4, SR_CTAID.X ;  /* 0x00000000000479c3 */ /* 0x000e220000002500 */
[----:B------:R-:W1:Y:S01]  /*0030*/  LDCU UR5, c[0x0][0x390] ;  /* 0x00007200ff0577ac */ /* 0x000e620008000800 */
[----:B------:R-:W-:Y:S01]  /*0040*/  CS2R R2, SRZ ;  /* 0x0000000000027805 */ /* 0x000fe2000001ff00 */
[----:B------:R-:W2:Y:S05]  /*0050*/  LDCU.64 UR6, c[0x0][0x358] ;  /* 0x00006b00ff0677ac */ /* 0x000eaa0008000a00 */
[----:B------:R-:W0:Y:S02]  /*0060*/  LDC R6, c[0x0][0x360] ;  /* 0x0000d800ff067b82 */ /* 0x000e240000000800 */
[----:B0-----:R-:W-:-:S05]  /*0070*/  IMAD R0, R6, UR4, R9 ;  /* 0x0000000406007c24 */ /* 0x001fca000f8e0209 */
[----:B-1----:R-:W-:-:S13]  /*0080*/  ISETP.GE.U32.AND P0, PT, R0, UR5, PT ;  /* 0x0000000500007c0c */ /* 0x002fda000bf06070 */
[----:B------:R-:W0:Y:S08]  /*0090*/  @!P0 LDC R7, c[0x0][0x394] ;  /* 0x0000e500ff078b82 */ /* 0x000e300000000800 */
[----:B------:R-:W1:Y:S01]  /*00a0*/  @!P0 LDC.64 R4, c[0x0][0x380] ;  /* 0x0000e000ff048b82 */ /* 0x000e620000000a00 */
[----:B0-----:R-:W-:-:S04]  /*00b0*/  @!P0 IMAD R7, R0, R7, R0 ;  /* 0x0000000700078224 */ /* 0x001fc800078e0200 */
[----:B-1----:R-:W-:-:S05]  /*00c0*/  @!P0 IMAD.WIDE.U32 R4, R7, 0x8, R4 ;  /* 0x0000000807048825 */ /* 0x002fca00078e0004 */
[----:B--2---:R-:W2:Y:S01]  /*00d0*/  @!P0 LDG.E.64.CONSTANT R2, desc[UR6][R4.64] ;  /* 0x0000000604028981 */ /* 0x004ea2000c1e9b00 */
[----:B------:R-:W0:Y:S01]  /*00e0*/  S2UR UR5, SR_CgaCtaId ;  /* 0x00000000000579c3 */ /* 0x000e220000008800 */
[----:B------:R-:W-:Y:S01]  /*00f0*/  UMOV UR4, 0x400 ;  /* 0x0000040000047882 */ /* 0x000fe20000000000 */
[----:B------:R-:W-:Y:S02]  /*0100*/  ISETP.GE.U32.AND P1, PT, R6, 0x2, PT ;  /* 0x000000020600780c */ /* 0x000fe40003f26070 */
[----:B------:R-:W-:Y:S01]  /*0110*/  ISETP.NE.AND P0, PT, R9, RZ, PT ;  /* 0x000000ff0900720c */ /* 0x000fe20003f05270 */
[----:B0-----:R-:W-:-:S06]  /*0120*/  ULEA UR4, UR5, UR4, 0x18 ;  /* 0x0000000405047291 */ /* 0x001fcc000f8ec0ff */
[----:B------:R-:W-:-:S05]  /*0130*/  LEA R7, R9, UR4, 0x3 ;  /* 0x0000000409077c11 */ /* 0x000fca000f8e18ff */
[----:B--2---:R0:W-:Y:S01]  /*0140*/  STS.64 [R7], R2 ;  /* 0x0000000207007388 */ /* 0x0041e20000000a00 */
[----:B------:R-:W-:Y:S06]  /*0150*/  BAR.SYNC.DEFER_BLOCKING 0x0 ;  /* 0x0000000000007b1d */ /* 0x000fec0000010000 */
[----:B------:R-:W-:Y:S05]  /*0160*/  @!P1 BRA `(.L_x_1784) ;  /* 0x00000000002c9947 */ /* 0x000fea0003800000 */
.L_x_1785:
[----:B------:R-:W-:-:S04]  /*0170*/  SHF.R.U32.HI R8, RZ, 0x1, R6 ;  /* 0x00000001ff087819 */ /* 0x000fc80000011606 */
[----:B------:R-:W-:-:S13]  /*0180*/  ISETP.GE.U32.AND P1, PT, R9, R8, PT ;  /* 0x000000080900720c */ /* 0x000fda0003f26070 */
[----:B------:R-:W-:Y:S01]  /*0190*/  @!P1 IMAD R0, R8, 0x8, R7 ;  /* 0x0000000808009824 */ /* 0x000fe200078e0207 */
[----:B------:R-:W-:Y:S04]  /*01a0*/  @!P1 LDS.64 R4, [R7] ;  /* 0x0000000007049984 */ /* 0x000fe80000000a00 */
[----:B0-----:R-:W0:Y:S02]  /*01b0*/  @!P1 LDS.64 R2, [R0] ;  /* 0x0000000000029984 */ /* 0x001e240000000a00 */
[----:B0-----:R-:W-:-:S07]  /*01c0*/  @!P1 DADD R2, R2, R4 ;  /* 0x0000000002029229 */ /* 0x001fce0000000004 */
[----:B------:R1:W-:Y:S01]  /*01d0*/  @!P1 STS.64 [R7], R2 ;  /* 0x0000000207009388 */ /* 0x0003e20000000a00 */
[----:B------:R-:W-:Y:S01]  /*01e0*/  BAR.SYNC.DEFER_BLOCKING 0x0 ;  /* 0x0000000000007b1d */ /* 0x000fe20000010000 */
[----:B------:R-:W-:Y:S01]  /*01f0*/  ISETP.GT.U32.AND P1, PT, R6, 0x3, PT ;  /* 0x000000030600780c */ /* 0x000fe20003f24070 */
[----:B------:R-:W-:-:S12]  /*0200*/  IMAD.MOV.U32 R6, RZ, RZ, R8 ;  /* 0x000000ffff067224 */ /* 0x000fd800078e0008 */
[----:B-1----:R-:W-:Y:S05]  /*0210*/  @P1 BRA `(.L_x_1785) ;  /* 0xfffffffc00d41947 */ /* 0x002fea000383ffff */
.L_x_1784:
[----:B------:R-:W-:Y:S05]  /*0220*/  @P0 EXIT ;  /* 0x000000000000094d */ /* 0x000fea0003800000 */
[----:B------:R-:W1:Y:S01]  /*0230*/  S2UR UR5, SR_CgaCtaId ;  /* 0x00000000000579c3 */ /* 0x000e620000008800 */
[----:B------:R-:W-:-:S07]  /*0240*/  UMOV UR4, 0x400 ;  /* 0x0000040000047882 */ /* 0x000fce0000000000 */
[----:B------:R-:W2:Y:S01]  /*0250*/  LDC.64 R4, c[0x0][0x388] ;  /* 0x0000e200ff047b82 */ /* 0x000ea20000000a00 */
[----:B-1----:R-:W-:-:S09]  /*0260*/  ULEA UR4, UR5, UR4, 0x18 ;  /* 0x0000000405047291 */ /* 0x002fd2000f8ec0ff */
[----:B0-----:R-:W2:Y:S04]  /*0270*/  LDS.64 R2, [UR4] ;  /* 0x00000004ff027984 */ /* 0x001ea80008000a00 */
[----:B--2---:R-:W-:Y:S01]  /*0280*/  REDG.E.ADD.F64.RN.STRONG.GPU desc[UR6][R4.64], R2 ;  /* 0x00000002040079a6 */ /* 0x004fe2000c12ff06 */
[----:B------:R-:W-:Y:S05]  /*0290*/  EXIT ;  /* 0x000000000000794d */ /* 0x000fea0003800000 */
.L_x_1786:
        /* <DEDUP_REMOVED lines=14> */
.L_x_1864:


//--------------------- .text.trace_f32           --------------------------
	.section	.text.trace_f32,"ax",@progbits
	.align	128
        .global         trace_f32
        .type           trace_f32,@function
        .size           trace_f32,(.L_x_1865 - trace_f32)
        .other          trace_f32,@"STO_CUDA_ENTRY STV_DEFAULT"
trace_f32:
.text.trace_f32:
        /* <DEDUP_REMOVED lines=8> */
[----:B------:R-:W0:Y:S08]  /*0080*/  @!P0 LDC R5, c[0x0][0x394] ;  /* 0x0000e500ff058b82 */ /* 0x000e300000000800 */
[----:B------:R-:W1:Y:S01]  /*0090*/  @!P0 LDC.64 R2, c[0x0][0x380] ;  /* 0x0000e000ff028b82 */ /* 0x000e620000000a00 */
[----:B0-----:R-:W-:Y:S02]  /*00a0*/  @!P0 IMAD R5, R0, R5, R0 ;  /* 0x0000000500058224 */ /* 0x001fe400078e0200 */
[----:B------:R-:W-:-:S02]  /*00b0*/  IMAD.MOV.U32 R0, RZ, RZ, RZ ;  /* 0x000000ffff007224 */ /* 0x000fc400078e00ff */
[----:B-1----:R-:W-:-:S05]  /*00c0*/  @!P0 IMAD.WIDE.U32 R2, R5, 0x4, R2 ;  /* 0x0000000405028825 */ /* 0x002fca00078e0002 */
[----:B--2---:R-:W2:Y:S01]  /*00d0*/  @!P0 LDG.E.CONSTANT R0, desc[UR6][R2.64] ;  /* 0x0000000602008981 */ /* 0x004ea2000c1e9900 */
[----:B------:R-:W0:Y:S01]  /*00e0*/  S2UR UR5, SR_CgaCtaId ;  /* 0x00000000000579c3 */ /* 0x000e220000008800 */
[----:B------:R-:W-:Y:S01]  /*00f0*/  UMOV UR4, 0x400 ;  /* 0x0000040000047882 */ /* 0x000fe20000000000 */
[----:B------:R-:W-:Y:S02]  /*0100*/  ISETP.GE.U32.AND P1, PT, R4, 0x2, PT ;  /* 0x000000020400780c */ /* 0x000fe40003f26070 */
[----:B------:R-:W-:Y:S01]  /*0110*/  ISETP.NE.AND P0, PT, R7, RZ, PT ;  /* 0x000000ff0700720c */ /* 0x000fe20003f05270 */
[----:B0-----:R-:W-:-:S06]  /*0120*/  ULEA UR4, UR5, UR4, 0x18 ;  /* 0x0000000405047291 */ /* 0x001fcc000f8ec0ff */
[----:B------:R-:W-:-:S05]  /*0130*/  LEA R5, R7, UR4, 0x2 ;  /* 0x0000000407057c11 */ /* 0x000fca000f8e10ff */
[----:B--2---:R0:W-:Y:S01]  /*0140*/  STS [R5], R0 ;  /* 0x0000000005007388 */ /* 0x0041e20000000800 */
[----:B------:R-:W-:Y:S06]  /*0150*/  BAR.SYNC.DEFER_BLOCKING 0x0 ;  /* 0x0000000000007b1d */ /* 0x000fec0000010000 */
[----:B------:R-:W-:Y:S05]  /*0160*/  @!P1 BRA `(.L_x_1787) ;  /* 0x00000000002c9947 */ /* 0x000fea0003800000 */
.L_x_1788:
[----:B------:R-:W-:-:S04]  /*0170*/  SHF.R.U32.HI R6, RZ, 0x1, R4 ;  /* 0x00000001ff067819 */ /* 0x000fc80000011604 */
[----:B------:R-:W-:-:S13]  /*0180*/  ISETP.GE.U32.AND P1, PT, R7, R6, PT ;  /* 0x000000060700720c */ /* 0x000fda0003f26070 */
[----:B0-----:R-:W-:Y:S01]  /*0190*/  @!P1 IMAD R0, R6, 0x4, R5 ;  /* 0x0000000406009824 */ /* 0x001fe200078e0205 */
[----:B------:R-:W-:Y:S05]  /*01a0*/  @!P1 LDS R3, [R5] ;  /* 0x0000000005039984 */ /* 0x000fea0000000800 */
[----:B------:R-:W0:Y:S02]  /*01b0*/  @!P1 LDS R0, [R0] ;  /* 0x0000000000009984 */ /* 0x000e240000000800 */
[----:B0-----:R-:W-:-:S05]  /*01c0*/  @!P1 FADD R2, R0, R3 ;  /* 0x0000000300029221 */ /* 0x001fca0000000000 */
[----:B------:R1:W-:Y:S01]  /*01d0*/  @!P1 STS [R5], R2 ;  /* 0x0000000205009388 */ /* 0x0003e20000000800 */
[----:B------:R-:W-:Y:S01]  /*01e0*/  BAR.SYNC.DEFER_BLOCKING 0x0 ;  /* 0x0000000000007b1d */ /* 0x000fe20000010000 */
[----:B------:R-:W-:Y:S01]  /*01f0*/  ISETP.GT.U32.AND P1, PT, R4, 0x3, PT ;  /* 0x000000030400780c */ /* 0x000fe20003f24070 */
[----:B------:R-:W-:-:S12]  /*0200*/  IMAD.MOV.U32 R4, RZ, RZ, R6 ;  /* 0x000000ffff047224 */ /* 0x000fd800078e0006 */
[----:B-1----:R-:W-:Y:S05]  /*0210*/  @P1 BRA `(.L_x_1788) ;  /* 0xfffffffc00d41947 */ /* 0x002fea000383ffff */
.L_x_1787:
[----:B------:R-:W-:Y:S05]  /*0220*/  @P0 EXIT ;  /* 0x000000000000094d */ /* 0x000fea0003800000 */
[----:B------:R-:W1:Y:S01]  /*0230*/  S2UR UR5, SR_CgaCtaId ;  /* 0x00000000000579c3 */ /* 0x000e620000008800 */
[----:B------:R-:W-:-:S07]  /*0240*/  UMOV UR4, 0x400 ;  /* 0x0000040000047882 */ /* 0x000fce0000000000 */
[----:B------:R-:W2:Y:S01]  /*0250*/  LDC.64 R2, c[0x0][0x388] ;  /* 0x0000e200ff027b82 */ /* 0x000ea20000000a00 */
[----:B-1----:R-:W-:-:S09]  /*0260*/  ULEA UR4, UR5, UR4, 0x18 ;  /* 0x0000000405047291 */ /* 0x002fd2000f8ec0ff */
[----:B0-----:R-:W2:Y:S04]  /*0270*/  LDS R5, [UR4] ;  /* 0x00000004ff057984 */ /* 0x001ea80008000800 */
[----:B--2---:R-:W-:Y:S01]  /*0280*/  REDG.E.ADD.F32.FTZ.RN.STRONG.GPU desc[UR6][R2.64], R5 ;  /* 0x00000005020079a6 */ /* 0x004fe2000c12f306 */
[----:B------:R-:W-:Y:S05]  /*0290*/  EXIT ;  /* 0x000000000000794d */ /* 0x000fea0003800000 */
.L_x_1789:
        /* <DEDUP_REMOVED lines=14> */
.L_x_1865:


//--------------------- .nv.shared.eig_general_f64 --------------------------
	.section	.nv.shared.eig_general_f64,"aw",@nobits
	.sectionflags	@""
	.align	16
	.zero		1024


//--------------------- .nv.shared.reserved.0     --------------------------
	.section	.nv.shared.reserved.0,"aw",@nobits
	.weak		__nv_reservedSMEM_offset_0_alias
	.size		__nv_reservedSMEM_offset_0_alias, 0, 64
	.other		__nv_reservedSMEM_offset_0_alias,@"STO_CUDA_RESERVED_SHARED STV_DEFAULT"
__nv_reservedSMEM_offset_0_alias:
	.zero		0
	.zero		64


//--------------------- .nv.shared.eig_general_f32 --------------------------
	.section	.nv.shared.eig_general_f32,"aw",@nobits
	.sectionflags	@""
	.align	16
	.zero		1024


//--------------------- .nv.shared.schur_decompose_f64 --------------------------
	.section	.nv.shared.schur_decompose_f64,"aw",@nobits
	.sectionflags	@""
	.align	16
	.zero		1024


//--------------------- .nv.shared.schur_decompose_f32 --------------------------
	.section	.nv.shared.schur_decompose_f32,"aw",@nobits
	.sectionflags	@""
	.align	16
	.zero		1024


//--------------------- .nv.shared.eig_jacobi_symmetric_f64 --------------------------
	.section	.nv.shared.eig_jacobi_symmetric_f64,"aw",@nobits
	.sectionflags	@""
	.align	16
	.zero		1024


//--------------------- .nv.shared.eig_jacobi_symmetric_f32 --------------------------
	.section	.nv.shared.eig_jacobi_symmetric_f32,"aw",@nobits
	.sectionflags	@""
	.align	16
	.zero		1024


//--------------------- .nv.shared.transpose_f64  --------------------------
	.section	.nv.shared.transpose_f64,"aw",@nobits
	.sectionflags	@""
	.align	16
.nv.shared.transpose_f64:
	.zero		9472


//--------------------- .nv.shared.transpose_f32  --------------------------
	.section	.nv.shared.transpose_f32,"aw",@nobits
	.sectionflags	@""
	.align	16
.nv.shared.transpose_f32:
	.zero		5248


//--------------------- .nv.shared.svd_jacobi_f64 --------------------------
	.section	.nv.shared.svd_jacobi_f64,"aw",@nobits
	.sectionflags	@""
	.align	16
	.zero		1024


//--------------------- .nv.shared.svd_jacobi_f32 --------------------------
	.section	.nv.shared.svd_jacobi_f32,"aw",@nobits
	.sectionflags	@""
	.align	16
	.zero		1024


//--------------------- .nv.shared.extract_column_f64 --------------------------
	.section	.nv.shared.extract_column_f64,"aw",@nobits
	.sectionflags	@""
	.align	16
	.zero		1024


//--------------------- .nv.shared.extract_column_f32 --------------------------
	.section	.nv.shared.extract_column_f32,"aw",@nobits
	.sectionflags	@""
	.align	16
	.zero		1024


//--------------------- .nv.shared.create_identity_f64 --------------------------
	.section	.nv.shared.create_identity_f64,"aw",@nobits
	.sectionflags	@""
	.align	16
	.zero		1024


//--------------------- .nv.shared.create_identity_f32 --------------------------
	.section	.nv.shared.create_identity_f32,"aw",@nobits
	.sectionflags	@""
	.align	16
	.zero		1024


//--------------------- .nv.shared.max_abs_f64    --------------------------
	.section	.nv.shared.max_abs_f64,"aw",@nobits
	.sectionflags	@""
	.align	16
	.zero		1024


//--------------------- .nv.shared.max_abs_f32    --------------------------
	.section	.nv.shared.max_abs_f32,"aw",@nobits
	.sectionflags	@""
	.align	16
	.zero		1024


//--------------------- .nv.shared.count_above_threshold_f64 --------------------------
	.section	.nv.shared.count_above_threshold_f64,"aw",@nobits
	.sectionflags	@""
	.align	16
	.zero		1024


//--------------------- .nv.shared.count_above_threshold_f32 --------------------------
	.section	.nv.shared.count_above_threshold_f32,"aw",@nobits
	.sectionflags	@""
	.align	16
	.zero		1024


//--------------------- .nv.shared.scatter_column_f64 --------------------------
	.section	.nv.shared.scatter_column_f64,"aw",@nobits
	.sectionflags	@""
	.align	16
	.zero		1024


//--------------------- .nv.shared.scatter_column_f32 --------------------------
	.section	.nv.shared.scatter_column_f32,"aw",@nobits
	.sectionflags	@""
	.align	16
	.zero		1024


//--------------------- .nv.shared.matrix_copy_f64 --------------------------
	.section	.nv.shared.matrix_copy_f64,"aw",@nobits
	.sectionflags	@""
	.align	16
	.zero		1024


//--------------------- .nv.shared.matrix_copy_f32 --------------------------
	.section	.nv.shared.matrix_copy_f32,"aw",@nobits
	.sectionflags	@""
	.align	16
	.zero		1024


//--------------------- .nv.shared.apply_lu_permutation_f64 --------------------------
	.section	.nv.shared.apply_lu_permutation_f64,"aw",@nobits
	.sectionflags	@""
	.align	16
	.zero		1024


//--------------------- .nv.shared.apply_lu_permutation_f32 --------------------------
	.section	.nv.shared.apply_lu_permutation_f32,"aw",@nobits
	.sectionflags	@""
	.align	16
	.zero		1024


//--------------------- .nv.shared.det_from_lu_f64 --------------------------
	.section	.nv.shared.det_from_lu_f64,"aw",@nobits
	.sectionflags	@""
	.align	16
	.zero		1024


//--------------------- .nv.shared.det_from_lu_f32 --------------------------
	.section	.nv.shared.det_from_lu_f32,"aw",@nobits
	.sectionflags	@""
	.align	16
	.zero		1024


//--------------------- .nv.shared.qr_decompose_f64 --------------------------
	.section	.nv.shared.qr_decompose_f64,"aw",@nobits
	.sectionflags	@""
	.align	16
	.zero		1024


//--------------------- .nv.shared.qr_decompose_f32 --------------------------
	.section	.nv.shared.qr_decompose_f32,"aw",@nobits
	.sectionflags	@""
	.align	16
	.zero		1024


//--------------------- .nv.shared.cholesky_decompose_f64 --------------------------
	.section	.nv.shared.cholesky_decompose_f64,"aw",@nobits
	.sectionflags	@""
	.align	16
	.zero		1024


//--------------------- .nv.shared.cholesky_decompose_f32 --------------------------
	.section	.nv.shared.cholesky_decompose_f32,"aw",@nobits
	.sectionflags	@""
	.align	16
	.zero		1024


//--------------------- .nv.shared.lu_decompose_f64 --------------------------
	.section	.nv.shared.lu_decompose_f64,"aw",@nobits
	.sectionflags	@""
	.align	16
	.zero		1024


//--------------------- .nv.shared.lu_decompose_f32 --------------------------
	.section	.nv.shared.lu_decompose_f32,"aw",@nobits
	.sectionflags	@""
	.align	16
	.zero		1024


//--------------------- .nv.shared.backward_sub_f64 --------------------------
	.section	.nv.shared.backward_sub_f64,"aw",@nobits
	.sectionflags	@""
	.align	16
	.zero		1024


//--------------------- .nv.shared.backward_sub_f32 --------------------------
	.section	.nv.shared.backward_sub_f32,"aw",@nobits
	.sectionflags	@""
	.align	16
	.zero		1024


//--------------------- .nv.shared.forward_sub_f64 --------------------------
	.section	.nv.shared.forward_sub_f64,"aw",@nobits
	.sectionflags	@""
	.align	16
	.zero		1024


//--------------------- .nv.shared.forward_sub_f32 --------------------------
	.section	.nv.shared.forward_sub_f32,"aw",@nobits
	.sectionflags	@""
	.align	16
	.zero		1024


//--------------------- .nv.shared.diagflat_f64   --------------------------
	.section	.nv.shared.diagflat_f64,"aw",@nobits
	.sectionflags	@""
	.align	16
	.zero		1024


//--------------------- .nv.shared.diagflat_f32   --------------------------
	.section	.nv.shared.diagflat_f32,"aw",@nobits
	.sectionflags	@""
	.align	16
	.zero		1024


//--------------------- .nv.shared.diag_f64       --------------------------
	.section	.nv.shared.diag_f64,"aw",@nobits
	.sectionflags	@""
	.align	16
	.zero		1024


//--------------------- .nv.shared.diag_f32       --------------------------
	.section	.nv.shared.diag_f32,"aw",@nobits
	.sectionflags	@""
	.align	16
	.zero		1024


//--------------------- .nv.shared.trace_f64      --------------------------
	.section	.nv.shared.trace_f64,"aw",@nobits
	.sectionflags	@""
	.align	16
	.zero		1024


//--------------------- .nv.shared.trace_f32      --------------------------
	.section	.nv.shared.trace_f32,"aw",@nobits
	.sectionflags	@""
	.align	16
	.zero		1024


//--------------------- .nv.constant0.eig_general_f64 --------------------------
	.section	.nv.constant0.eig_general_f64,"a",@progbits
	.sectionflags	@""
	.align	4
.nv.constant0.eig_general_f64:
	.zero		960


//--------------------- .nv.constant0.eig_general_f32 --------------------------
	.section	.nv.constant0.eig_general_f32,"a",@progbits
	.sectionflags	@""
	.align	4
.nv.constant0.eig_general_f32:
	.zero		960


//--------------------- .nv.constant0.schur_decompose_f64 --------------------------
	.section	.nv.constant0.schur_decompose_f64,"a",@progbits
	.sectionflags	@""
	.align	4
.nv.constant0.schur_decompose_f64:
	.zero		928


//--------------------- .nv.constant0.schur_decompose_f32 --------------------------
	.section	.nv.constant0.schur_decompose_f32,"a",@progbits
	.sectionflags	@""
	.align	4
.nv.constant0.schur_decompose_f32:
	.zero		928


//--------------------- .nv.constant0.eig_jacobi_symmetric_f64 --------------------------
	.section	.nv.constant0.eig_jacobi_symmetric_f64,"a",@progbits
	.sectionflags	@""
	.align	4
.nv.constant0.eig_jacobi_symmetric_f64:
	.zero		936


//--------------------- .nv.constant0.eig_jacobi_symmetric_f32 --------------------------
	.section	.nv.constant0.eig_jacobi_symmetric_f32,"a",@progbits
	.sectionflags	@""
	.align	4
.nv.constant0.eig_jacobi_symmetric_f32:
	.zero		936


//--------------------- .nv.constant0.transpose_f64 --------------------------
	.section	.nv.constant0.transpose_f64,"a",@progbits
	.sectionflags	@""
	.align	4
.nv.constant0.transpose_f64:
	.zero		920


//--------------------- .nv.constant0.transpose_f32 --------------------------
	.section	.nv.constant0.transpose_f32,"a",@progbits
	.sectionflags	@""
	.align	4
.nv.constant0.transpose_f32:
	.zero		920


//--------------------- .nv.constant0.svd_jacobi_f64 --------------------------
	.section	.nv.constant0.svd_jacobi_f64,"a",@progbits
	.sectionflags	@""
	.align	4
.nv.constant0.svd_jacobi_f64:
	.zero		936


//--------------------- .nv.constant0.svd_jacobi_f32 --------------------------
	.section	.nv.constant0.svd_jacobi_f32,"a",@progbits
	.sectionflags	@""
	.align	4
.nv.constant0.svd_jacobi_f32:
	.zero		936


//--------------------- .nv.constant0.extract_column_f64 --------------------------
	.section	.nv.constant0.extract_column_f64,"a",@progbits
	.sectionflags	@""
	.align	4
.nv.constant0.extract_column_f64:
	.zero		924


//--------------------- .nv.constant0.extract_column_f32 --------------------------
	.section	.nv.constant0.extract_column_f32,"a",@progbits
	.sectionflags	@""
	.align	4
.nv.constant0.extract_column_f32:
	.zero		924


//--------------------- .nv.constant0.create_identity_f64 --------------------------
	.section	.nv.constant0.create_identity_f64,"a",@progbits
	.sectionflags	@""
	.align	4
.nv.constant0.create_identity_f64:
	.zero		908


//--------------------- .nv.constant0.create_identity_f32 --------------------------
	.section	.nv.constant0.create_identity_f32,"a",@progbits
	.sectionflags	@""
	.align	4
.nv.constant0.create_identity_f32:
	.zero		908


//--------------------- .nv.constant0.max_abs_f64 --------------------------
	.section	.nv.constant0.max_abs_f64,"a",@progbits
	.sectionflags	@""
	.align	4
.nv.constant0.max_abs_f64:
	.zero		916


//--------------------- .nv.constant0.max_abs_f32 --------------------------
	.section	.nv.constant0.max_abs_f32,"a",@progbits
	.sectionflags	@""
	.align	4
.nv.constant0.max_abs_f32:
	.zero		916


//--------------------- .nv.constant0.count_above_threshold_f64 --------------------------
	.section	.nv.constant0.count_above_threshold_f64,"a",@progbits
	.sectionflags	@""
	.align	4
.nv.constant0.count_above_threshold_f64:
	.zero		928


//--------------------- .nv.constant0.count_above_threshold_f32 --------------------------
	.section	.nv.constant0.count_above_threshold_f32,"a",@progbits
	.sectionflags	@""
	.align	4
.nv.constant0.count_above_threshold_f32:
	.zero		920


//--------------------- .nv.constant0.scatter_column_f64 --------------------------
	.section	.nv.constant0.scatter_column_f64,"a",@progbits
	.sectionflags	@""
	.align	4
.nv.constant0.scatter_column_f64:
	.zero		920


//--------------------- .nv.constant0.scatter_column_f32 --------------------------
	.section	.nv.constant0.scatter_column_f32,"a",@progbits
	.sectionflags	@""
	.align	4
.nv.constant0.scatter_column_f32:
	.zero		920


//--------------------- .nv.constant0.matrix_copy_f64 --------------------------
	.section	.nv.constant0.matrix_copy_f64,"a",@progbits
	.sectionflags	@""
	.align	4
.nv.constant0.matrix_copy_f64:
	.zero		916


//--------------------- .nv.constant0.matrix_copy_f32 --------------------------
	.section	.nv.constant0.matrix_copy_f32,"a",@progbits
	.sectionflags	@""
	.align	4
.nv.constant0.matrix_copy_f32:
	.zero		916


//--------------------- .nv.constant0.apply_lu_permutation_f64 --------------------------
	.section	.nv.constant0.apply_lu_permutation_f64,"a",@progbits
	.sectionflags	@""
	.align	4
.nv.constant0.apply_lu_permutation_f64:
	.zero		924


//--------------------- .nv.constant0.apply_lu_permutation_f32 --------------------------
	.section	.nv.constant0.apply_lu_permutation_f32,"a",@progbits
	.sectionflags	@""
	.align	4
.nv.constant0.apply_lu_permutation_f32:
	.zero		924


//--------------------- .nv.constant0.det_from_lu_f64 --------------------------
	.section	.nv.constant0.det_from_lu_f64,"a",@progbits
	.sectionflags	@""
	.align	4
.nv.constant0.det_from_lu_f64:
	.zero		920


//--------------------- .nv.constant0.det_from_lu_f32 --------------------------
	.section	.nv.constant0.det_from_lu_f32,"a",@progbits
	.sectionflags	@""
	.align	4
.nv.constant0.det_from_lu_f32:
	.zero		920


//--------------------- .nv.constant0.qr_decompose_f64 --------------------------
	.section	.nv.constant0.qr_decompose_f64,"a",@progbits
	.sectionflags	@""
	.align	4
.nv.constant0.qr_decompose_f64:
	.zero		932


//--------------------- .nv.constant0.qr_decompose_f32 --------------------------
	.section	.nv.constant0.qr_decompose_f32,"a",@progbits
	.sectionflags	@""
	.align	4
.nv.constant0.qr_decompose_f32:
	.zero		932


//--------------------- .nv.constant0.cholesky_decompose_f64 --------------------------
	.section	.nv.constant0.cholesky_decompose_f64,"a",@progbits
	.sectionflags	@""
	.align	4
.nv.constant0.cholesky_decompose_f64:
	.zero		920


//--------------------- .nv.constant0.cholesky_decompose_f32 --------------------------
	.section	.nv.constant0.cholesky_decompose_f32,"a",@progbits
	.sectionflags	@""
	.align	4
.nv.constant0.cholesky_decompose_f32:
	.zero		920


//--------------------- .nv.constant0.lu_decompose_f64 --------------------------
	.section	.nv.constant0.lu_decompose_f64,"a",@progbits
	.sectionflags	@""
	.align	4
.nv.constant0.lu_decompose_f64:
	.zero		936


//--------------------- .nv.constant0.lu_decompose_f32 --------------------------
	.section	.nv.constant0.lu_decompose_f32,"a",@progbits
	.sectionflags	@""
	.align	4
.nv.constant0.lu_decompose_f32:
	.zero		936


//--------------------- .nv.constant0.backward_sub_f64 --------------------------
	.section	.nv.constant0.backward_sub_f64,"a",@progbits
	.sectionflags	@""
	.align	4
.nv.constant0.backward_sub_f64:
	.zero		924


//--------------------- .nv.constant0.backward_sub_f32 --------------------------
	.section	.nv.constant0.backward_sub_f32,"a",@progbits
	.sectionflags	@""
	.align	4
.nv.constant0.backward_sub_f32:
	.zero		924


//--------------------- .nv.constant0.forward_sub_f64 --------------------------
	.section	.nv.constant0.forward_sub_f64,"a",@progbits
	.sectionflags	@""
	.align	4
.nv.constant0.forward_sub_f64:
	.zero		928


//--------------------- .nv.constant0.forward_sub_f32 --------------------------
	.section	.nv.constant0.forward_sub_f32,"a",@progbits
	.sectionflags	@""
	.align	4
.nv.constant0.forward_sub_f32:
	.zero		928


//--------------------- .nv.constant0.diagflat_f64 --------------------------
	.section	.nv.constant0.diagflat_f64,"a",@progbits
	.sectionflags	@""
	.align	4
.nv.constant0.diagflat_f64:
	.zero		916


//--------------------- .nv.constant0.diagflat_f32 --------------------------
	.section	.nv.constant0.diagflat_f32,"a",@progbits
	.sectionflags	@""
	.align	4
.nv.constant0.diagflat_f32:
	.zero		916


//--------------------- .nv.constant0.diag_f64    --------------------------
	.section	.nv.constant0.diag_f64,"a",@progbits
	.sectionflags	@""
	.align	4
.nv.constant0.diag_f64:
	.zero		920


//--------------------- .nv.constant0.diag_f32    --------------------------
	.section	.nv.constant0.diag_f32,"a",@progbits
	.sectionflags	@""
	.align	4
.nv.constant0.diag_f32:
	.zero		920


//--------------------- .nv.constant0.trace_f64   --------------------------
	.section	.nv.constant0.trace_f64,"a",@progbits
	.sectionflags	@""
	.align	4
.nv.constant0.trace_f64:
	.zero		920


//--------------------- .nv.constant0.trace_f32   --------------------------
	.section	.nv.constant0.trace_f32,"a",@progbits
	.sectionflags	@""
	.align	4
.nv.constant0.trace_f32:
	.zero		920


//--------------------- SYMBOLS --------------------------

	.type		.nv.reservedSmem.offset0,@object
	.size		.nv.reservedSmem.offset0,0x4
	.type		.nv.reservedSmem.cap,@object
	.size		.nv.reservedSmem.cap,0x4
